	.target	sm_90a

	.elftype	@"ET_EXEC"


//--------------------- .note.nv.tkinfo           --------------------------
	.section	.note.nv.tkinfo,"",@"SHT_NOTE"
	.sectionflags	@"SHF_NOTE_NV_TKINFO"
	.tkinfo
        /*0018*/ 	.word	0x00000002
        /*0030*/ 	.string	""
        /*0030*/ 	.string	"ptxas"
        /*0030*/ 	.string	"Cuda compilation tools, release 13.0, V13.0.88"
        /*0030*/ 	.string	"Build cuda_13.0.r13.0/compiler.36424714_0"
        /*0030*/ 	.string	"-arch sm_90a -m 64 "



//--------------------- .note.nv.cuinfo           --------------------------
	.section	.note.nv.cuinfo,"",@"SHT_NOTE"
	.sectionflags	@"SHF_NOTE_NV_CUINFO"
        /*0018*/ 	.short	0x0002
        /*001a*/ 	.short	0x005a
        /*001c*/ 	.short	0x0082
	.zero		2


//--------------------- .nv.info                  --------------------------
	.section	.nv.info,"",@"SHT_CUDA_INFO"
	.align	4


	//----- nvinfo : EIATTR_REGCOUNT
	.align		4
        /*0000*/ 	.byte	0x04, 0x2f
        /*0002*/ 	.short	(.L_19 - .L_18)
	.align		4
.L_18:
        /*0004*/ 	.word	index@(_ZN7cutlass13device_kernelIN5flash11enable_sm90INS1_16FlashAttnFwdSm90INS1_25CollectiveMainloopFwdSm90ILi2EN4cute5tupleIJNS5_1CILi1EEES8_S8_EEENS6_IJNS7_ILi192EEENS7_ILi128EEENS7_ILi96EEEEEELi96ENS_10bfloat16_tEfNS_4arch4Sm90ELb1ELb0ELb1ELb1ELb1ELb1ELb0ELb0ELb1ELb1ELb1ELb0EEENS1_21CollectiveEpilogueFwdINS6_IJSA_SC_SB_EEES9_SE_SG_Li384ELb1ELb1ELb1ELb0EEENS1_36VarlenDynamicPersistentTileSchedulerILi192ELi128ELi384ELi128ELb1ELb1ELb1ELb1ELb1ELb1EEEEEEEEEvNT_6ParamsE)
        /*0008*/ 	.word	0x00000080


	//----- nvinfo : EIATTR_FRAME_SIZE
	.align		4
.L_19:
        /*000c*/ 	.byte	0x04, 0x11
        /*000e*/ 	.short	(.L_21 - .L_20)
	.align		4
.L_20:
        /*0010*/ 	.word	index@(_ZN7cutlass13device_kernelIN5flash11enable_sm90INS1_16FlashAttnFwdSm90INS1_25CollectiveMainloopFwdSm90ILi2EN4cute5tupleIJNS5_1CILi1EEES8_S8_EEENS6_IJNS7_ILi192EEENS7_ILi128EEENS7_ILi96EEEEEELi96ENS_10bfloat16_tEfNS_4arch4Sm90ELb1ELb0ELb1ELb1ELb1ELb1ELb0ELb0ELb1ELb1ELb1ELb0EEENS1_21CollectiveEpilogueFwdINS6_IJSA_SC_SB_EEES9_SE_SG_Li384ELb1ELb1ELb1ELb0EEENS1_36VarlenDynamicPersistentTileSchedulerILi192ELi128ELi384ELi128ELb1ELb1ELb1ELb1ELb1ELb1EEEEEEEEEvNT_6ParamsE)
        /*0014*/ 	.word	0x00000118


	//----- nvinfo : EIATTR_REGCOUNT
	.align		4
.L_21:
        /*0018*/ 	.byte	0x04, 0x2f
        /*001a*/ 	.short	(.L_23 - .L_22)
	.align		4
.L_22:
        /*001c*/ 	.word	index@(_ZN7cutlass13device_kernelIN5flash11enable_sm90INS1_16FlashAttnFwdSm90INS1_25CollectiveMainloopFwdSm90ILi2EN4cute5tupleIJNS5_1CILi1EEES8_S8_EEENS6_IJNS7_ILi192EEENS7_ILi128EEENS7_ILi96EEEEEELi96ENS_10bfloat16_tEfNS_4arch4Sm90ELb1ELb0ELb1ELb1ELb1ELb0ELb0ELb0ELb1ELb1ELb1ELb0EEENS1_21CollectiveEpilogueFwdINS6_IJSA_SC_SB_EEES9_SE_SG_Li384ELb1ELb1ELb1ELb0EEENS1_36VarlenDynamicPersistentTileSchedulerILi192ELi128ELi384ELi128ELb1ELb1ELb1ELb1ELb1ELb1EEEEEEEEEvNT_6ParamsE)
        /*0020*/ 	.word	0x00000080


	//----- nvinfo : EIATTR_FRAME_SIZE
	.align		4
.L_23:
        /*0024*/ 	.byte	0x04, 0x11
        /*0026*/ 	.short	(.L_25 - .L_24)
	.align		4
.L_24:
        /*0028*/ 	.word	index@(_ZN7cutlass13device_kernelIN5flash11enable_sm90INS1_16FlashAttnFwdSm90INS1_25CollectiveMainloopFwdSm90ILi2EN4cute5tupleIJNS5_1CILi1EEES8_S8_EEENS6_IJNS7_ILi192EEENS7_ILi128EEENS7_ILi96EEEEEELi96ENS_10bfloat16_tEfNS_4arch4Sm90ELb1ELb0ELb1ELb1ELb1ELb0ELb0ELb0ELb1ELb1ELb1ELb0EEENS1_21CollectiveEpilogueFwdINS6_IJSA_SC_SB_EEES9_SE_SG_Li384ELb1ELb1ELb1ELb0EEENS1_36VarlenDynamicPersistentTileSchedulerILi192ELi128ELi384ELi128ELb1ELb1ELb1ELb1ELb1ELb1EEEEEEEEEvNT_6ParamsE)
        /*002c*/ 	.word	0x00000048


	//----- nvinfo : EIATTR_REGCOUNT
	.align		4
.L_25:
        /*0030*/ 	.byte	0x04, 0x2f
        /*0032*/ 	.short	(.L_27 - .L_26)
	.align		4
.L_26:
        /*0034*/ 	.word	index@(_ZN7cutlass13device_kernelIN5flash11enable_sm90INS1_16FlashAttnFwdSm90INS1_25CollectiveMainloopFwdSm90ILi2EN4cute5tupleIJNS5_1CILi1EEES8_S8_EEENS6_IJNS7_ILi192EEENS7_ILi128EEENS7_ILi96EEEEEELi96ENS_10bfloat16_tEfNS_4arch4Sm90ELb1ELb0ELb1ELb0ELb1ELb0ELb0ELb0ELb1ELb1ELb1ELb0EEENS1_21CollectiveEpilogueFwdINS6_IJSA_SC_SB_EEES9_SE_SG_Li384ELb0ELb1ELb1ELb0EEENS1_19SingleTileSchedulerILb0ELb1ELb1ELi192EEEEEEEEEvNT_6ParamsE)
        /*0038*/ 	.word	0x00000080


	//----- nvinfo : EIATTR_FRAME_SIZE
	.align		4
.L_27:
        /*003c*/ 	.byte	0x04, 0x11
        /*003e*/ 	.short	(.L_29 - .L_28)
	.align		4
.L_28:
        /*0040*/ 	.word	index@(_ZN7cutlass13device_kernelIN5flash11enable_sm90INS1_16FlashAttnFwdSm90INS1_25CollectiveMainloopFwdSm90ILi2EN4cute5tupleIJNS5_1CILi1EEES8_S8_EEENS6_IJNS7_ILi192EEENS7_ILi128EEENS7_ILi96EEEEEELi96ENS_10bfloat16_tEfNS_4arch4Sm90ELb1ELb0ELb1ELb0ELb1ELb0ELb0ELb0ELb1ELb1ELb1ELb0EEENS1_21CollectiveEpilogueFwdINS6_IJSA_SC_SB_EEES9_SE_SG_Li384ELb0ELb1ELb1ELb0EEENS1_19SingleTileSchedulerILb0ELb1ELb1ELi192EEEEEEEEEvNT_6ParamsE)
        /*0044*/ 	.word	0x00000010


	//----- nvinfo : EIATTR_REGCOUNT
	.align		4
.L_29:
        /*0048*/ 	.byte	0x04, 0x2f
        /*004a*/ 	.short	(.L_31 - .L_30)
	.align		4
.L_30:
        /*004c*/ 	.word	index@(_ZN7cutlass13device_kernelIN5flash11enable_sm90INS1_16FlashAttnFwdSm90INS1_25CollectiveMainloopFwdSm90ILi2EN4cute5tupleIJNS5_1CILi1EEES8_S8_EEENS6_IJNS7_ILi192EEENS7_ILi128EEENS7_ILi96EEEEEELi96ENS_10bfloat16_tEfNS_4arch4Sm90ELb0ELb1ELb1ELb1ELb1ELb1ELb0ELb0ELb1ELb1ELb1ELb0EEENS1_21CollectiveEpilogueFwdINS6_IJSA_SC_SB_EEES9_SE_SG_Li384ELb1ELb1ELb1ELb0EEENS1_36VarlenDynamicPersistentTileSchedulerILi192ELi128ELi384ELi128ELb1ELb1ELb1ELb1ELb0ELb1EEEEEEEEEvNT_6ParamsE)
        /*0050*/ 	.word	0x00000080


	//----- nvinfo : EIATTR_FRAME_SIZE
	.align		4
.L_31:
        /*0054*/ 	.byte	0x04, 0x11
        /*0056*/ 	.short	(.L_33 - .L_32)
	.align		4
.L_32:
        /*0058*/ 	.word	index@(_ZN7cutlass13device_kernelIN5flash11enable_sm90INS1_16FlashAttnFwdSm90INS1_25CollectiveMainloopFwdSm90ILi2EN4cute5tupleIJNS5_1CILi1EEES8_S8_EEENS6_IJNS7_ILi192EEENS7_ILi128EEENS7_ILi96EEEEEELi96ENS_10bfloat16_tEfNS_4arch4Sm90ELb0ELb1ELb1ELb1ELb1ELb1ELb0ELb0ELb1ELb1ELb1ELb0EEENS1_21CollectiveEpilogueFwdINS6_IJSA_SC_SB_EEES9_SE_SG_Li384ELb1ELb1ELb1ELb0EEENS1_36VarlenDynamicPersistentTileSchedulerILi192ELi128ELi384ELi128ELb1ELb1ELb1ELb1ELb0ELb1EEEEEEEEEvNT_6ParamsE)
        /*005c*/ 	.word	0x000000c8


	//----- nvinfo : EIATTR_REGCOUNT
	.align		4
.L_33:
        /*0060*/ 	.byte	0x04, 0x2f
        /*0062*/ 	.short	(.L_35 - .L_34)
	.align		4
.L_34:
        /*0064*/ 	.word	index@(_ZN7cutlass13device_kernelIN5flash11enable_sm90INS1_16FlashAttnFwdSm90INS1_25CollectiveMainloopFwdSm90ILi2EN4cute5tupleIJNS5_1CILi1EEES8_S8_EEENS6_IJNS7_ILi192EEENS7_ILi128EEENS7_ILi96EEEEEELi96ENS_10bfloat16_tEfNS_4arch4Sm90ELb0ELb1ELb1ELb1ELb1ELb0ELb0ELb0ELb1ELb1ELb1ELb0EEENS1_21CollectiveEpilogueFwdINS6_IJSA_SC_SB_EEES9_SE_SG_Li384ELb1ELb1ELb1ELb0EEENS1_36VarlenDynamicPersistentTileSchedulerILi192ELi128ELi384ELi128ELb1ELb1ELb1ELb1ELb0ELb1EEEEEEEEEvNT_6ParamsE)
        /*0068*/ 	.word	0x00000080


	//----- nvinfo : EIATTR_FRAME_SIZE
	.align		4
.L_35:
        /*006c*/ 	.byte	0x04, 0x11
        /*006e*/ 	.short	(.L_37 - .L_36)
	.align		4
.L_36:
        /*0070*/ 	.word	index@(_ZN7cutlass13device_kernelIN5flash11enable_sm90INS1_16FlashAttnFwdSm90INS1_25CollectiveMainloopFwdSm90ILi2EN4cute5tupleIJNS5_1CILi1EEES8_S8_EEENS6_IJNS7_ILi192EEENS7_ILi128EEENS7_ILi96EEEEEELi96ENS_10bfloat16_tEfNS_4arch4Sm90ELb0ELb1ELb1ELb1ELb1ELb0ELb0ELb0ELb1ELb1ELb1ELb0EEENS1_21CollectiveEpilogueFwdINS6_IJSA_SC_SB_EEES9_SE_SG_Li384ELb1ELb1ELb1ELb0EEENS1_36VarlenDynamicPersistentTileSchedulerILi192ELi128ELi384ELi128ELb1ELb1ELb1ELb1ELb0ELb1EEEEEEEEEvNT_6ParamsE)
        /*0074*/ 	.word	0x00000030


	//----- nvinfo : EIATTR_REGCOUNT
	.align		4
.L_37:
        /*0078*/ 	.byte	0x04, 0x2f
        /*007a*/ 	.short	(.L_39 - .L_38)
	.align		4
.L_38:
        /*007c*/ 	.word	index@(_ZN7cutlass13device_kernelIN5flash11enable_sm90INS1_16FlashAttnFwdSm90INS1_25CollectiveMainloopFwdSm90ILi2EN4cute5tupleIJNS5_1CILi1EEES8_S8_EEENS6_IJNS7_ILi192EEENS7_ILi128EEENS7_ILi96EEEEEELi96ENS_10bfloat16_tEfNS_4arch4Sm90ELb0ELb1ELb1ELb0ELb1ELb0ELb0ELb0ELb1ELb1ELb1ELb0EEENS1_21CollectiveEpilogueFwdINS6_IJSA_SC_SB_EEES9_SE_SG_Li384ELb0ELb1ELb1ELb0EEENS1_19SingleTileSchedulerILb0ELb1ELb1ELi192EEEEEEEEEvNT_6ParamsE)
        /*0080*/ 	.word	0x00000080


	//----- nvinfo : EIATTR_FRAME_SIZE
	.align		4
.L_39:
        /*0084*/ 	.byte	0x04, 0x11
        /*0086*/ 	.short	(.L_41 - .L_40)
	.align		4
.L_40:
        /*0088*/ 	.word	index@(_ZN7cutlass13device_kernelIN5flash11enable_sm90INS1_16FlashAttnFwdSm90INS1_25CollectiveMainloopFwdSm90ILi2EN4cute5tupleIJNS5_1CILi1EEES8_S8_EEENS6_IJNS7_ILi192EEENS7_ILi128EEENS7_ILi96EEEEEELi96ENS_10bfloat16_tEfNS_4arch4Sm90ELb0ELb1ELb1ELb0ELb1ELb0ELb0ELb0ELb1ELb1ELb1ELb0EEENS1_21CollectiveEpilogueFwdINS6_IJSA_SC_SB_EEES9_SE_SG_Li384ELb0ELb1ELb1ELb0EEENS1_19SingleTileSchedulerILb0ELb1ELb1ELi192EEEEEEEEEvNT_6ParamsE)
        /*008c*/ 	.word	0x00000010


	//----- nvinfo : EIATTR_REGCOUNT
	.align		4
.L_41:
        /*0090*/ 	.byte	0x04, 0x2f
        /*0092*/ 	.short	(.L_43 - .L_42)
	.align		4
.L_42:
        /*0094*/ 	.word	index@(_ZN7cutlass13device_kernelIN5flash11enable_sm90INS1_16FlashAttnFwdSm90INS1_25CollectiveMainloopFwdSm90ILi2EN4cute5tupleIJNS5_1CILi1EEES8_S8_EEENS6_IJNS7_ILi192EEENS7_ILi128EEENS7_ILi96EEEEEELi96ENS_10bfloat16_tEfNS_4arch4Sm90ELb0ELb0ELb1ELb1ELb1ELb1ELb0ELb0ELb1ELb1ELb1ELb0EEENS1_21CollectiveEpilogueFwdINS6_IJSA_SC_SB_EEES9_SE_SG_Li384ELb1ELb1ELb1ELb0EEENS1_36VarlenDynamicPersistentTileSchedulerILi192ELi128ELi384ELi128ELb1ELb1ELb1ELb0ELb1ELb1EEEEEEEEEvNT_6ParamsE)
        /*0098*/ 	.word	0x00000080


	//----- nvinfo : EIATTR_FRAME_SIZE
	.align		4
.L_43:
        /*009c*/ 	.byte	0x04, 0x11
        /*009e*/ 	.short	(.L_45 - .L_44)
	.align		4
.L_44:
        /*00a0*/ 	.word	index@(_ZN7cutlass13device_kernelIN5flash11enable_sm90INS1_16FlashAttnFwdSm90INS1_25CollectiveMainloopFwdSm90ILi2EN4cute5tupleIJNS5_1CILi1EEES8_S8_EEENS6_IJNS7_ILi192EEENS7_ILi128EEENS7_ILi96EEEEEELi96ENS_10bfloat16_tEfNS_4arch4Sm90ELb0ELb0ELb1ELb1ELb1ELb1ELb0ELb0ELb1ELb1ELb1ELb0EEENS1_21CollectiveEpilogueFwdINS6_IJSA_SC_SB_EEES9_SE_SG_Li384ELb1ELb1ELb1ELb0EEENS1_36VarlenDynamicPersistentTileSchedulerILi192ELi128ELi384ELi128ELb1ELb1ELb1ELb0ELb1ELb1EEEEEEEEEvNT_6ParamsE)
        /*00a4*/ 	.word	0x00000118


	//----- nvinfo : EIATTR_REGCOUNT
	.align		4
.L_45:
        /*00a8*/ 	.byte	0x04, 0x2f
        /*00aa*/ 	.short	(.L_47 - .L_46)
	.align		4
.L_46:
        /*00ac*/ 	.word	index@(_ZN7cutlass13device_kernelIN5flash11enable_sm90INS1_16FlashAttnFwdSm90INS1_25CollectiveMainloopFwdSm90ILi2EN4cute5tupleIJNS5_1CILi1EEES8_S8_EEENS6_IJNS7_ILi192EEENS7_ILi128EEENS7_ILi96EEEEEELi96ENS_10bfloat16_tEfNS_4arch4Sm90ELb0ELb0ELb1ELb1ELb1ELb0ELb0ELb0ELb1ELb1ELb1ELb0EEENS1_21CollectiveEpilogueFwdINS6_IJSA_SC_SB_EEES9_SE_SG_Li384ELb1ELb1ELb1ELb0EEENS1_36VarlenDynamicPersistentTileSchedulerILi192ELi128ELi384ELi128ELb1ELb1ELb1ELb0ELb1ELb1EEEEEEEEEvNT_6ParamsE)
        /*00b0*/ 	.word	0x00000080


	//----- nvinfo : EIATTR_FRAME_SIZE
	.align		4
.L_47:
        /*00b4*/ 	.byte	0x04, 0x11
        /*00b6*/ 	.short	(.L_49 - .L_48)
	.align		4
.L_48:
        /*00b8*/ 	.word	index@(_ZN7cutlass13device_kernelIN5flash11enable_sm90INS1_16FlashAttnFwdSm90INS1_25CollectiveMainloopFwdSm90ILi2EN4cute5tupleIJNS5_1CILi1EEES8_S8_EEENS6_IJNS7_ILi192EEENS7_ILi128EEENS7_ILi96EEEEEELi96ENS_10bfloat16_tEfNS_4arch4Sm90ELb0ELb0ELb1ELb1ELb1ELb0ELb0ELb0ELb1ELb1ELb1ELb0EEENS1_21CollectiveEpilogueFwdINS6_IJSA_SC_SB_EEES9_SE_SG_Li384ELb1ELb1ELb1ELb0EEENS1_36VarlenDynamicPersistentTileSchedulerILi192ELi128ELi384ELi128ELb1ELb1ELb1ELb0ELb1ELb1EEEEEEEEEvNT_6ParamsE)
        /*00bc*/ 	.word	0x00000050


	//----- nvinfo : EIATTR_REGCOUNT
	.align		4
.L_49:
        /*00c0*/ 	.byte	0x04, 0x2f
        /*00c2*/ 	.short	(.L_51 - .L_50)
	.align		4
.L_50:
        /*00c4*/ 	.word	index@(_ZN7cutlass13device_kernelIN5flash11enable_sm90INS1_16FlashAttnFwdSm90INS1_25CollectiveMainloopFwdSm90ILi2EN4cute5tupleIJNS5_1CILi1EEES8_S8_EEENS6_IJNS7_ILi192EEENS7_ILi128EEENS7_ILi96EEEEEELi96ENS_10bfloat16_tEfNS_4arch4Sm90ELb0ELb0ELb1ELb0ELb1ELb0ELb0ELb0ELb1ELb1ELb1ELb0EEENS1_21CollectiveEpilogueFwdINS6_IJSA_SC_SB_EEES9_SE_SG_Li384ELb0ELb1ELb1ELb0EEENS1_19SingleTileSchedulerILb0ELb1ELb1ELi192EEEEEEEEEvNT_6ParamsE)
        /*00c8*/ 	.word	0x00000080


	//----- nvinfo : EIATTR_FRAME_SIZE
	.align		4
.L_51:
        /*00cc*/ 	.byte	0x04, 0x11
        /*00ce*/ 	.short	(.L_53 - .L_52)
	.align		4
.L_52:
        /*00d0*/ 	.word	index@(_ZN7cutlass13device_kernelIN5flash11enable_sm90INS1_16FlashAttnFwdSm90INS1_25CollectiveMainloopFwdSm90ILi2EN4cute5tupleIJNS5_1CILi1EEES8_S8_EEENS6_IJNS7_ILi192EEENS7_ILi128EEENS7_ILi96EEEEEELi96ENS_10bfloat16_tEfNS_4arch4Sm90ELb0ELb0ELb1ELb0ELb1ELb0ELb0ELb0ELb1ELb1ELb1ELb0EEENS1_21CollectiveEpilogueFwdINS6_IJSA_SC_SB_EEES9_SE_SG_Li384ELb0ELb1ELb1ELb0EEENS1_19SingleTileSchedulerILb0ELb1ELb1ELi192EEEEEEEEEvNT_6ParamsE)
        /*00d4*/ 	.word	0x00000008


	//----- nvinfo : EIATTR_MIN_STACK_SIZE
	.align		4
.L_53:
        /*00d8*/ 	.byte	0x04, 0x12
        /*00da*/ 	.short	(.L_55 - .L_54)
	.align		4
.L_54:
        /*00dc*/ 	.word	index@(_ZN7cutlass13device_kernelIN5flash11enable_sm90INS1_16FlashAttnFwdSm90INS1_25CollectiveMainloopFwdSm90ILi2EN4cute5tupleIJNS5_1CILi1EEES8_S8_EEENS6_IJNS7_ILi192EEENS7_ILi128EEENS7_ILi96EEEEEELi96ENS_10bfloat16_tEfNS_4arch4Sm90ELb0ELb0ELb1ELb0ELb1ELb0ELb0ELb0ELb1ELb1ELb1ELb0EEENS1_21CollectiveEpilogueFwdINS6_IJSA_SC_SB_EEES9_SE_SG_Li384ELb0ELb1ELb1ELb0EEENS1_19SingleTileSchedulerILb0ELb1ELb1ELi192EEEEEEEEEvNT_6ParamsE)
        /*00e0*/ 	.word	0x00000008


	//----- nvinfo : EIATTR_MIN_STACK_SIZE
	.align		4
.L_55:
        /*00e4*/ 	.byte	0x04, 0x12
        /*00e6*/ 	.short	(.L_57 - .L_56)
	.align		4
.L_56:
        /*00e8*/ 	.word	index@(_ZN7cutlass13device_kernelIN5flash11enable_sm90INS1_16FlashAttnFwdSm90INS1_25CollectiveMainloopFwdSm90ILi2EN4cute5tupleIJNS5_1CILi1EEES8_S8_EEENS6_IJNS7_ILi192EEENS7_ILi128EEENS7_ILi96EEEEEELi96ENS_10bfloat16_tEfNS_4arch4Sm90ELb0ELb0ELb1ELb1ELb1ELb0ELb0ELb0ELb1ELb1ELb1ELb0EEENS1_21CollectiveEpilogueFwdINS6_IJSA_SC_SB_EEES9_SE_SG_Li384ELb1ELb1ELb1ELb0EEENS1_36VarlenDynamicPersistentTileSchedulerILi192ELi128ELi384ELi128ELb1ELb1ELb1ELb0ELb1ELb1EEEEEEEEEvNT_6ParamsE)
        /*00ec*/ 	.word	0x00000050


	//----- nvinfo : EIATTR_MIN_STACK_SIZE
	.align		4
.L_57:
        /*00f0*/ 	.byte	0x04, 0x12
        /*00f2*/ 	.short	(.L_59 - .L_58)
	.align		4
.L_58:
        /*00f4*/ 	.word	index@(_ZN7cutlass13device_kernelIN5flash11enable_sm90INS1_16FlashAttnFwdSm90INS1_25CollectiveMainloopFwdSm90ILi2EN4cute5tupleIJNS5_1CILi1EEES8_S8_EEENS6_IJNS7_ILi192EEENS7_ILi128EEENS7_ILi96EEEEEELi96ENS_10bfloat16_tEfNS_4arch4Sm90ELb0ELb0ELb1ELb1ELb1ELb1ELb0ELb0ELb1ELb1ELb1ELb0EEENS1_21CollectiveEpilogueFwdINS6_IJSA_SC_SB_EEES9_SE_SG_Li384ELb1ELb1ELb1ELb0EEENS1_36VarlenDynamicPersistentTileSchedulerILi192ELi128ELi384ELi128ELb1ELb1ELb1ELb0ELb1ELb1EEEEEEEEEvNT_6ParamsE)
        /*00f8*/ 	.word	0x00000118


	//----- nvinfo : EIATTR_MIN_STACK_SIZE
	.align		4
.L_59:
        /*00fc*/ 	.byte	0x04, 0x12
        /*00fe*/ 	.short	(.L_61 - .L_60)
	.align		4
.L_60:
        /*0100*/ 	.word	index@(_ZN7cutlass13device_kernelIN5flash11enable_sm90INS1_16FlashAttnFwdSm90INS1_25CollectiveMainloopFwdSm90ILi2EN4cute5tupleIJNS5_1CILi1EEES8_S8_EEENS6_IJNS7_ILi192EEENS7_ILi128EEENS7_ILi96EEEEEELi96ENS_10bfloat16_tEfNS_4arch4Sm90ELb0ELb1ELb1ELb0ELb1ELb0ELb0ELb0ELb1ELb1ELb1ELb0EEENS1_21CollectiveEpilogueFwdINS6_IJSA_SC_SB_EEES9_SE_SG_Li384ELb0ELb1ELb1ELb0EEENS1_19SingleTileSchedulerILb0ELb1ELb1ELi192EEEEEEEEEvNT_6ParamsE)
        /*0104*/ 	.word	0x00000010


	//----- nvinfo : EIATTR_MIN_STACK_SIZE
	.align		4
.L_61:
        /*0108*/ 	.byte	0x04, 0x12
        /*010a*/ 	.short	(.L_63 - .L_62)
	.align		4
.L_62:
        /*010c*/ 	.word	index@(_ZN7cutlass13device_kernelIN5flash11enable_sm90INS1_16FlashAttnFwdSm90INS1_25CollectiveMainloopFwdSm90ILi2EN4cute5tupleIJNS5_1CILi1EEES8_S8_EEENS6_IJNS7_ILi192EEENS7_ILi128EEENS7_ILi96EEEEEELi96ENS_10bfloat16_tEfNS_4arch4Sm90ELb0ELb1ELb1ELb1ELb1ELb0ELb0ELb0ELb1ELb1ELb1ELb0EEENS1_21CollectiveEpilogueFwdINS6_IJSA_SC_SB_EEES9_SE_SG_Li384ELb1ELb1ELb1ELb0EEENS1_36VarlenDynamicPersistentTileSchedulerILi192ELi128ELi384ELi128ELb1ELb1ELb1ELb1ELb0ELb1EEEEEEEEEvNT_6ParamsE)
        /*0110*/ 	.word	0x00000030


	//----- nvinfo : EIATTR_MIN_STACK_SIZE
	.align		4
.L_63:
        /*0114*/ 	.byte	0x04, 0x12
        /*0116*/ 	.short	(.L_65 - .L_64)
	.align		4
.L_64:
        /*0118*/ 	.word	index@(_ZN7cutlass13device_kernelIN5flash11enable_sm90INS1_16FlashAttnFwdSm90INS1_25CollectiveMainloopFwdSm90ILi2EN4cute5tupleIJNS5_1CILi1EEES8_S8_EEENS6_IJNS7_ILi192EEENS7_ILi128EEENS7_ILi96EEEEEELi96ENS_10bfloat16_tEfNS_4arch4Sm90ELb0ELb1ELb1ELb1ELb1ELb1ELb0ELb0ELb1ELb1ELb1ELb0EEENS1_21CollectiveEpilogueFwdINS6_IJSA_SC_SB_EEES9_SE_SG_Li384ELb1ELb1ELb1ELb0EEENS1_36VarlenDynamicPersistentTileSchedulerILi192ELi128ELi384ELi128ELb1ELb1ELb1ELb1ELb0ELb1EEEEEEEEEvNT_6ParamsE)
        /*011c*/ 	.word	0x000000c8


	//----- nvinfo : EIATTR_MIN_STACK_SIZE
	.align		4
.L_65:
        /*0120*/ 	.byte	0x04, 0x12
        /*0122*/ 	.short	(.L_67 - .L_66)
	.align		4
.L_66:
        /*0124*/ 	.word	index@(_ZN7cutlass13device_kernelIN5flash11enable_sm90INS1_16FlashAttnFwdSm90INS1_25CollectiveMainloopFwdSm90ILi2EN4cute5tupleIJNS5_1CILi1EEES8_S8_EEENS6_IJNS7_ILi192EEENS7_ILi128EEENS7_ILi96EEEEEELi96ENS_10bfloat16_tEfNS_4arch4Sm90ELb1ELb0ELb1ELb0ELb1ELb0ELb0ELb0ELb1ELb1ELb1ELb0EEENS1_21CollectiveEpilogueFwdINS6_IJSA_SC_SB_EEES9_SE_SG_Li384ELb0ELb1ELb1ELb0EEENS1_19SingleTileSchedulerILb0ELb1ELb1ELi192EEEEEEEEEvNT_6ParamsE)
        /*0128*/ 	.word	0x00000010


	//----- nvinfo : EIATTR_MIN_STACK_SIZE
	.align		4
.L_67:
        /*012c*/ 	.byte	0x04, 0x12
        /*012e*/ 	.short	(.L_69 - .L_68)
	.align		4
.L_68:
        /*0130*/ 	.word	index@(_ZN7cutlass13device_kernelIN5flash11enable_sm90INS1_16FlashAttnFwdSm90INS1_25CollectiveMainloopFwdSm90ILi2EN4cute5tupleIJNS5_1CILi1EEES8_S8_EEENS6_IJNS7_ILi192EEENS7_ILi128EEENS7_ILi96EEEEEELi96ENS_10bfloat16_tEfNS_4arch4Sm90ELb1ELb0ELb1ELb1ELb1ELb0ELb0ELb0ELb1ELb1ELb1ELb0EEENS1_21CollectiveEpilogueFwdINS6_IJSA_SC_SB_EEES9_SE_SG_Li384ELb1ELb1ELb1ELb0EEENS1_36VarlenDynamicPersistentTileSchedulerILi192ELi128ELi384ELi128ELb1ELb1ELb1ELb1ELb1ELb1EEEEEEEEEvNT_6ParamsE)
        /*0134*/ 	.word	0x00000048


	//----- nvinfo : EIATTR_MIN_STACK_SIZE
	.align		4
.L_69:
        /*0138*/ 	.byte	0x04, 0x12
        /*013a*/ 	.short	(.L_71 - .L_70)
	.align		4
.L_70:
        /*013c*/ 	.word	index@(_ZN7cutlass13device_kernelIN5flash11enable_sm90INS1_16FlashAttnFwdSm90INS1_25CollectiveMainloopFwdSm90ILi2EN4cute5tupleIJNS5_1CILi1EEES8_S8_EEENS6_IJNS7_ILi192EEENS7_ILi128EEENS7_ILi96EEEEEELi96ENS_10bfloat16_tEfNS_4arch4Sm90ELb1ELb0ELb1ELb1ELb1ELb1ELb0ELb0ELb1ELb1ELb1ELb0EEENS1_21CollectiveEpilogueFwdINS6_IJSA_SC_SB_EEES9_SE_SG_Li384ELb1ELb1ELb1ELb0EEENS1_36VarlenDynamicPersistentTileSchedulerILi192ELi128ELi384ELi128ELb1ELb1ELb1ELb1ELb1ELb1EEEEEEEEEvNT_6ParamsE)
        /*0140*/ 	.word	0x00000118
.L_71:


//--------------------- .nv.compat                --------------------------
	.section	.nv.compat,"",@"SHT_CUDA_COMPAT_INFO"
	.align	4
        /*0000*/ 	.byte	0x02, 0x09, 0x01, 0x00, 0x02, 0x02, 0x04, 0x00, 0x02, 0x05, 0x05, 0x00, 0x03, 0x07, 0x01, 0x01
        /*0010*/ 	.byte	0x02, 0x03, 0x01, 0x00, 0x02, 0x06, 0x01, 0x00, 0x04, 0x0b, 0x08, 0x00, 0x00, 0x00, 0x00, 0x00
        /*0020*/ 	.byte	0x00, 0x00, 0x00, 0x00


//--------------------- .nv.info._ZN7cutlass13device_kernelIN5flash11enable_sm90INS1_16FlashAttnFwdSm90INS1_25CollectiveMainloopFwdSm90ILi2EN4cute5tupleIJNS5_1CILi1EEES8_S8_EEENS6_IJNS7_ILi192EEENS7_ILi128EEENS7_ILi96EEEEEELi96ENS_10bfloat16_tEfNS_4arch4Sm90ELb0ELb0ELb1ELb0ELb1ELb0ELb0ELb0ELb1ELb1ELb1ELb0EEENS1_21CollectiveEpilogueFwdINS6_IJSA_SC_SB_EEES9_SE_SG_Li384ELb0ELb1ELb1ELb0EEENS1_19SingleTileSchedulerILb0ELb1ELb1ELi192EEEEEEEEEvNT_6ParamsE --------------------------
	.section	.nv.info._ZN7cutlass13device_kernelIN5flash11enable_sm90INS1_16FlashAttnFwdSm90INS1_25CollectiveMainloopFwdSm90ILi2EN4cute5tupleIJNS5_1CILi1EEES8_S8_EEENS6_IJNS7_ILi192EEENS7_ILi128EEENS7_ILi96EEEEEELi96ENS_10bfloat16_tEfNS_4arch4Sm90ELb0ELb0ELb1ELb0ELb1ELb0ELb0ELb0ELb1ELb1ELb1ELb0EEENS1_21CollectiveEpilogueFwdINS6_IJSA_SC_SB_EEES9_SE_SG_Li384ELb0ELb1ELb1ELb0EEENS1_19SingleTileSchedulerILb0ELb1ELb1ELi192EEEEEEEEEvNT_6ParamsE,"",@"SHT_CUDA_INFO"
	.sectionflags	@""
	.align	4


	//----- nvinfo : EIATTR_CUDA_API_VERSION
	.align		4
        /*0000*/ 	.byte	0x04, 0x37
        /*0002*/ 	.short	(.L_73 - .L_72)
.L_72:
        /*0004*/ 	.word	0x00000082


	//----- nvinfo : EIATTR_KPARAM_INFO
	.align		4
.L_73:
        /*0008*/ 	.byte	0x04, 0x17
        /*000a*/ 	.short	(.L_75 - .L_74)
.L_74:
        /*000c*/ 	.word	0x00000000
        /*0010*/ 	.short	0x0000
        /*0012*/ 	.short	0x0070
        /*0014*/ 	.byte	0x00, 0xf0, 0x01, 0x28


	//----- nvinfo : EIATTR_SPARSE_MMA_MASK
	.align		4
.L_75:
        /*0018*/ 	.byte	0x03, 0x50
        /*001a*/ 	.short	0x0000


	//----- nvinfo : EIATTR_MAXREG_COUNT
	.align		4
        /*001c*/ 	.byte	0x03, 0x1b
        /*001e*/ 	.short	0x0080


	//----- nvinfo : EIATTR_NUM_BARRIERS
	.align		4
        /*0020*/ 	.byte	0x02, 0x4c
        /*0022*/ 	.byte	0x10
	.zero		1


	//----- nvinfo : EIATTR_EXTERNS
	.align		4
        /*0024*/ 	.byte	0x04, 0x0f
        /*0026*/ 	.short	(.L_77 - .L_76)


	//   ....[0]....
	.align		4
.L_76:
        /*0028*/ 	.word	index@(__assertfail)


	//----- nvinfo : EIATTR_ANNOTATIONS
	.align		4
.L_77:
        /*002c*/ 	.byte	0x04, 0x55
        /*002e*/ 	.short	(.L_79 - .L_78)


	//   ....[0]....
.L_78:
        /*0030*/ 	.word	0x00000001
        /*0034*/ 	.byte	0x60, 0x93, 0x00, 0x00, 0x01, 0x00, 0x00, 0x00, 0x70, 0x93, 0x00, 0x00, 0x01, 0x00, 0x00, 0x00
        /*0044*/ 	.byte	0xe0, 0xaa, 0x00, 0x00, 0x01, 0x00, 0x00, 0x00, 0x00, 0xab, 0x00, 0x00


	//----- nvinfo : EIATTR_MERCURY_ISA_VERSION
	.align		4
.L_79:
        /*0050*/ 	.byte	0x03, 0x5f
        /*0052*/ 	.short	0x0101


	//----- nvinfo : EIATTR_INT_WARP_WIDE_INSTR_OFFSETS
	.align		4
        /*0054*/ 	.byte	0x04, 0x31
        /*0056*/ 	.short	(.L_81 - .L_80)


	//   ....[0]....
.L_80:
        /*0058*/ 	.word	0x000000c0


	//   ....[1]....
        /*005c*/ 	.word	0x000000d0


	//   ....[2]....
        /*0060*/ 	.word	0x00000170


	//----- nvinfo : EIATTR_COOP_GROUP_MASK_REGIDS
	.align		4
.L_81:
        /*0064*/ 	.byte	0x04, 0x29
        /*0066*/ 	.short	(.L_83 - .L_82)


	//   ....[0]....
.L_82:
        /*0068*/ 	.word	0xffffffff


	//   ....[1]....
        /*006c*/ 	.word	0xffffffff


	//   ....[2]....
        /*0070*/ 	.word	0xffffffff


	//   ....[3]....
        /*0074*/ 	.word	0xffffffff


	//   ....[4]....
        /*0078*/ 	.word	0xffffffff


	//   ....[5]....
        /*007c*/ 	.word	0xffffffff


	//   ....[6]....
        /*0080*/ 	.word	0xffffffff


	//   ....[7]....
        /*0084*/ 	.word	0xffffffff


	//   ....[8]....
        /*0088*/ 	.word	0xffffffff


	//   ....[9]....
        /*008c*/ 	.word	0xffffffff


	//   ....[10]....
        /*0090*/ 	.word	0xffffffff


	//   ....[11]....
        /*0094*/ 	.word	0xffffffff


	//   ....[12]....
        /*0098*/ 	.word	0xffffffff


	//   ....[13]....
        /*009c*/ 	.word	0xffffffff


	//   ....[14]....
        /*00a0*/ 	.word	0xffffffff


	//   ....[15]....
        /*00a4*/ 	.word	0xffffffff


	//   ....[16]....
        /*00a8*/ 	.word	0xffffffff


	//   ....[17]....
        /*00ac*/ 	.word	0xffffffff


	//   ....[18]....
        /*00b0*/ 	.word	0xffffffff


	//   ....[19]....
        /*00b4*/ 	.word	0xffffffff


	//   ....[20]....
        /*00b8*/ 	.word	0xffffffff


	//   ....[21]....
        /*00bc*/ 	.word	0xffffffff


	//   ....[22]....
        /*00c0*/ 	.word	0xffffffff


	//   ....[23]....
        /*00c4*/ 	.word	0xffffffff


	//   ....[24]....
        /*00c8*/ 	.word	0xffffffff


	//   ....[25]....
        /*00cc*/ 	.word	0xffffffff


	//   ....[26]....
        /*00d0*/ 	.word	0xffffffff


	//   ....[27]....
        /*00d4*/ 	.word	0xffffffff


	//   ....[28]....
        /*00d8*/ 	.word	0xffffffff


	//   ....[29]....
        /*00dc*/ 	.word	0xffffffff


	//   ....[30]....
        /*00e0*/ 	.word	0xffffffff


	//   ....[31]....
        /*00e4*/ 	.word	0xffffffff


	//   ....[32]....
        /*00e8*/ 	.word	0xffffffff


	//   ....[33]....
        /*00ec*/ 	.word	0xffffffff


	//   ....[34]....
        /*00f0*/ 	.word	0xffffffff


	//   ....[35]....
        /*00f4*/ 	.word	0xffffffff


	//   ....[36]....
        /*00f8*/ 	.word	0xffffffff


	//   ....[37]....
        /*00fc*/ 	.word	0xffffffff


	//   ....[38]....
        /*0100*/ 	.word	0xffffffff


	//   ....[39]....
        /*0104*/ 	.word	0xffffffff


	//   ....[40]....
        /*0108*/ 	.word	0xffffffff


	//   ....[41]....
        /*010c*/ 	.word	0xffffffff


	//   ....[42]....
        /*0110*/ 	.word	0xffffffff


	//   ....[43]....
        /*0114*/ 	.word	0xffffffff


	//   ....[44]....
        /*0118*/ 	.word	0xffffffff


	//   ....[45]....
        /*011c*/ 	.word	0xffffffff


	//   ....[46]....
        /*0120*/ 	.word	0xffffffff


	//   ....[47]....
        /*0124*/ 	.word	0xffffffff


	//   ....[48]....
        /*0128*/ 	.word	0xffffffff


	//   ....[49]....
        /*012c*/ 	.word	0xffffffff


	//   ....[50]....
        /*0130*/ 	.word	0xffffffff


	//   ....[51]....
        /*0134*/ 	.word	0xffffffff


	//   ....[52]....
        /*0138*/ 	.word	0xffffffff


	//   ....[53]....
        /*013c*/ 	.word	0xffffffff


	//   ....[54]....
        /*0140*/ 	.word	0xffffffff


	//   ....[55]....
        /*0144*/ 	.word	0xffffffff


	//   ....[56]....
        /*0148*/ 	.word	0xffffffff


	//   ....[57]....
        /*014c*/ 	.word	0xffffffff


	//   ....[58]....
        /*0150*/ 	.word	0xffffffff


	//   ....[59]....
        /*0154*/ 	.word	0xffffffff


	//   ....[60]....
        /*0158*/ 	.word	0xffffffff


	//   ....[61]....
        /*015c*/ 	.word	0xffffffff


	//   ....[62]....
        /*0160*/ 	.word	0xffffffff


	//   ....[63]....
        /*0164*/ 	.word	0xffffffff


	//   ....[64]....
        /*0168*/ 	.word	0xffffffff


	//   ....[65]....
        /*016c*/ 	.word	0xffffffff


	//   ....[66]....
        /*0170*/ 	.word	0xffffffff


	//   ....[67]....
        /*0174*/ 	.word	0xffffffff


	//   ....[68]....
        /*0178*/ 	.word	0xffffffff


	//   ....[69]....
        /*017c*/ 	.word	0xffffffff


	//   ....[70]....
        /*0180*/ 	.word	0xffffffff


	//   ....[71]....
        /*0184*/ 	.word	0xffffffff


	//   ....[72]....
        /*0188*/ 	.word	0xffffffff


	//   ....[73]....
        /*018c*/ 	.word	0xffffffff


	//   ....[74]....
        /*0190*/ 	.word	0xffffffff


	//   ....[75]....
        /*0194*/ 	.word	0x0500000f


	//   ....[76]....
        /*0198*/ 	.word	0x0500000f


	//   ....[77]....
        /*019c*/ 	.word	0x0500000f


	//   ....[78]....
        /*01a0*/ 	.word	0x0500000f


	//   ....[79]....
        /*01a4*/ 	.word	0x0500000f


	//   ....[80]....
        /*01a8*/ 	.word	0x0500000f


	//   ....[81]....
        /*01ac*/ 	.word	0x0500000f


	//   ....[82]....
        /*01b0*/ 	.word	0x0500000f


	//   ....[83]....
        /*01b4*/ 	.word	0x0500000f


	//   ....[84]....
        /*01b8*/ 	.word	0x0500000f


	//   ....[85]....
        /*01bc*/ 	.word	0x0500000f


	//   ....[86]....
        /*01c0*/ 	.word	0x0500000f


	//   ....[87]....
        /*01c4*/ 	.word	0x0500000f


	//   ....[88]....
        /*01c8*/ 	.word	0x0500000f


	//   ....[89]....
        /*01cc*/ 	.word	0x0500000f


	//   ....[90]....
        /*01d0*/ 	.word	0x0500000f


	//   ....[91]....
        /*01d4*/ 	.word	0x0500000f


	//   ....[92]....
        /*01d8*/ 	.word	0x0500000f


	//   ....[93]....
        /*01dc*/ 	.word	0x0500000f


	//   ....[94]....
        /*01e0*/ 	.word	0x0500000f


	//   ....[95]....
        /*01e4*/ 	.word	0x0500000f


	//   ....[96]....
        /*01e8*/ 	.word	0x0500000f


	//   ....[97]....
        /*01ec*/ 	.word	0x0500000f


	//   ....[98]....
        /*01f0*/ 	.word	0x0500000f


	//   ....[99]....
        /*01f4*/ 	.word	0x0500000f


	//   ....[100]....
        /*01f8*/ 	.word	0x0500000f


	//   ....[101]....
        /*01fc*/ 	.word	0x0500000f


	//   ....[102]....
        /*0200*/ 	.word	0x0500000f


	//   ....[103]....
        /*0204*/ 	.word	0x0500000f


	//   ....[104]....
        /*0208*/ 	.word	0x0500000f


	//   ....[105]....
        /*020c*/ 	.word	0x0500000f


	//   ....[106]....
        /*0210*/ 	.word	0x0500000f


	//   ....[107]....
        /*0214*/ 	.word	0x0500000f


	//   ....[108]....
        /*0218*/ 	.word	0x0500000f


	//   ....[109]....
        /*021c*/ 	.word	0x0500000f


	//   ....[110]....
        /*0220*/ 	.word	0x0500000f


	//   ....[111]....
        /*0224*/ 	.word	0x0500000f


	//   ....[112]....
        /*0228*/ 	.word	0x0500000f


	//   ....[113]....
        /*022c*/ 	.word	0x0500000f


	//   ....[114]....
        /*0230*/ 	.word	0x0500000f


	//   ....[115]....
        /*0234*/ 	.word	0x0500000f


	//   ....[116]....
        /*0238*/ 	.word	0x0500000f


	//   ....[117]....
        /*023c*/ 	.word	0x0500000f


	//   ....[118]....
        /*0240*/ 	.word	0x0500000f


	//   ....[119]....
        /*0244*/ 	.word	0x0500000f


	//   ....[120]....
        /*0248*/ 	.word	0x0500000f


	//----- nvinfo : EIATTR_COOP_GROUP_INSTR_OFFSETS
	.align		4
.L_83:
        /*024c*/ 	.byte	0x04, 0x28
        /*024e*/ 	.short	(.L_85 - .L_84)


	//   ....[0]....
.L_84:
        /*0250*/ 	.word	0x00000080


	//   ....[1]....
        /*0254*/ 	.word	0x00000090


	//   ....[2]....
        /*0258*/ 	.word	0x000002d0


	//   ....[3]....
        /*025c*/ 	.word	0x00000430


	//   ....[4]....
        /*0260*/ 	.word	0x00000550


	//   ....[5]....
        /*0264*/ 	.word	0x000006b0


	//   ....[6]....
        /*0268*/ 	.word	0x00000f50


	//   ....[7]....
        /*026c*/ 	.word	0x000029e0


	//   ....[8]....
        /*0270*/ 	.word	0x00002a30


	//   ....[9]....
        /*0274*/ 	.word	0x00002f90


	//   ....[10]....
        /*0278*/ 	.word	0x00002fe0


	//   ....[11]....
        /*027c*/ 	.word	0x00003d30


	//   ....[12]....
        /*0280*/ 	.word	0x00005400


	//   ....[13]....
        /*0284*/ 	.word	0x00005420


	//   ....[14]....
        /*0288*/ 	.word	0x00005440


	//   ....[15]....
        /*028c*/ 	.word	0x00005460


	//   ....[16]....
        /*0290*/ 	.word	0x000067c0


	//   ....[17]....
        /*0294*/ 	.word	0x00006900


	//   ....[18]....
        /*0298*/ 	.word	0x00006940


	//   ....[19]....
        /*029c*/ 	.word	0x00006a50


	//   ....[20]....
        /*02a0*/ 	.word	0x00006a60


	//   ....[21]....
        /*02a4*/ 	.word	0x00007940


	//   ....[22]....
        /*02a8*/ 	.word	0x00007980


	//   ....[23]....
        /*02ac*/ 	.word	0x000079c0


	//   ....[24]....
        /*02b0*/ 	.word	0x00007a00


	//   ....[25]....
        /*02b4*/ 	.word	0x00007a20


	//   ....[26]....
        /*02b8*/ 	.word	0x00007a50


	//   ....[27]....
        /*02bc*/ 	.word	0x00007f20


	//   ....[28]....
        /*02c0*/ 	.word	0x00007f30


	//   ....[29]....
        /*02c4*/ 	.word	0x000087d0


	//   ....[30]....
        /*02c8*/ 	.word	0x000099e0


	//   ....[31]....
        /*02cc*/ 	.word	0x000099f0


	//   ....[32]....
        /*02d0*/ 	.word	0x00009a00


	//   ....[33]....
        /*02d4*/ 	.word	0x00009a10


	//   ....[34]....
        /*02d8*/ 	.word	0x00009a30


	//   ....[35]....
        /*02dc*/ 	.word	0x00009a40


	//   ....[36]....
        /*02e0*/ 	.word	0x00009a60


	//   ....[37]....
        /*02e4*/ 	.word	0x00009a90


	//   ....[38]....
        /*02e8*/ 	.word	0x0000a3f0


	//   ....[39]....
        /*02ec*/ 	.word	0x0000a430


	//   ....[40]....
        /*02f0*/ 	.word	0x0000a460


	//   ....[41]....
        /*02f4*/ 	.word	0x0000a480


	//   ....[42]....
        /*02f8*/ 	.word	0x0000a4c0


	//   ....[43]....
        /*02fc*/ 	.word	0x0000a530


	//   ....[44]....
        /*0300*/ 	.word	0x0000a560


	//   ....[45]....
        /*0304*/ 	.word	0x0000a5c0


	//   ....[46]....
        /*0308*/ 	.word	0x0000a5f0


	//   ....[47]....
        /*030c*/ 	.word	0x0000a650


	//   ....[48]....
        /*0310*/ 	.word	0x0000a680


	//   ....[49]....
        /*0314*/ 	.word	0x0000a6d0


	//   ....[50]....
        /*0318*/ 	.word	0x0000af30


	//   ....[51]....
        /*031c*/ 	.word	0x0000af40


	//   ....[52]....
        /*0320*/ 	.word	0x0000af50


	//   ....[53]....
        /*0324*/ 	.word	0x0000afe0


	//   ....[54]....
        /*0328*/ 	.word	0x0000aff0


	//   ....[55]....
        /*032c*/ 	.word	0x0000b050


	//   ....[56]....
        /*0330*/ 	.word	0x0000b080


	//   ....[57]....
        /*0334*/ 	.word	0x0000b0c0


	//   ....[58]....
        /*0338*/ 	.word	0x0000b300


	//   ....[59]....
        /*033c*/ 	.word	0x0000b320


	//   ....[60]....
        /*0340*/ 	.word	0x0000b340


	//   ....[61]....
        /*0344*/ 	.word	0x0000b3c0


	//   ....[62]....
        /*0348*/ 	.word	0x0000b3e0


	//   ....[63]....
        /*034c*/ 	.word	0x0000b460


	//   ....[64]....
        /*0350*/ 	.word	0x0000b480


	//   ....[65]....
        /*0354*/ 	.word	0x0000b490


	//   ....[66]....
        /*0358*/ 	.word	0x0000ba20


	//   ....[67]....
        /*035c*/ 	.word	0x0000ba40


	//   ....[68]....
        /*0360*/ 	.word	0x0000ba60


	//   ....[69]....
        /*0364*/ 	.word	0x0000ba70


	//   ....[70]....
        /*0368*/ 	.word	0x0000bb10


	//   ....[71]....
        /*036c*/ 	.word	0x0000bb40


	//   ....[72]....
        /*0370*/ 	.word	0x0000bb50


	//   ....[73]....
        /*0374*/ 	.word	0x0000bbc0


	//   ....[74]....
        /*0378*/ 	.word	0x0000bf60


	//   ....[75]....
        /*037c*/ 	.word	0x0000c400


	//   ....[76]....
        /*0380*/ 	.word	0x0000c4f0


	//   ....[77]....
        /*0384*/ 	.word	0x0000c5a0


	//   ....[78]....
        /*0388*/ 	.word	0x0000c610


	//   ....[79]....
        /*038c*/ 	.word	0x0000c700


	//   ....[80]....
        /*0390*/ 	.word	0x0000c770


	//   ....[81]....
        /*0394*/ 	.word	0x0000c850


	//   ....[82]....
        /*0398*/ 	.word	0x0000c910


	//   ....[83]....
        /*039c*/ 	.word	0x0000ca00


	//   ....[84]....
        /*03a0*/ 	.word	0x0000caa0


	//   ....[85]....
        /*03a4*/ 	.word	0x0000cb00


	//   ....[86]....
        /*03a8*/ 	.word	0x0000cbb0


	//   ....[87]....
        /*03ac*/ 	.word	0x0000cc80


	//   ....[88]....
        /*03b0*/ 	.word	0x0000cd00


	//   ....[89]....
        /*03b4*/ 	.word	0x0000cdd0


	//   ....[90]....
        /*03b8*/ 	.word	0x0000ce40


	//   ....[91]....
        /*03bc*/ 	.word	0x0000cf00


	//   ....[92]....
        /*03c0*/ 	.word	0x0000cfa0


	//   ....[93]....
        /*03c4*/ 	.word	0x0000d070


	//   ....[94]....
        /*03c8*/ 	.word	0x0000d0e0


	//   ....[95]....
        /*03cc*/ 	.word	0x0000d1a0


	//   ....[96]....
        /*03d0*/ 	.word	0x0000d2e0


	//   ....[97]....
        /*03d4*/ 	.word	0x0000d3b0


	//   ....[98]....
        /*03d8*/ 	.word	0x0000d440


	//   ....[99]....
        /*03dc*/ 	.word	0x0000d520


	//   ....[100]....
        /*03e0*/ 	.word	0x0000d580


	//   ....[101]....
        /*03e4*/ 	.word	0x0000d650


	//   ....[102]....
        /*03e8*/ 	.word	0x0000d6b0


	//   ....[103]....
        /*03ec*/ 	.word	0x0000d790


	//   ....[104]....
        /*03f0*/ 	.word	0x0000d880


	//   ....[105]....
        /*03f4*/ 	.word	0x0000d920


	//   ....[106]....
        /*03f8*/ 	.word	0x0000d980


	//   ....[107]....
        /*03fc*/ 	.word	0x0000da70


	//   ....[108]....
        /*0400*/ 	.word	0x0000dad0


	//   ....[109]....
        /*0404*/ 	.word	0x0000dbc0


	//   ....[110]....
        /*0408*/ 	.word	0x0000dc20


	//   ....[111]....
        /*040c*/ 	.word	0x0000dce0


	//   ....[112]....
        /*0410*/ 	.word	0x0000de20


	//   ....[113]....
        /*0414*/ 	.word	0x0000ded0


	//   ....[114]....
        /*0418*/ 	.word	0x0000dfc0


	//   ....[115]....
        /*041c*/ 	.word	0x0000e0d0


	//   ....[116]....
        /*0420*/ 	.word	0x0000e150


	//   ....[117]....
        /*0424*/ 	.word	0x0000e240


	//   ....[118]....
        /*0428*/ 	.word	0x0000e2b0


	//   ....[119]....
        /*042c*/ 	.word	0x0000e380


	//   ....[120]....
        /*0430*/ 	.word	0x0000e490


	//----- nvinfo : EIATTR_REG_RECONFIG
	.align		4
.L_85:
        /*0434*/ 	.byte	0x01, 0x54
	.zero		2


	//----- nvinfo : EIATTR_SYSCALL_OFFSETS
	.align		4
        /*0438*/ 	.byte	0x04, 0x46
        /*043a*/ 	.short	(.L_87 - .L_86)


	//   ....[0]....
.L_86:
        /*043c*/ 	.word	0x00001110


	//   ....[1]....
        /*0440*/ 	.word	0x00008f10


	//   ....[2]....
        /*0444*/ 	.word	0x00009050


	//   ....[3]....
        /*0448*/ 	.word	0x00009140


	//   ....[4]....
        /*044c*/ 	.word	0x00009f30


	//----- nvinfo : EIATTR_MBARRIER_INSTR_OFFSETS
	.align		4
.L_87:
        /*0450*/ 	.byte	0x04, 0x39
        /*0452*/ 	.short	(.L_89 - .L_88)


	//   ....[0]....
.L_88:
        /*0454*/ 	.word	0x00000180
        /*0458*/ 	.word	0x000000ff
        /*045c*/ 	.word	0x0002d800
        /*0460*/ 	.short	0x0100
        /*0462*/ 	.byte	0x08
	.zero		1


	//   ....[1]....
        /*0464*/ 	.word	0x00000190
        /*0468*/ 	.word	0x000000ff
        /*046c*/ 	.word	0x0002d820
        /*0470*/ 	.short	0x0100
        /*0472*/ 	.byte	0x08
	.zero		1


	//   ....[2]....
        /*0474*/ 	.word	0x00000280
        /*0478*/ 	.word	0x000000ff
        /*047c*/ 	.word	0x0002d830
        /*0480*/ 	.short	0x0100
        /*0482*/ 	.byte	0x08
	.zero		1


	//   ....[3]....
        /*0484*/ 	.word	0x00000290
        /*0488*/ 	.word	0x000000ff
        /*048c*/ 	.word	0x0002d840
        /*0490*/ 	.short	0x0100
        /*0492*/ 	.byte	0x08
	.zero		1


	//   ....[4]....
        /*0494*/ 	.word	0x000002a0
        /*0498*/ 	.word	0x000000ff
        /*049c*/ 	.word	0x0002d838
        /*04a0*/ 	.short	0x0100
        /*04a2*/ 	.byte	0x08
	.zero		1


	//   ....[5]....
        /*04a4*/ 	.word	0x000002b0
        /*04a8*/ 	.word	0x000000ff
        /*04ac*/ 	.word	0x0002d848
        /*04b0*/ 	.short	0x0100
        /*04b2*/ 	.byte	0x08
	.zero		1


	//   ....[6]....
        /*04b4*/ 	.word	0x000003e0
        /*04b8*/ 	.word	0x000000ff
        /*04bc*/ 	.word	0x0002d850
        /*04c0*/ 	.short	0x0100
        /*04c2*/ 	.byte	0x08
	.zero		1


	//   ....[7]....
        /*04c4*/ 	.word	0x000003f0
        /*04c8*/ 	.word	0x000000ff
        /*04cc*/ 	.word	0x0002d860
        /*04d0*/ 	.short	0x0100
        /*04d2*/ 	.byte	0x08
	.zero		1


	//   ....[8]....
        /*04d4*/ 	.word	0x00000400
        /*04d8*/ 	.word	0x000000ff
        /*04dc*/ 	.word	0x0002d858
        /*04e0*/ 	.short	0x0100
        /*04e2*/ 	.byte	0x08
	.zero		1


	//   ....[9]....
        /*04e4*/ 	.word	0x00000410
        /*04e8*/ 	.word	0x000000ff
        /*04ec*/ 	.word	0x0002d868
        /*04f0*/ 	.short	0x0100
        /*04f2*/ 	.byte	0x08
	.zero		1


	//   ....[10]....
        /*04f4*/ 	.word	0x00000500
        /*04f8*/ 	.word	0x000000ff
        /*04fc*/ 	.word	0x0002d870
        /*0500*/ 	.short	0x0100
        /*0502*/ 	.byte	0x06
	.zero		1


	//   ....[11]....
        /*0504*/ 	.word	0x00000510
        /*0508*/ 	.word	0x000000ff
        /*050c*/ 	.word	0x0002d880
        /*0510*/ 	.short	0x0100
        /*0512*/ 	.byte	0x06
	.zero		1


	//   ....[12]....
        /*0514*/ 	.word	0x00000520
        /*0518*/ 	.word	0x000000ff
        /*051c*/ 	.word	0x0002d878
        /*0520*/ 	.short	0x0100
        /*0522*/ 	.byte	0x06
	.zero		1


	//   ....[13]....
        /*0524*/ 	.word	0x00000530
        /*0528*/ 	.word	0x000000ff
        /*052c*/ 	.word	0x0002d888
        /*0530*/ 	.short	0x0100
        /*0532*/ 	.byte	0x06
	.zero		1


	//   ....[14]....
        /*0534*/ 	.word	0x00000660
        /*0538*/ 	.word	0x000000ff
        /*053c*/ 	.word	0x0002d890
        /*0540*/ 	.short	0x0100
        /*0542*/ 	.byte	0x08
	.zero		1


	//   ....[15]....
        /*0544*/ 	.word	0x00000670
        /*0548*/ 	.word	0x000000ff
        /*054c*/ 	.word	0x0002d8a0
        /*0550*/ 	.short	0x0100
        /*0552*/ 	.byte	0x08
	.zero		1


	//   ....[16]....
        /*0554*/ 	.word	0x00000680
        /*0558*/ 	.word	0x000000ff
        /*055c*/ 	.word	0x0002d898
        /*0560*/ 	.short	0x0100
        /*0562*/ 	.byte	0x08
	.zero		1


	//   ....[17]....
        /*0564*/ 	.word	0x00000690
        /*0568*/ 	.word	0x000000ff
        /*056c*/ 	.word	0x0002d8a8
        /*0570*/ 	.short	0x0100
        /*0572*/ 	.byte	0x08
	.zero		1


	//   ....[18]....
        /*0574*/ 	.word	0x000007d0
        /*0578*/ 	.word	0x000000ff
        /*057c*/ 	.word	0x0002d8b0
        /*0580*/ 	.short	0x0100
        /*0582*/ 	.byte	0x08
	.zero		1


	//   ....[19]....
        /*0584*/ 	.word	0x000007e0
        /*0588*/ 	.word	0x000000ff
        /*058c*/ 	.word	0x0002d8c0
        /*0590*/ 	.short	0x0100
        /*0592*/ 	.byte	0x08
	.zero		1


	//   ....[20]....
        /*0594*/ 	.word	0x000007f0
        /*0598*/ 	.word	0x000000ff
        /*059c*/ 	.word	0x0002d8b8
        /*05a0*/ 	.short	0x0100
        /*05a2*/ 	.byte	0x08
	.zero		1


	//   ....[21]....
        /*05a4*/ 	.word	0x00000800
        /*05a8*/ 	.word	0x000000ff
        /*05ac*/ 	.word	0x0002d8c8
        /*05b0*/ 	.short	0x0100
        /*05b2*/ 	.byte	0x08
	.zero		1


	//   ....[22]....
        /*05b4*/ 	.word	0x00001140
        /*05b8*/ 	.word	0x000000ff
        /*05bc*/ 	.word	0x0002d800
        /*05c0*/ 	.short	0x010a
        /*05c2*/ 	.byte	0x29
	.zero		1


	//   ....[23]....
        /*05c4*/ 	.word	0x00001240
        /*05c8*/ 	.word	0x000000ff
        /*05cc*/ 	.word	0x0002d830
        /*05d0*/ 	.short	0x010a
        /*05d2*/ 	.byte	0x29
	.zero		1


	//   ....[24]....
        /*05d4*/ 	.word	0x00001280
        /*05d8*/ 	.word	0x000000ff
        /*05dc*/ 	.word	0x0002d830
        /*05e0*/ 	.short	0x010a
        /*05e2*/ 	.byte	0x29
	.zero		1


	//   ....[25]....
        /*05e4*/ 	.word	0x00001f00
        /*05e8*/ 	.word	0x000000ff
        /*05ec*/ 	.word	0x00000000
        /*05f0*/ 	.short	0x0101
        /*05f2*/ 	.byte	0x04
	.zero		1


	//   ....[26]....
        /*05f4*/ 	.word	0x00004000
        /*05f8*/ 	.word	0x000000ff
        /*05fc*/ 	.word	0x0002d830
        /*0600*/ 	.short	0x010a
        /*0602*/ 	.byte	0x0a
	.zero		1


	//   ....[27]....
        /*0604*/ 	.word	0x00004040
        /*0608*/ 	.word	0x000000ff
        /*060c*/ 	.word	0x0002d830
        /*0610*/ 	.short	0x010a
        /*0612*/ 	.byte	0x0a
	.zero		1


	//   ....[28]....
        /*0614*/ 	.word	0x00004320
        /*0618*/ 	.word	0x000000ff
        /*061c*/ 	.word	0x0002d850
        /*0620*/ 	.short	0x010a
        /*0622*/ 	.byte	0x0a
	.zero		1


	//   ....[29]....
        /*0624*/ 	.word	0x00004360
        /*0628*/ 	.word	0x000000ff
        /*062c*/ 	.word	0x0002d850
        /*0630*/ 	.short	0x010a
        /*0632*/ 	.byte	0x0a
	.zero		1


	//   ....[30]....
        /*0634*/ 	.word	0x00004d00
        /*0638*/ 	.word	0x000000ff
        /*063c*/ 	.word	0x00000000
        /*0640*/ 	.short	0x0101
        /*0642*/ 	.byte	0x0a
	.zero		1


	//   ....[31]....
        /*0644*/ 	.word	0x00006250
        /*0648*/ 	.word	0x000000ff
        /*064c*/ 	.word	0x00000000
        /*0650*/ 	.short	0x0101
        /*0652*/ 	.byte	0x07
	.zero		1


	//   ....[32]....
        /*0654*/ 	.word	0x00006850
        /*0658*/ 	.word	0x000000ff
        /*065c*/ 	.word	0x0002d850
        /*0660*/ 	.short	0x010a
        /*0662*/ 	.byte	0x04
	.zero		1


	//   ....[33]....
        /*0664*/ 	.word	0x00006890
        /*0668*/ 	.word	0x000000ff
        /*066c*/ 	.word	0x0002d850
        /*0670*/ 	.short	0x010a
        /*0672*/ 	.byte	0x04
	.zero		1


	//   ....[34]....
        /*0674*/ 	.word	0x00006f30
        /*0678*/ 	.word	0x000000ff
        /*067c*/ 	.word	0x00000000
        /*0680*/ 	.short	0x0101
        /*0682*/ 	.byte	0x04
	.zero		1


	//   ....[35]....
        /*0684*/ 	.word	0x00007a40
        /*0688*/ 	.word	0x000000ff
        /*068c*/ 	.word	0x00000000
        /*0690*/ 	.short	0x0101
        /*0692*/ 	.byte	0x04
	.zero		1


	//   ....[36]....
        /*0694*/ 	.word	0x000096a0
        /*0698*/ 	.word	0x000000ff
        /*069c*/ 	.word	0x0002d840
        /*06a0*/ 	.short	0x010a
        /*06a2*/ 	.byte	0x2d
	.zero		1


	//   ....[37]....
        /*06a4*/ 	.word	0x00009cd0
        /*06a8*/ 	.word	0x000000ff
        /*06ac*/ 	.word	0x0002d830
        /*06b0*/ 	.short	0x0107
        /*06b2*/ 	.byte	0x2d
	.zero		1


	//   ....[38]....
        /*06b4*/ 	.word	0x00009d60
        /*06b8*/ 	.word	0x000000ff
        /*06bc*/ 	.word	0x0002d830
        /*06c0*/ 	.short	0x0101
        /*06c2*/ 	.byte	0x2d
	.zero		1


	//   ....[39]....
        /*06c4*/ 	.word	0x0000a820
        /*06c8*/ 	.word	0x000000ff
        /*06cc*/ 	.word	0x0002d800
        /*06d0*/ 	.short	0x0107
        /*06d2*/ 	.byte	0x2d
	.zero		1


	//   ....[40]....
        /*06d4*/ 	.word	0x0000a880
        /*06d8*/ 	.word	0x000000ff
        /*06dc*/ 	.word	0x0002d800
        /*06e0*/ 	.short	0x0101
        /*06e2*/ 	.byte	0x2d
	.zero		1


	//   ....[41]....
        /*06e4*/ 	.word	0x0000a890
        /*06e8*/ 	.word	0x000000ff
        /*06ec*/ 	.word	0x0002d820
        /*06f0*/ 	.short	0x010a
        /*06f2*/ 	.byte	0x2d
	.zero		1


	//   ....[42]....
        /*06f4*/ 	.word	0x0000ad00
        /*06f8*/ 	.word	0x00000007
        /*06fc*/ 	.word	0x0002d840
        /*0700*/ 	.short	0x010a
        /*0702*/ 	.byte	0x3f
	.zero		1


	//   ....[43]....
        /*0704*/ 	.word	0x0000b170
        /*0708*/ 	.word	0x00000007
        /*070c*/ 	.word	0x0002d830
        /*0710*/ 	.short	0x0107
        /*0712*/ 	.byte	0x3f
	.zero		1


	//   ....[44]....
        /*0714*/ 	.word	0x0000b240
        /*0718*/ 	.word	0x00000007
        /*071c*/ 	.word	0x0002d830
        /*0720*/ 	.short	0x0101
        /*0722*/ 	.byte	0x3f
	.zero		1


	//   ....[45]....
        /*0724*/ 	.word	0x0000b2a0
        /*0728*/ 	.word	0x00000007
        /*072c*/ 	.word	0x0002d860
        /*0730*/ 	.short	0x010a
        /*0732*/ 	.byte	0x3f
	.zero		1


	//   ....[46]....
        /*0734*/ 	.word	0x0000b600
        /*0738*/ 	.word	0x00000007
        /*073c*/ 	.word	0x0002d850
        /*0740*/ 	.short	0x0107
        /*0742*/ 	.byte	0x3f
	.zero		1


	//   ....[47]....
        /*0744*/ 	.word	0x0000b780
        /*0748*/ 	.word	0x00000007
        /*074c*/ 	.word	0x0002d850
        /*0750*/ 	.short	0x0101
        /*0752*/ 	.byte	0x3f
	.zero		1


	//   ....[48]....
        /*0754*/ 	.word	0x0000b930
        /*0758*/ 	.word	0x00000000
        /*075c*/ 	.word	0x0002d860
        /*0760*/ 	.short	0x010a
        /*0762*/ 	.byte	0x3f
	.zero		1


	//   ....[49]....
        /*0764*/ 	.word	0x0000bd80
        /*0768*/ 	.word	0x00000000
        /*076c*/ 	.word	0x0002d850
        /*0770*/ 	.short	0x0107
        /*0772*/ 	.byte	0x3f
	.zero		1


	//   ....[50]....
        /*0774*/ 	.word	0x0000be60
        /*0778*/ 	.word	0x00000000
        /*077c*/ 	.word	0x0002d850
        /*0780*/ 	.short	0x0101
        /*0782*/ 	.byte	0x3f
	.zero		1


	//   ....[51]....
        /*0784*/ 	.word	0x0000bef0
        /*0788*/ 	.word	0x00000007
        /*078c*/ 	.word	0x0002d820
        /*0790*/ 	.short	0x010a
        /*0792*/ 	.byte	0x3f
	.zero		1


	//   ....[52]....
        /*0794*/ 	.word	0x0000c050
        /*0798*/ 	.word	0x00000005
        /*079c*/ 	.word	0x0002d840
        /*07a0*/ 	.short	0x010a
        /*07a2*/ 	.byte	0x3f
	.zero		1


	//   ....[53]....
        /*07a4*/ 	.word	0x0000c0f0
        /*07a8*/ 	.word	0x00000003
        /*07ac*/ 	.word	0x0002d840
        /*07b0*/ 	.short	0x010a
        /*07b2*/ 	.byte	0x3f
	.zero		1


	//   ....[54]....
        /*07b4*/ 	.word	0x0000c130
        /*07b8*/ 	.word	0x00000005
        /*07bc*/ 	.word	0x0002d860
        /*07c0*/ 	.short	0x010a
        /*07c2*/ 	.byte	0x3f
	.zero		1


	//   ....[55]....
        /*07c4*/ 	.word	0x0000c170
        /*07c8*/ 	.word	0x00000003
        /*07cc*/ 	.word	0x0002d860
        /*07d0*/ 	.short	0x010a
        /*07d2*/ 	.byte	0x3f
	.zero		1


	//   ....[56]....
        /*07d4*/ 	.word	0x0000c1e0
        /*07d8*/ 	.word	0x00000009
        /*07dc*/ 	.word	0x0002d800
        /*07e0*/ 	.short	0x010a
        /*07e2*/ 	.byte	0x3f
	.zero		1


	//   ....[57]....
        /*07e4*/ 	.word	0x0000c240
        /*07e8*/ 	.word	0x00000003
        /*07ec*/ 	.word	0x0002d830
        /*07f0*/ 	.short	0x010a
        /*07f2*/ 	.byte	0x3f
	.zero		1


	//   ....[58]....
        /*07f4*/ 	.word	0x0000c2a0
        /*07f8*/ 	.word	0x0000000d
        /*07fc*/ 	.word	0x0002d830
        /*0800*/ 	.short	0x010a
        /*0802*/ 	.byte	0x3f
	.zero		1


	//   ....[59]....
        /*0804*/ 	.word	0x0000c300
        /*0808*/ 	.word	0x0000000d
        /*080c*/ 	.word	0x0002d850
        /*0810*/ 	.short	0x010a
        /*0812*/ 	.byte	0x3f
	.zero		1


	//   ....[60]....
        /*0814*/ 	.word	0x0000c360
        /*0818*/ 	.word	0x00000003
        /*081c*/ 	.word	0x0002d850
        /*0820*/ 	.short	0x010a
        /*0822*/ 	.byte	0x3f
	.zero		1


	//   ....[61]....
        /*0824*/ 	.word	0x0000c440
        /*0828*/ 	.word	0x00000002
        /*082c*/ 	.word	0x0002d840
        /*0830*/ 	.short	0x010a
        /*0832*/ 	.byte	0x3f
	.zero		1


	//   ....[62]....
        /*0834*/ 	.word	0x0000d1e0
        /*0838*/ 	.word	0x00000003
        /*083c*/ 	.word	0x0002d820
        /*0840*/ 	.short	0x010a
        /*0842*/ 	.byte	0x3f
	.zero		1


	//   ....[63]....
        /*0844*/ 	.word	0x0000d230
        /*0848*/ 	.word	0x00000007
        /*084c*/ 	.word	0x0002d840
        /*0850*/ 	.short	0x010a
        /*0852*/ 	.byte	0x3f
	.zero		1


	//   ....[64]....
        /*0854*/ 	.word	0x0000d7d0
        /*0858*/ 	.word	0x00000007
        /*085c*/ 	.word	0x0002d860
        /*0860*/ 	.short	0x010a
        /*0862*/ 	.byte	0x3f
	.zero		1


	//   ....[65]....
        /*0864*/ 	.word	0x0000dd70
        /*0868*/ 	.word	0x00000000
        /*086c*/ 	.word	0x0002d860
        /*0870*/ 	.short	0x010a
        /*0872*/ 	.byte	0x3f
	.zero		1


	//   ....[66]....
        /*0874*/ 	.word	0x0000e3b0
        /*0878*/ 	.word	0x00000007
        /*087c*/ 	.word	0x0002d820
        /*0880*/ 	.short	0x010a
        /*0882*/ 	.byte	0x3f
	.zero		1


	//   ....[67]....
        /*0884*/ 	.word	0x0000e550
        /*0888*/ 	.word	0x00000005
        /*088c*/ 	.word	0x0002d840
        /*0890*/ 	.short	0x010a
        /*0892*/ 	.byte	0x3f
	.zero		1


	//   ....[68]....
        /*0894*/ 	.word	0x0000e5a0
        /*0898*/ 	.word	0x00000003
        /*089c*/ 	.word	0x0002d840
        /*08a0*/ 	.short	0x010a
        /*08a2*/ 	.byte	0x3f
	.zero		1


	//   ....[69]....
        /*08a4*/ 	.word	0x0000e5f0
        /*08a8*/ 	.word	0x00000005
        /*08ac*/ 	.word	0x0002d860
        /*08b0*/ 	.short	0x010a
        /*08b2*/ 	.byte	0x3f
	.zero		1


	//----- nvinfo : EIATTR_NUM_MBARRIERS
	.align		4
.L_89:
        /*08b4*/ 	.byte	0x03, 0x38
        /*08b6*/ 	.short	0x0016


	//----- nvinfo : EIATTR_EXIT_INSTR_OFFSETS
	.align		4
        /*08b8*/ 	.byte	0x04, 0x1c
        /*08ba*/ 	.short	(.L_91 - .L_90)


	//   ....[0]....
.L_90:
        /*08bc*/ 	.word	0x0000c1c0


	//----- nvinfo : EIATTR_MAX_THREADS
	.align		4
.L_91:
        /*08c0*/ 	.byte	0x04, 0x05
        /*08c2*/ 	.short	(.L_93 - .L_92)
.L_92:
        /*08c4*/ 	.word	0x00000200
        /*08c8*/ 	.word	0x00000001
        /*08cc*/ 	.word	0x00000001


	//----- nvinfo : EIATTR_CRS_STACK_SIZE
	.align		4
.L_93:
        /*08d0*/ 	.byte	0x04, 0x1e
        /*08d2*/ 	.short	(.L_95 - .L_94)
.L_94:
        /*08d4*/ 	.word	0x00000000


	//----- nvinfo : EIATTR_CBANK_PARAM_SIZE
	.align		4
.L_95:
        /*08d8*/ 	.byte	0x03, 0x19
        /*08da*/ 	.short	0x0a70


	//----- nvinfo : EIATTR_PARAM_CBANK
	.align		4
        /*08dc*/ 	.byte	0x04, 0x0a
        /*08de*/ 	.short	(.L_97 - .L_96)
	.align		4
.L_96:
        /*08e0*/ 	.word	index@(.nv.constant0._ZN7cutlass13device_kernelIN5flash11enable_sm90INS1_16FlashAttnFwdSm90INS1_25CollectiveMainloopFwdSm90ILi2EN4cute5tupleIJNS5_1CILi1EEES8_S8_EEENS6_IJNS7_ILi192EEENS7_ILi128EEENS7_ILi96EEEEEELi96ENS_10bfloat16_tEfNS_4arch4Sm90ELb0ELb0ELb1ELb0ELb1ELb0ELb0ELb0ELb1ELb1ELb1ELb0EEENS1_21CollectiveEpilogueFwdINS6_IJSA_SC_SB_EEES9_SE_SG_Li384ELb0ELb1ELb1ELb0EEENS1_19SingleTileSchedulerILb0ELb1ELb1ELi192EEEEEEEEEvNT_6ParamsE)
        /*08e4*/ 	.short	0x0210
        /*08e6*/ 	.short	0x0a70


	//----- nvinfo : EIATTR_SW_WAR
	.align		4
.L_97:
        /*08e8*/ 	.byte	0x04, 0x36
        /*08ea*/ 	.short	(.L_99 - .L_98)
.L_98:
        /*08ec*/ 	.word	0x00000008
.L_99:


//--------------------- .nv.info._ZN7cutlass13device_kernelIN5flash11enable_sm90INS1_16FlashAttnFwdSm90INS1_25CollectiveMainloopFwdSm90ILi2EN4cute5tupleIJNS5_1CILi1EEES8_S8_EEENS6_IJNS7_ILi192EEENS7_ILi128EEENS7_ILi96EEEEEELi96ENS_10bfloat16_tEfNS_4arch4Sm90ELb0ELb0ELb1ELb1ELb1ELb0ELb0ELb0ELb1ELb1ELb1ELb0EEENS1_21CollectiveEpilogueFwdINS6_IJSA_SC_SB_EEES9_SE_SG_Li384ELb1ELb1ELb1ELb0EEENS1_36VarlenDynamicPersistentTileSchedulerILi192ELi128ELi384ELi128ELb1ELb1ELb1ELb0ELb1ELb1EEEEEEEEEvNT_6ParamsE --------------------------
	.section	.nv.info._ZN7cutlass13device_kernelIN5flash11enable_sm90INS1_16FlashAttnFwdSm90INS1_25CollectiveMainloopFwdSm90ILi2EN4cute5tupleIJNS5_1CILi1EEES8_S8_EEENS6_IJNS7_ILi192EEENS7_ILi128EEENS7_ILi96EEEEEELi96ENS_10bfloat16_tEfNS_4arch4Sm90ELb0ELb0ELb1ELb1ELb1ELb0ELb0ELb0ELb1ELb1ELb1ELb0EEENS1_21CollectiveEpilogueFwdINS6_IJSA_SC_SB_EEES9_SE_SG_Li384ELb1ELb1ELb1ELb0EEENS1_36VarlenDynamicPersistentTileSchedulerILi192ELi128ELi384ELi128ELb1ELb1ELb1ELb0ELb1ELb1EEEEEEEEEvNT_6ParamsE,"",@"SHT_CUDA_INFO"
	.sectionflags	@""
	.align	4


	//----- nvinfo : EIATTR_CUDA_API_VERSION
	.align		4
        /*0000*/ 	.byte	0x04, 0x37
        /*0002*/ 	.short	(.L_101 - .L_100)
.L_100:
        /*0004*/ 	.word	0x00000082


	//----- nvinfo : EIATTR_KPARAM_INFO
	.align		4
.L_101:
        /*0008*/ 	.byte	0x04, 0x17
        /*000a*/ 	.short	(.L_103 - .L_102)
.L_102:
        /*000c*/ 	.word	0x00000000
        /*0010*/ 	.short	0x0000
        /*0012*/ 	.short	0x0070
        /*0014*/ 	.byte	0x00, 0xf0, 0x01, 0x2a


	//----- nvinfo : EIATTR_SPARSE_MMA_MASK
	.align		4
.L_103:
        /*0018*/ 	.byte	0x03, 0x50
        /*001a*/ 	.short	0x0000


	//----- nvinfo : EIATTR_MAXREG_COUNT
	.align		4
        /*001c*/ 	.byte	0x03, 0x1b
        /*001e*/ 	.short	0x0080


	//----- nvinfo : EIATTR_NUM_BARRIERS
	.align		4
        /*0020*/ 	.byte	0x02, 0x4c
        /*0022*/ 	.byte	0x10
	.zero		1


	//----- nvinfo : EIATTR_EXTERNS
	.align		4
        /*0024*/ 	.byte	0x04, 0x0f
        /*0026*/ 	.short	(.L_105 - .L_104)


	//   ....[0]....
	.align		4
.L_104:
        /*0028*/ 	.word	index@(__assertfail)


	//----- nvinfo : EIATTR_ANNOTATIONS
	.align		4
.L_105:
        /*002c*/ 	.byte	0x04, 0x55
        /*002e*/ 	.short	(.L_107 - .L_106)


	//   ....[0]....
.L_106:
        /*0030*/ 	.word	0x00000001
        /*0034*/ 	.byte	0x60, 0x08, 0x00, 0x00, 0x01, 0x00, 0x00, 0x00, 0xb0, 0x09, 0x00, 0x00, 0x01, 0x00, 0x00, 0x00
        /* <DEDUP_REMOVED lines=33> */
        /*0254*/ 	.byte	0x10, 0x01, 0x01, 0x00


	//----- nvinfo : EIATTR_MERCURY_ISA_VERSION
	.align		4
.L_107:
        /*0258*/ 	.byte	0x03, 0x5f
        /*025a*/ 	.short	0x0101


	//----- nvinfo : EIATTR_UNUSED_LOAD_BYTE_OFFSET
	.align		4
        /*025c*/ 	.byte	0x04, 0x44
        /*025e*/ 	.short	(.L_109 - .L_108)


	//   ....[0]....
.L_108:
        /*0260*/ 	.word	0x00000970
        /*0264*/ 	.word	0x0000fff0


	//   ....[1]....
        /*0268*/ 	.word	0x00007790
        /*026c*/ 	.word	0x0000fff0


	//----- nvinfo : EIATTR_INT_WARP_WIDE_INSTR_OFFSETS
	.align		4
.L_109:
        /*0270*/ 	.byte	0x04, 0x31
        /*0272*/ 	.short	(.L_111 - .L_110)


	//   ....[0]....
.L_110:
        /*0274*/ 	.word	0x000000c0


	//   ....[1]....
        /*0278*/ 	.word	0x000000d0


	//   ....[2]....
        /*027c*/ 	.word	0x00000170


	//   ....[3]....
        /*0280*/ 	.word	0x0000b470


	//   ....[4]....
        /*0284*/ 	.word	0x0000b500


	//   ....[5]....
        /*0288*/ 	.word	0x0000e1b0


	//   ....[6]....
        /*028c*/ 	.word	0x0000e240


	//----- nvinfo : EIATTR_COOP_GROUP_MASK_REGIDS
	.align		4
.L_111:
        /*0290*/ 	.byte	0x04, 0x29
        /*0292*/ 	.short	(.L_113 - .L_112)


	//   ....[0]....
.L_112:
        /*0294*/ 	.word	0xffffffff


	//   ....[1]....
        /*0298*/ 	.word	0xffffffff


	//   ....[2]....
        /*029c*/ 	.word	0xffffffff


	//   ....[3]....
        /*02a0*/ 	.word	0xffffffff


	//   ....[4]....
        /*02a4*/ 	.word	0xffffffff


	//   ....[5]....
        /*02a8*/ 	.word	0xffffffff


	//   ....[6]....
        /*02ac*/ 	.word	0xffffffff


	//   ....[7]....
        /*02b0*/ 	.word	0xffffffff


	//   ....[8]....
        /*02b4*/ 	.word	0xffffffff


	//   ....[9]....
        /*02b8*/ 	.word	0xffffffff


	//   ....[10]....
        /*02bc*/ 	.word	0xffffffff


	//   ....[11]....
        /*02c0*/ 	.word	0xffffffff


	//   ....[12]....
        /*02c4*/ 	.word	0xffffffff


	//   ....[13]....
        /*02c8*/ 	.word	0xffffffff


	//   ....[14]....
        /*02cc*/ 	.word	0xffffffff


	//   ....[15]....
        /*02d0*/ 	.word	0xffffffff


	//   ....[16]....
        /*02d4*/ 	.word	0xffffffff


	//   ....[17]....
        /*02d8*/ 	.word	0xffffffff


	//   ....[18]....
        /*02dc*/ 	.word	0xffffffff


	//   ....[19]....
        /*02e0*/ 	.word	0xffffffff


	//   ....[20]....
        /*02e4*/ 	.word	0xffffffff


	//   ....[21]....
        /*02e8*/ 	.word	0xffffffff


	//   ....[22]....
        /*02ec*/ 	.word	0xffffffff


	//   ....[23]....
        /*02f0*/ 	.word	0xffffffff


	//   ....[24]....
        /*02f4*/ 	.word	0xffffffff


	//   ....[25]....
        /*02f8*/ 	.word	0xffffffff


	//   ....[26]....
        /*02fc*/ 	.word	0xffffffff


	//   ....[27]....
        /*0300*/ 	.word	0xffffffff


	//   ....[28]....
        /*0304*/ 	.word	0xffffffff


	//   ....[29]....
        /*0308*/ 	.word	0xffffffff


	//   ....[30]....
        /*030c*/ 	.word	0xffffffff


	//   ....[31]....
        /*0310*/ 	.word	0xffffffff


	//   ....[32]....
        /*0314*/ 	.word	0xffffffff


	//   ....[33]....
        /*0318*/ 	.word	0xffffffff


	//   ....[34]....
        /*031c*/ 	.word	0xffffffff


	//   ....[35]....
        /*0320*/ 	.word	0xffffffff


	//   ....[36]....
        /*0324*/ 	.word	0xffffffff


	//   ....[37]....
        /*0328*/ 	.word	0xffffffff


	//   ....[38]....
        /*032c*/ 	.word	0xffffffff


	//   ....[39]....
        /*0330*/ 	.word	0xffffffff


	//   ....[40]....
        /*0334*/ 	.word	0xffffffff


	//   ....[41]....
        /*0338*/ 	.word	0xffffffff


	//   ....[42]....
        /*033c*/ 	.word	0xffffffff


	//   ....[43]....
        /*0340*/ 	.word	0xffffffff


	//   ....[44]....
        /*0344*/ 	.word	0xffffffff


	//   ....[45]....
        /*0348*/ 	.word	0xffffffff


	//   ....[46]....
        /*034c*/ 	.word	0xffffffff


	//   ....[47]....
        /*0350*/ 	.word	0xffffffff


	//   ....[48]....
        /*0354*/ 	.word	0xffffffff


	//   ....[49]....
        /*0358*/ 	.word	0xffffffff


	//   ....[50]....
        /*035c*/ 	.word	0xffffffff


	//   ....[51]....
        /*0360*/ 	.word	0xffffffff


	//   ....[52]....
        /*0364*/ 	.word	0xffffffff


	//   ....[53]....
        /*0368*/ 	.word	0xffffffff


	//   ....[54]....
        /*036c*/ 	.word	0xffffffff


	//   ....[55]....
        /*0370*/ 	.word	0xffffffff


	//   ....[56]....
        /*0374*/ 	.word	0xffffffff


	//   ....[57]....
        /*0378*/ 	.word	0xffffffff


	//   ....[58]....
        /*037c*/ 	.word	0xffffffff


	//   ....[59]....
        /*0380*/ 	.word	0xffffffff


	//   ....[60]....
        /*0384*/ 	.word	0xffffffff


	//   ....[61]....
        /*0388*/ 	.word	0xffffffff


	//   ....[62]....
        /*038c*/ 	.word	0xffffffff


	//   ....[63]....
        /*0390*/ 	.word	0xffffffff


	//   ....[64]....
        /*0394*/ 	.word	0xffffffff


	//   ....[65]....
        /*0398*/ 	.word	0xffffffff


	//   ....[66]....
        /*039c*/ 	.word	0xffffffff


	//   ....[67]....
        /*03a0*/ 	.word	0xffffffff


	//   ....[68]....
        /*03a4*/ 	.word	0xffffffff


	//   ....[69]....
        /*03a8*/ 	.word	0xffffffff


	//   ....[70]....
        /*03ac*/ 	.word	0xffffffff


	//   ....[71]....
        /*03b0*/ 	.word	0xffffffff


	//   ....[72]....
        /*03b4*/ 	.word	0xffffffff


	//   ....[73]....
        /*03b8*/ 	.word	0xffffffff


	//   ....[74]....
        /*03bc*/ 	.word	0xffffffff


	//   ....[75]....
        /*03c0*/ 	.word	0xffffffff


	//   ....[76]....
        /*03c4*/ 	.word	0xffffffff


	//   ....[77]....
        /*03c8*/ 	.word	0xffffffff


	//   ....[78]....
        /*03cc*/ 	.word	0xffffffff


	//   ....[79]....
        /*03d0*/ 	.word	0xffffffff


	//   ....[80]....
        /*03d4*/ 	.word	0xffffffff


	//   ....[81]....
        /*03d8*/ 	.word	0xffffffff


	//   ....[82]....
        /*03dc*/ 	.word	0xffffffff


	//   ....[83]....
        /*03e0*/ 	.word	0xffffffff


	//   ....[84]....
        /*03e4*/ 	.word	0xffffffff


	//   ....[85]....
        /*03e8*/ 	.word	0xffffffff


	//   ....[86]....
        /*03ec*/ 	.word	0xffffffff


	//   ....[87]....
        /*03f0*/ 	.word	0xffffffff


	//   ....[88]....
        /*03f4*/ 	.word	0xffffffff


	//   ....[89]....
        /*03f8*/ 	.word	0xffffffff


	//   ....[90]....
        /*03fc*/ 	.word	0xffffffff


	//   ....[91]....
        /*0400*/ 	.word	0xffffffff


	//   ....[92]....
        /*0404*/ 	.word	0xffffffff


	//   ....[93]....
        /*0408*/ 	.word	0xffffffff


	//   ....[94]....
        /*040c*/ 	.word	0xffffffff


	//   ....[95]....
        /*0410*/ 	.word	0xffffffff


	//   ....[96]....
        /*0414*/ 	.word	0xffffffff


	//   ....[97]....
        /*0418*/ 	.word	0xffffffff


	//   ....[98]....
        /*041c*/ 	.word	0xffffffff


	//   ....[99]....
        /*0420*/ 	.word	0xffffffff


	//   ....[100]....
        /*0424*/ 	.word	0xffffffff


	//   ....[101]....
        /*0428*/ 	.word	0xffffffff


	//   ....[102]....
        /*042c*/ 	.word	0xffffffff


	//   ....[103]....
        /*0430*/ 	.word	0xffffffff


	//   ....[104]....
        /*0434*/ 	.word	0xffffffff


	//   ....[105]....
        /*0438*/ 	.word	0xffffffff


	//   ....[106]....
        /*043c*/ 	.word	0xffffffff


	//   ....[107]....
        /*0440*/ 	.word	0xffffffff


	//   ....[108]....
        /*0444*/ 	.word	0xffffffff


	//   ....[109]....
        /*0448*/ 	.word	0xffffffff


	//   ....[110]....
        /*044c*/ 	.word	0xffffffff


	//   ....[111]....
        /*0450*/ 	.word	0xffffffff


	//   ....[112]....
        /*0454*/ 	.word	0xffffffff


	//   ....[113]....
        /*0458*/ 	.word	0xffffffff


	//   ....[114]....
        /*045c*/ 	.word	0xffffffff


	//   ....[115]....
        /*0460*/ 	.word	0xffffffff


	//   ....[116]....
        /*0464*/ 	.word	0xffffffff


	//   ....[117]....
        /*0468*/ 	.word	0x0500000f


	//   ....[118]....
        /*046c*/ 	.word	0x0500000f


	//   ....[119]....
        /*0470*/ 	.word	0x0500000f


	//   ....[120]....
        /*0474*/ 	.word	0x0500000f


	//   ....[121]....
        /*0478*/ 	.word	0x0500000f


	//   ....[122]....
        /*047c*/ 	.word	0x0500000f


	//   ....[123]....
        /*0480*/ 	.word	0x0500000f


	//   ....[124]....
        /*0484*/ 	.word	0x0500000f


	//   ....[125]....
        /*0488*/ 	.word	0x0500000f


	//   ....[126]....
        /*048c*/ 	.word	0x0500000f


	//   ....[127]....
        /*0490*/ 	.word	0x0500000f


	//   ....[128]....
        /*0494*/ 	.word	0x0500000f


	//   ....[129]....
        /*0498*/ 	.word	0x0500000f


	//   ....[130]....
        /*049c*/ 	.word	0x0500000f


	//   ....[131]....
        /*04a0*/ 	.word	0x0500000f


	//   ....[132]....
        /*04a4*/ 	.word	0x0500000f


	//   ....[133]....
        /*04a8*/ 	.word	0x0500000f


	//   ....[134]....
        /*04ac*/ 	.word	0x0500000f


	//   ....[135]....
        /*04b0*/ 	.word	0x0500000f


	//   ....[136]....
        /*04b4*/ 	.word	0x0500000f


	//   ....[137]....
        /*04b8*/ 	.word	0x0500000f


	//   ....[138]....
        /*04bc*/ 	.word	0x0500000f


	//   ....[139]....
        /*04c0*/ 	.word	0x0500000f


	//   ....[140]....
        /*04c4*/ 	.word	0x0500000f


	//   ....[141]....
        /*04c8*/ 	.word	0x0500000f


	//   ....[142]....
        /*04cc*/ 	.word	0x0500000f


	//   ....[143]....
        /*04d0*/ 	.word	0x0500000f


	//   ....[144]....
        /*04d4*/ 	.word	0x0500000f


	//   ....[145]....
        /*04d8*/ 	.word	0x0500000f


	//   ....[146]....
        /*04dc*/ 	.word	0x0500000f


	//   ....[147]....
        /*04e0*/ 	.word	0x0500000f


	//   ....[148]....
        /*04e4*/ 	.word	0x0500000f


	//   ....[149]....
        /*04e8*/ 	.word	0x0500000f


	//   ....[150]....
        /*04ec*/ 	.word	0x0500000f


	//   ....[151]....
        /*04f0*/ 	.word	0x0500000f


	//   ....[152]....
        /*04f4*/ 	.word	0x0500000f


	//   ....[153]....
        /*04f8*/ 	.word	0x0500000f


	//   ....[154]....
        /*04fc*/ 	.word	0x0500000f


	//   ....[155]....
        /*0500*/ 	.word	0x0500000f


	//   ....[156]....
        /*0504*/ 	.word	0x0500000f


	//   ....[157]....
        /*0508*/ 	.word	0x0500000f


	//   ....[158]....
        /*050c*/ 	.word	0x0500000f


	//   ....[159]....
        /*0510*/ 	.word	0x0500000f


	//   ....[160]....
        /*0514*/ 	.word	0x0500000f


	//   ....[161]....
        /*0518*/ 	.word	0x0500000f


	//   ....[162]....
        /*051c*/ 	.word	0x0500000f


	//   ....[163]....
        /*0520*/ 	.word	0x0500000f


	//   ....[164]....
        /*0524*/ 	.word	0x0500000f


	//   ....[165]....
        /*0528*/ 	.word	0x0500000f


	//   ....[166]....
        /*052c*/ 	.word	0x0500000f


	//   ....[167]....
        /*0530*/ 	.word	0x0500000f


	//   ....[168]....
        /*0534*/ 	.word	0x0500000f


	//   ....[169]....
        /*0538*/ 	.word	0x0500000f


	//   ....[170]....
        /*053c*/ 	.word	0x0500000f


	//   ....[171]....
        /*0540*/ 	.word	0x0500000f


	//   ....[172]....
        /*0544*/ 	.word	0x0500000f


	//   ....[173]....
        /*0548*/ 	.word	0x0500000f


	//   ....[174]....
        /*054c*/ 	.word	0x0500000f


	//   ....[175]....
        /*0550*/ 	.word	0x0500000f


	//   ....[176]....
        /*0554*/ 	.word	0x0500000f


	//   ....[177]....
        /*0558*/ 	.word	0x0500000f


	//   ....[178]....
        /*055c*/ 	.word	0x0500000f


	//   ....[179]....
        /*0560*/ 	.word	0x0500000f


	//   ....[180]....
        /*0564*/ 	.word	0x0500000f


	//----- nvinfo : EIATTR_COOP_GROUP_INSTR_OFFSETS
	.align		4
.L_113:
        /*0568*/ 	.byte	0x04, 0x28
        /*056a*/ 	.short	(.L_115 - .L_114)


	//   ....[0]....
.L_114:
        /*056c*/ 	.word	0x00000080


	//   ....[1]....
        /*0570*/ 	.word	0x000000b0


	//   ....[2]....
        /*0574*/ 	.word	0x000002d0


	//   ....[3]....
        /*0578*/ 	.word	0x00000430


	//   ....[4]....
        /*057c*/ 	.word	0x00000550


	//   ....[5]....
        /*0580*/ 	.word	0x000006b0


	//   ....[6]....
        /*0584*/ 	.word	0x00001790


	//   ....[7]....
        /*0588*/ 	.word	0x000030b0


	//   ....[8]....
        /*058c*/ 	.word	0x00003100


	//   ....[9]....
        /*0590*/ 	.word	0x00003450


	//   ....[10]....
        /*0594*/ 	.word	0x00003560


	//   ....[11]....
        /*0598*/ 	.word	0x000042b0


	//   ....[12]....
        /*059c*/ 	.word	0x00005580


	//   ....[13]....
        /*05a0*/ 	.word	0x000055e0


	//   ....[14]....
        /*05a4*/ 	.word	0x000059d0


	//   ....[15]....
        /*05a8*/ 	.word	0x000059f0


	//   ....[16]....
        /*05ac*/ 	.word	0x00006d30


	//   ....[17]....
        /*05b0*/ 	.word	0x00006e30


	//   ....[18]....
        /*05b4*/ 	.word	0x00006e90


	//   ....[19]....
        /*05b8*/ 	.word	0x00006f50


	//   ....[20]....
        /*05bc*/ 	.word	0x00006f60


	//   ....[21]....
        /*05c0*/ 	.word	0x00008110


	//   ....[22]....
        /*05c4*/ 	.word	0x00008120


	//   ....[23]....
        /*05c8*/ 	.word	0x00008130


	//   ....[24]....
        /*05cc*/ 	.word	0x00008180


	//   ....[25]....
        /*05d0*/ 	.word	0x00008820


	//   ....[26]....
        /*05d4*/ 	.word	0x00008850


	//   ....[27]....
        /*05d8*/ 	.word	0x00008970


	//   ....[28]....
        /*05dc*/ 	.word	0x00008990


	//   ....[29]....
        /*05e0*/ 	.word	0x00008df0


	//   ....[30]....
        /*05e4*/ 	.word	0x00008e00


	//   ....[31]....
        /*05e8*/ 	.word	0x00009130


	//   ....[32]....
        /*05ec*/ 	.word	0x00009140


	//   ....[33]....
        /*05f0*/ 	.word	0x00009ce0


	//   ....[34]....
        /*05f4*/ 	.word	0x00009cf0


	//   ....[35]....
        /*05f8*/ 	.word	0x00009df0


	//   ....[36]....
        /*05fc*/ 	.word	0x00009e10


	//   ....[37]....
        /*0600*/ 	.word	0x00009f80


	//   ....[38]....
        /*0604*/ 	.word	0x0000a190


	//   ....[39]....
        /*0608*/ 	.word	0x0000a1c0


	//   ....[40]....
        /*060c*/ 	.word	0x0000a1f0


	//   ....[41]....
        /*0610*/ 	.word	0x0000a220


	//   ....[42]....
        /*0614*/ 	.word	0x0000a250


	//   ....[43]....
        /*0618*/ 	.word	0x0000a280


	//   ....[44]....
        /*061c*/ 	.word	0x0000a3f0


	//   ....[45]....
        /*0620*/ 	.word	0x0000a420


	//   ....[46]....
        /*0624*/ 	.word	0x0000a450


	//   ....[47]....
        /*0628*/ 	.word	0x0000a480


	//   ....[48]....
        /*062c*/ 	.word	0x0000a4b0


	//   ....[49]....
        /*0630*/ 	.word	0x0000a4e0


	//   ....[50]....
        /*0634*/ 	.word	0x0000a570


	//   ....[51]....
        /*0638*/ 	.word	0x0000a5a0


	//   ....[52]....
        /*063c*/ 	.word	0x0000a5b0


	//   ....[53]....
        /*0640*/ 	.word	0x0000a650


	//   ....[54]....
        /*0644*/ 	.word	0x0000c0d0


	//   ....[55]....
        /*0648*/ 	.word	0x0000c0f0


	//   ....[56]....
        /*064c*/ 	.word	0x0000c1a0


	//   ....[57]....
        /*0650*/ 	.word	0x0000c1c0


	//   ....[58]....
        /*0654*/ 	.word	0x0000c260


	//   ....[59]....
        /*0658*/ 	.word	0x0000c280


	//   ....[60]....
        /*065c*/ 	.word	0x0000c290


	//   ....[61]....
        /*0660*/ 	.word	0x0000c2a0


	//   ....[62]....
        /*0664*/ 	.word	0x0000cc30


	//   ....[63]....
        /*0668*/ 	.word	0x0000cc50


	//   ....[64]....
        /*066c*/ 	.word	0x0000ccb0


	//   ....[65]....
        /*0670*/ 	.word	0x0000ccf0


	//   ....[66]....
        /*0674*/ 	.word	0x0000cd50


	//   ....[67]....
        /*0678*/ 	.word	0x0000cd90


	//   ....[68]....
        /*067c*/ 	.word	0x0000cda0


	//   ....[69]....
        /*0680*/ 	.word	0x0000cdc0


	//   ....[70]....
        /*0684*/ 	.word	0x0000ce90


	//   ....[71]....
        /*0688*/ 	.word	0x0000ced0


	//   ....[72]....
        /*068c*/ 	.word	0x0000cee0


	//   ....[73]....
        /*0690*/ 	.word	0x0000cf00


	//   ....[74]....
        /*0694*/ 	.word	0x0000d790


	//   ....[75]....
        /*0698*/ 	.word	0x0000d7a0


	//   ....[76]....
        /*069c*/ 	.word	0x0000d7c0


	//   ....[77]....
        /*06a0*/ 	.word	0x0000d840


	//   ....[78]....
        /*06a4*/ 	.word	0x0000d850


	//   ....[79]....
        /*06a8*/ 	.word	0x0000d8b0


	//   ....[80]....
        /*06ac*/ 	.word	0x0000d8e0


	//   ....[81]....
        /*06b0*/ 	.word	0x0000d920


	//   ....[82]....
        /*06b4*/ 	.word	0x0000dc10


	//   ....[83]....
        /*06b8*/ 	.word	0x0000dc30


	//   ....[84]....
        /*06bc*/ 	.word	0x0000dcd0


	//   ....[85]....
        /*06c0*/ 	.word	0x0000dce0


	//   ....[86]....
        /*06c4*/ 	.word	0x0000dd70


	//   ....[87]....
        /*06c8*/ 	.word	0x0000dd80


	//   ....[88]....
        /*06cc*/ 	.word	0x0000dd90


	//   ....[89]....
        /*06d0*/ 	.word	0x0000de20


	//   ....[90]....
        /*06d4*/ 	.word	0x0000e430


	//   ....[91]....
        /*06d8*/ 	.word	0x0000e440


	//   ....[92]....
        /*06dc*/ 	.word	0x0000e4d0


	//   ....[93]....
        /*06e0*/ 	.word	0x0000e570


	//   ....[94]....
        /*06e4*/ 	.word	0x0000e590


	//   ....[95]....
        /*06e8*/ 	.word	0x0000e610


	//   ....[96]....
        /*06ec*/ 	.word	0x0000e630


	//   ....[97]....
        /*06f0*/ 	.word	0x0000e640


	//   ....[98]....
        /*06f4*/ 	.word	0x0000ea60


	//   ....[99]....
        /*06f8*/ 	.word	0x0000ea90


	//   ....[100]....
        /*06fc*/ 	.word	0x0000eb00


	//   ....[101]....
        /*0700*/ 	.word	0x0000eb30


	//   ....[102]....
        /*0704*/ 	.word	0x0000eb60


	//   ....[103]....
        /*0708*/ 	.word	0x0000eb90


	//   ....[104]....
        /*070c*/ 	.word	0x0000ebc0


	//   ....[105]....
        /*0710*/ 	.word	0x0000ebf0


	//   ....[106]....
        /*0714*/ 	.word	0x0000ed90


	//   ....[107]....
        /*0718*/ 	.word	0x0000edc0


	//   ....[108]....
        /*071c*/ 	.word	0x0000edf0


	//   ....[109]....
        /*0720*/ 	.word	0x0000ee20


	//   ....[110]....
        /*0724*/ 	.word	0x0000ee50


	//   ....[111]....
        /*0728*/ 	.word	0x0000ee80


	//   ....[112]....
        /*072c*/ 	.word	0x0000ef40


	//   ....[113]....
        /*0730*/ 	.word	0x0000ef60


	//   ....[114]....
        /*0734*/ 	.word	0x0000ef70


	//   ....[115]....
        /*0738*/ 	.word	0x0000efd0


	//   ....[116]....
        /*073c*/ 	.word	0x0000f5f0


	//   ....[117]....
        /*0740*/ 	.word	0x0000fad0


	//   ....[118]....
        /*0744*/ 	.word	0x0000fbc0


	//   ....[119]....
        /*0748*/ 	.word	0x0000fc60


	//   ....[120]....
        /*074c*/ 	.word	0x0000fcc0


	//   ....[121]....
        /*0750*/ 	.word	0x0000fdd0


	//   ....[122]....
        /*0754*/ 	.word	0x0000fe40


	//   ....[123]....
        /*0758*/ 	.word	0x0000ff50


	//   ....[124]....
        /*075c*/ 	.word	0x0000ffc0


	//   ....[125]....
        /*0760*/ 	.word	0x00010060


	//   ....[126]....
        /*0764*/ 	.word	0x00010190


	//   ....[127]....
        /*0768*/ 	.word	0x000101e0


	//   ....[128]....
        /*076c*/ 	.word	0x00010250


	//   ....[129]....
        /*0770*/ 	.word	0x00010340


	//   ....[130]....
        /*0774*/ 	.word	0x000103c0


	//   ....[131]....
        /*0778*/ 	.word	0x000104a0


	//   ....[132]....
        /*077c*/ 	.word	0x00010520


	//   ....[133]....
        /*0780*/ 	.word	0x00010580


	//   ....[134]....
        /*0784*/ 	.word	0x00010680


	//   ....[135]....
        /*0788*/ 	.word	0x00010780


	//   ....[136]....
        /*078c*/ 	.word	0x000107e0


	//   ....[137]....
        /*0790*/ 	.word	0x000108c0


	//   ....[138]....
        /*0794*/ 	.word	0x00010a00


	//   ....[139]....
        /*0798*/ 	.word	0x00010ad0


	//   ....[140]....
        /*079c*/ 	.word	0x00010b50


	//   ....[141]....
        /*07a0*/ 	.word	0x00010c40


	//   ....[142]....
        /*07a4*/ 	.word	0x00010ca0


	//   ....[143]....
        /*07a8*/ 	.word	0x00010d70


	//   ....[144]....
        /*07ac*/ 	.word	0x00010dd0


	//   ....[145]....
        /*07b0*/ 	.word	0x00010eb0


	//   ....[146]....
        /*07b4*/ 	.word	0x00010fa0


	//   ....[147]....
        /*07b8*/ 	.word	0x00011040


	//   ....[148]....
        /*07bc*/ 	.word	0x000110a0


	//   ....[149]....
        /*07c0*/ 	.word	0x000111a0


	//   ....[150]....
        /*07c4*/ 	.word	0x00011200


	//   ....[151]....
        /*07c8*/ 	.word	0x00011300


	//   ....[152]....
        /*07cc*/ 	.word	0x00011360


	//   ....[153]....
        /*07d0*/ 	.word	0x00011430


	//   ....[154]....
        /*07d4*/ 	.word	0x00011580


	//   ....[155]....
        /*07d8*/ 	.word	0x00011630


	//   ....[156]....
        /*07dc*/ 	.word	0x00011740


	//   ....[157]....
        /*07e0*/ 	.word	0x00011820


	//   ....[158]....
        /*07e4*/ 	.word	0x00011880


	//   ....[159]....
        /*07e8*/ 	.word	0x00011970


	//   ....[160]....
        /*07ec*/ 	.word	0x000119d0


	//   ....[161]....
        /*07f0*/ 	.word	0x00011ab0


	//   ....[162]....
        /*07f4*/ 	.word	0x00011b40


	//   ....[163]....
        /*07f8*/ 	.word	0x00011be0


	//   ....[164]....
        /*07fc*/ 	.word	0x00011d60


	//   ....[165]....
        /*0800*/ 	.word	0x00011dd0


	//   ....[166]....
        /*0804*/ 	.word	0x00011e40


	//   ....[167]....
        /*0808*/ 	.word	0x00011eb0


	//   ....[168]....
        /*080c*/ 	.word	0x00011f20


	//   ....[169]....
        /*0810*/ 	.word	0x00011fa0


	//   ....[170]....
        /*0814*/ 	.word	0x00012020


	//   ....[171]....
        /*0818*/ 	.word	0x000120b0


	//   ....[172]....
        /*081c*/ 	.word	0x00012120


	//   ....[173]....
        /*0820*/ 	.word	0x00012190


	//   ....[174]....
        /*0824*/ 	.word	0x00012200


	//   ....[175]....
        /*0828*/ 	.word	0x00012280


	//   ....[176]....
        /*082c*/ 	.word	0x000122f0


	//   ....[177]....
        /*0830*/ 	.word	0x00012390


	//   ....[178]....
        /*0834*/ 	.word	0x000123e0


	//   ....[179]....
        /*0838*/ 	.word	0x00012470


	//   ....[180]....
        /*083c*/ 	.word	0x000125a0


	//----- nvinfo : EIATTR_REG_RECONFIG
	.align		4
.L_115:
        /*0840*/ 	.byte	0x01, 0x54
	.zero		2


	//----- nvinfo : EIATTR_SYSCALL_OFFSETS
	.align		4
        /*0844*/ 	.byte	0x04, 0x46
        /*0846*/ 	.short	(.L_117 - .L_116)


	//   ....[0]....
.L_116:
        /*0848*/ 	.word	0x00001910


	//   ....[1]....
        /*084c*/ 	.word	0x0000b660


	//   ....[2]....
        /*0850*/ 	.word	0x0000b7b0


	//   ....[3]....
        /*0854*/ 	.word	0x0000b8a0


	//   ....[4]....
        /*0858*/ 	.word	0x0000c6e0


	//----- nvinfo : EIATTR_MBARRIER_INSTR_OFFSETS
	.align		4
.L_117:
        /*085c*/ 	.byte	0x04, 0x39
        /*085e*/ 	.short	(.L_119 - .L_118)


	//   ....[0]....
.L_118:
        /*0860*/ 	.word	0x00000180
        /*0864*/ 	.word	0x000000ff
        /*0868*/ 	.word	0x0002d800
        /*086c*/ 	.short	0x0100
        /*086e*/ 	.byte	0x08
	.zero		1


	//   ....[1]....
        /*0870*/ 	.word	0x00000190
        /*0874*/ 	.word	0x000000ff
        /*0878*/ 	.word	0x0002d820
        /*087c*/ 	.short	0x0100
        /*087e*/ 	.byte	0x08
	.zero		1


	//   ....[2]....
        /*0880*/ 	.word	0x00000280
        /*0884*/ 	.word	0x000000ff
        /*0888*/ 	.word	0x0002d830
        /*088c*/ 	.short	0x0100
        /*088e*/ 	.byte	0x08
	.zero		1


	//   ....[3]....
        /*0890*/ 	.word	0x00000290
        /*0894*/ 	.word	0x000000ff
        /*0898*/ 	.word	0x0002d840
        /*089c*/ 	.short	0x0100
        /*089e*/ 	.byte	0x08
	.zero		1


	//   ....[4]....
        /*08a0*/ 	.word	0x000002a0
        /*08a4*/ 	.word	0x000000ff
        /*08a8*/ 	.word	0x0002d838
        /*08ac*/ 	.short	0x0100
        /*08ae*/ 	.byte	0x08
	.zero		1


	//   ....[5]....
        /*08b0*/ 	.word	0x000002b0
        /*08b4*/ 	.word	0x000000ff
        /*08b8*/ 	.word	0x0002d848
        /*08bc*/ 	.short	0x0100
        /*08be*/ 	.byte	0x08
	.zero		1


	//   ....[6]....
        /*08c0*/ 	.word	0x000003e0
        /*08c4*/ 	.word	0x000000ff
        /*08c8*/ 	.word	0x0002d850
        /*08cc*/ 	.short	0x0100
        /*08ce*/ 	.byte	0x08
	.zero		1


	//   ....[7]....
        /*08d0*/ 	.word	0x000003f0
        /*08d4*/ 	.word	0x000000ff
        /*08d8*/ 	.word	0x0002d860
        /*08dc*/ 	.short	0x0100
        /*08de*/ 	.byte	0x08
	.zero		1


	//   ....[8]....
        /*08e0*/ 	.word	0x00000400
        /*08e4*/ 	.word	0x000000ff
        /*08e8*/ 	.word	0x0002d858
        /*08ec*/ 	.short	0x0100
        /*08ee*/ 	.byte	0x08
	.zero		1


	//   ....[9]....
        /*08f0*/ 	.word	0x00000410
        /*08f4*/ 	.word	0x000000ff
        /*08f8*/ 	.word	0x0002d868
        /*08fc*/ 	.short	0x0100
        /*08fe*/ 	.byte	0x08
	.zero		1


	//   ....[10]....
        /*0900*/ 	.word	0x00000500
        /*0904*/ 	.word	0x000000ff
        /*0908*/ 	.word	0x0002d870
        /*090c*/ 	.short	0x0100
        /*090e*/ 	.byte	0x06
	.zero		1


	//   ....[11]....
        /*0910*/ 	.word	0x00000510
        /*0914*/ 	.word	0x000000ff
        /*0918*/ 	.word	0x0002d880
        /*091c*/ 	.short	0x0100
        /*091e*/ 	.byte	0x06
	.zero		1


	//   ....[12]....
        /*0920*/ 	.word	0x00000520
        /*0924*/ 	.word	0x000000ff
        /*0928*/ 	.word	0x0002d878
        /*092c*/ 	.short	0x0100
        /*092e*/ 	.byte	0x06
	.zero		1


	//   ....[13]....
        /*0930*/ 	.word	0x00000530
        /*0934*/ 	.word	0x000000ff
        /*0938*/ 	.word	0x0002d888
        /*093c*/ 	.short	0x0100
        /*093e*/ 	.byte	0x06
	.zero		1


	//   ....[14]....
        /*0940*/ 	.word	0x00000660
        /*0944*/ 	.word	0x000000ff
        /*0948*/ 	.word	0x0002d890
        /*094c*/ 	.short	0x0100
        /*094e*/ 	.byte	0x08
	.zero		1


	//   ....[15]....
        /*0950*/ 	.word	0x00000670
        /*0954*/ 	.word	0x000000ff
        /*0958*/ 	.word	0x0002d8a0
        /*095c*/ 	.short	0x0100
        /*095e*/ 	.byte	0x08
	.zero		1


	//   ....[16]....
        /*0960*/ 	.word	0x00000680
        /*0964*/ 	.word	0x000000ff
        /*0968*/ 	.word	0x0002d898
        /*096c*/ 	.short	0x0100
        /*096e*/ 	.byte	0x08
	.zero		1


	//   ....[17]....
        /*0970*/ 	.word	0x00000690
        /*0974*/ 	.word	0x000000ff
        /*0978*/ 	.word	0x0002d8a8
        /*097c*/ 	.short	0x0100
        /*097e*/ 	.byte	0x08
	.zero		1


	//   ....[18]....
        /*0980*/ 	.word	0x000007c0
        /*0984*/ 	.word	0x000000ff
        /*0988*/ 	.word	0x0002d8b0
        /*098c*/ 	.short	0x0100
        /*098e*/ 	.byte	0x08
	.zero		1


	//   ....[19]....
        /*0990*/ 	.word	0x000007d0
        /*0994*/ 	.word	0x000000ff
        /*0998*/ 	.word	0x0002d8c0
        /*099c*/ 	.short	0x0100
        /*099e*/ 	.byte	0x08
	.zero		1


	//   ....[20]....
        /*09a0*/ 	.word	0x000007e0
        /*09a4*/ 	.word	0x000000ff
        /*09a8*/ 	.word	0x0002d8b8
        /*09ac*/ 	.short	0x0100
        /*09ae*/ 	.byte	0x08
	.zero		1


	//   ....[21]....
        /*09b0*/ 	.word	0x000007f0
        /*09b4*/ 	.word	0x000000ff
        /*09b8*/ 	.word	0x0002d8c8
        /*09bc*/ 	.short	0x0100
        /*09be*/ 	.byte	0x08
	.zero		1


	//   ....[22]....
        /*09c0*/ 	.word	0x00001980
        /*09c4*/ 	.word	0x000000ff
        /*09c8*/ 	.word	0x0002d800
        /*09cc*/ 	.short	0x010a
        /*09ce*/ 	.byte	0x29
	.zero		1


	//   ....[23]....
        /*09d0*/ 	.word	0x000019f0
        /*09d4*/ 	.word	0x00000000
        /*09d8*/ 	.word	0x0002d830
        /*09dc*/ 	.short	0x010a
        /*09de*/ 	.byte	0x3f
	.zero		1


	//   ....[24]....
        /*09e0*/ 	.word	0x00001a40
        /*09e4*/ 	.word	0x00000000
        /*09e8*/ 	.word	0x0002d830
        /*09ec*/ 	.short	0x010a
        /*09ee*/ 	.byte	0x3f
	.zero		1


	//   ....[25]....
        /*09f0*/ 	.word	0x00002b60
        /*09f4*/ 	.word	0x000000ff
        /*09f8*/ 	.word	0x00000000
        /*09fc*/ 	.short	0x0101
        /*09fe*/ 	.byte	0x06
	.zero		1


	//   ....[26]....
        /*0a00*/ 	.word	0x00004560
        /*0a04*/ 	.word	0x000000ff
        /*0a08*/ 	.word	0x0002d830
        /*0a0c*/ 	.short	0x010a
        /*0a0e*/ 	.byte	0x06
	.zero		1


	//   ....[27]....
        /*0a10*/ 	.word	0x000045a0
        /*0a14*/ 	.word	0x000000ff
        /*0a18*/ 	.word	0x0002d830
        /*0a1c*/ 	.short	0x010a
        /*0a1e*/ 	.byte	0x06
	.zero		1


	//   ....[28]....
        /*0a20*/ 	.word	0x00004880
        /*0a24*/ 	.word	0x000000ff
        /*0a28*/ 	.word	0x0002d850
        /*0a2c*/ 	.short	0x010a
        /*0a2e*/ 	.byte	0x06
	.zero		1


	//   ....[29]....
        /*0a30*/ 	.word	0x000048c0
        /*0a34*/ 	.word	0x000000ff
        /*0a38*/ 	.word	0x0002d850
        /*0a3c*/ 	.short	0x010a
        /*0a3e*/ 	.byte	0x06
	.zero		1


	//   ....[30]....
        /*0a40*/ 	.word	0x00005230
        /*0a44*/ 	.word	0x000000ff
        /*0a48*/ 	.word	0x00000000
        /*0a4c*/ 	.short	0x0101
        /*0a4e*/ 	.byte	0x06
	.zero		1


	//   ....[31]....
        /*0a50*/ 	.word	0x000067d0
        /*0a54*/ 	.word	0x000000ff
        /*0a58*/ 	.word	0x00000000
        /*0a5c*/ 	.short	0x0101
        /*0a5e*/ 	.byte	0x06
	.zero		1


	//   ....[32]....
        /*0a60*/ 	.word	0x00006da0
        /*0a64*/ 	.word	0x000000ff
        /*0a68*/ 	.word	0x0002d850
        /*0a6c*/ 	.short	0x010a
        /*0a6e*/ 	.byte	0x04
	.zero		1


	//   ....[33]....
        /*0a70*/ 	.word	0x00006de0
        /*0a74*/ 	.word	0x000000ff
        /*0a78*/ 	.word	0x0002d850
        /*0a7c*/ 	.short	0x010a
        /*0a7e*/ 	.byte	0x04
	.zero		1


	//   ....[34]....
        /*0a80*/ 	.word	0x00007460
        /*0a84*/ 	.word	0x000000ff
        /*0a88*/ 	.word	0x00000000
        /*0a8c*/ 	.short	0x0101
        /*0a8e*/ 	.byte	0x04
	.zero		1


	//   ....[35]....
        /*0a90*/ 	.word	0x00008840
        /*0a94*/ 	.word	0x000000ff
        /*0a98*/ 	.word	0x00000000
        /*0a9c*/ 	.short	0x0101
        /*0a9e*/ 	.byte	0x04
	.zero		1


	//   ....[36]....
        /*0aa0*/ 	.word	0x00008d60
        /*0aa4*/ 	.word	0x000000ff
        /*0aa8*/ 	.word	0x00000000
        /*0aac*/ 	.short	0x0101
        /*0aae*/ 	.byte	0x04
	.zero		1


	//   ....[37]....
        /*0ab0*/ 	.word	0x0000be60
        /*0ab4*/ 	.word	0x00000002
        /*0ab8*/ 	.word	0x0002d840
        /*0abc*/ 	.short	0x010a
        /*0abe*/ 	.byte	0x3f
	.zero		1


	//   ....[38]....
        /*0ac0*/ 	.word	0x0000c3e0
        /*0ac4*/ 	.word	0x00000002
        /*0ac8*/ 	.word	0x0002d830
        /*0acc*/ 	.short	0x0107
        /*0ace*/ 	.byte	0x3f
	.zero		1


	//   ....[39]....
        /*0ad0*/ 	.word	0x0000c4b0
        /*0ad4*/ 	.word	0x00000002
        /*0ad8*/ 	.word	0x0002d830
        /*0adc*/ 	.short	0x0101
        /*0ade*/ 	.byte	0x3f
	.zero		1


	//   ....[40]....
        /*0ae0*/ 	.word	0x0000d040
        /*0ae4*/ 	.word	0x00000011
        /*0ae8*/ 	.word	0x0002d800
        /*0aec*/ 	.short	0x0107
        /*0aee*/ 	.byte	0x3f
	.zero		1


	//   ....[41]....
        /*0af0*/ 	.word	0x0000d130
        /*0af4*/ 	.word	0x00000011
        /*0af8*/ 	.word	0x0002d800
        /*0afc*/ 	.short	0x0101
        /*0afe*/ 	.byte	0x3f
	.zero		1


	//   ....[42]....
        /*0b00*/ 	.word	0x0000d150
        /*0b04*/ 	.word	0x00000011
        /*0b08*/ 	.word	0x0002d820
        /*0b0c*/ 	.short	0x010a
        /*0b0e*/ 	.byte	0x3f
	.zero		1


	//   ....[43]....
        /*0b10*/ 	.word	0x0000d570
        /*0b14*/ 	.word	0x00000005
        /*0b18*/ 	.word	0x0002d840
        /*0b1c*/ 	.short	0x010a
        /*0b1e*/ 	.byte	0x3f
	.zero		1


	//   ....[44]....
        /*0b20*/ 	.word	0x0000d9d0
        /*0b24*/ 	.word	0x00000005
        /*0b28*/ 	.word	0x0002d830
        /*0b2c*/ 	.short	0x0107
        /*0b2e*/ 	.byte	0x3f
	.zero		1


	//   ....[45]....
        /*0b30*/ 	.word	0x0000da90
        /*0b34*/ 	.word	0x00000005
        /*0b38*/ 	.word	0x0002d830
        /*0b3c*/ 	.short	0x0101
        /*0b3e*/ 	.byte	0x3f
	.zero		1


	//   ....[46]....
        /*0b40*/ 	.word	0x0000daf0
        /*0b44*/ 	.word	0x00000005
        /*0b48*/ 	.word	0x0002d860
        /*0b4c*/ 	.short	0x010a
        /*0b4e*/ 	.byte	0x3f
	.zero		1


	//   ....[47]....
        /*0b50*/ 	.word	0x0000dfe0
        /*0b54*/ 	.word	0x00000005
        /*0b58*/ 	.word	0x0002d850
        /*0b5c*/ 	.short	0x0107
        /*0b5e*/ 	.byte	0x3f
	.zero		1


	//   ....[48]....
        /*0b60*/ 	.word	0x0000e0d0
        /*0b64*/ 	.word	0x00000005
        /*0b68*/ 	.word	0x0002d850
        /*0b6c*/ 	.short	0x0101
        /*0b6e*/ 	.byte	0x3f
	.zero		1


	//   ....[49]....
        /*0b70*/ 	.word	0x0000e2f0
        /*0b74*/ 	.word	0x00000000
        /*0b78*/ 	.word	0x0002d860
        /*0b7c*/ 	.short	0x010a
        /*0b7e*/ 	.byte	0x3f
	.zero		1


	//   ....[50]....
        /*0b80*/ 	.word	0x0000e770
        /*0b84*/ 	.word	0x00000000
        /*0b88*/ 	.word	0x0002d850
        /*0b8c*/ 	.short	0x0107
        /*0b8e*/ 	.byte	0x3f
	.zero		1


	//   ....[51]....
        /*0b90*/ 	.word	0x0000e840
        /*0b94*/ 	.word	0x00000000
        /*0b98*/ 	.word	0x0002d850
        /*0b9c*/ 	.short	0x0101
        /*0b9e*/ 	.byte	0x3f
	.zero		1


	//   ....[52]....
        /*0ba0*/ 	.word	0x0000f570
        /*0ba4*/ 	.word	0x00000005
        /*0ba8*/ 	.word	0x0002d820
        /*0bac*/ 	.short	0x010a
        /*0bae*/ 	.byte	0x3f
	.zero		1


	//   ....[53]....
        /*0bb0*/ 	.word	0x0000f6f0
        /*0bb4*/ 	.word	0x00000003
        /*0bb8*/ 	.word	0x0002d840
        /*0bbc*/ 	.short	0x010a
        /*0bbe*/ 	.byte	0x3f
	.zero		1


	//   ....[54]....
        /*0bc0*/ 	.word	0x0000f790
        /*0bc4*/ 	.word	0x00000005
        /*0bc8*/ 	.word	0x0002d840
        /*0bcc*/ 	.short	0x010a
        /*0bce*/ 	.byte	0x3f
	.zero		1


	//   ....[55]....
        /*0bd0*/ 	.word	0x0000f7d0
        /*0bd4*/ 	.word	0x00000003
        /*0bd8*/ 	.word	0x0002d860
        /*0bdc*/ 	.short	0x010a
        /*0bde*/ 	.byte	0x3f
	.zero		1


	//   ....[56]....
        /*0be0*/ 	.word	0x0000f810
        /*0be4*/ 	.word	0x00000005
        /*0be8*/ 	.word	0x0002d860
        /*0bec*/ 	.short	0x010a
        /*0bee*/ 	.byte	0x3f
	.zero		1


	//   ....[57]....
        /*0bf0*/ 	.word	0x0000f880
        /*0bf4*/ 	.word	0x00000003
        /*0bf8*/ 	.word	0x0002d800
        /*0bfc*/ 	.short	0x010a
        /*0bfe*/ 	.byte	0x3f
	.zero		1


	//   ....[58]....
        /*0c00*/ 	.word	0x0000f8d0
        /*0c04*/ 	.word	0x00000000
        /*0c08*/ 	.word	0x0002d830
        /*0c0c*/ 	.short	0x010a
        /*0c0e*/ 	.byte	0x3f
	.zero		1


	//   ....[59]....
        /*0c10*/ 	.word	0x0000f930
        /*0c14*/ 	.word	0x00000009
        /*0c18*/ 	.word	0x0002d830
        /*0c1c*/ 	.short	0x010a
        /*0c1e*/ 	.byte	0x3f
	.zero		1


	//   ....[60]....
        /*0c20*/ 	.word	0x0000f990
        /*0c24*/ 	.word	0x00000008
        /*0c28*/ 	.word	0x0002d850
        /*0c2c*/ 	.short	0x010a
        /*0c2e*/ 	.byte	0x3f
	.zero		1


	//   ....[61]....
        /*0c30*/ 	.word	0x0000f9f0
        /*0c34*/ 	.word	0x00000003
        /*0c38*/ 	.word	0x0002d850
        /*0c3c*/ 	.short	0x010a
        /*0c3e*/ 	.byte	0x3f
	.zero		1


	//   ....[62]....
        /*0c40*/ 	.word	0x0000fb10
        /*0c44*/ 	.word	0x00000002
        /*0c48*/ 	.word	0x0002d840
        /*0c4c*/ 	.short	0x010a
        /*0c4e*/ 	.byte	0x3f
	.zero		1


	//   ....[63]....
        /*0c50*/ 	.word	0x00010900
        /*0c54*/ 	.word	0x00000011
        /*0c58*/ 	.word	0x0002d820
        /*0c5c*/ 	.short	0x010a
        /*0c5e*/ 	.byte	0x3f
	.zero		1


	//   ....[64]....
        /*0c60*/ 	.word	0x00010950
        /*0c64*/ 	.word	0x00000005
        /*0c68*/ 	.word	0x0002d840
        /*0c6c*/ 	.short	0x010a
        /*0c6e*/ 	.byte	0x3f
	.zero		1


	//   ....[65]....
        /*0c70*/ 	.word	0x00010ef0
        /*0c74*/ 	.word	0x00000005
        /*0c78*/ 	.word	0x0002d860
        /*0c7c*/ 	.short	0x010a
        /*0c7e*/ 	.byte	0x3f
	.zero		1


	//   ....[66]....
        /*0c80*/ 	.word	0x000114d0
        /*0c84*/ 	.word	0x00000000
        /*0c88*/ 	.word	0x0002d860
        /*0c8c*/ 	.short	0x010a
        /*0c8e*/ 	.byte	0x3f
	.zero		1


	//   ....[67]....
        /*0c90*/ 	.word	0x000124c0
        /*0c94*/ 	.word	0x00000005
        /*0c98*/ 	.word	0x0002d820
        /*0c9c*/ 	.short	0x010a
        /*0c9e*/ 	.byte	0x3f
	.zero		1


	//   ....[68]....
        /*0ca0*/ 	.word	0x00012660
        /*0ca4*/ 	.word	0x00000003
        /*0ca8*/ 	.word	0x0002d840
        /*0cac*/ 	.short	0x010a
        /*0cae*/ 	.byte	0x3f
	.zero		1


	//   ....[69]....
        /*0cb0*/ 	.word	0x000126b0
        /*0cb4*/ 	.word	0x00000005
        /*0cb8*/ 	.word	0x0002d840
        /*0cbc*/ 	.short	0x010a
        /*0cbe*/ 	.byte	0x3f
	.zero		1


	//   ....[70]....
        /*0cc0*/ 	.word	0x00012700
        /*0cc4*/ 	.word	0x00000003
        /*0cc8*/ 	.word	0x0002d860
        /*0ccc*/ 	.short	0x010a
        /*0cce*/ 	.byte	0x3f
	.zero		1


	//----- nvinfo : EIATTR_NUM_MBARRIERS
	.align		4
.L_119:
        /*0cd0*/ 	.byte	0x03, 0x38
        /*0cd2*/ 	.short	0x0016


	//----- nvinfo : EIATTR_EXIT_INSTR_OFFSETS
	.align		4
        /*0cd4*/ 	.byte	0x04, 0x1c
        /*0cd6*/ 	.short	(.L_121 - .L_120)


	//   ....[0]....
.L_120:
        /*0cd8*/ 	.word	0x000009a0


	//   ....[1]....
        /*0cdc*/ 	.word	0x00009f30


	//   ....[2]....
        /*0ce0*/ 	.word	0x0000f860


	//----- nvinfo : EIATTR_MAX_THREADS
	.align		4
.L_121:
        /*0ce4*/ 	.byte	0x04, 0x05
        /*0ce6*/ 	.short	(.L_123 - .L_122)
.L_122:
        /*0ce8*/ 	.word	0x00000200
        /*0cec*/ 	.word	0x00000001
        /*0cf0*/ 	.word	0x00000001


	//----- nvinfo : EIATTR_CRS_STACK_SIZE
	.align		4
.L_123:
        /*0cf4*/ 	.byte	0x04, 0x1e
        /*0cf6*/ 	.short	(.L_125 - .L_124)
.L_124:
        /*0cf8*/ 	.word	0x00000000


	//----- nvinfo : EIATTR_CBANK_PARAM_SIZE
	.align		4
.L_125:
        /*0cfc*/ 	.byte	0x03, 0x19
        /*0cfe*/ 	.short	0x0af0


	//----- nvinfo : EIATTR_PARAM_CBANK
	.align		4
        /*0d00*/ 	.byte	0x04, 0x0a
        /*0d02*/ 	.short	(.L_127 - .L_126)
	.align		4
.L_126:
        /*0d04*/ 	.word	index@(.nv.constant0._ZN7cutlass13device_kernelIN5flash11enable_sm90INS1_16FlashAttnFwdSm90INS1_25CollectiveMainloopFwdSm90ILi2EN4cute5tupleIJNS5_1CILi1EEES8_S8_EEENS6_IJNS7_ILi192EEENS7_ILi128EEENS7_ILi96EEEEEELi96ENS_10bfloat16_tEfNS_4arch4Sm90ELb0ELb0ELb1ELb1ELb1ELb0ELb0ELb0ELb1ELb1ELb1ELb0EEENS1_21CollectiveEpilogueFwdINS6_IJSA_SC_SB_EEES9_SE_SG_Li384ELb1ELb1ELb1ELb0EEENS1_36VarlenDynamicPersistentTileSchedulerILi192ELi128ELi384ELi128ELb1ELb1ELb1ELb0ELb1ELb1EEEEEEEEEvNT_6ParamsE)
        /*0d08*/ 	.short	0x0210
        /*0d0a*/ 	.short	0x0af0


	//----- nvinfo : EIATTR_SW_WAR
	.align		4
.L_127:
        /*0d0c*/ 	.byte	0x04, 0x36
        /*0d0e*/ 	.short	(.L_129 - .L_128)
.L_128:
        /*0d10*/ 	.word	0x00000008
.L_129:


//--------------------- .nv.info._ZN7cutlass13device_kernelIN5flash11enable_sm90INS1_16FlashAttnFwdSm90INS1_25CollectiveMainloopFwdSm90ILi2EN4cute5tupleIJNS5_1CILi1EEES8_S8_EEENS6_IJNS7_ILi192EEENS7_ILi128EEENS7_ILi96EEEEEELi96ENS_10bfloat16_tEfNS_4arch4Sm90ELb0ELb0ELb1ELb1ELb1ELb1ELb0ELb0ELb1ELb1ELb1ELb0EEENS1_21CollectiveEpilogueFwdINS6_IJSA_SC_SB_EEES9_SE_SG_Li384ELb1ELb1ELb1ELb0EEENS1_36VarlenDynamicPersistentTileSchedulerILi192ELi128ELi384ELi128ELb1ELb1ELb1ELb0ELb1ELb1EEEEEEEEEvNT_6ParamsE --------------------------
	.section	.nv.info._ZN7cutlass13device_kernelIN5flash11enable_sm90INS1_16FlashAttnFwdSm90INS1_25CollectiveMainloopFwdSm90ILi2EN4cute5tupleIJNS5_1CILi1EEES8_S8_EEENS6_IJNS7_ILi192EEENS7_ILi128EEENS7_ILi96EEEEEELi96ENS_10bfloat16_tEfNS_4arch4Sm90ELb0ELb0ELb1ELb1ELb1ELb1ELb0ELb0ELb1ELb1ELb1ELb0EEENS1_21CollectiveEpilogueFwdINS6_IJSA_SC_SB_EEES9_SE_SG_Li384ELb1ELb1ELb1ELb0EEENS1_36VarlenDynamicPersistentTileSchedulerILi192ELi128ELi384ELi128ELb1ELb1ELb1ELb0ELb1ELb1EEEEEEEEEvNT_6ParamsE,"",@"SHT_CUDA_INFO"
	.sectionflags	@""
	.align	4


	//----- nvinfo : EIATTR_CUDA_API_VERSION
	.align		4
        /*0000*/ 	.byte	0x04, 0x37
        /*0002*/ 	.short	(.L_131 - .L_130)
.L_130:
        /*0004*/ 	.word	0x00000082


	//----- nvinfo : EIATTR_KPARAM_INFO
	.align		4
.L_131:
        /*0008*/ 	.byte	0x04, 0x17
        /*000a*/ 	.short	(.L_133 - .L_132)
.L_132:
        /*000c*/ 	.word	0x00000000
        /*0010*/ 	.short	0x0000
        /*0012*/ 	.short	0x0070
        /*0014*/ 	.byte	0x00, 0xf0, 0x01, 0x2a


	//----- nvinfo : EIATTR_SPARSE_MMA_MASK
	.align		4
.L_133:
        /*0018*/ 	.byte	0x03, 0x50
        /*001a*/ 	.short	0x0000


	//----- nvinfo : EIATTR_MAXREG_COUNT
	.align		4
        /*001c*/ 	.byte	0x03, 0x1b
        /*001e*/ 	.short	0x0080


	//----- nvinfo : EIATTR_NUM_BARRIERS
	.align		4
        /*0020*/ 	.byte	0x02, 0x4c
        /*0022*/ 	.byte	0x10
	.zero		1


	//----- nvinfo : EIATTR_EXTERNS
	.align		4
        /*0024*/ 	.byte	0x04, 0x0f
        /*0026*/ 	.short	(.L_135 - .L_134)


	//   ....[0]....
	.align		4
.L_134:
        /*0028*/ 	.word	index@(__assertfail)


	//----- nvinfo : EIATTR_ANNOTATIONS
	.align		4
.L_135:
        /*002c*/ 	.byte	0x04, 0x55
        /*002e*/ 	.short	(.L_137 - .L_136)


	//   ....[0]....
.L_136:
        /* <DEDUP_REMOVED lines=130> */


	//----- nvinfo : EIATTR_MERCURY_ISA_VERSION
	.align		4
.L_137:
        /*0838*/ 	.byte	0x03, 0x5f
        /*083a*/ 	.short	0x0101


	//----- nvinfo : EIATTR_UNUSED_LOAD_BYTE_OFFSET
	.align		4
        /*083c*/ 	.byte	0x04, 0x44
        /*083e*/ 	.short	(.L_139 - .L_138)


	//   ....[0]....
.L_138:
        /*0840*/ 	.word	0x00000a90
        /*0844*/ 	.word	0x0000fff0


	//   ....[1]....
        /*0848*/ 	.word	0x000122d0
        /*084c*/ 	.word	0x0000fff0


	//----- nvinfo : EIATTR_INT_WARP_WIDE_INSTR_OFFSETS
	.align		4
.L_139:
        /*0850*/ 	.byte	0x04, 0x31
        /*0852*/ 	.short	(.L_141 - .L_140)


	//   ....[0]....
.L_140:
        /*0854*/ 	.word	0x00000130


	//   ....[1]....
        /*0858*/ 	.word	0x00000170


	//   ....[2]....
        /*085c*/ 	.word	0x000001e0


	//   ....[3]....
        /*0860*/ 	.word	0x00017c90


	//   ....[4]....
        /*0864*/ 	.word	0x00017d20


	//   ....[5]....
        /*0868*/ 	.word	0x0001a990


	//   ....[6]....
        /*086c*/ 	.word	0x0001aa20


	//----- nvinfo : EIATTR_COOP_GROUP_MASK_REGIDS
	.align		4
.L_141:
        /*0870*/ 	.byte	0x04, 0x29
        /*0872*/ 	.short	(.L_143 - .L_142)


	//   ....[0]....
.L_142:
        /*0874*/ 	.word	0xffffffff


	//   ....[1]....
        /*0878*/ 	.word	0xffffffff


	//   ....[2]....
        /*087c*/ 	.word	0xffffffff


	//   ....[3]....
        /*0880*/ 	.word	0xffffffff


	//   ....[4]....
        /*0884*/ 	.word	0xffffffff


	//   ....[5]....
        /*0888*/ 	.word	0xffffffff


	//   ....[6]....
        /*088c*/ 	.word	0xffffffff


	//   ....[7]....
        /*0890*/ 	.word	0xffffffff


	//   ....[8]....
        /*0894*/ 	.word	0xffffffff


	//   ....[9]....
        /*0898*/ 	.word	0xffffffff


	//   ....[10]....
        /*089c*/ 	.word	0xffffffff


	//   ....[11]....
        /*08a0*/ 	.word	0xffffffff


	//   ....[12]....
        /*08a4*/ 	.word	0xffffffff


	//   ....[13]....
        /*08a8*/ 	.word	0xffffffff


	//   ....[14]....
        /*08ac*/ 	.word	0xffffffff


	//   ....[15]....
        /*08b0*/ 	.word	0xffffffff


	//   ....[16]....
        /*08b4*/ 	.word	0xffffffff


	//   ....[17]....
        /*08b8*/ 	.word	0xffffffff


	//   ....[18]....
        /*08bc*/ 	.word	0xffffffff


	//   ....[19]....
        /*08c0*/ 	.word	0xffffffff


	//   ....[20]....
        /*08c4*/ 	.word	0xffffffff


	//   ....[21]....
        /*08c8*/ 	.word	0xffffffff


	//   ....[22]....
        /*08cc*/ 	.word	0xffffffff


	//   ....[23]....
        /*08d0*/ 	.word	0xffffffff


	//   ....[24]....
        /*08d4*/ 	.word	0xffffffff


	//   ....[25]....
        /*08d8*/ 	.word	0xffffffff


	//   ....[26]....
        /*08dc*/ 	.word	0xffffffff


	//   ....[27]....
        /*08e0*/ 	.word	0xffffffff


	//   ....[28]....
        /*08e4*/ 	.word	0xffffffff


	//   ....[29]....
        /*08e8*/ 	.word	0xffffffff


	//   ....[30]....
        /*08ec*/ 	.word	0xffffffff


	//   ....[31]....
        /*08f0*/ 	.word	0xffffffff


	//   ....[32]....
        /*08f4*/ 	.word	0xffffffff


	//   ....[33]....
        /*08f8*/ 	.word	0xffffffff


	//   ....[34]....
        /*08fc*/ 	.word	0xffffffff


	//   ....[35]....
        /*0900*/ 	.word	0xffffffff


	//   ....[36]....
        /*0904*/ 	.word	0xffffffff


	//   ....[37]....
        /*0908*/ 	.word	0xffffffff


	//   ....[38]....
        /*090c*/ 	.word	0xffffffff


	//   ....[39]....
        /*0910*/ 	.word	0xffffffff


	//   ....[40]....
        /*0914*/ 	.word	0xffffffff


	//   ....[41]....
        /*0918*/ 	.word	0xffffffff


	//   ....[42]....
        /*091c*/ 	.word	0xffffffff


	//   ....[43]....
        /*0920*/ 	.word	0xffffffff


	//   ....[44]....
        /*0924*/ 	.word	0xffffffff


	//   ....[45]....
        /*0928*/ 	.word	0xffffffff


	//   ....[46]....
        /*092c*/ 	.word	0xffffffff


	//   ....[47]....
        /*0930*/ 	.word	0xffffffff


	//   ....[48]....
        /*0934*/ 	.word	0xffffffff


	//   ....[49]....
        /*0938*/ 	.word	0xffffffff


	//   ....[50]....
        /*093c*/ 	.word	0xffffffff


	//   ....[51]....
        /*0940*/ 	.word	0xffffffff


	//   ....[52]....
        /*0944*/ 	.word	0xffffffff


	//   ....[53]....
        /*0948*/ 	.word	0xffffffff


	//   ....[54]....
        /*094c*/ 	.word	0xffffffff


	//   ....[55]....
        /*0950*/ 	.word	0xffffffff


	//   ....[56]....
        /*0954*/ 	.word	0xffffffff


	//   ....[57]....
        /*0958*/ 	.word	0xffffffff


	//   ....[58]....
        /*095c*/ 	.word	0xffffffff


	//   ....[59]....
        /*0960*/ 	.word	0xffffffff


	//   ....[60]....
        /*0964*/ 	.word	0xffffffff


	//   ....[61]....
        /*0968*/ 	.word	0xffffffff


	//   ....[62]....
        /*096c*/ 	.word	0xffffffff


	//   ....[63]....
        /*0970*/ 	.word	0xffffffff


	//   ....[64]....
        /*0974*/ 	.word	0xffffffff


	//   ....[65]....
        /*0978*/ 	.word	0xffffffff


	//   ....[66]....
        /*097c*/ 	.word	0xffffffff


	//   ....[67]....
        /*0980*/ 	.word	0xffffffff


	//   ....[68]....
        /*0984*/ 	.word	0xffffffff


	//   ....[69]....
        /*0988*/ 	.word	0xffffffff


	//   ....[70]....
        /*098c*/ 	.word	0xffffffff


	//   ....[71]....
        /*0990*/ 	.word	0xffffffff


	//   ....[72]....
        /*0994*/ 	.word	0xffffffff


	//   ....[73]....
        /*0998*/ 	.word	0xffffffff


	//   ....[74]....
        /*099c*/ 	.word	0xffffffff


	//   ....[75]....
        /*09a0*/ 	.word	0xffffffff


	//   ....[76]....
        /*09a4*/ 	.word	0xffffffff


	//   ....[77]....
        /*09a8*/ 	.word	0xffffffff


	//   ....[78]....
        /*09ac*/ 	.word	0xffffffff


	//   ....[79]....
        /*09b0*/ 	.word	0xffffffff


	//   ....[80]....
        /*09b4*/ 	.word	0xffffffff


	//   ....[81]....
        /*09b8*/ 	.word	0xffffffff


	//   ....[82]....
        /*09bc*/ 	.word	0xffffffff


	//   ....[83]....
        /*09c0*/ 	.word	0xffffffff


	//   ....[84]....
        /*09c4*/ 	.word	0xffffffff


	//   ....[85]....
        /*09c8*/ 	.word	0xffffffff


	//   ....[86]....
        /*09cc*/ 	.word	0xffffffff


	//   ....[87]....
        /*09d0*/ 	.word	0xffffffff


	//   ....[88]....
        /*09d4*/ 	.word	0xffffffff


	//   ....[89]....
        /*09d8*/ 	.word	0xffffffff


	//   ....[90]....
        /*09dc*/ 	.word	0xffffffff


	//   ....[91]....
        /*09e0*/ 	.word	0xffffffff


	//   ....[92]....
        /*09e4*/ 	.word	0xffffffff


	//   ....[93]....
        /*09e8*/ 	.word	0xffffffff


	//   ....[94]....
        /*09ec*/ 	.word	0xffffffff


	//   ....[95]....
        /*09f0*/ 	.word	0xffffffff


	//   ....[96]....
        /*09f4*/ 	.word	0xffffffff


	//   ....[97]....
        /*09f8*/ 	.word	0xffffffff


	//   ....[98]....
        /*09fc*/ 	.word	0xffffffff


	//   ....[99]....
        /*0a00*/ 	.word	0xffffffff


	//   ....[100]....
        /*0a04*/ 	.word	0xffffffff


	//   ....[101]....
        /*0a08*/ 	.word	0xffffffff


	//   ....[102]....
        /*0a0c*/ 	.word	0xffffffff


	//   ....[103]....
        /*0a10*/ 	.word	0xffffffff


	//   ....[104]....
        /*0a14*/ 	.word	0xffffffff


	//   ....[105]....
        /*0a18*/ 	.word	0xffffffff


	//   ....[106]....
        /*0a1c*/ 	.word	0xffffffff


	//   ....[107]....
        /*0a20*/ 	.word	0xffffffff


	//   ....[108]....
        /*0a24*/ 	.word	0xffffffff


	//   ....[109]....
        /*0a28*/ 	.word	0xffffffff


	//   ....[110]....
        /*0a2c*/ 	.word	0xffffffff


	//   ....[111]....
        /*0a30*/ 	.word	0xffffffff


	//   ....[112]....
        /*0a34*/ 	.word	0xffffffff


	//   ....[113]....
        /*0a38*/ 	.word	0xffffffff


	//   ....[114]....
        /*0a3c*/ 	.word	0xffffffff


	//   ....[115]....
        /*0a40*/ 	.word	0xffffffff


	//   ....[116]....
        /*0a44*/ 	.word	0xffffffff


	//   ....[117]....
        /*0a48*/ 	.word	0xffffffff


	//   ....[118]....
        /*0a4c*/ 	.word	0xffffffff


	//   ....[119]....
        /*0a50*/ 	.word	0xffffffff


	//   ....[120]....
        /*0a54*/ 	.word	0xffffffff


	//   ....[121]....
        /*0a58*/ 	.word	0xffffffff


	//   ....[122]....
        /*0a5c*/ 	.word	0xffffffff


	//   ....[123]....
        /*0a60*/ 	.word	0xffffffff


	//   ....[124]....
        /*0a64*/ 	.word	0xffffffff


	//   ....[125]....
        /*0a68*/ 	.word	0xffffffff


	//   ....[126]....
        /*0a6c*/ 	.word	0xffffffff


	//   ....[127]....
        /*0a70*/ 	.word	0xffffffff


	//   ....[128]....
        /*0a74*/ 	.word	0xffffffff


	//   ....[129]....
        /*0a78*/ 	.word	0xffffffff


	//   ....[130]....
        /*0a7c*/ 	.word	0xffffffff


	//   ....[131]....
        /*0a80*/ 	.word	0xffffffff


	//   ....[132]....
        /*0a84*/ 	.word	0xffffffff


	//   ....[133]....
        /*0a88*/ 	.word	0xffffffff


	//   ....[134]....
        /*0a8c*/ 	.word	0xffffffff


	//   ....[135]....
        /*0a90*/ 	.word	0x0500000f


	//   ....[136]....
        /*0a94*/ 	.word	0x0500000f


	//   ....[137]....
        /*0a98*/ 	.word	0x0500000f


	//   ....[138]....
        /*0a9c*/ 	.word	0x0500000f


	//   ....[139]....
        /*0aa0*/ 	.word	0x0500000f


	//   ....[140]....
        /*0aa4*/ 	.word	0x0500000f


	//   ....[141]....
        /*0aa8*/ 	.word	0x0500000f


	//   ....[142]....
        /*0aac*/ 	.word	0x0500000f


	//   ....[143]....
        /*0ab0*/ 	.word	0x0500000f


	//   ....[144]....
        /*0ab4*/ 	.word	0x0500000f


	//   ....[145]....
        /*0ab8*/ 	.word	0x0500000f


	//   ....[146]....
        /*0abc*/ 	.word	0x0500000f


	//   ....[147]....
        /*0ac0*/ 	.word	0x0500000f


	//   ....[148]....
        /*0ac4*/ 	.word	0x0500000f


	//   ....[149]....
        /*0ac8*/ 	.word	0x0500000f


	//   ....[150]....
        /*0acc*/ 	.word	0x0500000f


	//   ....[151]....
        /*0ad0*/ 	.word	0x0500000f


	//   ....[152]....
        /*0ad4*/ 	.word	0x0500000f


	//   ....[153]....
        /*0ad8*/ 	.word	0x0500000f


	//   ....[154]....
        /*0adc*/ 	.word	0x0500000f


	//   ....[155]....
        /*0ae0*/ 	.word	0x0500000f


	//   ....[156]....
        /*0ae4*/ 	.word	0x0500000f


	//   ....[157]....
        /*0ae8*/ 	.word	0x0500000f


	//   ....[158]....
        /*0aec*/ 	.word	0x0500000f


	//   ....[159]....
        /*0af0*/ 	.word	0x0500000f


	//   ....[160]....
        /*0af4*/ 	.word	0x0500000f


	//   ....[161]....
        /*0af8*/ 	.word	0x0500000f


	//   ....[162]....
        /*0afc*/ 	.word	0x0500000f


	//   ....[163]....
        /*0b00*/ 	.word	0x0500000f


	//   ....[164]....
        /*0b04*/ 	.word	0x0500000f


	//   ....[165]....
        /*0b08*/ 	.word	0x0500000f


	//   ....[166]....
        /*0b0c*/ 	.word	0x0500000f


	//   ....[167]....
        /*0b10*/ 	.word	0x0500000f


	//   ....[168]....
        /*0b14*/ 	.word	0x0500000f


	//   ....[169]....
        /*0b18*/ 	.word	0x0500000f


	//   ....[170]....
        /*0b1c*/ 	.word	0x0500000f


	//   ....[171]....
        /*0b20*/ 	.word	0x0500000f


	//   ....[172]....
        /*0b24*/ 	.word	0x0500000f


	//   ....[173]....
        /*0b28*/ 	.word	0x0500000f


	//   ....[174]....
        /*0b2c*/ 	.word	0x0500000f


	//   ....[175]....
        /*0b30*/ 	.word	0x0500000f


	//   ....[176]....
        /*0b34*/ 	.word	0x0500000f


	//   ....[177]....
        /*0b38*/ 	.word	0x0500000f


	//   ....[178]....
        /*0b3c*/ 	.word	0x0500000f


	//   ....[179]....
        /*0b40*/ 	.word	0x0500000f


	//   ....[180]....
        /*0b44*/ 	.word	0x0500000f


	//   ....[181]....
        /*0b48*/ 	.word	0x0500000f


	//   ....[182]....
        /*0b4c*/ 	.word	0x0500000f


	//   ....[183]....
        /*0b50*/ 	.word	0x0500000f


	//   ....[184]....
        /*0b54*/ 	.word	0x0500000f


	//   ....[185]....
        /*0b58*/ 	.word	0x0500000f


	//   ....[186]....
        /*0b5c*/ 	.word	0x0500000f


	//   ....[187]....
        /*0b60*/ 	.word	0x0500000f


	//   ....[188]....
        /*0b64*/ 	.word	0x0500000f


	//   ....[189]....
        /*0b68*/ 	.word	0x0500000f


	//   ....[190]....
        /*0b6c*/ 	.word	0x0500000f


	//   ....[191]....
        /*0b70*/ 	.word	0x0500000f


	//   ....[192]....
        /*0b74*/ 	.word	0x0500000f


	//   ....[193]....
        /*0b78*/ 	.word	0x0500000f


	//   ....[194]....
        /*0b7c*/ 	.word	0x0500000f


	//   ....[195]....
        /*0b80*/ 	.word	0x0500000f


	//   ....[196]....
        /*0b84*/ 	.word	0x0500000f


	//   ....[197]....
        /*0b88*/ 	.word	0x0500000f


	//   ....[198]....
        /*0b8c*/ 	.word	0x0500000f


	//   ....[199]....
        /*0b90*/ 	.word	0x0500000f


	//   ....[200]....
        /*0b94*/ 	.word	0x0500000f


	//   ....[201]....
        /*0b98*/ 	.word	0x0500000f


	//   ....[202]....
        /*0b9c*/ 	.word	0x0500000f


	//   ....[203]....
        /*0ba0*/ 	.word	0x0500000f


	//   ....[204]....
        /*0ba4*/ 	.word	0x0500000f


	//   ....[205]....
        /*0ba8*/ 	.word	0x0500000f


	//   ....[206]....
        /*0bac*/ 	.word	0x0500000f


	//   ....[207]....
        /*0bb0*/ 	.word	0x0500000f


	//   ....[208]....
        /*0bb4*/ 	.word	0x0500000f


	//   ....[209]....
        /*0bb8*/ 	.word	0x0500000f


	//   ....[210]....
        /*0bbc*/ 	.word	0x0500000f


	//   ....[211]....
        /*0bc0*/ 	.word	0x0500000f


	//   ....[212]....
        /*0bc4*/ 	.word	0x0500000f


	//   ....[213]....
        /*0bc8*/ 	.word	0x0500000f


	//   ....[214]....
        /*0bcc*/ 	.word	0x0500000f


	//   ....[215]....
        /*0bd0*/ 	.word	0x0500000f


	//   ....[216]....
        /*0bd4*/ 	.word	0x0500000f


	//   ....[217]....
        /*0bd8*/ 	.word	0x0500000f


	//   ....[218]....
        /*0bdc*/ 	.word	0x0500000f


	//   ....[219]....
        /*0be0*/ 	.word	0x0500000f


	//   ....[220]....
        /*0be4*/ 	.word	0x0500000f


	//   ....[221]....
        /*0be8*/ 	.word	0x0500000f


	//   ....[222]....
        /*0bec*/ 	.word	0x0500000f


	//   ....[223]....
        /*0bf0*/ 	.word	0x0500000f


	//   ....[224]....
        /*0bf4*/ 	.word	0x0500000f


	//   ....[225]....
        /*0bf8*/ 	.word	0x0500000f


	//   ....[226]....
        /*0bfc*/ 	.word	0x0500000f


	//----- nvinfo : EIATTR_COOP_GROUP_INSTR_OFFSETS
	.align		4
.L_143:
        /*0c00*/ 	.byte	0x04, 0x28
        /*0c02*/ 	.short	(.L_145 - .L_144)


	//   ....[0]....
.L_144:
        /*0c04*/ 	.word	0x00000070


	//   ....[1]....
        /*0c08*/ 	.word	0x00000140


	//   ....[2]....
        /*0c0c*/ 	.word	0x00000190


	//   ....[3]....
        /*0c10*/ 	.word	0x000003c0


	//   ....[4]....
        /*0c14*/ 	.word	0x00000520


	//   ....[5]....
        /*0c18*/ 	.word	0x00000640


	//   ....[6]....
        /*0c1c*/ 	.word	0x000007a0


	//   ....[7]....
        /*0c20*/ 	.word	0x00003560


	//   ....[8]....
        /*0c24*/ 	.word	0x00003570


	//   ....[9]....
        /*0c28*/ 	.word	0x00005220


	//   ....[10]....
        /*0c2c*/ 	.word	0x00005230


	//   ....[11]....
        /*0c30*/ 	.word	0x00006c50


	//   ....[12]....
        /*0c34*/ 	.word	0x00006c60


	//   ....[13]....
        /*0c38*/ 	.word	0x00007150


	//   ....[14]....
        /*0c3c*/ 	.word	0x00007170


	//   ....[15]....
        /*0c40*/ 	.word	0x00007a20


	//   ....[16]....
        /*0c44*/ 	.word	0x00007ff0


	//   ....[17]....
        /*0c48*/ 	.word	0x00008000


	//   ....[18]....
        /*0c4c*/ 	.word	0x00008010


	//   ....[19]....
        /*0c50*/ 	.word	0x00008020


	//   ....[20]....
        /*0c54*/ 	.word	0x00009dc0


	//   ....[21]....
        /*0c58*/ 	.word	0x00009dd0


	//   ....[22]....
        /*0c5c*/ 	.word	0x00009de0


	//   ....[23]....
        /*0c60*/ 	.word	0x00009df0


	//   ....[24]....
        /*0c64*/ 	.word	0x0000d400


	//   ....[25]....
        /*0c68*/ 	.word	0x0000d440


	//   ....[26]....
        /*0c6c*/ 	.word	0x0000d460


	//   ....[27]....
        /*0c70*/ 	.word	0x0000d480


	//   ....[28]....
        /*0c74*/ 	.word	0x0000e6f0


	//   ....[29]....
        /*0c78*/ 	.word	0x0000fd50


	//   ....[30]....
        /*0c7c*/ 	.word	0x0000fe30


	//   ....[31]....
        /*0c80*/ 	.word	0x00010460


	//   ....[32]....
        /*0c84*/ 	.word	0x000104c0


	//   ....[33]....
        /*0c88*/ 	.word	0x00011600


	//   ....[34]....
        /*0c8c*/ 	.word	0x00011810


	//   ....[35]....
        /*0c90*/ 	.word	0x00011840


	//   ....[36]....
        /*0c94*/ 	.word	0x00011940


	//   ....[37]....
        /*0c98*/ 	.word	0x00011d00


	//   ....[38]....
        /*0c9c*/ 	.word	0x00012c90


	//   ....[39]....
        /*0ca0*/ 	.word	0x00012cb0


	//   ....[40]....
        /*0ca4*/ 	.word	0x00012cc0


	//   ....[41]....
        /*0ca8*/ 	.word	0x00012cd0


	//   ....[42]....
        /*0cac*/ 	.word	0x00013370


	//   ....[43]....
        /*0cb0*/ 	.word	0x00013380


	//   ....[44]....
        /*0cb4*/ 	.word	0x000134d0


	//   ....[45]....
        /*0cb8*/ 	.word	0x000134e0


	//   ....[46]....
        /*0cbc*/ 	.word	0x000138d0


	//   ....[47]....
        /*0cc0*/ 	.word	0x000138e0


	//   ....[48]....
        /*0cc4*/ 	.word	0x00013de0


	//   ....[49]....
        /*0cc8*/ 	.word	0x00013df0


	//   ....[50]....
        /*0ccc*/ 	.word	0x00014ba0


	//   ....[51]....
        /*0cd0*/ 	.word	0x00014bb0


	//   ....[52]....
        /*0cd4*/ 	.word	0x00014d10


	//   ....[53]....
        /*0cd8*/ 	.word	0x00014d20


	//   ....[54]....
        /*0cdc*/ 	.word	0x00014ec0


	//   ....[55]....
        /*0ce0*/ 	.word	0x000150d0


	//   ....[56]....
        /*0ce4*/ 	.word	0x00015100


	//   ....[57]....
        /*0ce8*/ 	.word	0x00015130


	//   ....[58]....
        /*0cec*/ 	.word	0x00015160


	//   ....[59]....
        /*0cf0*/ 	.word	0x00015190


	//   ....[60]....
        /*0cf4*/ 	.word	0x000151c0


	//   ....[61]....
        /*0cf8*/ 	.word	0x00015350


	//   ....[62]....
        /*0cfc*/ 	.word	0x00015380


	//   ....[63]....
        /*0d00*/ 	.word	0x000153b0


	//   ....[64]....
        /*0d04*/ 	.word	0x000153e0


	//   ....[65]....
        /*0d08*/ 	.word	0x00015410


	//   ....[66]....
        /*0d0c*/ 	.word	0x00015440


	//   ....[67]....
        /*0d10*/ 	.word	0x000154d0


	//   ....[68]....
        /*0d14*/ 	.word	0x00015500


	//   ....[69]....
        /*0d18*/ 	.word	0x00015510


	//   ....[70]....
        /*0d1c*/ 	.word	0x000155b0


	//   ....[71]....
        /*0d20*/ 	.word	0x000165a0


	//   ....[72]....
        /*0d24*/ 	.word	0x000188b0


	//   ....[73]....
        /*0d28*/ 	.word	0x000188c0


	//   ....[74]....
        /*0d2c*/ 	.word	0x00018980


	//   ....[75]....
        /*0d30*/ 	.word	0x00018990


	//   ....[76]....
        /*0d34*/ 	.word	0x00018a40


	//   ....[77]....
        /*0d38*/ 	.word	0x00018a50


	//   ....[78]....
        /*0d3c*/ 	.word	0x00018a60


	//   ....[79]....
        /*0d40*/ 	.word	0x00018a70


	//   ....[80]....
        /*0d44*/ 	.word	0x00019430


	//   ....[81]....
        /*0d48*/ 	.word	0x00019460


	//   ....[82]....
        /*0d4c*/ 	.word	0x00019520


	//   ....[83]....
        /*0d50*/ 	.word	0x00019540


	//   ....[84]....
        /*0d54*/ 	.word	0x000195e0


	//   ....[85]....
        /*0d58*/ 	.word	0x00019600


	//   ....[86]....
        /*0d5c*/ 	.word	0x00019610


	//   ....[87]....
        /*0d60*/ 	.word	0x00019620


	//   ....[88]....
        /*0d64*/ 	.word	0x00019740


	//   ....[89]....
        /*0d68*/ 	.word	0x00019750


	//   ....[90]....
        /*0d6c*/ 	.word	0x00019760


	//   ....[91]....
        /*0d70*/ 	.word	0x000197f0


	//   ....[92]....
        /*0d74*/ 	.word	0x00019fb0


	//   ....[93]....
        /*0d78*/ 	.word	0x00019fc0


	//   ....[94]....
        /*0d7c*/ 	.word	0x00019fe0


	//   ....[95]....
        /*0d80*/ 	.word	0x0001a060


	//   ....[96]....
        /*0d84*/ 	.word	0x0001a070


	//   ....[97]....
        /*0d88*/ 	.word	0x0001a0d0


	//   ....[98]....
        /*0d8c*/ 	.word	0x0001a100


	//   ....[99]....
        /*0d90*/ 	.word	0x0001a140


	//   ....[100]....
        /*0d94*/ 	.word	0x0001a3f0


	//   ....[101]....
        /*0d98*/ 	.word	0x0001a410


	//   ....[102]....
        /*0d9c*/ 	.word	0x0001a4b0


	//   ....[103]....
        /*0da0*/ 	.word	0x0001a4c0


	//   ....[104]....
        /*0da4*/ 	.word	0x0001a550


	//   ....[105]....
        /*0da8*/ 	.word	0x0001a560


	//   ....[106]....
        /*0dac*/ 	.word	0x0001a570


	//   ....[107]....
        /*0db0*/ 	.word	0x0001a600


	//   ....[108]....
        /*0db4*/ 	.word	0x0001abd0


	//   ....[109]....
        /*0db8*/ 	.word	0x0001abe0


	//   ....[110]....
        /*0dbc*/ 	.word	0x0001ac70


	//   ....[111]....
        /*0dc0*/ 	.word	0x0001ad10


	//   ....[112]....
        /*0dc4*/ 	.word	0x0001ad30


	//   ....[113]....
        /*0dc8*/ 	.word	0x0001adb0


	//   ....[114]....
        /*0dcc*/ 	.word	0x0001add0


	//   ....[115]....
        /*0dd0*/ 	.word	0x0001ade0


	//   ....[116]....
        /*0dd4*/ 	.word	0x0001b220


	//   ....[117]....
        /*0dd8*/ 	.word	0x0001b250


	//   ....[118]....
        /*0ddc*/ 	.word	0x0001b2c0


	//   ....[119]....
        /*0de0*/ 	.word	0x0001b2f0


	//   ....[120]....
        /*0de4*/ 	.word	0x0001b320


	//   ....[121]....
        /*0de8*/ 	.word	0x0001b350


	//   ....[122]....
        /*0dec*/ 	.word	0x0001b380


	//   ....[123]....
        /*0df0*/ 	.word	0x0001b3b0


	//   ....[124]....
        /*0df4*/ 	.word	0x0001b550


	//   ....[125]....
        /*0df8*/ 	.word	0x0001b580


	//   ....[126]....
        /*0dfc*/ 	.word	0x0001b5b0


	//   ....[127]....
        /*0e00*/ 	.word	0x0001b5e0


	//   ....[128]....
        /*0e04*/ 	.word	0x0001b610


	//   ....[129]....
        /*0e08*/ 	.word	0x0001b640


	//   ....[130]....
        /*0e0c*/ 	.word	0x0001b700


	//   ....[131]....
        /*0e10*/ 	.word	0x0001b720


	//   ....[132]....
        /*0e14*/ 	.word	0x0001b730


	//   ....[133]....
        /*0e18*/ 	.word	0x0001b790


	//   ....[134]....
        /*0e1c*/ 	.word	0x0001bdb0


	//   ....[135]....
        /*0e20*/ 	.word	0x0001c0f0


	//   ....[136]....
        /*0e24*/ 	.word	0x0001c180


	//   ....[137]....
        /*0e28*/ 	.word	0x0001c270


	//   ....[138]....
        /*0e2c*/ 	.word	0x0001c300


	//   ....[139]....
        /*0e30*/ 	.word	0x0001c3e0


	//   ....[140]....
        /*0e34*/ 	.word	0x0001c470


	//   ....[141]....
        /*0e38*/ 	.word	0x0001c550


	//   ....[142]....
        /*0e3c*/ 	.word	0x0001c600


	//   ....[143]....
        /*0e40*/ 	.word	0x0001c690


	//   ....[144]....
        /*0e44*/ 	.word	0x0001c6e0


	//   ....[145]....
        /*0e48*/ 	.word	0x0001c730


	//   ....[146]....
        /*0e4c*/ 	.word	0x0001c820


	//   ....[147]....
        /*0e50*/ 	.word	0x0001c8b0


	//   ....[148]....
        /*0e54*/ 	.word	0x0001c900


	//   ....[149]....
        /*0e58*/ 	.word	0x0001c950


	//   ....[150]....
        /*0e5c*/ 	.word	0x0001cb70


	//   ....[151]....
        /*0e60*/ 	.word	0x0001cbc0


	//   ....[152]....
        /*0e64*/ 	.word	0x0001cc50


	//   ....[153]....
        /*0e68*/ 	.word	0x0001cce0


	//   ....[154]....
        /*0e6c*/ 	.word	0x0001cd60


	//   ....[155]....
        /*0e70*/ 	.word	0x0001cdb0


	//   ....[156]....
        /*0e74*/ 	.word	0x0001ce40


	//   ....[157]....
        /*0e78*/ 	.word	0x0001ced0


	//   ....[158]....
        /*0e7c*/ 	.word	0x0001cf50


	//   ....[159]....
        /*0e80*/ 	.word	0x0001cfa0


	//   ....[160]....
        /*0e84*/ 	.word	0x0001d030


	//   ....[161]....
        /*0e88*/ 	.word	0x0001d0c0


	//   ....[162]....
        /*0e8c*/ 	.word	0x0001d180


	//   ....[163]....
        /*0e90*/ 	.word	0x0001d460


	//   ....[164]....
        /*0e94*/ 	.word	0x0001d550


	//   ....[165]....
        /*0e98*/ 	.word	0x0001d5e0


	//   ....[166]....
        /*0e9c*/ 	.word	0x0001d640


	//   ....[167]....
        /*0ea0*/ 	.word	0x0001d760


	//   ....[168]....
        /*0ea4*/ 	.word	0x0001d7c0


	//   ....[169]....
        /*0ea8*/ 	.word	0x0001d8e0


	//   ....[170]....
        /*0eac*/ 	.word	0x0001d940


	//   ....[171]....
        /*0eb0*/ 	.word	0x0001d9f0


	//   ....[172]....
        /*0eb4*/ 	.word	0x0001db00


	//   ....[173]....
        /*0eb8*/ 	.word	0x0001db70


	//   ....[174]....
        /*0ebc*/ 	.word	0x0001dbd0


	//   ....[175]....
        /*0ec0*/ 	.word	0x0001dce0


	//   ....[176]....
        /*0ec4*/ 	.word	0x0001dd40


	//   ....[177]....
        /*0ec8*/ 	.word	0x0001de60


	//   ....[178]....
        /*0ecc*/ 	.word	0x0001dec0


	//   ....[179]....
        /*0ed0*/ 	.word	0x0001df60


	//   ....[180]....
        /*0ed4*/ 	.word	0x0001e030


	//   ....[181]....
        /*0ed8*/ 	.word	0x0001e130


	//   ....[182]....
        /*0edc*/ 	.word	0x0001e190


	//   ....[183]....
        /*0ee0*/ 	.word	0x0001e230


	//   ....[184]....
        /*0ee4*/ 	.word	0x0001e3d0


	//   ....[185]....
        /*0ee8*/ 	.word	0x0001e4a0


	//   ....[186]....
        /*0eec*/ 	.word	0x0001e530


	//   ....[187]....
        /*0ef0*/ 	.word	0x0001e610


	//   ....[188]....
        /*0ef4*/ 	.word	0x0001e670


	//   ....[189]....
        /*0ef8*/ 	.word	0x0001e740


	//   ....[190]....
        /*0efc*/ 	.word	0x0001e7a0


	//   ....[191]....
        /*0f00*/ 	.word	0x0001e880


	//   ....[192]....
        /*0f04*/ 	.word	0x0001e970


	//   ....[193]....
        /*0f08*/ 	.word	0x0001ea10


	//   ....[194]....
        /*0f0c*/ 	.word	0x0001ea70


	//   ....[195]....
        /*0f10*/ 	.word	0x0001eb70


	//   ....[196]....
        /*0f14*/ 	.word	0x0001ebd0


	//   ....[197]....
        /*0f18*/ 	.word	0x0001ecd0


	//   ....[198]....
        /*0f1c*/ 	.word	0x0001ed30


	//   ....[199]....
        /*0f20*/ 	.word	0x0001ee00


	//   ....[200]....
        /*0f24*/ 	.word	0x0001ef50


	//   ....[201]....
        /*0f28*/ 	.word	0x0001f000


	//   ....[202]....
        /*0f2c*/ 	.word	0x0001f110


	//   ....[203]....
        /*0f30*/ 	.word	0x0001f1f0


	//   ....[204]....
        /*0f34*/ 	.word	0x0001f250


	//   ....[205]....
        /*0f38*/ 	.word	0x0001f340


	//   ....[206]....
        /*0f3c*/ 	.word	0x0001f3a0


	//   ....[207]....
        /*0f40*/ 	.word	0x0001f480


	//   ....[208]....
        /*0f44*/ 	.word	0x0001f510


	//   ....[209]....
        /*0f48*/ 	.word	0x0001f5b0


	//   ....[210]....
        /*0f4c*/ 	.word	0x0001f730


	//   ....[211]....
        /*0f50*/ 	.word	0x0001f7a0


	//   ....[212]....
        /*0f54*/ 	.word	0x0001f810


	//   ....[213]....
        /*0f58*/ 	.word	0x0001f880


	//   ....[214]....
        /*0f5c*/ 	.word	0x0001f8f0


	//   ....[215]....
        /*0f60*/ 	.word	0x0001f970


	//   ....[216]....
        /*0f64*/ 	.word	0x0001f9f0


	//   ....[217]....
        /*0f68*/ 	.word	0x0001fa80


	//   ....[218]....
        /*0f6c*/ 	.word	0x0001faf0


	//   ....[219]....
        /*0f70*/ 	.word	0x0001fb60


	//   ....[220]....
        /*0f74*/ 	.word	0x0001fbd0


	//   ....[221]....
        /*0f78*/ 	.word	0x0001fc50


	//   ....[222]....
        /*0f7c*/ 	.word	0x0001fcc0


	//   ....[223]....
        /*0f80*/ 	.word	0x0001fd60


	//   ....[224]....
        /*0f84*/ 	.word	0x0001fdb0


	//   ....[225]....
        /*0f88*/ 	.word	0x0001fe40


	//   ....[226]....
        /*0f8c*/ 	.word	0x0001ff70


	//----- nvinfo : EIATTR_REG_RECONFIG
	.align		4
.L_145:
        /*0f90*/ 	.byte	0x01, 0x54
	.zero		2


	//----- nvinfo : EIATTR_SYSCALL_OFFSETS
	.align		4
        /*0f94*/ 	.byte	0x04, 0x46
        /*0f96*/ 	.short	(.L_147 - .L_146)


	//   ....[0]....
.L_146:
        /*0f98*/ 	.word	0x00002070


	//   ....[1]....
        /*0f9c*/ 	.word	0x000021c0


	//   ....[2]....
        /*0fa0*/ 	.word	0x00007bf0


	//   ....[3]....
        /*0fa4*/ 	.word	0x00007f70


	//   ....[4]....
        /*0fa8*/ 	.word	0x00017e80


	//   ....[5]....
        /*0fac*/ 	.word	0x00017fd0


	//   ....[6]....
        /*0fb0*/ 	.word	0x000180c0


	//   ....[7]....
        /*0fb4*/ 	.word	0x00018ef0


	//----- nvinfo : EIATTR_MBARRIER_INSTR_OFFSETS
	.align		4
.L_147:
        /*0fb8*/ 	.byte	0x04, 0x39
        /*0fba*/ 	.short	(.L_149 - .L_148)


	//   ....[0]....
.L_148:
        /*0fbc*/ 	.word	0x00000270
        /*0fc0*/ 	.word	0x000000ff
        /*0fc4*/ 	.word	0x0002d800
        /*0fc8*/ 	.short	0x0100
        /*0fca*/ 	.byte	0x08
	.zero		1


	//   ....[1]....
        /*0fcc*/ 	.word	0x00000280
        /*0fd0*/ 	.word	0x000000ff
        /*0fd4*/ 	.word	0x0002d820
        /*0fd8*/ 	.short	0x0100
        /*0fda*/ 	.byte	0x08
	.zero		1


	//   ....[2]....
        /*0fdc*/ 	.word	0x00000370
        /*0fe0*/ 	.word	0x000000ff
        /*0fe4*/ 	.word	0x0002d830
        /*0fe8*/ 	.short	0x0100
        /*0fea*/ 	.byte	0x08
	.zero		1


	//   ....[3]....
        /*0fec*/ 	.word	0x00000380
        /*0ff0*/ 	.word	0x000000ff
        /*0ff4*/ 	.word	0x0002d840
        /*0ff8*/ 	.short	0x0100
        /*0ffa*/ 	.byte	0x08
	.zero		1


	//   ....[4]....
        /*0ffc*/ 	.word	0x00000390
        /*1000*/ 	.word	0x000000ff
        /*1004*/ 	.word	0x0002d838
        /*1008*/ 	.short	0x0100
        /*100a*/ 	.byte	0x08
	.zero		1


	//   ....[5]....
        /*100c*/ 	.word	0x000003a0
        /*1010*/ 	.word	0x000000ff
        /*1014*/ 	.word	0x0002d848
        /*1018*/ 	.short	0x0100
        /*101a*/ 	.byte	0x08
	.zero		1


	//   ....[6]....
        /*101c*/ 	.word	0x000004d0
        /*1020*/ 	.word	0x000000ff
        /*1024*/ 	.word	0x0002d850
        /*1028*/ 	.short	0x0100
        /*102a*/ 	.byte	0x08
	.zero		1


	//   ....[7]....
        /*102c*/ 	.word	0x000004e0
        /*1030*/ 	.word	0x000000ff
        /*1034*/ 	.word	0x0002d860
        /*1038*/ 	.short	0x0100
        /*103a*/ 	.byte	0x08
	.zero		1


	//   ....[8]....
        /*103c*/ 	.word	0x000004f0
        /*1040*/ 	.word	0x000000ff
        /*1044*/ 	.word	0x0002d858
        /*1048*/ 	.short	0x0100
        /*104a*/ 	.byte	0x08
	.zero		1


	//   ....[9]....
        /*104c*/ 	.word	0x00000500
        /*1050*/ 	.word	0x000000ff
        /*1054*/ 	.word	0x0002d868
        /*1058*/ 	.short	0x0100
        /*105a*/ 	.byte	0x08
	.zero		1


	//   ....[10]....
        /*105c*/ 	.word	0x000005f0
        /*1060*/ 	.word	0x000000ff
        /*1064*/ 	.word	0x0002d870
        /*1068*/ 	.short	0x0100
        /*106a*/ 	.byte	0x06
	.zero		1


	//   ....[11]....
        /*106c*/ 	.word	0x00000600
        /*1070*/ 	.word	0x000000ff
        /*1074*/ 	.word	0x0002d880
        /*1078*/ 	.short	0x0100
        /*107a*/ 	.byte	0x06
	.zero		1


	//   ....[12]....
        /*107c*/ 	.word	0x00000610
        /*1080*/ 	.word	0x000000ff
        /*1084*/ 	.word	0x0002d878
        /*1088*/ 	.short	0x0100
        /*108a*/ 	.byte	0x06
	.zero		1


	//   ....[13]....
        /*108c*/ 	.word	0x00000620
        /*1090*/ 	.word	0x000000ff
        /*1094*/ 	.word	0x0002d888
        /*1098*/ 	.short	0x0100
        /*109a*/ 	.byte	0x06
	.zero		1


	//   ....[14]....
        /*109c*/ 	.word	0x00000750
        /*10a0*/ 	.word	0x000000ff
        /*10a4*/ 	.word	0x0002d890
        /*10a8*/ 	.short	0x0100
        /*10aa*/ 	.byte	0x08
	.zero		1


	//   ....[15]....
        /*10ac*/ 	.word	0x00000760
        /*10b0*/ 	.word	0x000000ff
        /*10b4*/ 	.word	0x0002d8a0
        /*10b8*/ 	.short	0x0100
        /*10ba*/ 	.byte	0x08
	.zero		1


	//   ....[16]....
        /*10bc*/ 	.word	0x00000770
        /*10c0*/ 	.word	0x000000ff
        /*10c4*/ 	.word	0x0002d898
        /*10c8*/ 	.short	0x0100
        /*10ca*/ 	.byte	0x08
	.zero		1


	//   ....[17]....
        /*10cc*/ 	.word	0x00000780
        /*10d0*/ 	.word	0x000000ff
        /*10d4*/ 	.word	0x0002d8a8
        /*10d8*/ 	.short	0x0100
        /*10da*/ 	.byte	0x08
	.zero		1


	//   ....[18]....
        /*10dc*/ 	.word	0x000008b0
        /*10e0*/ 	.word	0x000000ff
        /*10e4*/ 	.word	0x0002d8b0
        /*10e8*/ 	.short	0x0100
        /*10ea*/ 	.byte	0x08
	.zero		1


	//   ....[19]....
        /*10ec*/ 	.word	0x000008c0
        /*10f0*/ 	.word	0x000000ff
        /*10f4*/ 	.word	0x0002d8c0
        /*10f8*/ 	.short	0x0100
        /*10fa*/ 	.byte	0x08
	.zero		1


	//   ....[20]....
        /*10fc*/ 	.word	0x000008d0
        /*1100*/ 	.word	0x000000ff
        /*1104*/ 	.word	0x0002d8b8
        /*1108*/ 	.short	0x0100
        /*110a*/ 	.byte	0x08
	.zero		1


	//   ....[21]....
        /*110c*/ 	.word	0x000008e0
        /*1110*/ 	.word	0x000000ff
        /*1114*/ 	.word	0x0002d8c8
        /*1118*/ 	.short	0x0100
        /*111a*/ 	.byte	0x08
	.zero		1


	//   ....[22]....
        /*111c*/ 	.word	0x00003510
        /*1120*/ 	.word	0x00000035
        /*1124*/ 	.word	0x0002d890
        /*1128*/ 	.short	0x010a
        /*112a*/ 	.byte	0x3f
	.zero		1


	//   ....[23]....
        /*112c*/ 	.word	0x000051d0
        /*1130*/ 	.word	0x00000035
        /*1134*/ 	.word	0x0002d890
        /*1138*/ 	.short	0x010a
        /*113a*/ 	.byte	0x3f
	.zero		1


	//   ....[24]....
        /*113c*/ 	.word	0x00006ac0
        /*1140*/ 	.word	0x00000035
        /*1144*/ 	.word	0x0002d890
        /*1148*/ 	.short	0x010a
        /*114a*/ 	.byte	0x3f
	.zero		1


	//   ....[25]....
        /*114c*/ 	.word	0x00006fc0
        /*1150*/ 	.word	0x0000000b
        /*1154*/ 	.word	0x00000000
        /*1158*/ 	.short	0x0101
        /*115a*/ 	.byte	0x3f
	.zero		1


	//   ....[26]....
        /*115c*/ 	.word	0x00007000
        /*1160*/ 	.word	0x00000035
        /*1164*/ 	.word	0x0002d8b0
        /*1168*/ 	.short	0x010a
        /*116a*/ 	.byte	0x3f
	.zero		1


	//   ....[27]....
        /*116c*/ 	.word	0x000074c0
        /*1170*/ 	.word	0x00000035
        /*1174*/ 	.word	0x00000000
        /*1178*/ 	.short	0x0101
        /*117a*/ 	.byte	0x3f
	.zero		1


	//   ....[28]....
        /*117c*/ 	.word	0x00007c90
        /*1180*/ 	.word	0x00000002
        /*1184*/ 	.word	0x0002d800
        /*1188*/ 	.short	0x010a
        /*118a*/ 	.byte	0x3f
	.zero		1


	//   ....[29]....
        /*118c*/ 	.word	0x00007ce0
        /*1190*/ 	.word	0x00000002
        /*1194*/ 	.word	0x0002d800
        /*1198*/ 	.short	0x010a
        /*119a*/ 	.byte	0x3f
	.zero		1


	//   ....[30]....
        /*119c*/ 	.word	0x000087a0
        /*11a0*/ 	.word	0x00000002
        /*11a4*/ 	.word	0x0002d800
        /*11a8*/ 	.short	0x010a
        /*11aa*/ 	.byte	0x3f
	.zero		1


	//   ....[31]....
        /*11ac*/ 	.word	0x0000a320
        /*11b0*/ 	.word	0x00000002
        /*11b4*/ 	.word	0x0002d800
        /*11b8*/ 	.short	0x010a
        /*11ba*/ 	.byte	0x3f
	.zero		1


	//   ....[32]....
        /*11bc*/ 	.word	0x0000bbd0
        /*11c0*/ 	.word	0x00000000
        /*11c4*/ 	.word	0x0002d830
        /*11c8*/ 	.short	0x010a
        /*11ca*/ 	.byte	0x3f
	.zero		1


	//   ....[33]....
        /*11cc*/ 	.word	0x0000bca0
        /*11d0*/ 	.word	0x00000000
        /*11d4*/ 	.word	0x0002d830
        /*11d8*/ 	.short	0x010a
        /*11da*/ 	.byte	0x3f
	.zero		1


	//   ....[34]....
        /*11dc*/ 	.word	0x0000d680
        /*11e0*/ 	.word	0x00000000
        /*11e4*/ 	.word	0x00000000
        /*11e8*/ 	.short	0x0101
        /*11ea*/ 	.byte	0x3f
	.zero		1


	//   ....[35]....
        /*11ec*/ 	.word	0x0000e9c0
        /*11f0*/ 	.word	0x00000009
        /*11f4*/ 	.word	0x0002d830
        /*11f8*/ 	.short	0x010a
        /*11fa*/ 	.byte	0x3f
	.zero		1


	//   ....[36]....
        /*11fc*/ 	.word	0x0000ea10
        /*1200*/ 	.word	0x00000009
        /*1204*/ 	.word	0x0002d830
        /*1208*/ 	.short	0x010a
        /*120a*/ 	.byte	0x3f
	.zero		1


	//   ....[37]....
        /*120c*/ 	.word	0x0000eec0
        /*1210*/ 	.word	0x00000009
        /*1214*/ 	.word	0x0002d850
        /*1218*/ 	.short	0x010a
        /*121a*/ 	.byte	0x3f
	.zero		1


	//   ....[38]....
        /*121c*/ 	.word	0x0000ef00
        /*1220*/ 	.word	0x00000009
        /*1224*/ 	.word	0x0002d850
        /*1228*/ 	.short	0x010a
        /*122a*/ 	.byte	0x3f
	.zero		1


	//   ....[39]....
        /*122c*/ 	.word	0x0000f620
        /*1230*/ 	.word	0x00000006
        /*1234*/ 	.word	0x00000000
        /*1238*/ 	.short	0x0101
        /*123a*/ 	.byte	0x3f
	.zero		1


	//   ....[40]....
        /*123c*/ 	.word	0x00010fa0
        /*1240*/ 	.word	0x00000005
        /*1244*/ 	.word	0x00000000
        /*1248*/ 	.short	0x0101
        /*124a*/ 	.byte	0x3f
	.zero		1


	//   ....[41]....
        /*124c*/ 	.word	0x00011690
        /*1250*/ 	.word	0x00000005
        /*1254*/ 	.word	0x0002d850
        /*1258*/ 	.short	0x010a
        /*125a*/ 	.byte	0x3f
	.zero		1


	//   ....[42]....
        /*125c*/ 	.word	0x00011740
        /*1260*/ 	.word	0x00000005
        /*1264*/ 	.word	0x0002d850
        /*1268*/ 	.short	0x010a
        /*126a*/ 	.byte	0x3f
	.zero		1


	//   ....[43]....
        /*126c*/ 	.word	0x00011f70
        /*1270*/ 	.word	0x00000005
        /*1274*/ 	.word	0x00000000
        /*1278*/ 	.short	0x0101
        /*127a*/ 	.byte	0x3f
	.zero		1


	//   ....[44]....
        /*127c*/ 	.word	0x000132d0
        /*1280*/ 	.word	0x00000000
        /*1284*/ 	.word	0x00000000
        /*1288*/ 	.short	0x0101
        /*128a*/ 	.byte	0x3f
	.zero		1


	//   ....[45]....
        /*128c*/ 	.word	0x00013820
        /*1290*/ 	.word	0x00000006
        /*1294*/ 	.word	0x00000000
        /*1298*/ 	.short	0x0101
        /*129a*/ 	.byte	0x3f
	.zero		1


	//   ....[46]....
        /*129c*/ 	.word	0x00016680
        /*12a0*/ 	.word	0x00000010
        /*12a4*/ 	.word	0x0002d820
        /*12a8*/ 	.short	0x010a
        /*12aa*/ 	.byte	0x3f
	.zero		1


	//   ....[47]....
        /*12ac*/ 	.word	0x00016740
        /*12b0*/ 	.word	0x00000009
        /*12b4*/ 	.word	0x0002d8a0
        /*12b8*/ 	.short	0x010a
        /*12ba*/ 	.byte	0x3f
	.zero		1


	//   ....[48]....
        /*12bc*/ 	.word	0x00016b70
        /*12c0*/ 	.word	0x00000009
        /*12c4*/ 	.word	0x0002d8c0
        /*12c8*/ 	.short	0x010a
        /*12ca*/ 	.byte	0x3f
	.zero		1


	//   ....[49]....
        /*12cc*/ 	.word	0x000170d0
        /*12d0*/ 	.word	0x00000009
        /*12d4*/ 	.word	0x0002d8a0
        /*12d8*/ 	.short	0x010a
        /*12da*/ 	.byte	0x3f
	.zero		1


	//   ....[50]....
        /*12dc*/ 	.word	0x000174f0
        /*12e0*/ 	.word	0x00000009
        /*12e4*/ 	.word	0x0002d8c0
        /*12e8*/ 	.short	0x010a
        /*12ea*/ 	.byte	0x3f
	.zero		1


	//   ....[51]....
        /*12ec*/ 	.word	0x00018670
        /*12f0*/ 	.word	0x00000000
        /*12f4*/ 	.word	0x0002d840
        /*12f8*/ 	.short	0x010a
        /*12fa*/ 	.byte	0x3f
	.zero		1


	//   ....[52]....
        /*12fc*/ 	.word	0x00018bc0
        /*1300*/ 	.word	0x00000000
        /*1304*/ 	.word	0x0002d830
        /*1308*/ 	.short	0x0107
        /*130a*/ 	.byte	0x3f
	.zero		1


	//   ....[53]....
        /*130c*/ 	.word	0x00018c90
        /*1310*/ 	.word	0x00000000
        /*1314*/ 	.word	0x0002d830
        /*1318*/ 	.short	0x0101
        /*131a*/ 	.byte	0x3f
	.zero		1


	//   ....[54]....
        /*131c*/ 	.word	0x000198b0
        /*1320*/ 	.word	0x00000010
        /*1324*/ 	.word	0x0002d800
        /*1328*/ 	.short	0x0107
        /*132a*/ 	.byte	0x3f
	.zero		1


	//   ....[55]....
        /*132c*/ 	.word	0x000199a0
        /*1330*/ 	.word	0x00000010
        /*1334*/ 	.word	0x0002d800
        /*1338*/ 	.short	0x0101
        /*133a*/ 	.byte	0x3f
	.zero		1


	//   ....[56]....
        /*133c*/ 	.word	0x000199c0
        /*1340*/ 	.word	0x00000010
        /*1344*/ 	.word	0x0002d820
        /*1348*/ 	.short	0x010a
        /*134a*/ 	.byte	0x3f
	.zero		1


	//   ....[57]....
        /*134c*/ 	.word	0x00019de0
        /*1350*/ 	.word	0x00000005
        /*1354*/ 	.word	0x0002d840
        /*1358*/ 	.short	0x010a
        /*135a*/ 	.byte	0x3f
	.zero		1


	//   ....[58]....
        /*135c*/ 	.word	0x0001a1f0
        /*1360*/ 	.word	0x00000005
        /*1364*/ 	.word	0x0002d830
        /*1368*/ 	.short	0x0107
        /*136a*/ 	.byte	0x3f
	.zero		1


	//   ....[59]....
        /*136c*/ 	.word	0x0001a2b0
        /*1370*/ 	.word	0x00000005
        /*1374*/ 	.word	0x0002d830
        /*1378*/ 	.short	0x0101
        /*137a*/ 	.byte	0x3f
	.zero		1


	//   ....[60]....
        /*137c*/ 	.word	0x0001a310
        /*1380*/ 	.word	0x00000005
        /*1384*/ 	.word	0x0002d860
        /*1388*/ 	.short	0x010a
        /*138a*/ 	.byte	0x3f
	.zero		1


	//   ....[61]....
        /*138c*/ 	.word	0x0001a7c0
        /*1390*/ 	.word	0x00000005
        /*1394*/ 	.word	0x0002d850
        /*1398*/ 	.short	0x0107
        /*139a*/ 	.byte	0x3f
	.zero		1


	//   ....[62]....
        /*139c*/ 	.word	0x0001a8b0
        /*13a0*/ 	.word	0x00000005
        /*13a4*/ 	.word	0x0002d850
        /*13a8*/ 	.short	0x0101
        /*13aa*/ 	.byte	0x3f
	.zero		1


	//   ....[63]....
        /*13ac*/ 	.word	0x0001aae0
        /*13b0*/ 	.word	0x00000000
        /*13b4*/ 	.word	0x0002d860
        /*13b8*/ 	.short	0x010a
        /*13ba*/ 	.byte	0x3f
	.zero		1


	//   ....[64]....
        /*13bc*/ 	.word	0x0001af10
        /*13c0*/ 	.word	0x00000000
        /*13c4*/ 	.word	0x0002d850
        /*13c8*/ 	.short	0x0107
        /*13ca*/ 	.byte	0x3f
	.zero		1


	//   ....[65]....
        /*13cc*/ 	.word	0x0001aff0
        /*13d0*/ 	.word	0x00000000
        /*13d4*/ 	.word	0x0002d850
        /*13d8*/ 	.short	0x0101
        /*13da*/ 	.byte	0x3f
	.zero		1


	//   ....[66]....
        /*13dc*/ 	.word	0x0001bd30
        /*13e0*/ 	.word	0x00000005
        /*13e4*/ 	.word	0x0002d820
        /*13e8*/ 	.short	0x010a
        /*13ea*/ 	.byte	0x3f
	.zero		1


	//   ....[67]....
        /*13ec*/ 	.word	0x0001bed0
        /*13f0*/ 	.word	0x00000003
        /*13f4*/ 	.word	0x0002d840
        /*13f8*/ 	.short	0x010a
        /*13fa*/ 	.byte	0x3f
	.zero		1


	//   ....[68]....
        /*13fc*/ 	.word	0x0001bf60
        /*1400*/ 	.word	0x00000005
        /*1404*/ 	.word	0x0002d840
        /*1408*/ 	.short	0x010a
        /*140a*/ 	.byte	0x3f
	.zero		1


	//   ....[69]....
        /*140c*/ 	.word	0x0001bfa0
        /*1410*/ 	.word	0x00000003
        /*1414*/ 	.word	0x0002d860
        /*1418*/ 	.short	0x010a
        /*141a*/ 	.byte	0x3f
	.zero		1


	//   ....[70]....
        /*141c*/ 	.word	0x0001bfe0
        /*1420*/ 	.word	0x00000005
        /*1424*/ 	.word	0x0002d860
        /*1428*/ 	.short	0x010a
        /*142a*/ 	.byte	0x3f
	.zero		1


	//   ....[71]....
        /*142c*/ 	.word	0x0001c040
        /*1430*/ 	.word	0x00000035
        /*1434*/ 	.word	0x0002d890
        /*1438*/ 	.short	0x010a
        /*143a*/ 	.byte	0x3f
	.zero		1


	//   ....[72]....
        /*143c*/ 	.word	0x0001c1c0
        /*1440*/ 	.word	0x00000035
        /*1444*/ 	.word	0x0002d890
        /*1448*/ 	.short	0x010a
        /*144a*/ 	.byte	0x3f
	.zero		1


	//   ....[73]....
        /*144c*/ 	.word	0x0001c340
        /*1450*/ 	.word	0x00000035
        /*1454*/ 	.word	0x0002d890
        /*1458*/ 	.short	0x010a
        /*145a*/ 	.byte	0x3f
	.zero		1


	//   ....[74]....
        /*145c*/ 	.word	0x0001c4b0
        /*1460*/ 	.word	0x00000035
        /*1464*/ 	.word	0x0002d8b0
        /*1468*/ 	.short	0x010a
        /*146a*/ 	.byte	0x3f
	.zero		1


	//   ....[75]....
        /*146c*/ 	.word	0x0001c770
        /*1470*/ 	.word	0x00000002
        /*1474*/ 	.word	0x0002d800
        /*1478*/ 	.short	0x010a
        /*147a*/ 	.byte	0x3f
	.zero		1


	//   ....[76]....
        /*147c*/ 	.word	0x0001c990
        /*1480*/ 	.word	0x00000002
        /*1484*/ 	.word	0x0002d800
        /*1488*/ 	.short	0x010a
        /*148a*/ 	.byte	0x3f
	.zero		1


	//   ....[77]....
        /*148c*/ 	.word	0x0001c9e0
        /*1490*/ 	.word	0x00000000
        /*1494*/ 	.word	0x0002d830
        /*1498*/ 	.short	0x010a
        /*149a*/ 	.byte	0x3f
	.zero		1


	//   ....[78]....
        /*149c*/ 	.word	0x0001ca30
        /*14a0*/ 	.word	0x00000009
        /*14a4*/ 	.word	0x0002d830
        /*14a8*/ 	.short	0x010a
        /*14aa*/ 	.byte	0x3f
	.zero		1


	//   ....[79]....
        /*14ac*/ 	.word	0x0001ca80
        /*14b0*/ 	.word	0x00000009
        /*14b4*/ 	.word	0x0002d850
        /*14b8*/ 	.short	0x010a
        /*14ba*/ 	.byte	0x3f
	.zero		1


	//   ....[80]....
        /*14bc*/ 	.word	0x0001cad0
        /*14c0*/ 	.word	0x00000005
        /*14c4*/ 	.word	0x0002d850
        /*14c8*/ 	.short	0x010a
        /*14ca*/ 	.byte	0x3f
	.zero		1


	//   ....[81]....
        /*14cc*/ 	.word	0x0001d240
        /*14d0*/ 	.word	0x00000010
        /*14d4*/ 	.word	0x0002d820
        /*14d8*/ 	.short	0x010a
        /*14da*/ 	.byte	0x3f
	.zero		1


	//   ....[82]....
        /*14dc*/ 	.word	0x0001d290
        /*14e0*/ 	.word	0x00000009
        /*14e4*/ 	.word	0x0002d8a0
        /*14e8*/ 	.short	0x010a
        /*14ea*/ 	.byte	0x3f
	.zero		1


	//   ....[83]....
        /*14ec*/ 	.word	0x0001d2e0
        /*14f0*/ 	.word	0x00000009
        /*14f4*/ 	.word	0x0002d8c0
        /*14f8*/ 	.short	0x010a
        /*14fa*/ 	.byte	0x3f
	.zero		1


	//   ....[84]....
        /*14fc*/ 	.word	0x0001d330
        /*1500*/ 	.word	0x00000009
        /*1504*/ 	.word	0x0002d8a0
        /*1508*/ 	.short	0x010a
        /*150a*/ 	.byte	0x3f
	.zero		1


	//   ....[85]....
        /*150c*/ 	.word	0x0001d380
        /*1510*/ 	.word	0x00000009
        /*1514*/ 	.word	0x0002d8c0
        /*1518*/ 	.short	0x010a
        /*151a*/ 	.byte	0x3f
	.zero		1


	//   ....[86]....
        /*151c*/ 	.word	0x0001d4a0
        /*1520*/ 	.word	0x00000000
        /*1524*/ 	.word	0x0002d840
        /*1528*/ 	.short	0x010a
        /*152a*/ 	.byte	0x3f
	.zero		1


	//   ....[87]....
        /*152c*/ 	.word	0x0001e2d0
        /*1530*/ 	.word	0x00000010
        /*1534*/ 	.word	0x0002d820
        /*1538*/ 	.short	0x010a
        /*153a*/ 	.byte	0x3f
	.zero		1


	//   ....[88]....
        /*153c*/ 	.word	0x0001e320
        /*1540*/ 	.word	0x00000005
        /*1544*/ 	.word	0x0002d840
        /*1548*/ 	.short	0x010a
        /*154a*/ 	.byte	0x3f
	.zero		1


	//   ....[89]....
        /*154c*/ 	.word	0x0001e8c0
        /*1550*/ 	.word	0x00000005
        /*1554*/ 	.word	0x0002d860
        /*1558*/ 	.short	0x010a
        /*155a*/ 	.byte	0x3f
	.zero		1


	//   ....[90]....
        /*155c*/ 	.word	0x0001eea0
        /*1560*/ 	.word	0x00000000
        /*1564*/ 	.word	0x0002d860
        /*1568*/ 	.short	0x010a
        /*156a*/ 	.byte	0x3f
	.zero		1


	//   ....[91]....
        /*156c*/ 	.word	0x0001fe90
        /*1570*/ 	.word	0x00000005
        /*1574*/ 	.word	0x0002d820
        /*1578*/ 	.short	0x010a
        /*157a*/ 	.byte	0x3f
	.zero		1


	//   ....[92]....
        /*157c*/ 	.word	0x00020030
        /*1580*/ 	.word	0x00000003
        /*1584*/ 	.word	0x0002d840
        /*1588*/ 	.short	0x010a
        /*158a*/ 	.byte	0x3f
	.zero		1


	//   ....[93]....
        /*158c*/ 	.word	0x00020080
        /*1590*/ 	.word	0x00000005
        /*1594*/ 	.word	0x0002d840
        /*1598*/ 	.short	0x010a
        /*159a*/ 	.byte	0x3f
	.zero		1


	//   ....[94]....
        /*159c*/ 	.word	0x000200d0
        /*15a0*/ 	.word	0x00000003
        /*15a4*/ 	.word	0x0002d860
        /*15a8*/ 	.short	0x010a
        /*15aa*/ 	.byte	0x3f
	.zero		1


	//----- nvinfo : EIATTR_NUM_MBARRIERS
	.align		4
.L_149:
        /*15ac*/ 	.byte	0x03, 0x38
        /*15ae*/ 	.short	0x0016


	//----- nvinfo : EIATTR_EXIT_INSTR_OFFSETS
	.align		4
        /*15b0*/ 	.byte	0x04, 0x1c
        /*15b2*/ 	.short	(.L_151 - .L_150)


	//   ....[0]....
.L_150:
        /*15b4*/ 	.word	0x0001c030


	//----- nvinfo : EIATTR_MAX_THREADS
	.align		4
.L_151:
        /*15b8*/ 	.byte	0x04, 0x05
        /*15ba*/ 	.short	(.L_153 - .L_152)
.L_152:
        /*15bc*/ 	.word	0x00000200
        /*15c0*/ 	.word	0x00000001
        /*15c4*/ 	.word	0x00000001


	//----- nvinfo : EIATTR_CRS_STACK_SIZE
	.align		4
.L_153:
        /*15c8*/ 	.byte	0x04, 0x1e
        /*15ca*/ 	.short	(.L_155 - .L_154)
.L_154:
        /*15cc*/ 	.word	0x00000000


	//----- nvinfo : EIATTR_CBANK_PARAM_SIZE
	.align		4
.L_155:
        /*15d0*/ 	.byte	0x03, 0x19
        /*15d2*/ 	.short	0x0af0


	//----- nvinfo : EIATTR_PARAM_CBANK
	.align		4
        /*15d4*/ 	.byte	0x04, 0x0a
        /*15d6*/ 	.short	(.L_157 - .L_156)
	.align		4
.L_156:
        /*15d8*/ 	.word	index@(.nv.constant0._ZN7cutlass13device_kernelIN5flash11enable_sm90INS1_16FlashAttnFwdSm90INS1_25CollectiveMainloopFwdSm90ILi2EN4cute5tupleIJNS5_1CILi1EEES8_S8_EEENS6_IJNS7_ILi192EEENS7_ILi128EEENS7_ILi96EEEEEELi96ENS_10bfloat16_tEfNS_4arch4Sm90ELb0ELb0ELb1ELb1ELb1ELb1ELb0ELb0ELb1ELb1ELb1ELb0EEENS1_21CollectiveEpilogueFwdINS6_IJSA_SC_SB_EEES9_SE_SG_Li384ELb1ELb1ELb1ELb0EEENS1_36VarlenDynamicPersistentTileSchedulerILi192ELi128ELi384ELi128ELb1ELb1ELb1ELb0ELb1ELb1EEEEEEEEEvNT_6ParamsE)
        /*15dc*/ 	.short	0x0210
        /*15de*/ 	.short	0x0af0


	//----- nvinfo : EIATTR_SW_WAR
	.align		4
.L_157:
        /*15e0*/ 	.byte	0x04, 0x36
        /*15e2*/ 	.short	(.L_159 - .L_158)
.L_158:
        /*15e4*/ 	.word	0x00000008
.L_159:


//--------------------- .nv.info._ZN7cutlass13device_kernelIN5flash11enable_sm90INS1_16FlashAttnFwdSm90INS1_25CollectiveMainloopFwdSm90ILi2EN4cute5tupleIJNS5_1CILi1EEES8_S8_EEENS6_IJNS7_ILi192EEENS7_ILi128EEENS7_ILi96EEEEEELi96ENS_10bfloat16_tEfNS_4arch4Sm90ELb0ELb1ELb1ELb0ELb1ELb0ELb0ELb0ELb1ELb1ELb1ELb0EEENS1_21CollectiveEpilogueFwdINS6_IJSA_SC_SB_EEES9_SE_SG_Li384ELb0ELb1ELb1ELb0EEENS1_19SingleTileSchedulerILb0ELb1ELb1ELi192EEEEEEEEEvNT_6ParamsE --------------------------
	.section	.nv.info._ZN7cutlass13device_kernelIN5flash11enable_sm90INS1_16FlashAttnFwdSm90INS1_25CollectiveMainloopFwdSm90ILi2EN4cute5tupleIJNS5_1CILi1EEES8_S8_EEENS6_IJNS7_ILi192EEENS7_ILi128EEENS7_ILi96EEEEEELi96ENS_10bfloat16_tEfNS_4arch4Sm90ELb0ELb1ELb1ELb0ELb1ELb0ELb0ELb0ELb1ELb1ELb1ELb0EEENS1_21CollectiveEpilogueFwdINS6_IJSA_SC_SB_EEES9_SE_SG_Li384ELb0ELb1ELb1ELb0EEENS1_19SingleTileSchedulerILb0ELb1ELb1ELi192EEEEEEEEEvNT_6ParamsE,"",@"SHT_CUDA_INFO"
	.sectionflags	@""
	.align	4


	//----- nvinfo : EIATTR_CUDA_API_VERSION
	.align		4
        /*0000*/ 	.byte	0x04, 0x37
        /*0002*/ 	.short	(.L_161 - .L_160)
.L_160:
        /*0004*/ 	.word	0x00000082


	//----- nvinfo : EIATTR_KPARAM_INFO
	.align		4
.L_161:
        /*0008*/ 	.byte	0x04, 0x17
        /*000a*/ 	.short	(.L_163 - .L_162)
.L_162:
        /*000c*/ 	.word	0x00000000
        /*0010*/ 	.short	0x0000
        /*0012*/ 	.short	0x0070
        /*0014*/ 	.byte	0x00, 0xf0, 0x01, 0x28


	//----- nvinfo : EIATTR_SPARSE_MMA_MASK
	.align		4
.L_163:
        /*0018*/ 	.byte	0x03, 0x50
        /*001a*/ 	.short	0x0000


	//----- nvinfo : EIATTR_MAXREG_COUNT
	.align		4
        /*001c*/ 	.byte	0x03, 0x1b
        /*001e*/ 	.short	0x0080


	//----- nvinfo : EIATTR_NUM_BARRIERS
	.align		4
        /*0020*/ 	.byte	0x02, 0x4c
        /*0022*/ 	.byte	0x10
	.zero		1


	//----- nvinfo : EIATTR_EXTERNS
	.align		4
        /*0024*/ 	.byte	0x04, 0x0f
        /*0026*/ 	.short	(.L_165 - .L_164)


	//   ....[0]....
	.align		4
.L_164:
        /*0028*/ 	.word	index@(__assertfail)


	//----- nvinfo : EIATTR_ANNOTATIONS
	.align		4
.L_165:
        /*002c*/ 	.byte	0x04, 0x55
        /*002e*/ 	.short	(.L_167 - .L_166)


	//   ....[0]....
.L_166:
        /*0030*/ 	.word	0x00000001
        /*0034*/ 	.byte	0xb0, 0x08, 0x00, 0x00, 0x01, 0x00, 0x00, 0x00, 0x10, 0x0a, 0x00, 0x00, 0x01, 0x00, 0x00, 0x00
        /*0044*/ 	.byte	0xd0, 0x17, 0x00, 0x00, 0x01, 0x00, 0x00, 0x00, 0x90, 0x04, 0x01, 0x00, 0x01, 0x00, 0x00, 0x00
        /*0054*/ 	.byte	0xa0, 0x17, 0x01, 0x00, 0x01, 0x00, 0x00, 0x00, 0x20, 0x2b, 0x01, 0x00, 0x01, 0x00, 0x00, 0x00
        /*0064*/ 	.byte	0x40, 0x2b, 0x01, 0x00, 0x01, 0x00, 0x00, 0x00, 0xa0, 0x2c, 0x01, 0x00, 0x01, 0x00, 0x00, 0x00
        /*0074*/ 	.byte	0xf0, 0x42, 0x01, 0x00, 0x01, 0x00, 0x00, 0x00, 0x10, 0x43, 0x01, 0x00, 0x01, 0x00, 0x00, 0x00
        /*0084*/ 	.byte	0x30, 0x57, 0x01, 0x00


	//----- nvinfo : EIATTR_MERCURY_ISA_VERSION
	.align		4
.L_167:
        /*0088*/ 	.byte	0x03, 0x5f
        /*008a*/ 	.short	0x0101


	//----- nvinfo : EIATTR_INT_WARP_WIDE_INSTR_OFFSETS
	.align		4
        /*008c*/ 	.byte	0x04, 0x31
        /*008e*/ 	.short	(.L_169 - .L_168)


	//   ....[0]....
.L_168:
        /*0090*/ 	.word	0x000000c0


	//   ....[1]....
        /*0094*/ 	.word	0x000000d0


	//   ....[2]....
        /*0098*/ 	.word	0x00000170


	//----- nvinfo : EIATTR_COOP_GROUP_MASK_REGIDS
	.align		4
.L_169:
        /*009c*/ 	.byte	0x04, 0x29
        /*009e*/ 	.short	(.L_171 - .L_170)


	//   ....[0]....
.L_170:
        /*00a0*/ 	.word	0xffffffff


	//   ....[1]....
        /*00a4*/ 	.word	0xffffffff


	//   ....[2]....
        /*00a8*/ 	.word	0xffffffff


	//   ....[3]....
        /*00ac*/ 	.word	0xffffffff


	//   ....[4]....
        /*00b0*/ 	.word	0xffffffff


	//   ....[5]....
        /*00b4*/ 	.word	0xffffffff


	//   ....[6]....
        /*00b8*/ 	.word	0xffffffff


	//   ....[7]....
        /*00bc*/ 	.word	0xffffffff


	//   ....[8]....
        /*00c0*/ 	.word	0xffffffff


	//   ....[9]....
        /*00c4*/ 	.word	0xffffffff


	//   ....[10]....
        /*00c8*/ 	.word	0xffffffff


	//   ....[11]....
        /*00cc*/ 	.word	0xffffffff


	//   ....[12]....
        /*00d0*/ 	.word	0xffffffff


	//   ....[13]....
        /*00d4*/ 	.word	0xffffffff


	//   ....[14]....
        /*00d8*/ 	.word	0xffffffff


	//   ....[15]....
        /*00dc*/ 	.word	0xffffffff


	//   ....[16]....
        /*00e0*/ 	.word	0xffffffff


	//   ....[17]....
        /*00e4*/ 	.word	0xffffffff


	//   ....[18]....
        /*00e8*/ 	.word	0xffffffff


	//   ....[19]....
        /*00ec*/ 	.word	0xffffffff


	//   ....[20]....
        /*00f0*/ 	.word	0xffffffff


	//   ....[21]....
        /*00f4*/ 	.word	0xffffffff


	//   ....[22]....
        /*00f8*/ 	.word	0xffffffff


	//   ....[23]....
        /*00fc*/ 	.word	0xffffffff


	//   ....[24]....
        /*0100*/ 	.word	0xffffffff


	//   ....[25]....
        /*0104*/ 	.word	0xffffffff


	//   ....[26]....
        /*0108*/ 	.word	0xffffffff


	//   ....[27]....
        /*010c*/ 	.word	0xffffffff


	//   ....[28]....
        /*0110*/ 	.word	0xffffffff


	//   ....[29]....
        /*0114*/ 	.word	0xffffffff


	//   ....[30]....
        /*0118*/ 	.word	0xffffffff


	//   ....[31]....
        /*011c*/ 	.word	0xffffffff


	//   ....[32]....
        /*0120*/ 	.word	0xffffffff


	//   ....[33]....
        /*0124*/ 	.word	0xffffffff


	//   ....[34]....
        /*0128*/ 	.word	0xffffffff


	//   ....[35]....
        /*012c*/ 	.word	0xffffffff


	//   ....[36]....
        /*0130*/ 	.word	0xffffffff


	//   ....[37]....
        /*0134*/ 	.word	0xffffffff


	//   ....[38]....
        /*0138*/ 	.word	0xffffffff


	//   ....[39]....
        /*013c*/ 	.word	0xffffffff


	//   ....[40]....
        /*0140*/ 	.word	0xffffffff


	//   ....[41]....
        /*0144*/ 	.word	0xffffffff


	//   ....[42]....
        /*0148*/ 	.word	0xffffffff


	//   ....[43]....
        /*014c*/ 	.word	0xffffffff


	//   ....[44]....
        /*0150*/ 	.word	0xffffffff


	//   ....[45]....
        /*0154*/ 	.word	0xffffffff


	//   ....[46]....
        /*0158*/ 	.word	0xffffffff


	//   ....[47]....
        /*015c*/ 	.word	0xffffffff


	//   ....[48]....
        /*0160*/ 	.word	0xffffffff


	//   ....[49]....
        /*0164*/ 	.word	0xffffffff


	//   ....[50]....
        /*0168*/ 	.word	0xffffffff


	//   ....[51]....
        /*016c*/ 	.word	0xffffffff


	//   ....[52]....
        /*0170*/ 	.word	0xffffffff


	//   ....[53]....
        /*0174*/ 	.word	0xffffffff


	//   ....[54]....
        /*0178*/ 	.word	0xffffffff


	//   ....[55]....
        /*017c*/ 	.word	0xffffffff


	//   ....[56]....
        /*0180*/ 	.word	0xffffffff


	//   ....[57]....
        /*0184*/ 	.word	0xffffffff


	//   ....[58]....
        /*0188*/ 	.word	0xffffffff


	//   ....[59]....
        /*018c*/ 	.word	0xffffffff


	//   ....[60]....
        /*0190*/ 	.word	0xffffffff


	//   ....[61]....
        /*0194*/ 	.word	0xffffffff


	//   ....[62]....
        /*0198*/ 	.word	0xffffffff


	//   ....[63]....
        /*019c*/ 	.word	0xffffffff


	//   ....[64]....
        /*01a0*/ 	.word	0xffffffff


	//   ....[65]....
        /*01a4*/ 	.word	0xffffffff


	//   ....[66]....
        /*01a8*/ 	.word	0xffffffff


	//   ....[67]....
        /*01ac*/ 	.word	0xffffffff


	//   ....[68]....
        /*01b0*/ 	.word	0xffffffff


	//   ....[69]....
        /*01b4*/ 	.word	0xffffffff


	//   ....[70]....
        /*01b8*/ 	.word	0xffffffff


	//   ....[71]....
        /*01bc*/ 	.word	0xffffffff


	//   ....[72]....
        /*01c0*/ 	.word	0xffffffff


	//   ....[73]....
        /*01c4*/ 	.word	0xffffffff


	//   ....[74]....
        /*01c8*/ 	.word	0xffffffff


	//   ....[75]....
        /*01cc*/ 	.word	0xffffffff


	//   ....[76]....
        /*01d0*/ 	.word	0xffffffff


	//   ....[77]....
        /*01d4*/ 	.word	0xffffffff


	//   ....[78]....
        /*01d8*/ 	.word	0xffffffff


	//   ....[79]....
        /*01dc*/ 	.word	0xffffffff


	//   ....[80]....
        /*01e0*/ 	.word	0xffffffff


	//   ....[81]....
        /*01e4*/ 	.word	0xffffffff


	//   ....[82]....
        /*01e8*/ 	.word	0xffffffff


	//   ....[83]....
        /*01ec*/ 	.word	0xffffffff


	//   ....[84]....
        /*01f0*/ 	.word	0xffffffff


	//   ....[85]....
        /*01f4*/ 	.word	0xffffffff


	//   ....[86]....
        /*01f8*/ 	.word	0xffffffff


	//   ....[87]....
        /*01fc*/ 	.word	0xffffffff


	//   ....[88]....
        /*0200*/ 	.word	0xffffffff


	//   ....[89]....
        /*0204*/ 	.word	0xffffffff


	//   ....[90]....
        /*0208*/ 	.word	0xffffffff


	//   ....[91]....
        /*020c*/ 	.word	0x0500000f


	//   ....[92]....
        /*0210*/ 	.word	0x0500000f


	//   ....[93]....
        /*0214*/ 	.word	0x0500000f


	//   ....[94]....
        /*0218*/ 	.word	0x0500000f


	//   ....[95]....
        /*021c*/ 	.word	0x0500000f


	//   ....[96]....
        /*0220*/ 	.word	0x0500000f


	//   ....[97]....
        /*0224*/ 	.word	0x0500000f


	//   ....[98]....
        /*0228*/ 	.word	0x0500000f


	//   ....[99]....
        /*022c*/ 	.word	0x0500000f


	//   ....[100]....
        /*0230*/ 	.word	0x0500000f


	//   ....[101]....
        /*0234*/ 	.word	0x0500000f


	//   ....[102]....
        /*0238*/ 	.word	0x0500000f


	//   ....[103]....
        /*023c*/ 	.word	0x0500000f


	//   ....[104]....
        /*0240*/ 	.word	0x0500000f


	//   ....[105]....
        /*0244*/ 	.word	0x0500000f


	//   ....[106]....
        /*0248*/ 	.word	0x0500000f


	//   ....[107]....
        /*024c*/ 	.word	0x0500000f


	//   ....[108]....
        /*0250*/ 	.word	0x0500000f


	//   ....[109]....
        /*0254*/ 	.word	0x0500000f


	//   ....[110]....
        /*0258*/ 	.word	0x0500000f


	//   ....[111]....
        /*025c*/ 	.word	0x0500000f


	//   ....[112]....
        /*0260*/ 	.word	0x0500000f


	//   ....[113]....
        /*0264*/ 	.word	0x0500000f


	//   ....[114]....
        /*0268*/ 	.word	0x0500000f


	//   ....[115]....
        /*026c*/ 	.word	0x0500000f


	//   ....[116]....
        /*0270*/ 	.word	0x0500000f


	//   ....[117]....
        /*0274*/ 	.word	0x0500000f


	//   ....[118]....
        /*0278*/ 	.word	0x0500000f


	//   ....[119]....
        /*027c*/ 	.word	0x0500000f


	//   ....[120]....
        /*0280*/ 	.word	0x0500000f


	//   ....[121]....
        /*0284*/ 	.word	0x0500000f


	//   ....[122]....
        /*0288*/ 	.word	0x0500000f


	//   ....[123]....
        /*028c*/ 	.word	0x0500000f


	//   ....[124]....
        /*0290*/ 	.word	0x0500000f


	//   ....[125]....
        /*0294*/ 	.word	0x0500000f


	//   ....[126]....
        /*0298*/ 	.word	0x0500000f


	//   ....[127]....
        /*029c*/ 	.word	0x0500000f


	//   ....[128]....
        /*02a0*/ 	.word	0x0500000f


	//   ....[129]....
        /*02a4*/ 	.word	0x0500000f


	//   ....[130]....
        /*02a8*/ 	.word	0x0500000f


	//   ....[131]....
        /*02ac*/ 	.word	0x0500000f


	//   ....[132]....
        /*02b0*/ 	.word	0x0500000f


	//   ....[133]....
        /*02b4*/ 	.word	0x0500000f


	//   ....[134]....
        /*02b8*/ 	.word	0x0500000f


	//   ....[135]....
        /*02bc*/ 	.word	0x0500000f


	//   ....[136]....
        /*02c0*/ 	.word	0x0500000f


	//----- nvinfo : EIATTR_COOP_GROUP_INSTR_OFFSETS
	.align		4
.L_171:
        /*02c4*/ 	.byte	0x04, 0x28
        /*02c6*/ 	.short	(.L_173 - .L_172)


	//   ....[0]....
.L_172:
        /*02c8*/ 	.word	0x00000080


	//   ....[1]....
        /*02cc*/ 	.word	0x00000090


	//   ....[2]....
        /*02d0*/ 	.word	0x000002d0


	//   ....[3]....
        /*02d4*/ 	.word	0x00000430


	//   ....[4]....
        /*02d8*/ 	.word	0x00000550


	//   ....[5]....
        /*02dc*/ 	.word	0x000006b0


	//   ....[6]....
        /*02e0*/ 	.word	0x00001520


	//   ....[7]....
        /*02e4*/ 	.word	0x000023d0


	//   ....[8]....
        /*02e8*/ 	.word	0x00002b10


	//   ....[9]....
        /*02ec*/ 	.word	0x00003e00


	//   ....[10]....
        /*02f0*/ 	.word	0x00003f10


	//   ....[11]....
        /*02f4*/ 	.word	0x000047d0


	//   ....[12]....
        /*02f8*/ 	.word	0x00004850


	//   ....[13]....
        /*02fc*/ 	.word	0x00005480


	//   ....[14]....
        /*0300*/ 	.word	0x00006410


	//   ....[15]....
        /*0304*/ 	.word	0x00006cc0


	//   ....[16]....
        /*0308*/ 	.word	0x000078b0


	//   ....[17]....
        /*030c*/ 	.word	0x000079b0


	//   ....[18]....
        /*0310*/ 	.word	0x00008170


	//   ....[19]....
        /*0314*/ 	.word	0x00008200


	//   ....[20]....
        /*0318*/ 	.word	0x000092b0


	//   ....[21]....
        /*031c*/ 	.word	0x0000ab60


	//   ....[22]....
        /*0320*/ 	.word	0x0000ab80


	//   ....[23]....
        /*0324*/ 	.word	0x0000abb0


	//   ....[24]....
        /*0328*/ 	.word	0x0000abc0


	//   ....[25]....
        /*032c*/ 	.word	0x0000bf20


	//   ....[26]....
        /*0330*/ 	.word	0x0000cb40


	//   ....[27]....
        /*0334*/ 	.word	0x0000d450


	//   ....[28]....
        /*0338*/ 	.word	0x0000e090


	//   ....[29]....
        /*033c*/ 	.word	0x0000e190


	//   ....[30]....
        /*0340*/ 	.word	0x0000ea00


	//   ....[31]....
        /*0344*/ 	.word	0x0000ea80


	//   ....[32]....
        /*0348*/ 	.word	0x0000faa0


	//   ....[33]....
        /*034c*/ 	.word	0x0000fbd0


	//   ....[34]....
        /*0350*/ 	.word	0x0000fc10


	//   ....[35]....
        /*0354*/ 	.word	0x0000fd00


	//   ....[36]....
        /*0358*/ 	.word	0x0000fd10


	//   ....[37]....
        /*035c*/ 	.word	0x00010c60


	//   ....[38]....
        /*0360*/ 	.word	0x00010ca0


	//   ....[39]....
        /*0364*/ 	.word	0x00010ce0


	//   ....[40]....
        /*0368*/ 	.word	0x00010d20


	//   ....[41]....
        /*036c*/ 	.word	0x00010d40


	//   ....[42]....
        /*0370*/ 	.word	0x00010d70


	//   ....[43]....
        /*0374*/ 	.word	0x00011230


	//   ....[44]....
        /*0378*/ 	.word	0x00011240


	//   ....[45]....
        /*037c*/ 	.word	0x00011b10


	//   ....[46]....
        /*0380*/ 	.word	0x000131d0


	//   ....[47]....
        /*0384*/ 	.word	0x000131e0


	//   ....[48]....
        /*0388*/ 	.word	0x000131f0


	//   ....[49]....
        /*038c*/ 	.word	0x00013200


	//   ....[50]....
        /*0390*/ 	.word	0x00013220


	//   ....[51]....
        /*0394*/ 	.word	0x00013250


	//   ....[52]....
        /*0398*/ 	.word	0x00013280


	//   ....[53]....
        /*039c*/ 	.word	0x000132b0


	//   ....[54]....
        /*03a0*/ 	.word	0x00013bc0


	//   ....[55]....
        /*03a4*/ 	.word	0x00013be0


	//   ....[56]....
        /*03a8*/ 	.word	0x00013bf0


	//   ....[57]....
        /*03ac*/ 	.word	0x00013c70


	//   ....[58]....
        /*03b0*/ 	.word	0x00013d10


	//   ....[59]....
        /*03b4*/ 	.word	0x00013d20


	//   ....[60]....
        /*03b8*/ 	.word	0x00013dc0


	//   ....[61]....
        /*03bc*/ 	.word	0x00013df0


	//   ....[62]....
        /*03c0*/ 	.word	0x00013e50


	//   ....[63]....
        /*03c4*/ 	.word	0x00013e60


	//   ....[64]....
        /*03c8*/ 	.word	0x00013e90


	//   ....[65]....
        /*03cc*/ 	.word	0x00013ee0


	//   ....[66]....
        /*03d0*/ 	.word	0x00014720


	//   ....[67]....
        /*03d4*/ 	.word	0x00014730


	//   ....[68]....
        /*03d8*/ 	.word	0x00014750


	//   ....[69]....
        /*03dc*/ 	.word	0x000147d0


	//   ....[70]....
        /*03e0*/ 	.word	0x000147e0


	//   ....[71]....
        /*03e4*/ 	.word	0x00014840


	//   ....[72]....
        /*03e8*/ 	.word	0x00014870


	//   ....[73]....
        /*03ec*/ 	.word	0x000148b0


	//   ....[74]....
        /*03f0*/ 	.word	0x00014ad0


	//   ....[75]....
        /*03f4*/ 	.word	0x00014af0


	//   ....[76]....
        /*03f8*/ 	.word	0x00014b10


	//   ....[77]....
        /*03fc*/ 	.word	0x00014b90


	//   ....[78]....
        /*0400*/ 	.word	0x00014bb0


	//   ....[79]....
        /*0404*/ 	.word	0x00014c30


	//   ....[80]....
        /*0408*/ 	.word	0x00014c50


	//   ....[81]....
        /*040c*/ 	.word	0x00014c60


	//   ....[82]....
        /*0410*/ 	.word	0x00015190


	//   ....[83]....
        /*0414*/ 	.word	0x000151c0


	//   ....[84]....
        /*0418*/ 	.word	0x000151f0


	//   ....[85]....
        /*041c*/ 	.word	0x00015220


	//   ....[86]....
        /*0420*/ 	.word	0x00015250


	//   ....[87]....
        /*0424*/ 	.word	0x00015280


	//   ....[88]....
        /*0428*/ 	.word	0x000152a0


	//   ....[89]....
        /*042c*/ 	.word	0x00015340


	//   ....[90]....
        /*0430*/ 	.word	0x000156c0


	//   ....[91]....
        /*0434*/ 	.word	0x00015d00


	//   ....[92]....
        /*0438*/ 	.word	0x00015df0


	//   ....[93]....
        /*043c*/ 	.word	0x00015e90


	//   ....[94]....
        /*0440*/ 	.word	0x00015f20


	//   ....[95]....
        /*0444*/ 	.word	0x00016000


	//   ....[96]....
        /*0448*/ 	.word	0x00016070


	//   ....[97]....
        /*044c*/ 	.word	0x00016150


	//   ....[98]....
        /*0450*/ 	.word	0x00016200


	//   ....[99]....
        /*0454*/ 	.word	0x00016300


	//   ....[100]....
        /*0458*/ 	.word	0x000163a0


	//   ....[101]....
        /*045c*/ 	.word	0x00016400


	//   ....[102]....
        /*0460*/ 	.word	0x000164b0


	//   ....[103]....
        /*0464*/ 	.word	0x00016580


	//   ....[104]....
        /*0468*/ 	.word	0x00016610


	//   ....[105]....
        /*046c*/ 	.word	0x000166e0


	//   ....[106]....
        /*0470*/ 	.word	0x00016760


	//   ....[107]....
        /*0474*/ 	.word	0x00016820


	//   ....[108]....
        /*0478*/ 	.word	0x000168c0


	//   ....[109]....
        /*047c*/ 	.word	0x00016990


	//   ....[110]....
        /*0480*/ 	.word	0x00016a00


	//   ....[111]....
        /*0484*/ 	.word	0x00016ac0


	//   ....[112]....
        /*0488*/ 	.word	0x00016c00


	//   ....[113]....
        /*048c*/ 	.word	0x00016ce0


	//   ....[114]....
        /*0490*/ 	.word	0x00016d60


	//   ....[115]....
        /*0494*/ 	.word	0x00016e40


	//   ....[116]....
        /*0498*/ 	.word	0x00016ea0


	//   ....[117]....
        /*049c*/ 	.word	0x00016f70


	//   ....[118]....
        /*04a0*/ 	.word	0x00016fd0


	//   ....[119]....
        /*04a4*/ 	.word	0x000170b0


	//   ....[120]....
        /*04a8*/ 	.word	0x000171a0


	//   ....[121]....
        /*04ac*/ 	.word	0x00017240


	//   ....[122]....
        /*04b0*/ 	.word	0x000172a0


	//   ....[123]....
        /*04b4*/ 	.word	0x00017390


	//   ....[124]....
        /*04b8*/ 	.word	0x000173f0


	//   ....[125]....
        /*04bc*/ 	.word	0x000174e0


	//   ....[126]....
        /*04c0*/ 	.word	0x00017540


	//   ....[127]....
        /*04c4*/ 	.word	0x00017600


	//   ....[128]....
        /*04c8*/ 	.word	0x00017740


	//   ....[129]....
        /*04cc*/ 	.word	0x000177f0


	//   ....[130]....
        /*04d0*/ 	.word	0x000178e0


	//   ....[131]....
        /*04d4*/ 	.word	0x000179f0


	//   ....[132]....
        /*04d8*/ 	.word	0x00017a70


	//   ....[133]....
        /*04dc*/ 	.word	0x00017b60


	//   ....[134]....
        /*04e0*/ 	.word	0x00017bd0


	//   ....[135]....
        /*04e4*/ 	.word	0x00017ca0


	//   ....[136]....
        /*04e8*/ 	.word	0x00017db0


	//----- nvinfo : EIATTR_REG_RECONFIG
	.align		4
.L_173:
        /*04ec*/ 	.byte	0x01, 0x54
	.zero		2


	//----- nvinfo : EIATTR_SYSCALL_OFFSETS
	.align		4
        /*04f0*/ 	.byte	0x04, 0x46
        /*04f2*/ 	.short	(.L_175 - .L_174)


	//   ....[0]....
.L_174:
        /*04f4*/ 	.word	0x00001740


	//   ....[1]....
        /*04f8*/ 	.word	0x000126d0


	//   ....[2]....
        /*04fc*/ 	.word	0x00012810


	//   ....[3]....
        /*0500*/ 	.word	0x00012900


	//   ....[4]....
        /*0504*/ 	.word	0x000136f0


	//----- nvinfo : EIATTR_MBARRIER_INSTR_OFFSETS
	.align		4
.L_175:
        /*0508*/ 	.byte	0x04, 0x39
        /*050a*/ 	.short	(.L_177 - .L_176)


	//   ....[0]....
.L_176:
        /*050c*/ 	.word	0x00000180
        /*0510*/ 	.word	0x000000ff
        /*0514*/ 	.word	0x0002d800
        /*0518*/ 	.short	0x0100
        /*051a*/ 	.byte	0x08
	.zero		1


	//   ....[1]....
        /*051c*/ 	.word	0x00000190
        /*0520*/ 	.word	0x000000ff
        /*0524*/ 	.word	0x0002d820
        /*0528*/ 	.short	0x0100
        /*052a*/ 	.byte	0x08
	.zero		1


	//   ....[2]....
        /*052c*/ 	.word	0x00000280
        /*0530*/ 	.word	0x000000ff
        /*0534*/ 	.word	0x0002d830
        /*0538*/ 	.short	0x0100
        /*053a*/ 	.byte	0x08
	.zero		1


	//   ....[3]....
        /*053c*/ 	.word	0x00000290
        /*0540*/ 	.word	0x000000ff
        /*0544*/ 	.word	0x0002d840
        /*0548*/ 	.short	0x0100
        /*054a*/ 	.byte	0x08
	.zero		1


	//   ....[4]....
        /*054c*/ 	.word	0x000002a0
        /*0550*/ 	.word	0x000000ff
        /*0554*/ 	.word	0x0002d838
        /*0558*/ 	.short	0x0100
        /*055a*/ 	.byte	0x08
	.zero		1


	//   ....[5]....
        /*055c*/ 	.word	0x000002b0
        /*0560*/ 	.word	0x000000ff
        /*0564*/ 	.word	0x0002d848
        /*0568*/ 	.short	0x0100
        /*056a*/ 	.byte	0x08
	.zero		1


	//   ....[6]....
        /*056c*/ 	.word	0x000003e0
        /*0570*/ 	.word	0x000000ff
        /*0574*/ 	.word	0x0002d850
        /*0578*/ 	.short	0x0100
        /*057a*/ 	.byte	0x08
	.zero		1


	//   ....[7]....
        /*057c*/ 	.word	0x000003f0
        /*0580*/ 	.word	0x000000ff
        /*0584*/ 	.word	0x0002d860
        /*0588*/ 	.short	0x0100
        /*058a*/ 	.byte	0x08
	.zero		1


	//   ....[8]....
        /*058c*/ 	.word	0x00000400
        /*0590*/ 	.word	0x000000ff
        /*0594*/ 	.word	0x0002d858
        /*0598*/ 	.short	0x0100
        /*059a*/ 	.byte	0x08
	.zero		1


	//   ....[9]....
        /*059c*/ 	.word	0x00000410
        /*05a0*/ 	.word	0x000000ff
        /*05a4*/ 	.word	0x0002d868
        /*05a8*/ 	.short	0x0100
        /*05aa*/ 	.byte	0x08
	.zero		1


	//   ....[10]....
        /*05ac*/ 	.word	0x00000500
        /*05b0*/ 	.word	0x000000ff
        /*05b4*/ 	.word	0x0002d870
        /*05b8*/ 	.short	0x0100
        /*05ba*/ 	.byte	0x06
	.zero		1


	//   ....[11]....
        /*05bc*/ 	.word	0x00000510
        /*05c0*/ 	.word	0x000000ff
        /*05c4*/ 	.word	0x0002d880
        /*05c8*/ 	.short	0x0100
        /*05ca*/ 	.byte	0x06
	.zero		1


	//   ....[12]....
        /*05cc*/ 	.word	0x00000520
        /*05d0*/ 	.word	0x000000ff
        /*05d4*/ 	.word	0x0002d878
        /*05d8*/ 	.short	0x0100
        /*05da*/ 	.byte	0x06
	.zero		1


	//   ....[13]....
        /*05dc*/ 	.word	0x00000530
        /*05e0*/ 	.word	0x000000ff
        /*05e4*/ 	.word	0x0002d888
        /*05e8*/ 	.short	0x0100
        /*05ea*/ 	.byte	0x06
	.zero		1


	//   ....[14]....
        /*05ec*/ 	.word	0x00000660
        /*05f0*/ 	.word	0x000000ff
        /*05f4*/ 	.word	0x0002d890
        /*05f8*/ 	.short	0x0100
        /*05fa*/ 	.byte	0x08
	.zero		1


	//   ....[15]....
        /*05fc*/ 	.word	0x00000670
        /*0600*/ 	.word	0x000000ff
        /*0604*/ 	.word	0x0002d8a0
        /*0608*/ 	.short	0x0100
        /*060a*/ 	.byte	0x08
	.zero		1


	//   ....[16]....
        /*060c*/ 	.word	0x00000680
        /*0610*/ 	.word	0x000000ff
        /*0614*/ 	.word	0x0002d898
        /*0618*/ 	.short	0x0100
        /*061a*/ 	.byte	0x08
	.zero		1


	//   ....[17]....
        /*061c*/ 	.word	0x00000690
        /*0620*/ 	.word	0x000000ff
        /*0624*/ 	.word	0x0002d8a8
        /*0628*/ 	.short	0x0100
        /*062a*/ 	.byte	0x08
	.zero		1


	//   ....[18]....
        /*062c*/ 	.word	0x000007d0
        /*0630*/ 	.word	0x000000ff
        /*0634*/ 	.word	0x0002d8b0
        /*0638*/ 	.short	0x0100
        /*063a*/ 	.byte	0x08
	.zero		1


	//   ....[19]....
        /*063c*/ 	.word	0x000007e0
        /*0640*/ 	.word	0x000000ff
        /*0644*/ 	.word	0x0002d8c0
        /*0648*/ 	.short	0x0100
        /*064a*/ 	.byte	0x08
	.zero		1


	//   ....[20]....
        /*064c*/ 	.word	0x000007f0
        /*0650*/ 	.word	0x000000ff
        /*0654*/ 	.word	0x0002d8b8
        /*0658*/ 	.short	0x0100
        /*065a*/ 	.byte	0x08
	.zero		1


	//   ....[21]....
        /*065c*/ 	.word	0x00000800
        /*0660*/ 	.word	0x000000ff
        /*0664*/ 	.word	0x0002d8c8
        /*0668*/ 	.short	0x0100
        /*066a*/ 	.byte	0x08
	.zero		1


	//   ....[22]....
        /*066c*/ 	.word	0x00001770
        /*0670*/ 	.word	0x000000ff
        /*0674*/ 	.word	0x0002d800
        /*0678*/ 	.short	0x010a
        /*067a*/ 	.byte	0x26
	.zero		1


	//   ....[23]....
        /*067c*/ 	.word	0x00001890
        /*0680*/ 	.word	0x000000ff
        /*0684*/ 	.word	0x0002d830
        /*0688*/ 	.short	0x010a
        /*068a*/ 	.byte	0x26
	.zero		1


	//   ....[24]....
        /*068c*/ 	.word	0x000018f0
        /*0690*/ 	.word	0x000000ff
        /*0694*/ 	.word	0x0002d830
        /*0698*/ 	.short	0x010a
        /*069a*/ 	.byte	0x26
	.zero		1


	//   ....[25]....
        /*069c*/ 	.word	0x00002460
        /*06a0*/ 	.word	0x000000ff
        /*06a4*/ 	.word	0x00000000
        /*06a8*/ 	.short	0x0101
        /*06aa*/ 	.byte	0x04
	.zero		1


	//   ....[26]....
        /*06ac*/ 	.word	0x00005970
        /*06b0*/ 	.word	0x000000ff
        /*06b4*/ 	.word	0x0002d830
        /*06b8*/ 	.short	0x010a
        /*06ba*/ 	.byte	0x04
	.zero		1


	//   ....[27]....
        /*06bc*/ 	.word	0x000059b0
        /*06c0*/ 	.word	0x000000ff
        /*06c4*/ 	.word	0x0002d830
        /*06c8*/ 	.short	0x010a
        /*06ca*/ 	.byte	0x04
	.zero		1


	//   ....[28]....
        /*06cc*/ 	.word	0x00005ca0
        /*06d0*/ 	.word	0x000000ff
        /*06d4*/ 	.word	0x0002d850
        /*06d8*/ 	.short	0x010a
        /*06da*/ 	.byte	0x0a
	.zero		1


	//   ....[29]....
        /*06dc*/ 	.word	0x00005ce0
        /*06e0*/ 	.word	0x000000ff
        /*06e4*/ 	.word	0x0002d850
        /*06e8*/ 	.short	0x010a
        /*06ea*/ 	.byte	0x0a
	.zero		1


	//   ....[30]....
        /*06ec*/ 	.word	0x00006710
        /*06f0*/ 	.word	0x000000ff
        /*06f4*/ 	.word	0x00000000
        /*06f8*/ 	.short	0x0101
        /*06fa*/ 	.byte	0x0a
	.zero		1


	//   ....[31]....
        /*06fc*/ 	.word	0x00008e30
        /*0700*/ 	.word	0x000000ff
        /*0704*/ 	.word	0x00000000
        /*0708*/ 	.short	0x0101
        /*070a*/ 	.byte	0x06
	.zero		1


	//   ....[32]....
        /*070c*/ 	.word	0x000096f0
        /*0710*/ 	.word	0x000000ff
        /*0714*/ 	.word	0x0002d830
        /*0718*/ 	.short	0x010a
        /*071a*/ 	.byte	0x04
	.zero		1


	//   ....[33]....
        /*071c*/ 	.word	0x00009730
        /*0720*/ 	.word	0x000000ff
        /*0724*/ 	.word	0x0002d830
        /*0728*/ 	.short	0x010a
        /*072a*/ 	.byte	0x04
	.zero		1


	//   ....[34]....
        /*072c*/ 	.word	0x00009a50
        /*0730*/ 	.word	0x000000ff
        /*0734*/ 	.word	0x0002d850
        /*0738*/ 	.short	0x010a
        /*073a*/ 	.byte	0x0e
	.zero		1


	//   ....[35]....
        /*073c*/ 	.word	0x00009a90
        /*0740*/ 	.word	0x000000ff
        /*0744*/ 	.word	0x0002d850
        /*0748*/ 	.short	0x010a
        /*074a*/ 	.byte	0x0e
	.zero		1


	//   ....[36]....
        /*074c*/ 	.word	0x0000a420
        /*0750*/ 	.word	0x000000ff
        /*0754*/ 	.word	0x00000000
        /*0758*/ 	.short	0x0101
        /*075a*/ 	.byte	0x0e
	.zero		1


	//   ....[37]....
        /*075c*/ 	.word	0x0000bab0
        /*0760*/ 	.word	0x000000ff
        /*0764*/ 	.word	0x00000000
        /*0768*/ 	.short	0x0101
        /*076a*/ 	.byte	0x07
	.zero		1


	//   ....[38]....
        /*076c*/ 	.word	0x0000c210
        /*0770*/ 	.word	0x000000ff
        /*0774*/ 	.word	0x0002d830
        /*0778*/ 	.short	0x010a
        /*077a*/ 	.byte	0x0a
	.zero		1


	//   ....[39]....
        /*077c*/ 	.word	0x0000c250
        /*0780*/ 	.word	0x000000ff
        /*0784*/ 	.word	0x0002d830
        /*0788*/ 	.short	0x010a
        /*078a*/ 	.byte	0x0a
	.zero		1


	//   ....[40]....
        /*078c*/ 	.word	0x0000c4f0
        /*0790*/ 	.word	0x000000ff
        /*0794*/ 	.word	0x0002d850
        /*0798*/ 	.short	0x010a
        /*079a*/ 	.byte	0x0a
	.zero		1


	//   ....[41]....
        /*079c*/ 	.word	0x0000c530
        /*07a0*/ 	.word	0x000000ff
        /*07a4*/ 	.word	0x0002d850
        /*07a8*/ 	.short	0x010a
        /*07aa*/ 	.byte	0x0a
	.zero		1


	//   ....[42]....
        /*07ac*/ 	.word	0x0000ce50
        /*07b0*/ 	.word	0x000000ff
        /*07b4*/ 	.word	0x00000000
        /*07b8*/ 	.short	0x0101
        /*07ba*/ 	.byte	0x0a
	.zero		1


	//   ....[43]....
        /*07bc*/ 	.word	0x0000f620
        /*07c0*/ 	.word	0x000000ff
        /*07c4*/ 	.word	0x00000000
        /*07c8*/ 	.short	0x0101
        /*07ca*/ 	.byte	0x07
	.zero		1


	//   ....[44]....
        /*07cc*/ 	.word	0x0000fb20
        /*07d0*/ 	.word	0x000000ff
        /*07d4*/ 	.word	0x0002d850
        /*07d8*/ 	.short	0x010a
        /*07da*/ 	.byte	0x06
	.zero		1


	//   ....[45]....
        /*07dc*/ 	.word	0x0000fb60
        /*07e0*/ 	.word	0x000000ff
        /*07e4*/ 	.word	0x0002d850
        /*07e8*/ 	.short	0x010a
        /*07ea*/ 	.byte	0x06
	.zero		1


	//   ....[46]....
        /*07ec*/ 	.word	0x00010340
        /*07f0*/ 	.word	0x000000ff
        /*07f4*/ 	.word	0x00000000
        /*07f8*/ 	.short	0x0101
        /*07fa*/ 	.byte	0x06
	.zero		1


	//   ....[47]....
        /*07fc*/ 	.word	0x00010d60
        /*0800*/ 	.word	0x000000ff
        /*0804*/ 	.word	0x00000000
        /*0808*/ 	.short	0x0101
        /*080a*/ 	.byte	0x04
	.zero		1


	//   ....[48]....
        /*080c*/ 	.word	0x00012df0
        /*0810*/ 	.word	0x000000ff
        /*0814*/ 	.word	0x0002d840
        /*0818*/ 	.short	0x010a
        /*081a*/ 	.byte	0x2f
	.zero		1


	//   ....[49]....
        /*081c*/ 	.word	0x000134b0
        /*0820*/ 	.word	0x000000ff
        /*0824*/ 	.word	0x0002d830
        /*0828*/ 	.short	0x0107
        /*082a*/ 	.byte	0x2f
	.zero		1


	//   ....[50]....
        /*082c*/ 	.word	0x00013520
        /*0830*/ 	.word	0x000000ff
        /*0834*/ 	.word	0x0002d830
        /*0838*/ 	.short	0x0101
        /*083a*/ 	.byte	0x2f
	.zero		1


	//   ....[51]....
        /*083c*/ 	.word	0x00014030
        /*0840*/ 	.word	0x000000ff
        /*0844*/ 	.word	0x0002d800
        /*0848*/ 	.short	0x0107
        /*084a*/ 	.byte	0x2f
	.zero		1


	//   ....[52]....
        /*084c*/ 	.word	0x00014090
        /*0850*/ 	.word	0x000000ff
        /*0854*/ 	.word	0x0002d800
        /*0858*/ 	.short	0x0101
        /*085a*/ 	.byte	0x2f
	.zero		1


	//   ....[53]....
        /*085c*/ 	.word	0x000140c0
        /*0860*/ 	.word	0x000000ff
        /*0864*/ 	.word	0x0002d820
        /*0868*/ 	.short	0x010a
        /*086a*/ 	.byte	0x2f
	.zero		1


	//   ....[54]....
        /*086c*/ 	.word	0x000144f0
        /*0870*/ 	.word	0x00000007
        /*0874*/ 	.word	0x0002d840
        /*0878*/ 	.short	0x010a
        /*087a*/ 	.byte	0x3f
	.zero		1


	//   ....[55]....
        /*087c*/ 	.word	0x00014960
        /*0880*/ 	.word	0x00000007
        /*0884*/ 	.word	0x0002d830
        /*0888*/ 	.short	0x0107
        /*088a*/ 	.byte	0x3f
	.zero		1


	//   ....[56]....
        /*088c*/ 	.word	0x00014a10
        /*0890*/ 	.word	0x00000007
        /*0894*/ 	.word	0x0002d830
        /*0898*/ 	.short	0x0101
        /*089a*/ 	.byte	0x3f
	.zero		1


	//   ....[57]....
        /*089c*/ 	.word	0x00014a70
        /*08a0*/ 	.word	0x00000007
        /*08a4*/ 	.word	0x0002d860
        /*08a8*/ 	.short	0x010a
        /*08aa*/ 	.byte	0x3f
	.zero		1


	//   ....[58]....
        /*08ac*/ 	.word	0x00014dd0
        /*08b0*/ 	.word	0x00000007
        /*08b4*/ 	.word	0x0002d850
        /*08b8*/ 	.short	0x0107
        /*08ba*/ 	.byte	0x3f
	.zero		1


	//   ....[59]....
        /*08bc*/ 	.word	0x00014f20
        /*08c0*/ 	.word	0x00000007
        /*08c4*/ 	.word	0x0002d850
        /*08c8*/ 	.short	0x0101
        /*08ca*/ 	.byte	0x3f
	.zero		1


	//   ....[60]....
        /*08cc*/ 	.word	0x000150c0
        /*08d0*/ 	.word	0x00000000
        /*08d4*/ 	.word	0x0002d860
        /*08d8*/ 	.short	0x010a
        /*08da*/ 	.byte	0x3f
	.zero		1


	//   ....[61]....
        /*08dc*/ 	.word	0x00015500
        /*08e0*/ 	.word	0x00000000
        /*08e4*/ 	.word	0x0002d850
        /*08e8*/ 	.short	0x0107
        /*08ea*/ 	.byte	0x3f
	.zero		1


	//   ....[62]....
        /*08ec*/ 	.word	0x000155c0
        /*08f0*/ 	.word	0x00000000
        /*08f4*/ 	.word	0x0002d850
        /*08f8*/ 	.short	0x0101
        /*08fa*/ 	.byte	0x3f
	.zero		1


	//   ....[63]....
        /*08fc*/ 	.word	0x00015650
        /*0900*/ 	.word	0x00000007
        /*0904*/ 	.word	0x0002d820
        /*0908*/ 	.short	0x010a
        /*090a*/ 	.byte	0x3f
	.zero		1


	//   ....[64]....
        /*090c*/ 	.word	0x000157d0
        /*0910*/ 	.word	0x00000005
        /*0914*/ 	.word	0x0002d840
        /*0918*/ 	.short	0x010a
        /*091a*/ 	.byte	0x3f
	.zero		1


	//   ....[65]....
        /*091c*/ 	.word	0x00015870
        /*0920*/ 	.word	0x00000003
        /*0924*/ 	.word	0x0002d840
        /*0928*/ 	.short	0x010a
        /*092a*/ 	.byte	0x3f
	.zero		1


	//   ....[66]....
        /*092c*/ 	.word	0x000158b0
        /*0930*/ 	.word	0x00000005
        /*0934*/ 	.word	0x0002d860
        /*0938*/ 	.short	0x010a
        /*093a*/ 	.byte	0x3f
	.zero		1


	//   ....[67]....
        /*093c*/ 	.word	0x000158f0
        /*0940*/ 	.word	0x00000003
        /*0944*/ 	.word	0x0002d860
        /*0948*/ 	.short	0x010a
        /*094a*/ 	.byte	0x3f
	.zero		1


	//   ....[68]....
        /*094c*/ 	.word	0x00015960
        /*0950*/ 	.word	0x00000005
        /*0954*/ 	.word	0x0002d800
        /*0958*/ 	.short	0x010a
        /*095a*/ 	.byte	0x3f
	.zero		1


	//   ....[69]....
        /*095c*/ 	.word	0x000159c0
        /*0960*/ 	.word	0x00000003
        /*0964*/ 	.word	0x0002d830
        /*0968*/ 	.short	0x010a
        /*096a*/ 	.byte	0x3f
	.zero		1


	//   ....[70]....
        /*096c*/ 	.word	0x00015a20
        /*0970*/ 	.word	0x0000000e
        /*0974*/ 	.word	0x0002d830
        /*0978*/ 	.short	0x010a
        /*097a*/ 	.byte	0x3f
	.zero		1


	//   ....[71]....
        /*097c*/ 	.word	0x00015a80
        /*0980*/ 	.word	0x0000000e
        /*0984*/ 	.word	0x0002d850
        /*0988*/ 	.short	0x010a
        /*098a*/ 	.byte	0x3f
	.zero		1


	//   ....[72]....
        /*098c*/ 	.word	0x00015ae0
        /*0990*/ 	.word	0x0000000e
        /*0994*/ 	.word	0x0002d830
        /*0998*/ 	.short	0x010a
        /*099a*/ 	.byte	0x3f
	.zero		1


	//   ....[73]....
        /*099c*/ 	.word	0x00015b40
        /*09a0*/ 	.word	0x0000000e
        /*09a4*/ 	.word	0x0002d850
        /*09a8*/ 	.short	0x010a
        /*09aa*/ 	.byte	0x3f
	.zero		1


	//   ....[74]....
        /*09ac*/ 	.word	0x00015ba0
        /*09b0*/ 	.word	0x0000000e
        /*09b4*/ 	.word	0x0002d830
        /*09b8*/ 	.short	0x010a
        /*09ba*/ 	.byte	0x3f
	.zero		1


	//   ....[75]....
        /*09bc*/ 	.word	0x00015c00
        /*09c0*/ 	.word	0x0000000e
        /*09c4*/ 	.word	0x0002d850
        /*09c8*/ 	.short	0x010a
        /*09ca*/ 	.byte	0x3f
	.zero		1


	//   ....[76]....
        /*09cc*/ 	.word	0x00015c60
        /*09d0*/ 	.word	0x00000005
        /*09d4*/ 	.word	0x0002d850
        /*09d8*/ 	.short	0x010a
        /*09da*/ 	.byte	0x3f
	.zero		1


	//   ....[77]....
        /*09dc*/ 	.word	0x00015d40
        /*09e0*/ 	.word	0x00000003
        /*09e4*/ 	.word	0x0002d840
        /*09e8*/ 	.short	0x010a
        /*09ea*/ 	.byte	0x3f
	.zero		1


	//   ....[78]....
        /*09ec*/ 	.word	0x00016b00
        /*09f0*/ 	.word	0x00000003
        /*09f4*/ 	.word	0x0002d820
        /*09f8*/ 	.short	0x010a
        /*09fa*/ 	.byte	0x3f
	.zero		1


	//   ....[79]....
        /*09fc*/ 	.word	0x00016b50
        /*0a00*/ 	.word	0x00000007
        /*0a04*/ 	.word	0x0002d840
        /*0a08*/ 	.short	0x010a
        /*0a0a*/ 	.byte	0x3f
	.zero		1


	//   ....[80]....
        /*0a0c*/ 	.word	0x000170f0
        /*0a10*/ 	.word	0x00000007
        /*0a14*/ 	.word	0x0002d860
        /*0a18*/ 	.short	0x010a
        /*0a1a*/ 	.byte	0x3f
	.zero		1


	//   ....[81]....
        /*0a1c*/ 	.word	0x00017690
        /*0a20*/ 	.word	0x00000000
        /*0a24*/ 	.word	0x0002d860
        /*0a28*/ 	.short	0x010a
        /*0a2a*/ 	.byte	0x3f
	.zero		1


	//   ....[82]....
        /*0a2c*/ 	.word	0x00017cd0
        /*0a30*/ 	.word	0x00000007
        /*0a34*/ 	.word	0x0002d820
        /*0a38*/ 	.short	0x010a
        /*0a3a*/ 	.byte	0x3f
	.zero		1


	//   ....[83]....
        /*0a3c*/ 	.word	0x00017e70
        /*0a40*/ 	.word	0x00000005
        /*0a44*/ 	.word	0x0002d840
        /*0a48*/ 	.short	0x010a
        /*0a4a*/ 	.byte	0x3f
	.zero		1


	//   ....[84]....
        /*0a4c*/ 	.word	0x00017ec0
        /*0a50*/ 	.word	0x00000003
        /*0a54*/ 	.word	0x0002d840
        /*0a58*/ 	.short	0x010a
        /*0a5a*/ 	.byte	0x3f
	.zero		1


	//   ....[85]....
        /*0a5c*/ 	.word	0x00017f10
        /*0a60*/ 	.word	0x00000005
        /*0a64*/ 	.word	0x0002d860
        /*0a68*/ 	.short	0x010a
        /*0a6a*/ 	.byte	0x3f
	.zero		1


	//----- nvinfo : EIATTR_NUM_MBARRIERS
	.align		4
.L_177:
        /*0a6c*/ 	.byte	0x03, 0x38
        /*0a6e*/ 	.short	0x0016


	//----- nvinfo : EIATTR_EXIT_INSTR_OFFSETS
	.align		4
        /*0a70*/ 	.byte	0x04, 0x1c
        /*0a72*/ 	.short	(.L_179 - .L_178)


	//   ....[0]....
.L_178:
        /*0a74*/ 	.word	0x00015940


	//----- nvinfo : EIATTR_MAX_THREADS
	.align		4
.L_179:
        /*0a78*/ 	.byte	0x04, 0x05
        /*0a7a*/ 	.short	(.L_181 - .L_180)
.L_180:
        /*0a7c*/ 	.word	0x00000200
        /*0a80*/ 	.word	0x00000001
        /*0a84*/ 	.word	0x00000001


	//----- nvinfo : EIATTR_CRS_STACK_SIZE
	.align		4
.L_181:
        /*0a88*/ 	.byte	0x04, 0x1e
        /*0a8a*/ 	.short	(.L_183 - .L_182)
.L_182:
        /*0a8c*/ 	.word	0x00000000


	//----- nvinfo : EIATTR_CBANK_PARAM_SIZE
	.align		4
.L_183:
        /*0a90*/ 	.byte	0x03, 0x19
        /*0a92*/ 	.short	0x0a70


	//----- nvinfo : EIATTR_PARAM_CBANK
	.align		4
        /*0a94*/ 	.byte	0x04, 0x0a
        /*0a96*/ 	.short	(.L_185 - .L_184)
	.align		4
.L_184:
        /*0a98*/ 	.word	index@(.nv.constant0._ZN7cutlass13device_kernelIN5flash11enable_sm90INS1_16FlashAttnFwdSm90INS1_25CollectiveMainloopFwdSm90ILi2EN4cute5tupleIJNS5_1CILi1EEES8_S8_EEENS6_IJNS7_ILi192EEENS7_ILi128EEENS7_ILi96EEEEEELi96ENS_10bfloat16_tEfNS_4arch4Sm90ELb0ELb1ELb1ELb0ELb1ELb0ELb0ELb0ELb1ELb1ELb1ELb0EEENS1_21CollectiveEpilogueFwdINS6_IJSA_SC_SB_EEES9_SE_SG_Li384ELb0ELb1ELb1ELb0EEENS1_19SingleTileSchedulerILb0ELb1ELb1ELi192EEEEEEEEEvNT_6ParamsE)
        /*0a9c*/ 	.short	0x0210
        /*0a9e*/ 	.short	0x0a70


	//----- nvinfo : EIATTR_SW_WAR
	.align		4
.L_185:
        /*0aa0*/ 	.byte	0x04, 0x36
        /*0aa2*/ 	.short	(.L_187 - .L_186)
.L_186:
        /*0aa4*/ 	.word	0x00000008
.L_187:


//--------------------- .nv.info._ZN7cutlass13device_kernelIN5flash11enable_sm90INS1_16FlashAttnFwdSm90INS1_25CollectiveMainloopFwdSm90ILi2EN4cute5tupleIJNS5_1CILi1EEES8_S8_EEENS6_IJNS7_ILi192EEENS7_ILi128EEENS7_ILi96EEEEEELi96ENS_10bfloat16_tEfNS_4arch4Sm90ELb0ELb1ELb1ELb1ELb1ELb0ELb0ELb0ELb1ELb1ELb1ELb0EEENS1_21CollectiveEpilogueFwdINS6_IJSA_SC_SB_EEES9_SE_SG_Li384ELb1ELb1ELb1ELb0EEENS1_36VarlenDynamicPersistentTileSchedulerILi192ELi128ELi384ELi128ELb1ELb1ELb1ELb1ELb0ELb1EEEEEEEEEvNT_6ParamsE --------------------------
	.section	.nv.info._ZN7cutlass13device_kernelIN5flash11enable_sm90INS1_16FlashAttnFwdSm90INS1_25CollectiveMainloopFwdSm90ILi2EN4cute5tupleIJNS5_1CILi1EEES8_S8_EEENS6_IJNS7_ILi192EEENS7_ILi128EEENS7_ILi96EEEEEELi96ENS_10bfloat16_tEfNS_4arch4Sm90ELb0ELb1ELb1ELb1ELb1ELb0ELb0ELb0ELb1ELb1ELb1ELb0EEENS1_21CollectiveEpilogueFwdINS6_IJSA_SC_SB_EEES9_SE_SG_Li384ELb1ELb1ELb1ELb0EEENS1_36VarlenDynamicPersistentTileSchedulerILi192ELi128ELi384ELi128ELb1ELb1ELb1ELb1ELb0ELb1EEEEEEEEEvNT_6ParamsE,"",@"SHT_CUDA_INFO"
	.sectionflags	@""
	.align	4


	//----- nvinfo : EIATTR_CUDA_API_VERSION
	.align		4
        /*0000*/ 	.byte	0x04, 0x37
        /*0002*/ 	.short	(.L_189 - .L_188)
.L_188:
        /*0004*/ 	.word	0x00000082


	//----- nvinfo : EIATTR_KPARAM_INFO
	.align		4
.L_189:
        /*0008*/ 	.byte	0x04, 0x17
        /*000a*/ 	.short	(.L_191 - .L_190)
.L_190:
        /*000c*/ 	.word	0x00000000
        /*0010*/ 	.short	0x0000
        /*0012*/ 	.short	0x0070
        /*0014*/ 	.byte	0x00, 0xf0, 0x01, 0x2a


	//----- nvinfo : EIATTR_SPARSE_MMA_MASK
	.align		4
.L_191:
        /*0018*/ 	.byte	0x03, 0x50
        /*001a*/ 	.short	0x0000


	//----- nvinfo : EIATTR_MAXREG_COUNT
	.align		4
        /*001c*/ 	.byte	0x03, 0x1b
        /*001e*/ 	.short	0x0080


	//----- nvinfo : EIATTR_NUM_BARRIERS
	.align		4
        /*0020*/ 	.byte	0x02, 0x4c
        /*0022*/ 	.byte	0x10
	.zero		1


	//----- nvinfo : EIATTR_EXTERNS
	.align		4
        /*0024*/ 	.byte	0x04, 0x0f
        /*0026*/ 	.short	(.L_193 - .L_192)


	//   ....[0]....
	.align		4
.L_192:
        /*0028*/ 	.word	index@(__assertfail)


	//----- nvinfo : EIATTR_ANNOTATIONS
	.align		4
.L_193:
        /*002c*/ 	.byte	0x04, 0x55
        /*002e*/ 	.short	(.L_195 - .L_194)


	//   ....[0]....
.L_194:
        /* <DEDUP_REMOVED lines=19> */
        /*0154*/ 	.byte	0xd0, 0x95, 0x01, 0x00, 0x01, 0x00, 0x00, 0x00, 0x80, 0xa3, 0x01, 0x00


	//----- nvinfo : EIATTR_MERCURY_ISA_VERSION
	.align		4
.L_195:
        /*0160*/ 	.byte	0x03, 0x5f
        /*0162*/ 	.short	0x0101


	//----- nvinfo : EIATTR_UNUSED_LOAD_BYTE_OFFSET
	.align		4
        /*0164*/ 	.byte	0x04, 0x44
        /*0166*/ 	.short	(.L_197 - .L_196)


	//   ....[0]....
.L_196:
        /*0168*/ 	.word	0x00000980
        /*016c*/ 	.word	0x0000fff0


	//   ....[1]....
        /*0170*/ 	.word	0x00010c30
        /*0174*/ 	.word	0x0000fff0


	//----- nvinfo : EIATTR_INT_WARP_WIDE_INSTR_OFFSETS
	.align		4
.L_197:
        /*0178*/ 	.byte	0x04, 0x31
        /*017a*/ 	.short	(.L_199 - .L_198)


	//   ....[0]....
.L_198:
        /*017c*/ 	.word	0x000000c0


	//   ....[1]....
        /*0180*/ 	.word	0x000000d0


	//   ....[2]....
        /*0184*/ 	.word	0x00000170


	//   ....[3]....
        /*0188*/ 	.word	0x00015160


	//   ....[4]....
        /*018c*/ 	.word	0x000151f0


	//   ....[5]....
        /*0190*/ 	.word	0x00017e90


	//   ....[6]....
        /*0194*/ 	.word	0x00017f20


	//----- nvinfo : EIATTR_COOP_GROUP_MASK_REGIDS
	.align		4
.L_199:
        /*0198*/ 	.byte	0x04, 0x29
        /*019a*/ 	.short	(.L_201 - .L_200)


	//   ....[0]....
.L_200:
        /*019c*/ 	.word	0xffffffff


	//   ....[1]....
        /*01a0*/ 	.word	0xffffffff


	//   ....[2]....
        /*01a4*/ 	.word	0xffffffff


	//   ....[3]....
        /*01a8*/ 	.word	0xffffffff


	//   ....[4]....
        /*01ac*/ 	.word	0xffffffff


	//   ....[5]....
        /*01b0*/ 	.word	0xffffffff


	//   ....[6]....
        /*01b4*/ 	.word	0xffffffff


	//   ....[7]....
        /*01b8*/ 	.word	0xffffffff


	//   ....[8]....
        /*01bc*/ 	.word	0xffffffff


	//   ....[9]....
        /*01c0*/ 	.word	0xffffffff


	//   ....[10]....
        /*01c4*/ 	.word	0xffffffff


	//   ....[11]....
        /*01c8*/ 	.word	0xffffffff


	//   ....[12]....
        /*01cc*/ 	.word	0xffffffff


	//   ....[13]....
        /*01d0*/ 	.word	0xffffffff


	//   ....[14]....
        /*01d4*/ 	.word	0xffffffff


	//   ....[15]....
        /*01d8*/ 	.word	0xffffffff


	//   ....[16]....
        /*01dc*/ 	.word	0xffffffff


	//   ....[17]....
        /*01e0*/ 	.word	0xffffffff


	//   ....[18]....
        /*01e4*/ 	.word	0xffffffff


	//   ....[19]....
        /*01e8*/ 	.word	0xffffffff


	//   ....[20]....
        /*01ec*/ 	.word	0xffffffff


	//   ....[21]....
        /*01f0*/ 	.word	0xffffffff


	//   ....[22]....
        /*01f4*/ 	.word	0xffffffff


	//   ....[23]....
        /*01f8*/ 	.word	0xffffffff


	//   ....[24]....
        /*01fc*/ 	.word	0xffffffff


	//   ....[25]....
        /*0200*/ 	.word	0xffffffff


	//   ....[26]....
        /*0204*/ 	.word	0xffffffff


	//   ....[27]....
        /*0208*/ 	.word	0xffffffff


	//   ....[28]....
        /*020c*/ 	.word	0xffffffff


	//   ....[29]....
        /*0210*/ 	.word	0xffffffff


	//   ....[30]....
        /*0214*/ 	.word	0xffffffff


	//   ....[31]....
        /*0218*/ 	.word	0xffffffff


	//   ....[32]....
        /*021c*/ 	.word	0xffffffff


	//   ....[33]....
        /*0220*/ 	.word	0xffffffff


	//   ....[34]....
        /*0224*/ 	.word	0xffffffff


	//   ....[35]....
        /*0228*/ 	.word	0xffffffff


	//   ....[36]....
        /*022c*/ 	.word	0xffffffff


	//   ....[37]....
        /*0230*/ 	.word	0xffffffff


	//   ....[38]....
        /*0234*/ 	.word	0xffffffff


	//   ....[39]....
        /*0238*/ 	.word	0xffffffff


	//   ....[40]....
        /*023c*/ 	.word	0xffffffff


	//   ....[41]....
        /*0240*/ 	.word	0xffffffff


	//   ....[42]....
        /*0244*/ 	.word	0xffffffff


	//   ....[43]....
        /*0248*/ 	.word	0xffffffff


	//   ....[44]....
        /*024c*/ 	.word	0xffffffff


	//   ....[45]....
        /*0250*/ 	.word	0xffffffff


	//   ....[46]....
        /*0254*/ 	.word	0xffffffff


	//   ....[47]....
        /*0258*/ 	.word	0xffffffff


	//   ....[48]....
        /*025c*/ 	.word	0xffffffff


	//   ....[49]....
        /*0260*/ 	.word	0xffffffff


	//   ....[50]....
        /*0264*/ 	.word	0xffffffff


	//   ....[51]....
        /*0268*/ 	.word	0xffffffff


	//   ....[52]....
        /*026c*/ 	.word	0xffffffff


	//   ....[53]....
        /*0270*/ 	.word	0xffffffff


	//   ....[54]....
        /*0274*/ 	.word	0xffffffff


	//   ....[55]....
        /*0278*/ 	.word	0xffffffff


	//   ....[56]....
        /*027c*/ 	.word	0xffffffff


	//   ....[57]....
        /*0280*/ 	.word	0xffffffff


	//   ....[58]....
        /*0284*/ 	.word	0xffffffff


	//   ....[59]....
        /*0288*/ 	.word	0xffffffff


	//   ....[60]....
        /*028c*/ 	.word	0xffffffff


	//   ....[61]....
        /*0290*/ 	.word	0xffffffff


	//   ....[62]....
        /*0294*/ 	.word	0xffffffff


	//   ....[63]....
        /*0298*/ 	.word	0xffffffff


	//   ....[64]....
        /*029c*/ 	.word	0xffffffff


	//   ....[65]....
        /*02a0*/ 	.word	0xffffffff


	//   ....[66]....
        /*02a4*/ 	.word	0xffffffff


	//   ....[67]....
        /*02a8*/ 	.word	0xffffffff


	//   ....[68]....
        /*02ac*/ 	.word	0xffffffff


	//   ....[69]....
        /*02b0*/ 	.word	0xffffffff


	//   ....[70]....
        /*02b4*/ 	.word	0xffffffff


	//   ....[71]....
        /*02b8*/ 	.word	0xffffffff


	//   ....[72]....
        /*02bc*/ 	.word	0xffffffff


	//   ....[73]....
        /*02c0*/ 	.word	0xffffffff


	//   ....[74]....
        /*02c4*/ 	.word	0xffffffff


	//   ....[75]....
        /*02c8*/ 	.word	0xffffffff


	//   ....[76]....
        /*02cc*/ 	.word	0xffffffff


	//   ....[77]....
        /*02d0*/ 	.word	0xffffffff


	//   ....[78]....
        /*02d4*/ 	.word	0xffffffff


	//   ....[79]....
        /*02d8*/ 	.word	0xffffffff


	//   ....[80]....
        /*02dc*/ 	.word	0xffffffff


	//   ....[81]....
        /*02e0*/ 	.word	0xffffffff


	//   ....[82]....
        /*02e4*/ 	.word	0xffffffff


	//   ....[83]....
        /*02e8*/ 	.word	0xffffffff


	//   ....[84]....
        /*02ec*/ 	.word	0xffffffff


	//   ....[85]....
        /*02f0*/ 	.word	0xffffffff


	//   ....[86]....
        /*02f4*/ 	.word	0xffffffff


	//   ....[87]....
        /*02f8*/ 	.word	0xffffffff


	//   ....[88]....
        /*02fc*/ 	.word	0xffffffff


	//   ....[89]....
        /*0300*/ 	.word	0xffffffff


	//   ....[90]....
        /*0304*/ 	.word	0xffffffff


	//   ....[91]....
        /*0308*/ 	.word	0xffffffff


	//   ....[92]....
        /*030c*/ 	.word	0xffffffff


	//   ....[93]....
        /*0310*/ 	.word	0xffffffff


	//   ....[94]....
        /*0314*/ 	.word	0xffffffff


	//   ....[95]....
        /*0318*/ 	.word	0xffffffff


	//   ....[96]....
        /*031c*/ 	.word	0xffffffff


	//   ....[97]....
        /*0320*/ 	.word	0xffffffff


	//   ....[98]....
        /*0324*/ 	.word	0xffffffff


	//   ....[99]....
        /*0328*/ 	.word	0xffffffff


	//   ....[100]....
        /*032c*/ 	.word	0xffffffff


	//   ....[101]....
        /*0330*/ 	.word	0xffffffff


	//   ....[102]....
        /*0334*/ 	.word	0xffffffff


	//   ....[103]....
        /*0338*/ 	.word	0xffffffff


	//   ....[104]....
        /*033c*/ 	.word	0xffffffff


	//   ....[105]....
        /*0340*/ 	.word	0xffffffff


	//   ....[106]....
        /*0344*/ 	.word	0xffffffff


	//   ....[107]....
        /*0348*/ 	.word	0xffffffff


	//   ....[108]....
        /*034c*/ 	.word	0xffffffff


	//   ....[109]....
        /*0350*/ 	.word	0xffffffff


	//   ....[110]....
        /*0354*/ 	.word	0xffffffff


	//   ....[111]....
        /*0358*/ 	.word	0xffffffff


	//   ....[112]....
        /*035c*/ 	.word	0xffffffff


	//   ....[113]....
        /*0360*/ 	.word	0xffffffff


	//   ....[114]....
        /*0364*/ 	.word	0xffffffff


	//   ....[115]....
        /*0368*/ 	.word	0xffffffff


	//   ....[116]....
        /*036c*/ 	.word	0xffffffff


	//   ....[117]....
        /*0370*/ 	.word	0xffffffff


	//   ....[118]....
        /*0374*/ 	.word	0xffffffff


	//   ....[119]....
        /*0378*/ 	.word	0xffffffff


	//   ....[120]....
        /*037c*/ 	.word	0xffffffff


	//   ....[121]....
        /*0380*/ 	.word	0xffffffff


	//   ....[122]....
        /*0384*/ 	.word	0xffffffff


	//   ....[123]....
        /*0388*/ 	.word	0xffffffff


	//   ....[124]....
        /*038c*/ 	.word	0xffffffff


	//   ....[125]....
        /*0390*/ 	.word	0xffffffff


	//   ....[126]....
        /*0394*/ 	.word	0xffffffff


	//   ....[127]....
        /*0398*/ 	.word	0xffffffff


	//   ....[128]....
        /*039c*/ 	.word	0xffffffff


	//   ....[129]....
        /*03a0*/ 	.word	0xffffffff


	//   ....[130]....
        /*03a4*/ 	.word	0xffffffff


	//   ....[131]....
        /*03a8*/ 	.word	0xffffffff


	//   ....[132]....
        /*03ac*/ 	.word	0xffffffff


	//   ....[133]....
        /*03b0*/ 	.word	0x0500000f


	//   ....[134]....
        /*03b4*/ 	.word	0x0500000f


	//   ....[135]....
        /*03b8*/ 	.word	0x0500000f


	//   ....[136]....
        /*03bc*/ 	.word	0x0500000f


	//   ....[137]....
        /*03c0*/ 	.word	0x0500000f


	//   ....[138]....
        /*03c4*/ 	.word	0x0500000f


	//   ....[139]....
        /*03c8*/ 	.word	0x0500000f


	//   ....[140]....
        /*03cc*/ 	.word	0x0500000f


	//   ....[141]....
        /*03d0*/ 	.word	0x0500000f


	//   ....[142]....
        /*03d4*/ 	.word	0x0500000f


	//   ....[143]....
        /*03d8*/ 	.word	0x0500000f


	//   ....[144]....
        /*03dc*/ 	.word	0x0500000f


	//   ....[145]....
        /*03e0*/ 	.word	0x0500000f


	//   ....[146]....
        /*03e4*/ 	.word	0x0500000f


	//   ....[147]....
        /*03e8*/ 	.word	0x0500000f


	//   ....[148]....
        /*03ec*/ 	.word	0x0500000f


	//   ....[149]....
        /*03f0*/ 	.word	0x0500000f


	//   ....[150]....
        /*03f4*/ 	.word	0x0500000f


	//   ....[151]....
        /*03f8*/ 	.word	0x0500000f


	//   ....[152]....
        /*03fc*/ 	.word	0x0500000f


	//   ....[153]....
        /*0400*/ 	.word	0x0500000f


	//   ....[154]....
        /*0404*/ 	.word	0x0500000f


	//   ....[155]....
        /*0408*/ 	.word	0x0500000f


	//   ....[156]....
        /*040c*/ 	.word	0x0500000f


	//   ....[157]....
        /*0410*/ 	.word	0x0500000f


	//   ....[158]....
        /*0414*/ 	.word	0x0500000f


	//   ....[159]....
        /*0418*/ 	.word	0x0500000f


	//   ....[160]....
        /*041c*/ 	.word	0x0500000f


	//   ....[161]....
        /*0420*/ 	.word	0x0500000f


	//   ....[162]....
        /*0424*/ 	.word	0x0500000f


	//   ....[163]....
        /*0428*/ 	.word	0x0500000f


	//   ....[164]....
        /*042c*/ 	.word	0x0500000f


	//   ....[165]....
        /*0430*/ 	.word	0x0500000f


	//   ....[166]....
        /*0434*/ 	.word	0x0500000f


	//   ....[167]....
        /*0438*/ 	.word	0x0500000f


	//   ....[168]....
        /*043c*/ 	.word	0x0500000f


	//   ....[169]....
        /*0440*/ 	.word	0x0500000f


	//   ....[170]....
        /*0444*/ 	.word	0x0500000f


	//   ....[171]....
        /*0448*/ 	.word	0x0500000f


	//   ....[172]....
        /*044c*/ 	.word	0x0500000f


	//   ....[173]....
        /*0450*/ 	.word	0x0500000f


	//   ....[174]....
        /*0454*/ 	.word	0x0500000f


	//   ....[175]....
        /*0458*/ 	.word	0x0500000f


	//   ....[176]....
        /*045c*/ 	.word	0x0500000f


	//   ....[177]....
        /*0460*/ 	.word	0x0500000f


	//   ....[178]....
        /*0464*/ 	.word	0x0500000f


	//   ....[179]....
        /*0468*/ 	.word	0x0500000f


	//   ....[180]....
        /*046c*/ 	.word	0x0500000f


	//   ....[181]....
        /*0470*/ 	.word	0x0500000f


	//   ....[182]....
        /*0474*/ 	.word	0x0500000f


	//   ....[183]....
        /*0478*/ 	.word	0x0500000f


	//   ....[184]....
        /*047c*/ 	.word	0x0500000f


	//   ....[185]....
        /*0480*/ 	.word	0x0500000f


	//   ....[186]....
        /*0484*/ 	.word	0x0500000f


	//   ....[187]....
        /*0488*/ 	.word	0x0500000f


	//   ....[188]....
        /*048c*/ 	.word	0x0500000f


	//   ....[189]....
        /*0490*/ 	.word	0x0500000f


	//   ....[190]....
        /*0494*/ 	.word	0x0500000f


	//   ....[191]....
        /*0498*/ 	.word	0x0500000f


	//   ....[192]....
        /*049c*/ 	.word	0x0500000f


	//   ....[193]....
        /*04a0*/ 	.word	0x0500000f


	//   ....[194]....
        /*04a4*/ 	.word	0x0500000f


	//   ....[195]....
        /*04a8*/ 	.word	0x0500000f


	//   ....[196]....
        /*04ac*/ 	.word	0x0500000f


	//----- nvinfo : EIATTR_COOP_GROUP_INSTR_OFFSETS
	.align		4
.L_201:
        /*04b0*/ 	.byte	0x04, 0x28
        /*04b2*/ 	.short	(.L_203 - .L_202)


	//   ....[0]....
.L_202:
        /*04b4*/ 	.word	0x00000080


	//   ....[1]....
        /*04b8*/ 	.word	0x00000090


	//   ....[2]....
        /*04bc*/ 	.word	0x000002d0


	//   ....[3]....
        /*04c0*/ 	.word	0x00000430


	//   ....[4]....
        /*04c4*/ 	.word	0x00000550


	//   ....[5]....
        /*04c8*/ 	.word	0x000006b0


	//   ....[6]....
        /*04cc*/ 	.word	0x00001e90


	//   ....[7]....
        /*04d0*/ 	.word	0x000026c0


	//   ....[8]....
        /*04d4*/ 	.word	0x00003080


	//   ....[9]....
        /*04d8*/ 	.word	0x00004660


	//   ....[10]....
        /*04dc*/ 	.word	0x00004750


	//   ....[11]....
        /*04e0*/ 	.word	0x00004d30


	//   ....[12]....
        /*04e4*/ 	.word	0x00004da0


	//   ....[13]....
        /*04e8*/ 	.word	0x00005970


	//   ....[14]....
        /*04ec*/ 	.word	0x00006830


	//   ....[15]....
        /*04f0*/ 	.word	0x00007160


	//   ....[16]....
        /*04f4*/ 	.word	0x000080b0


	//   ....[17]....
        /*04f8*/ 	.word	0x000081a0


	//   ....[18]....
        /*04fc*/ 	.word	0x00008890


	//   ....[19]....
        /*0500*/ 	.word	0x000088f0


	//   ....[20]....
        /*0504*/ 	.word	0x00009970


	//   ....[21]....
        /*0508*/ 	.word	0x0000ad90


	//   ....[22]....
        /*050c*/ 	.word	0x0000adf0


	//   ....[23]....
        /*0510*/ 	.word	0x0000b1b0


	//   ....[24]....
        /*0514*/ 	.word	0x0000b1d0


	//   ....[25]....
        /*0518*/ 	.word	0x0000c510


	//   ....[26]....
        /*051c*/ 	.word	0x0000d080


	//   ....[27]....
        /*0520*/ 	.word	0x0000d9b0


	//   ....[28]....
        /*0524*/ 	.word	0x0000e900


	//   ....[29]....
        /*0528*/ 	.word	0x0000e9f0


	//   ....[30]....
        /*052c*/ 	.word	0x0000f190


	//   ....[31]....
        /*0530*/ 	.word	0x0000f1f0


	//   ....[32]....
        /*0534*/ 	.word	0x000101c0


	//   ....[33]....
        /*0538*/ 	.word	0x000102d0


	//   ....[34]....
        /*053c*/ 	.word	0x00010330


	//   ....[35]....
        /*0540*/ 	.word	0x000103f0


	//   ....[36]....
        /*0544*/ 	.word	0x00010420


	//   ....[37]....
        /*0548*/ 	.word	0x00011660


	//   ....[38]....
        /*054c*/ 	.word	0x00011680


	//   ....[39]....
        /*0550*/ 	.word	0x00011690


	//   ....[40]....
        /*0554*/ 	.word	0x000116a0


	//   ....[41]....
        /*0558*/ 	.word	0x00011cc0


	//   ....[42]....
        /*055c*/ 	.word	0x00011ce0


	//   ....[43]....
        /*0560*/ 	.word	0x00011e10


	//   ....[44]....
        /*0564*/ 	.word	0x00011e30


	//   ....[45]....
        /*0568*/ 	.word	0x000122a0


	//   ....[46]....
        /*056c*/ 	.word	0x000122b0


	//   ....[47]....
        /*0570*/ 	.word	0x000125f0


	//   ....[48]....
        /*0574*/ 	.word	0x00012600


	//   ....[49]....
        /*0578*/ 	.word	0x00013240


	//   ....[50]....
        /*057c*/ 	.word	0x00013250


	//   ....[51]....
        /*0580*/ 	.word	0x00013350


	//   ....[52]....
        /*0584*/ 	.word	0x00013370


	//   ....[53]....
        /*0588*/ 	.word	0x00013500


	//   ....[54]....
        /*058c*/ 	.word	0x00013700


	//   ....[55]....
        /*0590*/ 	.word	0x00013730


	//   ....[56]....
        /*0594*/ 	.word	0x00013760


	//   ....[57]....
        /*0598*/ 	.word	0x00013790


	//   ....[58]....
        /*059c*/ 	.word	0x000137c0


	//   ....[59]....
        /*05a0*/ 	.word	0x000137f0


	//   ....[60]....
        /*05a4*/ 	.word	0x00013950


	//   ....[61]....
        /*05a8*/ 	.word	0x00013980


	//   ....[62]....
        /*05ac*/ 	.word	0x000139b0


	//   ....[63]....
        /*05b0*/ 	.word	0x000139e0


	//   ....[64]....
        /*05b4*/ 	.word	0x00013a10


	//   ....[65]....
        /*05b8*/ 	.word	0x00013a40


	//   ....[66]....
        /*05bc*/ 	.word	0x00013ad0


	//   ....[67]....
        /*05c0*/ 	.word	0x00013b00


	//   ....[68]....
        /*05c4*/ 	.word	0x00013b10


	//   ....[69]....
        /*05c8*/ 	.word	0x00013b50


	//   ....[70]....
        /*05cc*/ 	.word	0x00015dc0


	//   ....[71]....
        /*05d0*/ 	.word	0x00015de0


	//   ....[72]....
        /*05d4*/ 	.word	0x00015e90


	//   ....[73]....
        /*05d8*/ 	.word	0x00015eb0


	//   ....[74]....
        /*05dc*/ 	.word	0x00015f50


	//   ....[75]....
        /*05e0*/ 	.word	0x00015f70


	//   ....[76]....
        /*05e4*/ 	.word	0x00015f80


	//   ....[77]....
        /*05e8*/ 	.word	0x00015f90


	//   ....[78]....
        /*05ec*/ 	.word	0x00016910


	//   ....[79]....
        /*05f0*/ 	.word	0x00016920


	//   ....[80]....
        /*05f4*/ 	.word	0x00016980


	//   ....[81]....
        /*05f8*/ 	.word	0x000169c0


	//   ....[82]....
        /*05fc*/ 	.word	0x00016a20


	//   ....[83]....
        /*0600*/ 	.word	0x00016a60


	//   ....[84]....
        /*0604*/ 	.word	0x00016a70


	//   ....[85]....
        /*0608*/ 	.word	0x00016a90


	//   ....[86]....
        /*060c*/ 	.word	0x00016b70


	//   ....[87]....
        /*0610*/ 	.word	0x00016bb0


	//   ....[88]....
        /*0614*/ 	.word	0x00016bc0


	//   ....[89]....
        /*0618*/ 	.word	0x00016be0


	//   ....[90]....
        /*061c*/ 	.word	0x00017470


	//   ....[91]....
        /*0620*/ 	.word	0x00017480


	//   ....[92]....
        /*0624*/ 	.word	0x000174a0


	//   ....[93]....
        /*0628*/ 	.word	0x00017520


	//   ....[94]....
        /*062c*/ 	.word	0x00017530


	//   ....[95]....
        /*0630*/ 	.word	0x00017590


	//   ....[96]....
        /*0634*/ 	.word	0x000175c0


	//   ....[97]....
        /*0638*/ 	.word	0x00017600


	//   ....[98]....
        /*063c*/ 	.word	0x000178f0


	//   ....[99]....
        /*0640*/ 	.word	0x00017910


	//   ....[100]....
        /*0644*/ 	.word	0x000179b0


	//   ....[101]....
        /*0648*/ 	.word	0x000179c0


	//   ....[102]....
        /*064c*/ 	.word	0x00017a50


	//   ....[103]....
        /*0650*/ 	.word	0x00017a60


	//   ....[104]....
        /*0654*/ 	.word	0x00017a70


	//   ....[105]....
        /*0658*/ 	.word	0x00017b00


	//   ....[106]....
        /*065c*/ 	.word	0x00018110


	//   ....[107]....
        /*0660*/ 	.word	0x00018120


	//   ....[108]....
        /*0664*/ 	.word	0x000181b0


	//   ....[109]....
        /*0668*/ 	.word	0x00018250


	//   ....[110]....
        /*066c*/ 	.word	0x00018270


	//   ....[111]....
        /*0670*/ 	.word	0x000182f0


	//   ....[112]....
        /*0674*/ 	.word	0x00018310


	//   ....[113]....
        /*0678*/ 	.word	0x00018320


	//   ....[114]....
        /*067c*/ 	.word	0x00018750


	//   ....[115]....
        /*0680*/ 	.word	0x00018780


	//   ....[116]....
        /*0684*/ 	.word	0x000187e0


	//   ....[117]....
        /*0688*/ 	.word	0x00018810


	//   ....[118]....
        /*068c*/ 	.word	0x00018840


	//   ....[119]....
        /*0690*/ 	.word	0x00018870


	//   ....[120]....
        /*0694*/ 	.word	0x000188a0


	//   ....[121]....
        /*0698*/ 	.word	0x000188d0


	//   ....[122]....
        /*069c*/ 	.word	0x00018a70


	//   ....[123]....
        /*06a0*/ 	.word	0x00018aa0


	//   ....[124]....
        /*06a4*/ 	.word	0x00018ad0


	//   ....[125]....
        /*06a8*/ 	.word	0x00018b00


	//   ....[126]....
        /*06ac*/ 	.word	0x00018b30


	//   ....[127]....
        /*06b0*/ 	.word	0x00018b60


	//   ....[128]....
        /*06b4*/ 	.word	0x00018c20


	//   ....[129]....
        /*06b8*/ 	.word	0x00018c40


	//   ....[130]....
        /*06bc*/ 	.word	0x00018c60


	//   ....[131]....
        /*06c0*/ 	.word	0x00018cc0


	//   ....[132]....
        /*06c4*/ 	.word	0x000196f0


	//   ....[133]....
        /*06c8*/ 	.word	0x00019d50


	//   ....[134]....
        /*06cc*/ 	.word	0x00019e40


	//   ....[135]....
        /*06d0*/ 	.word	0x00019ee0


	//   ....[136]....
        /*06d4*/ 	.word	0x00019f40


	//   ....[137]....
        /*06d8*/ 	.word	0x0001a050


	//   ....[138]....
        /*06dc*/ 	.word	0x0001a0c0


	//   ....[139]....
        /*06e0*/ 	.word	0x0001a1d0


	//   ....[140]....
        /*06e4*/ 	.word	0x0001a240


	//   ....[141]....
        /*06e8*/ 	.word	0x0001a2e0


	//   ....[142]....
        /*06ec*/ 	.word	0x0001a400


	//   ....[143]....
        /*06f0*/ 	.word	0x0001a460


	//   ....[144]....
        /*06f4*/ 	.word	0x0001a4c0


	//   ....[145]....
        /*06f8*/ 	.word	0x0001a5d0


	//   ....[146]....
        /*06fc*/ 	.word	0x0001a630


	//   ....[147]....
        /*0700*/ 	.word	0x0001a730


	//   ....[148]....
        /*0704*/ 	.word	0x0001a790


	//   ....[149]....
        /*0708*/ 	.word	0x0001a890


	//   ....[150]....
        /*070c*/ 	.word	0x0001a8f0


	//   ....[151]....
        /*0710*/ 	.word	0x0001aa00


	//   ....[152]....
        /*0714*/ 	.word	0x0001aa60


	//   ....[153]....
        /*0718*/ 	.word	0x0001ab40


	//   ....[154]....
        /*071c*/ 	.word	0x0001ac80


	//   ....[155]....
        /*0720*/ 	.word	0x0001ad60


	//   ....[156]....
        /*0724*/ 	.word	0x0001ade0


	//   ....[157]....
        /*0728*/ 	.word	0x0001aec0


	//   ....[158]....
        /*072c*/ 	.word	0x0001af20


	//   ....[159]....
        /*0730*/ 	.word	0x0001aff0


	//   ....[160]....
        /*0734*/ 	.word	0x0001b050


	//   ....[161]....
        /*0738*/ 	.word	0x0001b130


	//   ....[162]....
        /*073c*/ 	.word	0x0001b220


	//   ....[163]....
        /*0740*/ 	.word	0x0001b2c0


	//   ....[164]....
        /*0744*/ 	.word	0x0001b320


	//   ....[165]....
        /*0748*/ 	.word	0x0001b420


	//   ....[166]....
        /*074c*/ 	.word	0x0001b480


	//   ....[167]....
        /*0750*/ 	.word	0x0001b580


	//   ....[168]....
        /*0754*/ 	.word	0x0001b5e0


	//   ....[169]....
        /*0758*/ 	.word	0x0001b6b0


	//   ....[170]....
        /*075c*/ 	.word	0x0001b800


	//   ....[171]....
        /*0760*/ 	.word	0x0001b8b0


	//   ....[172]....
        /*0764*/ 	.word	0x0001b9c0


	//   ....[173]....
        /*0768*/ 	.word	0x0001baa0


	//   ....[174]....
        /*076c*/ 	.word	0x0001bb00


	//   ....[175]....
        /*0770*/ 	.word	0x0001bbf0


	//   ....[176]....
        /*0774*/ 	.word	0x0001bc50


	//   ....[177]....
        /*0778*/ 	.word	0x0001bd30


	//   ....[178]....
        /*077c*/ 	.word	0x0001bdc0


	//   ....[179]....
        /*0780*/ 	.word	0x0001be60


	//   ....[180]....
        /*0784*/ 	.word	0x0001bfd0


	//   ....[181]....
        /*0788*/ 	.word	0x0001c040


	//   ....[182]....
        /*078c*/ 	.word	0x0001c0b0


	//   ....[183]....
        /*0790*/ 	.word	0x0001c120


	//   ....[184]....
        /*0794*/ 	.word	0x0001c190


	//   ....[185]....
        /*0798*/ 	.word	0x0001c210


	//   ....[186]....
        /*079c*/ 	.word	0x0001c290


	//   ....[187]....
        /*07a0*/ 	.word	0x0001c320


	//   ....[188]....
        /*07a4*/ 	.word	0x0001c390


	//   ....[189]....
        /*07a8*/ 	.word	0x0001c400


	//   ....[190]....
        /*07ac*/ 	.word	0x0001c470


	//   ....[191]....
        /*07b0*/ 	.word	0x0001c4f0


	//   ....[192]....
        /*07b4*/ 	.word	0x0001c560


	//   ....[193]....
        /*07b8*/ 	.word	0x0001c610


	//   ....[194]....
        /*07bc*/ 	.word	0x0001c660


	//   ....[195]....
        /*07c0*/ 	.word	0x0001c6f0


	//   ....[196]....
        /*07c4*/ 	.word	0x0001c820


	//----- nvinfo : EIATTR_REG_RECONFIG
	.align		4
.L_203:
        /*07c8*/ 	.byte	0x01, 0x54
	.zero		2


	//----- nvinfo : EIATTR_SYSCALL_OFFSETS
	.align		4
        /*07cc*/ 	.byte	0x04, 0x46
        /*07ce*/ 	.short	(.L_205 - .L_204)


	//   ....[0]....
.L_204:
        /*07d0*/ 	.word	0x00002080


	//   ....[1]....
        /*07d4*/ 	.word	0x00015350


	//   ....[2]....
        /*07d8*/ 	.word	0x000154a0


	//   ....[3]....
        /*07dc*/ 	.word	0x00015590


	//   ....[4]....
        /*07e0*/ 	.word	0x00016380


	//----- nvinfo : EIATTR_MBARRIER_INSTR_OFFSETS
	.align		4
.L_205:
        /*07e4*/ 	.byte	0x04, 0x39
        /*07e6*/ 	.short	(.L_207 - .L_206)


	//   ....[0]....
.L_206:
        /*07e8*/ 	.word	0x00000180
        /*07ec*/ 	.word	0x000000ff
        /*07f0*/ 	.word	0x0002d800
        /*07f4*/ 	.short	0x0100
        /*07f6*/ 	.byte	0x08
	.zero		1


	//   ....[1]....
        /*07f8*/ 	.word	0x00000190
        /*07fc*/ 	.word	0x000000ff
        /*0800*/ 	.word	0x0002d820
        /*0804*/ 	.short	0x0100
        /*0806*/ 	.byte	0x08
	.zero		1


	//   ....[2]....
        /*0808*/ 	.word	0x00000280
        /*080c*/ 	.word	0x000000ff
        /*0810*/ 	.word	0x0002d830
        /*0814*/ 	.short	0x0100
        /*0816*/ 	.byte	0x08
	.zero		1


	//   ....[3]....
        /*0818*/ 	.word	0x00000290
        /*081c*/ 	.word	0x000000ff
        /*0820*/ 	.word	0x0002d840
        /*0824*/ 	.short	0x0100
        /*0826*/ 	.byte	0x08
	.zero		1


	//   ....[4]....
        /*0828*/ 	.word	0x000002a0
        /*082c*/ 	.word	0x000000ff
        /*0830*/ 	.word	0x0002d838
        /*0834*/ 	.short	0x0100
        /*0836*/ 	.byte	0x08
	.zero		1


	//   ....[5]....
        /*0838*/ 	.word	0x000002b0
        /*083c*/ 	.word	0x000000ff
        /*0840*/ 	.word	0x0002d848
        /*0844*/ 	.short	0x0100
        /*0846*/ 	.byte	0x08
	.zero		1


	//   ....[6]....
        /*0848*/ 	.word	0x000003e0
        /*084c*/ 	.word	0x000000ff
        /*0850*/ 	.word	0x0002d850
        /*0854*/ 	.short	0x0100
        /*0856*/ 	.byte	0x08
	.zero		1


	//   ....[7]....
        /*0858*/ 	.word	0x000003f0
        /*085c*/ 	.word	0x000000ff
        /*0860*/ 	.word	0x0002d860
        /*0864*/ 	.short	0x0100
        /*0866*/ 	.byte	0x08
	.zero		1


	//   ....[8]....
        /*0868*/ 	.word	0x00000400
        /*086c*/ 	.word	0x000000ff
        /*0870*/ 	.word	0x0002d858
        /*0874*/ 	.short	0x0100
        /*0876*/ 	.byte	0x08
	.zero		1


	//   ....[9]....
        /*0878*/ 	.word	0x00000410
        /*087c*/ 	.word	0x000000ff
        /*0880*/ 	.word	0x0002d868
        /*0884*/ 	.short	0x0100
        /*0886*/ 	.byte	0x08
	.zero		1


	//   ....[10]....
        /*0888*/ 	.word	0x00000500
        /*088c*/ 	.word	0x000000ff
        /*0890*/ 	.word	0x0002d870
        /*0894*/ 	.short	0x0100
        /*0896*/ 	.byte	0x06
	.zero		1


	//   ....[11]....
        /*0898*/ 	.word	0x00000510
        /*089c*/ 	.word	0x000000ff
        /*08a0*/ 	.word	0x0002d880
        /*08a4*/ 	.short	0x0100
        /*08a6*/ 	.byte	0x06
	.zero		1


	//   ....[12]....
        /*08a8*/ 	.word	0x00000520
        /*08ac*/ 	.word	0x000000ff
        /*08b0*/ 	.word	0x0002d878
        /*08b4*/ 	.short	0x0100
        /*08b6*/ 	.byte	0x06
	.zero		1


	//   ....[13]....
        /*08b8*/ 	.word	0x00000530
        /*08bc*/ 	.word	0x000000ff
        /*08c0*/ 	.word	0x0002d888
        /*08c4*/ 	.short	0x0100
        /*08c6*/ 	.byte	0x06
	.zero		1


	//   ....[14]....
        /*08c8*/ 	.word	0x00000660
        /*08cc*/ 	.word	0x000000ff
        /*08d0*/ 	.word	0x0002d890
        /*08d4*/ 	.short	0x0100
        /*08d6*/ 	.byte	0x08
	.zero		1


	//   ....[15]....
        /*08d8*/ 	.word	0x00000670
        /*08dc*/ 	.word	0x000000ff
        /*08e0*/ 	.word	0x0002d8a0
        /*08e4*/ 	.short	0x0100
        /*08e6*/ 	.byte	0x08
	.zero		1


	//   ....[16]....
        /*08e8*/ 	.word	0x00000680
        /*08ec*/ 	.word	0x000000ff
        /*08f0*/ 	.word	0x0002d898
        /*08f4*/ 	.short	0x0100
        /*08f6*/ 	.byte	0x08
	.zero		1


	//   ....[17]....
        /*08f8*/ 	.word	0x00000690
        /*08fc*/ 	.word	0x000000ff
        /*0900*/ 	.word	0x0002d8a8
        /*0904*/ 	.short	0x0100
        /*0906*/ 	.byte	0x08
	.zero		1


	//   ....[18]....
        /*0908*/ 	.word	0x000007d0
        /*090c*/ 	.word	0x000000ff
        /*0910*/ 	.word	0x0002d8b0
        /*0914*/ 	.short	0x0100
        /*0916*/ 	.byte	0x08
	.zero		1


	//   ....[19]....
        /*0918*/ 	.word	0x000007e0
        /*091c*/ 	.word	0x000000ff
        /*0920*/ 	.word	0x0002d8c0
        /*0924*/ 	.short	0x0100
        /*0926*/ 	.byte	0x08
	.zero		1


	//   ....[20]....
        /*0928*/ 	.word	0x000007f0
        /*092c*/ 	.word	0x000000ff
        /*0930*/ 	.word	0x0002d8b8
        /*0934*/ 	.short	0x0100
        /*0936*/ 	.byte	0x08
	.zero		1


	//   ....[21]....
        /*0938*/ 	.word	0x00000800
        /*093c*/ 	.word	0x000000ff
        /*0940*/ 	.word	0x0002d8c8
        /*0944*/ 	.short	0x0100
        /*0946*/ 	.byte	0x08
	.zero		1


	//   ....[22]....
        /*0948*/ 	.word	0x00002100
        /*094c*/ 	.word	0x000000ff
        /*0950*/ 	.word	0x0002d800
        /*0954*/ 	.short	0x010a
        /*0956*/ 	.byte	0x29
	.zero		1


	//   ....[23]....
        /*0958*/ 	.word	0x00002180
        /*095c*/ 	.word	0x00000002
        /*0960*/ 	.word	0x0002d830
        /*0964*/ 	.short	0x010a
        /*0966*/ 	.byte	0x3f
	.zero		1


	//   ....[24]....
        /*0968*/ 	.word	0x000021c0
        /*096c*/ 	.word	0x00000002
        /*0970*/ 	.word	0x0002d830
        /*0974*/ 	.short	0x010a
        /*0976*/ 	.byte	0x3f
	.zero		1


	//   ....[25]....
        /*0978*/ 	.word	0x00002a40
        /*097c*/ 	.word	0x000000ff
        /*0980*/ 	.word	0x00000000
        /*0984*/ 	.short	0x0101
        /*0986*/ 	.byte	0x06
	.zero		1


	//   ....[26]....
        /*0988*/ 	.word	0x00005e30
        /*098c*/ 	.word	0x000000ff
        /*0990*/ 	.word	0x0002d830
        /*0994*/ 	.short	0x010a
        /*0996*/ 	.byte	0x06
	.zero		1


	//   ....[27]....
        /*0998*/ 	.word	0x00005e70
        /*099c*/ 	.word	0x000000ff
        /*09a0*/ 	.word	0x0002d830
        /*09a4*/ 	.short	0x010a
        /*09a6*/ 	.byte	0x06
	.zero		1


	//   ....[28]....
        /*09a8*/ 	.word	0x00006140
        /*09ac*/ 	.word	0x000000ff
        /*09b0*/ 	.word	0x0002d850
        /*09b4*/ 	.short	0x010a
        /*09b6*/ 	.byte	0x06
	.zero		1


	//   ....[29]....
        /*09b8*/ 	.word	0x00006180
        /*09bc*/ 	.word	0x000000ff
        /*09c0*/ 	.word	0x0002d850
        /*09c4*/ 	.short	0x010a
        /*09c6*/ 	.byte	0x06
	.zero		1


	//   ....[30]....
        /*09c8*/ 	.word	0x00006b70
        /*09cc*/ 	.word	0x000000ff
        /*09d0*/ 	.word	0x00000000
        /*09d4*/ 	.short	0x0101
        /*09d6*/ 	.byte	0x06
	.zero		1


	//   ....[31]....
        /*09d8*/ 	.word	0x00009410
        /*09dc*/ 	.word	0x000000ff
        /*09e0*/ 	.word	0x00000000
        /*09e4*/ 	.short	0x0101
        /*09e6*/ 	.byte	0x06
	.zero		1


	//   ....[32]....
        /*09e8*/ 	.word	0x00009d60
        /*09ec*/ 	.word	0x000000ff
        /*09f0*/ 	.word	0x0002d830
        /*09f4*/ 	.short	0x010a
        /*09f6*/ 	.byte	0x06
	.zero		1


	//   ....[33]....
        /*09f8*/ 	.word	0x00009da0
        /*09fc*/ 	.word	0x000000ff
        /*0a00*/ 	.word	0x0002d830
        /*0a04*/ 	.short	0x010a
        /*0a06*/ 	.byte	0x06
	.zero		1


	//   ....[34]....
        /*0a08*/ 	.word	0x0000a070
        /*0a0c*/ 	.word	0x000000ff
        /*0a10*/ 	.word	0x0002d850
        /*0a14*/ 	.short	0x010a
        /*0a16*/ 	.byte	0x06
	.zero		1


	//   ....[35]....
        /*0a18*/ 	.word	0x0000a0b0
        /*0a1c*/ 	.word	0x000000ff
        /*0a20*/ 	.word	0x0002d850
        /*0a24*/ 	.short	0x010a
        /*0a26*/ 	.byte	0x06
	.zero		1


	//   ....[36]....
        /*0a28*/ 	.word	0x0000aac0
        /*0a2c*/ 	.word	0x000000ff
        /*0a30*/ 	.word	0x00000000
        /*0a34*/ 	.short	0x0101
        /*0a36*/ 	.byte	0x06
	.zero		1


	//   ....[37]....
        /*0a38*/ 	.word	0x0000bfb0
        /*0a3c*/ 	.word	0x000000ff
        /*0a40*/ 	.word	0x00000000
        /*0a44*/ 	.short	0x0101
        /*0a46*/ 	.byte	0x06
	.zero		1


	//   ....[38]....
        /*0a48*/ 	.word	0x0000c6c0
        /*0a4c*/ 	.word	0x000000ff
        /*0a50*/ 	.word	0x0002d830
        /*0a54*/ 	.short	0x010a
        /*0a56*/ 	.byte	0x06
	.zero		1


	//   ....[39]....
        /*0a58*/ 	.word	0x0000c700
        /*0a5c*/ 	.word	0x000000ff
        /*0a60*/ 	.word	0x0002d830
        /*0a64*/ 	.short	0x010a
        /*0a66*/ 	.byte	0x06
	.zero		1


	//   ....[40]....
        /*0a68*/ 	.word	0x0000c9d0
        /*0a6c*/ 	.word	0x000000ff
        /*0a70*/ 	.word	0x0002d850
        /*0a74*/ 	.short	0x010a
        /*0a76*/ 	.byte	0x06
	.zero		1


	//   ....[41]....
        /*0a78*/ 	.word	0x0000ca10
        /*0a7c*/ 	.word	0x000000ff
        /*0a80*/ 	.word	0x0002d850
        /*0a84*/ 	.short	0x010a
        /*0a86*/ 	.byte	0x06
	.zero		1


	//   ....[42]....
        /*0a88*/ 	.word	0x0000d3c0
        /*0a8c*/ 	.word	0x000000ff
        /*0a90*/ 	.word	0x00000000
        /*0a94*/ 	.short	0x0101
        /*0a96*/ 	.byte	0x06
	.zero		1


	//   ....[43]....
        /*0a98*/ 	.word	0x0000fc60
        /*0a9c*/ 	.word	0x000000ff
        /*0aa0*/ 	.word	0x00000000
        /*0aa4*/ 	.short	0x0101
        /*0aa6*/ 	.byte	0x06
	.zero		1


	//   ....[44]....
        /*0aa8*/ 	.word	0x00010240
        /*0aac*/ 	.word	0x000000ff
        /*0ab0*/ 	.word	0x0002d850
        /*0ab4*/ 	.short	0x010a
        /*0ab6*/ 	.byte	0x08
	.zero		1


	//   ....[45]....
        /*0ab8*/ 	.word	0x00010280
        /*0abc*/ 	.word	0x000000ff
        /*0ac0*/ 	.word	0x0002d850
        /*0ac4*/ 	.short	0x010a
        /*0ac6*/ 	.byte	0x08
	.zero		1


	//   ....[46]....
        /*0ac8*/ 	.word	0x00010910
        /*0acc*/ 	.word	0x000000ff
        /*0ad0*/ 	.word	0x00000000
        /*0ad4*/ 	.short	0x0101
        /*0ad6*/ 	.byte	0x08
	.zero		1


	//   ....[47]....
        /*0ad8*/ 	.word	0x00011cf0
        /*0adc*/ 	.word	0x000000ff
        /*0ae0*/ 	.word	0x00000000
        /*0ae4*/ 	.short	0x0101
        /*0ae6*/ 	.byte	0x04
	.zero		1


	//   ....[48]....
        /*0ae8*/ 	.word	0x000121b0
        /*0aec*/ 	.word	0x000000ff
        /*0af0*/ 	.word	0x00000000
        /*0af4*/ 	.short	0x0101
        /*0af6*/ 	.byte	0x04
	.zero		1


	//   ....[49]....
        /*0af8*/ 	.word	0x00015b40
        /*0afc*/ 	.word	0x00000004
        /*0b00*/ 	.word	0x0002d840
        /*0b04*/ 	.short	0x010a
        /*0b06*/ 	.byte	0x3f
	.zero		1


	//   ....[50]....
        /*0b08*/ 	.word	0x000160d0
        /*0b0c*/ 	.word	0x00000004
        /*0b10*/ 	.word	0x0002d830
        /*0b14*/ 	.short	0x0107
        /*0b16*/ 	.byte	0x3f
	.zero		1


	//   ....[51]....
        /*0b18*/ 	.word	0x000161a0
        /*0b1c*/ 	.word	0x00000004
        /*0b20*/ 	.word	0x0002d830
        /*0b24*/ 	.short	0x0101
        /*0b26*/ 	.byte	0x3f
	.zero		1


	//   ....[52]....
        /*0b28*/ 	.word	0x00016d20
        /*0b2c*/ 	.word	0x00000011
        /*0b30*/ 	.word	0x0002d800
        /*0b34*/ 	.short	0x0107
        /*0b36*/ 	.byte	0x3f
	.zero		1


	//   ....[53]....
        /*0b38*/ 	.word	0x00016e10
        /*0b3c*/ 	.word	0x00000011
        /*0b40*/ 	.word	0x0002d800
        /*0b44*/ 	.short	0x0101
        /*0b46*/ 	.byte	0x3f
	.zero		1


	//   ....[54]....
        /*0b48*/ 	.word	0x00016e30
        /*0b4c*/ 	.word	0x00000011
        /*0b50*/ 	.word	0x0002d820
        /*0b54*/ 	.short	0x010a
        /*0b56*/ 	.byte	0x3f
	.zero		1


	//   ....[55]....
        /*0b58*/ 	.word	0x00017250
        /*0b5c*/ 	.word	0x00000005
        /*0b60*/ 	.word	0x0002d840
        /*0b64*/ 	.short	0x010a
        /*0b66*/ 	.byte	0x3f
	.zero		1


	//   ....[56]....
        /*0b68*/ 	.word	0x000176b0
        /*0b6c*/ 	.word	0x00000005
        /*0b70*/ 	.word	0x0002d830
        /*0b74*/ 	.short	0x0107
        /*0b76*/ 	.byte	0x3f
	.zero		1


	//   ....[57]....
        /*0b78*/ 	.word	0x00017770
        /*0b7c*/ 	.word	0x00000005
        /*0b80*/ 	.word	0x0002d830
        /*0b84*/ 	.short	0x0101
        /*0b86*/ 	.byte	0x3f
	.zero		1


	//   ....[58]....
        /*0b88*/ 	.word	0x000177d0
        /*0b8c*/ 	.word	0x00000005
        /*0b90*/ 	.word	0x0002d860
        /*0b94*/ 	.short	0x010a
        /*0b96*/ 	.byte	0x3f
	.zero		1


	//   ....[59]....
        /*0b98*/ 	.word	0x00017cc0
        /*0b9c*/ 	.word	0x00000005
        /*0ba0*/ 	.word	0x0002d850
        /*0ba4*/ 	.short	0x0107
        /*0ba6*/ 	.byte	0x3f
	.zero		1


	//   ....[60]....
        /*0ba8*/ 	.word	0x00017db0
        /*0bac*/ 	.word	0x00000005
        /*0bb0*/ 	.word	0x0002d850
        /*0bb4*/ 	.short	0x0101
        /*0bb6*/ 	.byte	0x3f
	.zero		1


	//   ....[61]....
        /*0bb8*/ 	.word	0x00017fd0
        /*0bbc*/ 	.word	0x00000000
        /*0bc0*/ 	.word	0x0002d860
        /*0bc4*/ 	.short	0x010a
        /*0bc6*/ 	.byte	0x3f
	.zero		1


	//   ....[62]....
        /*0bc8*/ 	.word	0x00018450
        /*0bcc*/ 	.word	0x00000000
        /*0bd0*/ 	.word	0x0002d850
        /*0bd4*/ 	.short	0x0107
        /*0bd6*/ 	.byte	0x3f
	.zero		1


	//   ....[63]....
        /*0bd8*/ 	.word	0x00018520
        /*0bdc*/ 	.word	0x00000000
        /*0be0*/ 	.word	0x0002d850
        /*0be4*/ 	.short	0x0101
        /*0be6*/ 	.byte	0x3f
	.zero		1


	//   ....[64]....
        /*0be8*/ 	.word	0x00019670
        /*0bec*/ 	.word	0x00000005
        /*0bf0*/ 	.word	0x0002d820
        /*0bf4*/ 	.short	0x010a
        /*0bf6*/ 	.byte	0x3f
	.zero		1


	//   ....[65]....
        /*0bf8*/ 	.word	0x000197f0
        /*0bfc*/ 	.word	0x00000003
        /*0c00*/ 	.word	0x0002d840
        /*0c04*/ 	.short	0x010a
        /*0c06*/ 	.byte	0x3f
	.zero		1


	//   ....[66]....
        /*0c08*/ 	.word	0x00019890
        /*0c0c*/ 	.word	0x00000017
        /*0c10*/ 	.word	0x0002d840
        /*0c14*/ 	.short	0x010a
        /*0c16*/ 	.byte	0x3f
	.zero		1


	//   ....[67]....
        /*0c18*/ 	.word	0x000198d0
        /*0c1c*/ 	.word	0x00000003
        /*0c20*/ 	.word	0x0002d860
        /*0c24*/ 	.short	0x010a
        /*0c26*/ 	.byte	0x3f
	.zero		1


	//   ....[68]....
        /*0c28*/ 	.word	0x00019910
        /*0c2c*/ 	.word	0x00000017
        /*0c30*/ 	.word	0x0002d860
        /*0c34*/ 	.short	0x010a
        /*0c36*/ 	.byte	0x3f
	.zero		1


	//   ....[69]....
        /*0c38*/ 	.word	0x00019980
        /*0c3c*/ 	.word	0x00000003
        /*0c40*/ 	.word	0x0002d800
        /*0c44*/ 	.short	0x010a
        /*0c46*/ 	.byte	0x3f
	.zero		1


	//   ....[70]....
        /*0c48*/ 	.word	0x000199d0
        /*0c4c*/ 	.word	0x00000002
        /*0c50*/ 	.word	0x0002d830
        /*0c54*/ 	.short	0x010a
        /*0c56*/ 	.byte	0x3f
	.zero		1


	//   ....[71]....
        /*0c58*/ 	.word	0x00019a30
        /*0c5c*/ 	.word	0x00000007
        /*0c60*/ 	.word	0x0002d830
        /*0c64*/ 	.short	0x010a
        /*0c66*/ 	.byte	0x3f
	.zero		1


	//   ....[72]....
        /*0c68*/ 	.word	0x00019a90
        /*0c6c*/ 	.word	0x00000007
        /*0c70*/ 	.word	0x0002d850
        /*0c74*/ 	.short	0x010a
        /*0c76*/ 	.byte	0x3f
	.zero		1


	//   ....[73]....
        /*0c78*/ 	.word	0x00019af0
        /*0c7c*/ 	.word	0x00000007
        /*0c80*/ 	.word	0x0002d830
        /*0c84*/ 	.short	0x010a
        /*0c86*/ 	.byte	0x3f
	.zero		1


	//   ....[74]....
        /*0c88*/ 	.word	0x00019b50
        /*0c8c*/ 	.word	0x00000007
        /*0c90*/ 	.word	0x0002d850
        /*0c94*/ 	.short	0x010a
        /*0c96*/ 	.byte	0x3f
	.zero		1


	//   ....[75]....
        /*0c98*/ 	.word	0x00019bb0
        /*0c9c*/ 	.word	0x00000008
        /*0ca0*/ 	.word	0x0002d830
        /*0ca4*/ 	.short	0x010a
        /*0ca6*/ 	.byte	0x3f
	.zero		1


	//   ....[76]....
        /*0ca8*/ 	.word	0x00019c10
        /*0cac*/ 	.word	0x00000007
        /*0cb0*/ 	.word	0x0002d850
        /*0cb4*/ 	.short	0x010a
        /*0cb6*/ 	.byte	0x3f
	.zero		1


	//   ....[77]....
        /*0cb8*/ 	.word	0x00019c70
        /*0cbc*/ 	.word	0x00000004
        /*0cc0*/ 	.word	0x0002d850
        /*0cc4*/ 	.short	0x010a
        /*0cc6*/ 	.byte	0x3f
	.zero		1


	//   ....[78]....
        /*0cc8*/ 	.word	0x00019d90
        /*0ccc*/ 	.word	0x00000004
        /*0cd0*/ 	.word	0x0002d840
        /*0cd4*/ 	.short	0x010a
        /*0cd6*/ 	.byte	0x3f
	.zero		1


	//   ....[79]....
        /*0cd8*/ 	.word	0x0001ab80
        /*0cdc*/ 	.word	0x00000011
        /*0ce0*/ 	.word	0x0002d820
        /*0ce4*/ 	.short	0x010a
        /*0ce6*/ 	.byte	0x3f
	.zero		1


	//   ....[80]....
        /*0ce8*/ 	.word	0x0001abd0
        /*0cec*/ 	.word	0x00000005
        /*0cf0*/ 	.word	0x0002d840
        /*0cf4*/ 	.short	0x010a
        /*0cf6*/ 	.byte	0x3f
	.zero		1


	//   ....[81]....
        /*0cf8*/ 	.word	0x0001b170
        /*0cfc*/ 	.word	0x00000005
        /*0d00*/ 	.word	0x0002d860
        /*0d04*/ 	.short	0x010a
        /*0d06*/ 	.byte	0x3f
	.zero		1


	//   ....[82]....
        /*0d08*/ 	.word	0x0001b750
        /*0d0c*/ 	.word	0x00000000
        /*0d10*/ 	.word	0x0002d860
        /*0d14*/ 	.short	0x010a
        /*0d16*/ 	.byte	0x3f
	.zero		1


	//   ....[83]....
        /*0d18*/ 	.word	0x0001c740
        /*0d1c*/ 	.word	0x00000005
        /*0d20*/ 	.word	0x0002d820
        /*0d24*/ 	.short	0x010a
        /*0d26*/ 	.byte	0x3f
	.zero		1


	//   ....[84]....
        /*0d28*/ 	.word	0x0001c8e0
        /*0d2c*/ 	.word	0x00000003
        /*0d30*/ 	.word	0x0002d840
        /*0d34*/ 	.short	0x010a
        /*0d36*/ 	.byte	0x3f
	.zero		1


	//   ....[85]....
        /*0d38*/ 	.word	0x0001c930
        /*0d3c*/ 	.word	0x00000017
        /*0d40*/ 	.word	0x0002d840
        /*0d44*/ 	.short	0x010a
        /*0d46*/ 	.byte	0x3f
	.zero		1


	//   ....[86]....
        /*0d48*/ 	.word	0x0001c980
        /*0d4c*/ 	.word	0x00000003
        /*0d50*/ 	.word	0x0002d860
        /*0d54*/ 	.short	0x010a
        /*0d56*/ 	.byte	0x3f
	.zero		1


	//----- nvinfo : EIATTR_NUM_MBARRIERS
	.align		4
.L_207:
        /*0d58*/ 	.byte	0x03, 0x38
        /*0d5a*/ 	.short	0x0016


	//----- nvinfo : EIATTR_EXIT_INSTR_OFFSETS
	.align		4
        /*0d5c*/ 	.byte	0x04, 0x1c
        /*0d5e*/ 	.short	(.L_209 - .L_208)


	//   ....[0]....
.L_208:
        /*0d60*/ 	.word	0x000009b0


	//   ....[1]....
        /*0d64*/ 	.word	0x000134a0


	//   ....[2]....
        /*0d68*/ 	.word	0x00019960


	//----- nvinfo : EIATTR_MAX_THREADS
	.align		4
.L_209:
        /*0d6c*/ 	.byte	0x04, 0x05
        /*0d6e*/ 	.short	(.L_211 - .L_210)
.L_210:
        /*0d70*/ 	.word	0x00000200
        /*0d74*/ 	.word	0x00000001
        /*0d78*/ 	.word	0x00000001


	//----- nvinfo : EIATTR_CRS_STACK_SIZE
	.align		4
.L_211:
        /*0d7c*/ 	.byte	0x04, 0x1e
        /*0d7e*/ 	.short	(.L_213 - .L_212)
.L_212:
        /*0d80*/ 	.word	0x00000000


	//----- nvinfo : EIATTR_CBANK_PARAM_SIZE
	.align		4
.L_213:
        /*0d84*/ 	.byte	0x03, 0x19
        /*0d86*/ 	.short	0x0af0


	//----- nvinfo : EIATTR_PARAM_CBANK
	.align		4
        /*0d88*/ 	.byte	0x04, 0x0a
        /*0d8a*/ 	.short	(.L_215 - .L_214)
	.align		4
.L_214:
        /*0d8c*/ 	.word	index@(.nv.constant0._ZN7cutlass13device_kernelIN5flash11enable_sm90INS1_16FlashAttnFwdSm90INS1_25CollectiveMainloopFwdSm90ILi2EN4cute5tupleIJNS5_1CILi1EEES8_S8_EEENS6_IJNS7_ILi192EEENS7_ILi128EEENS7_ILi96EEEEEELi96ENS_10bfloat16_tEfNS_4arch4Sm90ELb0ELb1ELb1ELb1ELb1ELb0ELb0ELb0ELb1ELb1ELb1ELb0EEENS1_21CollectiveEpilogueFwdINS6_IJSA_SC_SB_EEES9_SE_SG_Li384ELb1ELb1ELb1ELb0EEENS1_36VarlenDynamicPersistentTileSchedulerILi192ELi128ELi384ELi128ELb1ELb1ELb1ELb1ELb0ELb1EEEEEEEEEvNT_6ParamsE)
        /*0d90*/ 	.short	0x0210
        /*0d92*/ 	.short	0x0af0


	//----- nvinfo : EIATTR_SW_WAR
	.align		4
.L_215:
        /*0d94*/ 	.byte	0x04, 0x36
        /*0d96*/ 	.short	(.L_217 - .L_216)
.L_216:
        /*0d98*/ 	.word	0x00000008
.L_217:


//--------------------- .nv.info._ZN7cutlass13device_kernelIN5flash11enable_sm90INS1_16FlashAttnFwdSm90INS1_25CollectiveMainloopFwdSm90ILi2EN4cute5tupleIJNS5_1CILi1EEES8_S8_EEENS6_IJNS7_ILi192EEENS7_ILi128EEENS7_ILi96EEEEEELi96ENS_10bfloat16_tEfNS_4arch4Sm90ELb0ELb1ELb1ELb1ELb1ELb1ELb0ELb0ELb1ELb1ELb1ELb0EEENS1_21CollectiveEpilogueFwdINS6_IJSA_SC_SB_EEES9_SE_SG_Li384ELb1ELb1ELb1ELb0EEENS1_36VarlenDynamicPersistentTileSchedulerILi192ELi128ELi384ELi128ELb1ELb1ELb1ELb1ELb0ELb1EEEEEEEEEvNT_6ParamsE --------------------------
	.section	.nv.info._ZN7cutlass13device_kernelIN5flash11enable_sm90INS1_16FlashAttnFwdSm90INS1_25CollectiveMainloopFwdSm90ILi2EN4cute5tupleIJNS5_1CILi1EEES8_S8_EEENS6_IJNS7_ILi192EEENS7_ILi128EEENS7_ILi96EEEEEELi96ENS_10bfloat16_tEfNS_4arch4Sm90ELb0ELb1ELb1ELb1ELb1ELb1ELb0ELb0ELb1ELb1ELb1ELb0EEENS1_21CollectiveEpilogueFwdINS6_IJSA_SC_SB_EEES9_SE_SG_Li384ELb1ELb1ELb1ELb0EEENS1_36VarlenDynamicPersistentTileSchedulerILi192ELi128ELi384ELi128ELb1ELb1ELb1ELb1ELb0ELb1EEEEEEEEEvNT_6ParamsE,"",@"SHT_CUDA_INFO"
	.sectionflags	@""
	.align	4


	//----- nvinfo : EIATTR_CUDA_API_VERSION
	.align		4
        /*0000*/ 	.byte	0x04, 0x37
        /*0002*/ 	.short	(.L_219 - .L_218)
.L_218:
        /*0004*/ 	.word	0x00000082


	//----- nvinfo : EIATTR_KPARAM_INFO
	.align		4
.L_219:
        /*0008*/ 	.byte	0x04, 0x17
        /*000a*/ 	.short	(.L_221 - .L_220)
.L_220:
        /*000c*/ 	.word	0x00000000
        /*0010*/ 	.short	0x0000
        /*0012*/ 	.short	0x0070
        /*0014*/ 	.byte	0x00, 0xf0, 0x01, 0x2a


	//----- nvinfo : EIATTR_SPARSE_MMA_MASK
	.align		4
.L_221:
        /*0018*/ 	.byte	0x03, 0x50
        /*001a*/ 	.short	0x0000


	//----- nvinfo : EIATTR_MAXREG_COUNT
	.align		4
        /*001c*/ 	.byte	0x03, 0x1b
        /*001e*/ 	.short	0x0080


	//----- nvinfo : EIATTR_NUM_BARRIERS
	.align		4
        /*0020*/ 	.byte	0x02, 0x4c
        /*0022*/ 	.byte	0x10
	.zero		1


	//----- nvinfo : EIATTR_EXTERNS
	.align		4
        /*0024*/ 	.byte	0x04, 0x0f
        /*0026*/ 	.short	(.L_223 - .L_222)


	//   ....[0]....
	.align		4
.L_222:
        /*0028*/ 	.word	index@(__assertfail)


	//----- nvinfo : EIATTR_ANNOTATIONS
	.align		4
.L_223:
        /*002c*/ 	.byte	0x04, 0x55
        /*002e*/ 	.short	(.L_225 - .L_224)


	//   ....[0]....
.L_224:
        /* <DEDUP_REMOVED lines=131> */


	//----- nvinfo : EIATTR_MERCURY_ISA_VERSION
	.align		4
.L_225:
        /*0850*/ 	.byte	0x03, 0x5f
        /*0852*/ 	.short	0x0101


	//----- nvinfo : EIATTR_UNUSED_LOAD_BYTE_OFFSET
	.align		4
        /*0854*/ 	.byte	0x04, 0x44
        /*0856*/ 	.short	(.L_227 - .L_226)


	//   ....[0]....
.L_226:
        /*0858*/ 	.word	0x00000a90
        /*085c*/ 	.word	0x0000fff0


	//   ....[1]....
        /*0860*/ 	.word	0x0001c1a0
        /*0864*/ 	.word	0x0000fff0


	//----- nvinfo : EIATTR_INT_WARP_WIDE_INSTR_OFFSETS
	.align		4
.L_227:
        /*0868*/ 	.byte	0x04, 0x31
        /*086a*/ 	.short	(.L_229 - .L_228)


	//   ....[0]....
.L_228:
        /*086c*/ 	.word	0x00000130


	//   ....[1]....
        /*0870*/ 	.word	0x00000170


	//   ....[2]....
        /*0874*/ 	.word	0x000001e0


	//   ....[3]....
        /*0878*/ 	.word	0x00022850


	//   ....[4]....
        /*087c*/ 	.word	0x000228e0


	//   ....[5]....
        /*0880*/ 	.word	0x00025520


	//   ....[6]....
        /*0884*/ 	.word	0x000255b0


	//----- nvinfo : EIATTR_COOP_GROUP_MASK_REGIDS
	.align		4
.L_229:
        /*0888*/ 	.byte	0x04, 0x29
        /*088a*/ 	.short	(.L_231 - .L_230)


	//   ....[0]....
.L_230:
        /*088c*/ 	.word	0xffffffff


	//   ....[1]....
        /*0890*/ 	.word	0xffffffff


	//   ....[2]....
        /*0894*/ 	.word	0xffffffff


	//   ....[3]....
        /*0898*/ 	.word	0xffffffff


	//   ....[4]....
        /*089c*/ 	.word	0xffffffff


	//   ....[5]....
        /*08a0*/ 	.word	0xffffffff


	//   ....[6]....
        /*08a4*/ 	.word	0xffffffff


	//   ....[7]....
        /*08a8*/ 	.word	0xffffffff


	//   ....[8]....
        /*08ac*/ 	.word	0xffffffff


	//   ....[9]....
        /*08b0*/ 	.word	0xffffffff


	//   ....[10]....
        /*08b4*/ 	.word	0xffffffff


	//   ....[11]....
        /*08b8*/ 	.word	0xffffffff


	//   ....[12]....
        /*08bc*/ 	.word	0xffffffff


	//   ....[13]....
        /*08c0*/ 	.word	0xffffffff


	//   ....[14]....
        /*08c4*/ 	.word	0xffffffff


	//   ....[15]....
        /*08c8*/ 	.word	0xffffffff


	//   ....[16]....
        /*08cc*/ 	.word	0xffffffff


	//   ....[17]....
        /*08d0*/ 	.word	0xffffffff


	//   ....[18]....
        /*08d4*/ 	.word	0xffffffff


	//   ....[19]....
        /*08d8*/ 	.word	0xffffffff


	//   ....[20]....
        /*08dc*/ 	.word	0xffffffff


	//   ....[21]....
        /*08e0*/ 	.word	0xffffffff


	//   ....[22]....
        /*08e4*/ 	.word	0xffffffff


	//   ....[23]....
        /*08e8*/ 	.word	0xffffffff


	//   ....[24]....
        /*08ec*/ 	.word	0xffffffff


	//   ....[25]....
        /*08f0*/ 	.word	0xffffffff


	//   ....[26]....
        /*08f4*/ 	.word	0xffffffff


	//   ....[27]....
        /*08f8*/ 	.word	0xffffffff


	//   ....[28]....
        /*08fc*/ 	.word	0xffffffff


	//   ....[29]....
        /*0900*/ 	.word	0xffffffff


	//   ....[30]....
        /*0904*/ 	.word	0xffffffff


	//   ....[31]....
        /*0908*/ 	.word	0xffffffff


	//   ....[32]....
        /*090c*/ 	.word	0xffffffff


	//   ....[33]....
        /*0910*/ 	.word	0xffffffff


	//   ....[34]....
        /*0914*/ 	.word	0xffffffff


	//   ....[35]....
        /*0918*/ 	.word	0xffffffff


	//   ....[36]....
        /*091c*/ 	.word	0xffffffff


	//   ....[37]....
        /*0920*/ 	.word	0xffffffff


	//   ....[38]....
        /*0924*/ 	.word	0xffffffff


	//   ....[39]....
        /*0928*/ 	.word	0xffffffff


	//   ....[40]....
        /*092c*/ 	.word	0xffffffff


	//   ....[41]....
        /*0930*/ 	.word	0xffffffff


	//   ....[42]....
        /*0934*/ 	.word	0xffffffff


	//   ....[43]....
        /*0938*/ 	.word	0xffffffff


	//   ....[44]....
        /*093c*/ 	.word	0xffffffff


	//   ....[45]....
        /*0940*/ 	.word	0xffffffff


	//   ....[46]....
        /*0944*/ 	.word	0xffffffff


	//   ....[47]....
        /*0948*/ 	.word	0xffffffff


	//   ....[48]....
        /*094c*/ 	.word	0xffffffff


	//   ....[49]....
        /*0950*/ 	.word	0xffffffff


	//   ....[50]....
        /*0954*/ 	.word	0xffffffff


	//   ....[51]....
        /*0958*/ 	.word	0xffffffff


	//   ....[52]....
        /*095c*/ 	.word	0xffffffff


	//   ....[53]....
        /*0960*/ 	.word	0xffffffff


	//   ....[54]....
        /*0964*/ 	.word	0xffffffff


	//   ....[55]....
        /*0968*/ 	.word	0xffffffff


	//   ....[56]....
        /*096c*/ 	.word	0xffffffff


	//   ....[57]....
        /*0970*/ 	.word	0xffffffff


	//   ....[58]....
        /*0974*/ 	.word	0xffffffff


	//   ....[59]....
        /*0978*/ 	.word	0xffffffff


	//   ....[60]....
        /*097c*/ 	.word	0xffffffff


	//   ....[61]....
        /*0980*/ 	.word	0xffffffff


	//   ....[62]....
        /*0984*/ 	.word	0xffffffff


	//   ....[63]....
        /*0988*/ 	.word	0xffffffff


	//   ....[64]....
        /*098c*/ 	.word	0xffffffff


	//   ....[65]....
        /*0990*/ 	.word	0xffffffff


	//   ....[66]....
        /*0994*/ 	.word	0xffffffff


	//   ....[67]....
        /*0998*/ 	.word	0xffffffff


	//   ....[68]....
        /*099c*/ 	.word	0xffffffff


	//   ....[69]....
        /*09a0*/ 	.word	0xffffffff


	//   ....[70]....
        /*09a4*/ 	.word	0xffffffff


	//   ....[71]....
        /*09a8*/ 	.word	0xffffffff


	//   ....[72]....
        /*09ac*/ 	.word	0xffffffff


	//   ....[73]....
        /*09b0*/ 	.word	0xffffffff


	//   ....[74]....
        /*09b4*/ 	.word	0xffffffff


	//   ....[75]....
        /*09b8*/ 	.word	0xffffffff


	//   ....[76]....
        /*09bc*/ 	.word	0xffffffff


	//   ....[77]....
        /*09c0*/ 	.word	0xffffffff


	//   ....[78]....
        /*09c4*/ 	.word	0xffffffff


	//   ....[79]....
        /*09c8*/ 	.word	0xffffffff


	//   ....[80]....
        /*09cc*/ 	.word	0xffffffff


	//   ....[81]....
        /*09d0*/ 	.word	0xffffffff


	//   ....[82]....
        /*09d4*/ 	.word	0xffffffff


	//   ....[83]....
        /*09d8*/ 	.word	0xffffffff


	//   ....[84]....
        /*09dc*/ 	.word	0xffffffff


	//   ....[85]....
        /*09e0*/ 	.word	0xffffffff


	//   ....[86]....
        /*09e4*/ 	.word	0xffffffff


	//   ....[87]....
        /*09e8*/ 	.word	0xffffffff


	//   ....[88]....
        /*09ec*/ 	.word	0xffffffff


	//   ....[89]....
        /*09f0*/ 	.word	0xffffffff


	//   ....[90]....
        /*09f4*/ 	.word	0xffffffff


	//   ....[91]....
        /*09f8*/ 	.word	0xffffffff


	//   ....[92]....
        /*09fc*/ 	.word	0xffffffff


	//   ....[93]....
        /*0a00*/ 	.word	0xffffffff


	//   ....[94]....
        /*0a04*/ 	.word	0xffffffff


	//   ....[95]....
        /*0a08*/ 	.word	0xffffffff


	//   ....[96]....
        /*0a0c*/ 	.word	0xffffffff


	//   ....[97]....
        /*0a10*/ 	.word	0xffffffff


	//   ....[98]....
        /*0a14*/ 	.word	0xffffffff


	//   ....[99]....
        /*0a18*/ 	.word	0xffffffff


	//   ....[100]....
        /*0a1c*/ 	.word	0xffffffff


	//   ....[101]....
        /*0a20*/ 	.word	0xffffffff


	//   ....[102]....
        /*0a24*/ 	.word	0xffffffff


	//   ....[103]....
        /*0a28*/ 	.word	0xffffffff


	//   ....[104]....
        /*0a2c*/ 	.word	0xffffffff


	//   ....[105]....
        /*0a30*/ 	.word	0xffffffff


	//   ....[106]....
        /*0a34*/ 	.word	0xffffffff


	//   ....[107]....
        /*0a38*/ 	.word	0xffffffff


	//   ....[108]....
        /*0a3c*/ 	.word	0xffffffff


	//   ....[109]....
        /*0a40*/ 	.word	0xffffffff


	//   ....[110]....
        /*0a44*/ 	.word	0xffffffff


	//   ....[111]....
        /*0a48*/ 	.word	0xffffffff


	//   ....[112]....
        /*0a4c*/ 	.word	0xffffffff


	//   ....[113]....
        /*0a50*/ 	.word	0xffffffff


	//   ....[114]....
        /*0a54*/ 	.word	0xffffffff


	//   ....[115]....
        /*0a58*/ 	.word	0xffffffff


	//   ....[116]....
        /*0a5c*/ 	.word	0xffffffff


	//   ....[117]....
        /*0a60*/ 	.word	0xffffffff


	//   ....[118]....
        /*0a64*/ 	.word	0xffffffff


	//   ....[119]....
        /*0a68*/ 	.word	0xffffffff


	//   ....[120]....
        /*0a6c*/ 	.word	0xffffffff


	//   ....[121]....
        /*0a70*/ 	.word	0xffffffff


	//   ....[122]....
        /*0a74*/ 	.word	0xffffffff


	//   ....[123]....
        /*0a78*/ 	.word	0xffffffff


	//   ....[124]....
        /*0a7c*/ 	.word	0xffffffff


	//   ....[125]....
        /*0a80*/ 	.word	0xffffffff


	//   ....[126]....
        /*0a84*/ 	.word	0xffffffff


	//   ....[127]....
        /*0a88*/ 	.word	0xffffffff


	//   ....[128]....
        /*0a8c*/ 	.word	0xffffffff


	//   ....[129]....
        /*0a90*/ 	.word	0xffffffff


	//   ....[130]....
        /*0a94*/ 	.word	0xffffffff


	//   ....[131]....
        /*0a98*/ 	.word	0xffffffff


	//   ....[132]....
        /*0a9c*/ 	.word	0xffffffff


	//   ....[133]....
        /*0aa0*/ 	.word	0xffffffff


	//   ....[134]....
        /*0aa4*/ 	.word	0xffffffff


	//   ....[135]....
        /*0aa8*/ 	.word	0xffffffff


	//   ....[136]....
        /*0aac*/ 	.word	0xffffffff


	//   ....[137]....
        /*0ab0*/ 	.word	0xffffffff


	//   ....[138]....
        /*0ab4*/ 	.word	0xffffffff


	//   ....[139]....
        /*0ab8*/ 	.word	0xffffffff


	//   ....[140]....
        /*0abc*/ 	.word	0xffffffff


	//   ....[141]....
        /*0ac0*/ 	.word	0xffffffff


	//   ....[142]....
        /*0ac4*/ 	.word	0xffffffff


	//   ....[143]....
        /*0ac8*/ 	.word	0xffffffff


	//   ....[144]....
        /*0acc*/ 	.word	0xffffffff


	//   ....[145]....
        /*0ad0*/ 	.word	0xffffffff


	//   ....[146]....
        /*0ad4*/ 	.word	0xffffffff


	//   ....[147]....
        /*0ad8*/ 	.word	0xffffffff


	//   ....[148]....
        /*0adc*/ 	.word	0xffffffff


	//   ....[149]....
        /*0ae0*/ 	.word	0xffffffff


	//   ....[150]....
        /*0ae4*/ 	.word	0xffffffff


	//   ....[151]....
        /*0ae8*/ 	.word	0x0500000f


	//   ....[152]....
        /*0aec*/ 	.word	0x0500000f


	//   ....[153]....
        /*0af0*/ 	.word	0x0500000f


	//   ....[154]....
        /*0af4*/ 	.word	0x0500000f


	//   ....[155]....
        /*0af8*/ 	.word	0x0500000f


	//   ....[156]....
        /*0afc*/ 	.word	0x0500000f


	//   ....[157]....
        /*0b00*/ 	.word	0x0500000f


	//   ....[158]....
        /*0b04*/ 	.word	0x0500000f


	//   ....[159]....
        /*0b08*/ 	.word	0x0500000f


	//   ....[160]....
        /*0b0c*/ 	.word	0x0500000f


	//   ....[161]....
        /*0b10*/ 	.word	0x0500000f


	//   ....[162]....
        /*0b14*/ 	.word	0x0500000f


	//   ....[163]....
        /*0b18*/ 	.word	0x0500000f


	//   ....[164]....
        /*0b1c*/ 	.word	0x0500000f


	//   ....[165]....
        /*0b20*/ 	.word	0x0500000f


	//   ....[166]....
        /*0b24*/ 	.word	0x0500000f


	//   ....[167]....
        /*0b28*/ 	.word	0x0500000f


	//   ....[168]....
        /*0b2c*/ 	.word	0x0500000f


	//   ....[169]....
        /*0b30*/ 	.word	0x0500000f


	//   ....[170]....
        /*0b34*/ 	.word	0x0500000f


	//   ....[171]....
        /*0b38*/ 	.word	0x0500000f


	//   ....[172]....
        /*0b3c*/ 	.word	0x0500000f


	//   ....[173]....
        /*0b40*/ 	.word	0x0500000f


	//   ....[174]....
        /*0b44*/ 	.word	0x0500000f


	//   ....[175]....
        /*0b48*/ 	.word	0x0500000f


	//   ....[176]....
        /*0b4c*/ 	.word	0x0500000f


	//   ....[177]....
        /*0b50*/ 	.word	0x0500000f


	//   ....[178]....
        /*0b54*/ 	.word	0x0500000f


	//   ....[179]....
        /*0b58*/ 	.word	0x0500000f


	//   ....[180]....
        /*0b5c*/ 	.word	0x0500000f


	//   ....[181]....
        /*0b60*/ 	.word	0x0500000f


	//   ....[182]....
        /*0b64*/ 	.word	0x0500000f


	//   ....[183]....
        /*0b68*/ 	.word	0x0500000f


	//   ....[184]....
        /*0b6c*/ 	.word	0x0500000f


	//   ....[185]....
        /*0b70*/ 	.word	0x0500000f


	//   ....[186]....
        /*0b74*/ 	.word	0x0500000f


	//   ....[187]....
        /*0b78*/ 	.word	0x0500000f


	//   ....[188]....
        /*0b7c*/ 	.word	0x0500000f


	//   ....[189]....
        /*0b80*/ 	.word	0x0500000f


	//   ....[190]....
        /*0b84*/ 	.word	0x0500000f


	//   ....[191]....
        /*0b88*/ 	.word	0x0500000f


	//   ....[192]....
        /*0b8c*/ 	.word	0x0500000f


	//   ....[193]....
        /*0b90*/ 	.word	0x0500000f


	//   ....[194]....
        /*0b94*/ 	.word	0x0500000f


	//   ....[195]....
        /*0b98*/ 	.word	0x0500000f


	//   ....[196]....
        /*0b9c*/ 	.word	0x0500000f


	//   ....[197]....
        /*0ba0*/ 	.word	0x0500000f


	//   ....[198]....
        /*0ba4*/ 	.word	0x0500000f


	//   ....[199]....
        /*0ba8*/ 	.word	0x0500000f


	//   ....[200]....
        /*0bac*/ 	.word	0x0500000f


	//   ....[201]....
        /*0bb0*/ 	.word	0x0500000f


	//   ....[202]....
        /*0bb4*/ 	.word	0x0500000f


	//   ....[203]....
        /*0bb8*/ 	.word	0x0500000f


	//   ....[204]....
        /*0bbc*/ 	.word	0x0500000f


	//   ....[205]....
        /*0bc0*/ 	.word	0x0500000f


	//   ....[206]....
        /*0bc4*/ 	.word	0x0500000f


	//   ....[207]....
        /*0bc8*/ 	.word	0x0500000f


	//   ....[208]....
        /*0bcc*/ 	.word	0x0500000f


	//   ....[209]....
        /*0bd0*/ 	.word	0x0500000f


	//   ....[210]....
        /*0bd4*/ 	.word	0x0500000f


	//   ....[211]....
        /*0bd8*/ 	.word	0x0500000f


	//   ....[212]....
        /*0bdc*/ 	.word	0x0500000f


	//   ....[213]....
        /*0be0*/ 	.word	0x0500000f


	//   ....[214]....
        /*0be4*/ 	.word	0x0500000f


	//   ....[215]....
        /*0be8*/ 	.word	0x0500000f


	//   ....[216]....
        /*0bec*/ 	.word	0x0500000f


	//   ....[217]....
        /*0bf0*/ 	.word	0x0500000f


	//   ....[218]....
        /*0bf4*/ 	.word	0x0500000f


	//   ....[219]....
        /*0bf8*/ 	.word	0x0500000f


	//   ....[220]....
        /*0bfc*/ 	.word	0x0500000f


	//   ....[221]....
        /*0c00*/ 	.word	0x0500000f


	//   ....[222]....
        /*0c04*/ 	.word	0x0500000f


	//   ....[223]....
        /*0c08*/ 	.word	0x0500000f


	//   ....[224]....
        /*0c0c*/ 	.word	0x0500000f


	//   ....[225]....
        /*0c10*/ 	.word	0x0500000f


	//   ....[226]....
        /*0c14*/ 	.word	0x0500000f


	//   ....[227]....
        /*0c18*/ 	.word	0x0500000f


	//   ....[228]....
        /*0c1c*/ 	.word	0x0500000f


	//   ....[229]....
        /*0c20*/ 	.word	0x0500000f


	//   ....[230]....
        /*0c24*/ 	.word	0x0500000f


	//   ....[231]....
        /*0c28*/ 	.word	0x0500000f


	//   ....[232]....
        /*0c2c*/ 	.word	0x0500000f


	//   ....[233]....
        /*0c30*/ 	.word	0x0500000f


	//   ....[234]....
        /*0c34*/ 	.word	0x0500000f


	//   ....[235]....
        /*0c38*/ 	.word	0x0500000f


	//   ....[236]....
        /*0c3c*/ 	.word	0x0500000f


	//   ....[237]....
        /*0c40*/ 	.word	0x0500000f


	//   ....[238]....
        /*0c44*/ 	.word	0x0500000f


	//   ....[239]....
        /*0c48*/ 	.word	0x0500000f


	//   ....[240]....
        /*0c4c*/ 	.word	0x0500000f


	//   ....[241]....
        /*0c50*/ 	.word	0x0500000f


	//   ....[242]....
        /*0c54*/ 	.word	0x0500000f


	//----- nvinfo : EIATTR_COOP_GROUP_INSTR_OFFSETS
	.align		4
.L_231:
        /*0c58*/ 	.byte	0x04, 0x28
        /*0c5a*/ 	.short	(.L_233 - .L_232)


	//   ....[0]....
.L_232:
        /*0c5c*/ 	.word	0x00000070


	//   ....[1]....
        /*0c60*/ 	.word	0x00000140


	//   ....[2]....
        /*0c64*/ 	.word	0x00000190


	//   ....[3]....
        /*0c68*/ 	.word	0x000003c0


	//   ....[4]....
        /*0c6c*/ 	.word	0x00000520


	//   ....[5]....
        /*0c70*/ 	.word	0x00000640


	//   ....[6]....
        /*0c74*/ 	.word	0x000007a0


	//   ....[7]....
        /*0c78*/ 	.word	0x00003980


	//   ....[8]....
        /*0c7c*/ 	.word	0x00003990


	//   ....[9]....
        /*0c80*/ 	.word	0x000056a0


	//   ....[10]....
        /*0c84*/ 	.word	0x000056b0


	//   ....[11]....
        /*0c88*/ 	.word	0x000071d0


	//   ....[12]....
        /*0c8c*/ 	.word	0x000071e0


	//   ....[13]....
        /*0c90*/ 	.word	0x00007720


	//   ....[14]....
        /*0c94*/ 	.word	0x00007740


	//   ....[15]....
        /*0c98*/ 	.word	0x000084a0


	//   ....[16]....
        /*0c9c*/ 	.word	0x00008c50


	//   ....[17]....
        /*0ca0*/ 	.word	0x00008c60


	//   ....[18]....
        /*0ca4*/ 	.word	0x00008c70


	//   ....[19]....
        /*0ca8*/ 	.word	0x00008c80


	//   ....[20]....
        /*0cac*/ 	.word	0x0000abe0


	//   ....[21]....
        /*0cb0*/ 	.word	0x0000abf0


	//   ....[22]....
        /*0cb4*/ 	.word	0x0000ac00


	//   ....[23]....
        /*0cb8*/ 	.word	0x0000ac10


	//   ....[24]....
        /*0cbc*/ 	.word	0x0000d780


	//   ....[25]....
        /*0cc0*/ 	.word	0x0000dbe0


	//   ....[26]....
        /*0cc4*/ 	.word	0x0000f080


	//   ....[27]....
        /*0cc8*/ 	.word	0x0000f120


	//   ....[28]....
        /*0ccc*/ 	.word	0x0000f750


	//   ....[29]....
        /*0cd0*/ 	.word	0x0000f7d0


	//   ....[30]....
        /*0cd4*/ 	.word	0x000104f0


	//   ....[31]....
        /*0cd8*/ 	.word	0x00011a60


	//   ....[32]....
        /*0cdc*/ 	.word	0x00011f20


	//   ....[33]....
        /*0ce0*/ 	.word	0x00012f10


	//   ....[34]....
        /*0ce4*/ 	.word	0x00013010


	//   ....[35]....
        /*0ce8*/ 	.word	0x000134e0


	//   ....[36]....
        /*0cec*/ 	.word	0x00013560


	//   ....[37]....
        /*0cf0*/ 	.word	0x00014690


	//   ....[38]....
        /*0cf4*/ 	.word	0x00015ec0


	//   ....[39]....
        /*0cf8*/ 	.word	0x00015f20


	//   ....[40]....
        /*0cfc*/ 	.word	0x000162f0


	//   ....[41]....
        /*0d00*/ 	.word	0x00016310


	//   ....[42]....
        /*0d04*/ 	.word	0x000176b0


	//   ....[43]....
        /*0d08*/ 	.word	0x000189b0


	//   ....[44]....
        /*0d0c*/ 	.word	0x00018e80


	//   ....[45]....
        /*0d10*/ 	.word	0x00019a40


	//   ....[46]....
        /*0d14*/ 	.word	0x00019b40


	//   ....[47]....
        /*0d18*/ 	.word	0x0001a470


	//   ....[48]....
        /*0d1c*/ 	.word	0x0001a4d0


	//   ....[49]....
        /*0d20*/ 	.word	0x0001b500


	//   ....[50]....
        /*0d24*/ 	.word	0x0001b700


	//   ....[51]....
        /*0d28*/ 	.word	0x0001bbc0


	//   ....[52]....
        /*0d2c*/ 	.word	0x0001bbe0


	//   ....[53]....
        /*0d30*/ 	.word	0x0001bc20


	//   ....[54]....
        /*0d34*/ 	.word	0x0001cb40


	//   ....[55]....
        /*0d38*/ 	.word	0x0001cb60


	//   ....[56]....
        /*0d3c*/ 	.word	0x0001cb70


	//   ....[57]....
        /*0d40*/ 	.word	0x0001cb80


	//   ....[58]....
        /*0d44*/ 	.word	0x0001d220


	//   ....[59]....
        /*0d48*/ 	.word	0x0001d230


	//   ....[60]....
        /*0d4c*/ 	.word	0x0001d380


	//   ....[61]....
        /*0d50*/ 	.word	0x0001d390


	//   ....[62]....
        /*0d54*/ 	.word	0x0001d780


	//   ....[63]....
        /*0d58*/ 	.word	0x0001d790


	//   ....[64]....
        /*0d5c*/ 	.word	0x0001dd20


	//   ....[65]....
        /*0d60*/ 	.word	0x0001dd30


	//   ....[66]....
        /*0d64*/ 	.word	0x0001eb50


	//   ....[67]....
        /*0d68*/ 	.word	0x0001eb60


	//   ....[68]....
        /*0d6c*/ 	.word	0x0001ecc0


	//   ....[69]....
        /*0d70*/ 	.word	0x0001ecd0


	//   ....[70]....
        /*0d74*/ 	.word	0x0001ee80


	//   ....[71]....
        /*0d78*/ 	.word	0x0001f080


	//   ....[72]....
        /*0d7c*/ 	.word	0x0001f0b0


	//   ....[73]....
        /*0d80*/ 	.word	0x0001f0e0


	//   ....[74]....
        /*0d84*/ 	.word	0x0001f110


	//   ....[75]....
        /*0d88*/ 	.word	0x0001f140


	//   ....[76]....
        /*0d8c*/ 	.word	0x0001f170


	//   ....[77]....
        /*0d90*/ 	.word	0x0001f300


	//   ....[78]....
        /*0d94*/ 	.word	0x0001f330


	//   ....[79]....
        /*0d98*/ 	.word	0x0001f360


	//   ....[80]....
        /*0d9c*/ 	.word	0x0001f390


	//   ....[81]....
        /*0da0*/ 	.word	0x0001f3c0


	//   ....[82]....
        /*0da4*/ 	.word	0x0001f3f0


	//   ....[83]....
        /*0da8*/ 	.word	0x0001f480


	//   ....[84]....
        /*0dac*/ 	.word	0x0001f4b0


	//   ....[85]....
        /*0db0*/ 	.word	0x0001f4c0


	//   ....[86]....
        /*0db4*/ 	.word	0x0001f500


	//   ....[87]....
        /*0db8*/ 	.word	0x00020d30


	//   ....[88]....
        /*0dbc*/ 	.word	0x00023450


	//   ....[89]....
        /*0dc0*/ 	.word	0x00023470


	//   ....[90]....
        /*0dc4*/ 	.word	0x00023520


	//   ....[91]....
        /*0dc8*/ 	.word	0x00023540


	//   ....[92]....
        /*0dcc*/ 	.word	0x000235e0


	//   ....[93]....
        /*0dd0*/ 	.word	0x00023600


	//   ....[94]....
        /*0dd4*/ 	.word	0x00023610


	//   ....[95]....
        /*0dd8*/ 	.word	0x00023620


	//   ....[96]....
        /*0ddc*/ 	.word	0x00023fc0


	//   ....[97]....
        /*0de0*/ 	.word	0x00023ff0


	//   ....[98]....
        /*0de4*/ 	.word	0x000240b0


	//   ....[99]....
        /*0de8*/ 	.word	0x000240d0


	//   ....[100]....
        /*0dec*/ 	.word	0x00024170


	//   ....[101]....
        /*0df0*/ 	.word	0x00024190


	//   ....[102]....
        /*0df4*/ 	.word	0x000241a0


	//   ....[103]....
        /*0df8*/ 	.word	0x000241b0


	//   ....[104]....
        /*0dfc*/ 	.word	0x000242d0


	//   ....[105]....
        /*0e00*/ 	.word	0x000242e0


	//   ....[106]....
        /*0e04*/ 	.word	0x000242f0


	//   ....[107]....
        /*0e08*/ 	.word	0x00024380


	//   ....[108]....
        /*0e0c*/ 	.word	0x00024b40


	//   ....[109]....
        /*0e10*/ 	.word	0x00024b50


	//   ....[110]....
        /*0e14*/ 	.word	0x00024b70


	//   ....[111]....
        /*0e18*/ 	.word	0x00024bf0


	//   ....[112]....
        /*0e1c*/ 	.word	0x00024c00


	//   ....[113]....
        /*0e20*/ 	.word	0x00024c60


	//   ....[114]....
        /*0e24*/ 	.word	0x00024c90


	//   ....[115]....
        /*0e28*/ 	.word	0x00024cd0


	//   ....[116]....
        /*0e2c*/ 	.word	0x00024f80


	//   ....[117]....
        /*0e30*/ 	.word	0x00024fa0


	//   ....[118]....
        /*0e34*/ 	.word	0x00025040


	//   ....[119]....
        /*0e38*/ 	.word	0x00025050


	//   ....[120]....
        /*0e3c*/ 	.word	0x000250e0


	//   ....[121]....
        /*0e40*/ 	.word	0x000250f0


	//   ....[122]....
        /*0e44*/ 	.word	0x00025100


	//   ....[123]....
        /*0e48*/ 	.word	0x00025190


	//   ....[124]....
        /*0e4c*/ 	.word	0x00025760


	//   ....[125]....
        /*0e50*/ 	.word	0x00025770


	//   ....[126]....
        /*0e54*/ 	.word	0x00025800


	//   ....[127]....
        /*0e58*/ 	.word	0x000258a0


	//   ....[128]....
        /*0e5c*/ 	.word	0x000258c0


	//   ....[129]....
        /*0e60*/ 	.word	0x00025940


	//   ....[130]....
        /*0e64*/ 	.word	0x00025960


	//   ....[131]....
        /*0e68*/ 	.word	0x00025970


	//   ....[132]....
        /*0e6c*/ 	.word	0x00025dc0


	//   ....[133]....
        /*0e70*/ 	.word	0x00025df0


	//   ....[134]....
        /*0e74*/ 	.word	0x00025e50


	//   ....[135]....
        /*0e78*/ 	.word	0x00025e80


	//   ....[136]....
        /*0e7c*/ 	.word	0x00025eb0


	//   ....[137]....
        /*0e80*/ 	.word	0x00025ee0


	//   ....[138]....
        /*0e84*/ 	.word	0x00025f10


	//   ....[139]....
        /*0e88*/ 	.word	0x00025f40


	//   ....[140]....
        /*0e8c*/ 	.word	0x000260e0


	//   ....[141]....
        /*0e90*/ 	.word	0x00026110


	//   ....[142]....
        /*0e94*/ 	.word	0x00026140


	//   ....[143]....
        /*0e98*/ 	.word	0x00026170


	//   ....[144]....
        /*0e9c*/ 	.word	0x000261a0


	//   ....[145]....
        /*0ea0*/ 	.word	0x000261d0


	//   ....[146]....
        /*0ea4*/ 	.word	0x00026290


	//   ....[147]....
        /*0ea8*/ 	.word	0x000262b0


	//   ....[148]....
        /*0eac*/ 	.word	0x000262d0


	//   ....[149]....
        /*0eb0*/ 	.word	0x00026330


	//   ....[150]....
        /*0eb4*/ 	.word	0x00026d60


	//   ....[151]....
        /*0eb8*/ 	.word	0x000270a0


	//   ....[152]....
        /*0ebc*/ 	.word	0x00027130


	//   ....[153]....
        /*0ec0*/ 	.word	0x00027220


	//   ....[154]....
        /*0ec4*/ 	.word	0x000272b0


	//   ....[155]....
        /*0ec8*/ 	.word	0x00027390


	//   ....[156]....
        /*0ecc*/ 	.word	0x00027420


	//   ....[157]....
        /*0ed0*/ 	.word	0x00027500


	//   ....[158]....
        /*0ed4*/ 	.word	0x000275a0


	//   ....[159]....
        /*0ed8*/ 	.word	0x00027630


	//   ....[160]....
        /*0edc*/ 	.word	0x00027680


	//   ....[161]....
        /*0ee0*/ 	.word	0x000276d0


	//   ....[162]....
        /*0ee4*/ 	.word	0x000277b0


	//   ....[163]....
        /*0ee8*/ 	.word	0x00027840


	//   ....[164]....
        /*0eec*/ 	.word	0x00027890


	//   ....[165]....
        /*0ef0*/ 	.word	0x000278e0


	//   ....[166]....
        /*0ef4*/ 	.word	0x00027c40


	//   ....[167]....
        /*0ef8*/ 	.word	0x00027c90


	//   ....[168]....
        /*0efc*/ 	.word	0x00027d20


	//   ....[169]....
        /*0f00*/ 	.word	0x00027db0


	//   ....[170]....
        /*0f04*/ 	.word	0x00027e30


	//   ....[171]....
        /*0f08*/ 	.word	0x00027e80


	//   ....[172]....
        /*0f0c*/ 	.word	0x00027f10


	//   ....[173]....
        /*0f10*/ 	.word	0x00027fa0


	//   ....[174]....
        /*0f14*/ 	.word	0x00028020


	//   ....[175]....
        /*0f18*/ 	.word	0x00028070


	//   ....[176]....
        /*0f1c*/ 	.word	0x00028100


	//   ....[177]....
        /*0f20*/ 	.word	0x00028190


	//   ....[178]....
        /*0f24*/ 	.word	0x00028250


	//   ....[179]....
        /*0f28*/ 	.word	0x00028530


	//   ....[180]....
        /*0f2c*/ 	.word	0x00028620


	//   ....[181]....
        /*0f30*/ 	.word	0x000286c0


	//   ....[182]....
        /*0f34*/ 	.word	0x00028720


	//   ....[183]....
        /*0f38*/ 	.word	0x00028830


	//   ....[184]....
        /*0f3c*/ 	.word	0x000288a0


	//   ....[185]....
        /*0f40*/ 	.word	0x000289b0


	//   ....[186]....
        /*0f44*/ 	.word	0x00028a20


	//   ....[187]....
        /*0f48*/ 	.word	0x00028ac0


	//   ....[188]....
        /*0f4c*/ 	.word	0x00028bd0


	//   ....[189]....
        /*0f50*/ 	.word	0x00028c40


	//   ....[190]....
        /*0f54*/ 	.word	0x00028ca0


	//   ....[191]....
        /*0f58*/ 	.word	0x00028db0


	//   ....[192]....
        /*0f5c*/ 	.word	0x00028e10


	//   ....[193]....
        /*0f60*/ 	.word	0x00028f30


	//   ....[194]....
        /*0f64*/ 	.word	0x00028f90


	//   ....[195]....
        /*0f68*/ 	.word	0x00029030


	//   ....[196]....
        /*0f6c*/ 	.word	0x00029100


	//   ....[197]....
        /*0f70*/ 	.word	0x00029200


	//   ....[198]....
        /*0f74*/ 	.word	0x00029260


	//   ....[199]....
        /*0f78*/ 	.word	0x00029300


	//   ....[200]....
        /*0f7c*/ 	.word	0x000294a0


	//   ....[201]....
        /*0f80*/ 	.word	0x00029580


	//   ....[202]....
        /*0f84*/ 	.word	0x00029600


	//   ....[203]....
        /*0f88*/ 	.word	0x000296e0


	//   ....[204]....
        /*0f8c*/ 	.word	0x00029740


	//   ....[205]....
        /*0f90*/ 	.word	0x00029810


	//   ....[206]....
        /*0f94*/ 	.word	0x00029870


	//   ....[207]....
        /*0f98*/ 	.word	0x00029950


	//   ....[208]....
        /*0f9c*/ 	.word	0x00029a40


	//   ....[209]....
        /*0fa0*/ 	.word	0x00029ae0


	//   ....[210]....
        /*0fa4*/ 	.word	0x00029b40


	//   ....[211]....
        /*0fa8*/ 	.word	0x00029c40


	//   ....[212]....
        /*0fac*/ 	.word	0x00029ca0


	//   ....[213]....
        /*0fb0*/ 	.word	0x00029da0


	//   ....[214]....
        /*0fb4*/ 	.word	0x00029e00


	//   ....[215]....
        /*0fb8*/ 	.word	0x00029ed0


	//   ....[216]....
        /*0fbc*/ 	.word	0x0002a020


	//   ....[217]....
        /*0fc0*/ 	.word	0x0002a0d0


	//   ....[218]....
        /*0fc4*/ 	.word	0x0002a1e0


	//   ....[219]....
        /*0fc8*/ 	.word	0x0002a2c0


	//   ....[220]....
        /*0fcc*/ 	.word	0x0002a320


	//   ....[221]....
        /*0fd0*/ 	.word	0x0002a410


	//   ....[222]....
        /*0fd4*/ 	.word	0x0002a470


	//   ....[223]....
        /*0fd8*/ 	.word	0x0002a550


	//   ....[224]....
        /*0fdc*/ 	.word	0x0002a5e0


	//   ....[225]....
        /*0fe0*/ 	.word	0x0002a680


	//   ....[226]....
        /*0fe4*/ 	.word	0x0002a7f0


	//   ....[227]....
        /*0fe8*/ 	.word	0x0002a860


	//   ....[228]....
        /*0fec*/ 	.word	0x0002a8d0


	//   ....[229]....
        /*0ff0*/ 	.word	0x0002a940


	//   ....[230]....
        /*0ff4*/ 	.word	0x0002a9b0


	//   ....[231]....
        /*0ff8*/ 	.word	0x0002aa30


	//   ....[232]....
        /*0ffc*/ 	.word	0x0002aab0


	//   ....[233]....
        /*1000*/ 	.word	0x0002ab40


	//   ....[234]....
        /*1004*/ 	.word	0x0002abb0


	//   ....[235]....
        /*1008*/ 	.word	0x0002ac20


	//   ....[236]....
        /*100c*/ 	.word	0x0002ac90


	//   ....[237]....
        /*1010*/ 	.word	0x0002ad10


	//   ....[238]....
        /*1014*/ 	.word	0x0002ad80


	//   ....[239]....
        /*1018*/ 	.word	0x0002ae30


	//   ....[240]....
        /*101c*/ 	.word	0x0002ae80


	//   ....[241]....
        /*1020*/ 	.word	0x0002af10


	//   ....[242]....
        /*1024*/ 	.word	0x0002b040


	//----- nvinfo : EIATTR_REG_RECONFIG
	.align		4
.L_233:
        /*1028*/ 	.byte	0x01, 0x54
	.zero		2


	//----- nvinfo : EIATTR_SYSCALL_OFFSETS
	.align		4
        /*102c*/ 	.byte	0x04, 0x46
        /*102e*/ 	.short	(.L_235 - .L_234)


	//   ....[0]....
.L_234:
        /*1030*/ 	.word	0x00002370


	//   ....[1]....
        /*1034*/ 	.word	0x000024c0


	//   ....[2]....
        /*1038*/ 	.word	0x000086b0


	//   ....[3]....
        /*103c*/ 	.word	0x000089d0


	//   ....[4]....
        /*1040*/ 	.word	0x00022a40


	//   ....[5]....
        /*1044*/ 	.word	0x00022b90


	//   ....[6]....
        /*1048*/ 	.word	0x00022c80


	//   ....[7]....
        /*104c*/ 	.word	0x00023a80


	//----- nvinfo : EIATTR_MBARRIER_INSTR_OFFSETS
	.align		4
.L_235:
        /*1050*/ 	.byte	0x04, 0x39
        /*1052*/ 	.short	(.L_237 - .L_236)


	//   ....[0]....
.L_236:
        /*1054*/ 	.word	0x00000270
        /*1058*/ 	.word	0x000000ff
        /*105c*/ 	.word	0x0002d800
        /*1060*/ 	.short	0x0100
        /*1062*/ 	.byte	0x08
	.zero		1


	//   ....[1]....
        /*1064*/ 	.word	0x00000280
        /*1068*/ 	.word	0x000000ff
        /*106c*/ 	.word	0x0002d820
        /*1070*/ 	.short	0x0100
        /*1072*/ 	.byte	0x08
	.zero		1


	//   ....[2]....
        /*1074*/ 	.word	0x00000370
        /*1078*/ 	.word	0x000000ff
        /*107c*/ 	.word	0x0002d830
        /*1080*/ 	.short	0x0100
        /*1082*/ 	.byte	0x08
	.zero		1


	//   ....[3]....
        /*1084*/ 	.word	0x00000380
        /*1088*/ 	.word	0x000000ff
        /*108c*/ 	.word	0x0002d840
        /*1090*/ 	.short	0x0100
        /*1092*/ 	.byte	0x08
	.zero		1


	//   ....[4]....
        /*1094*/ 	.word	0x00000390
        /*1098*/ 	.word	0x000000ff
        /*109c*/ 	.word	0x0002d838
        /*10a0*/ 	.short	0x0100
        /*10a2*/ 	.byte	0x08
	.zero		1


	//   ....[5]....
        /*10a4*/ 	.word	0x000003a0
        /*10a8*/ 	.word	0x000000ff
        /*10ac*/ 	.word	0x0002d848
        /*10b0*/ 	.short	0x0100
        /*10b2*/ 	.byte	0x08
	.zero		1


	//   ....[6]....
        /*10b4*/ 	.word	0x000004d0
        /*10b8*/ 	.word	0x000000ff
        /*10bc*/ 	.word	0x0002d850
        /*10c0*/ 	.short	0x0100
        /*10c2*/ 	.byte	0x08
	.zero		1


	//   ....[7]....
        /*10c4*/ 	.word	0x000004e0
        /*10c8*/ 	.word	0x000000ff
        /*10cc*/ 	.word	0x0002d860
        /*10d0*/ 	.short	0x0100
        /*10d2*/ 	.byte	0x08
	.zero		1


	//   ....[8]....
        /*10d4*/ 	.word	0x000004f0
        /*10d8*/ 	.word	0x000000ff
        /*10dc*/ 	.word	0x0002d858
        /*10e0*/ 	.short	0x0100
        /*10e2*/ 	.byte	0x08
	.zero		1


	//   ....[9]....
        /*10e4*/ 	.word	0x00000500
        /*10e8*/ 	.word	0x000000ff
        /*10ec*/ 	.word	0x0002d868
        /*10f0*/ 	.short	0x0100
        /*10f2*/ 	.byte	0x08
	.zero		1


	//   ....[10]....
        /*10f4*/ 	.word	0x000005f0
        /*10f8*/ 	.word	0x000000ff
        /*10fc*/ 	.word	0x0002d870
        /*1100*/ 	.short	0x0100
        /*1102*/ 	.byte	0x06
	.zero		1


	//   ....[11]....
        /*1104*/ 	.word	0x00000600
        /*1108*/ 	.word	0x000000ff
        /*110c*/ 	.word	0x0002d880
        /*1110*/ 	.short	0x0100
        /*1112*/ 	.byte	0x06
	.zero		1


	//   ....[12]....
        /*1114*/ 	.word	0x00000610
        /*1118*/ 	.word	0x000000ff
        /*111c*/ 	.word	0x0002d878
        /*1120*/ 	.short	0x0100
        /*1122*/ 	.byte	0x06
	.zero		1


	//   ....[13]....
        /*1124*/ 	.word	0x00000620
        /*1128*/ 	.word	0x000000ff
        /*112c*/ 	.word	0x0002d888
        /*1130*/ 	.short	0x0100
        /*1132*/ 	.byte	0x06
	.zero		1


	//   ....[14]....
        /*1134*/ 	.word	0x00000750
        /*1138*/ 	.word	0x000000ff
        /*113c*/ 	.word	0x0002d890
        /*1140*/ 	.short	0x0100
        /*1142*/ 	.byte	0x08
	.zero		1


	//   ....[15]....
        /*1144*/ 	.word	0x00000760
        /*1148*/ 	.word	0x000000ff
        /*114c*/ 	.word	0x0002d8a0
        /*1150*/ 	.short	0x0100
        /*1152*/ 	.byte	0x08
	.zero		1


	//   ....[16]....
        /*1154*/ 	.word	0x00000770
        /*1158*/ 	.word	0x000000ff
        /*115c*/ 	.word	0x0002d898
        /*1160*/ 	.short	0x0100
        /*1162*/ 	.byte	0x08
	.zero		1


	//   ....[17]....
        /*1164*/ 	.word	0x00000780
        /*1168*/ 	.word	0x000000ff
        /*116c*/ 	.word	0x0002d8a8
        /*1170*/ 	.short	0x0100
        /*1172*/ 	.byte	0x08
	.zero		1


	//   ....[18]....
        /*1174*/ 	.word	0x000008b0
        /*1178*/ 	.word	0x000000ff
        /*117c*/ 	.word	0x0002d8b0
        /*1180*/ 	.short	0x0100
        /*1182*/ 	.byte	0x08
	.zero		1


	//   ....[19]....
        /*1184*/ 	.word	0x000008c0
        /*1188*/ 	.word	0x000000ff
        /*118c*/ 	.word	0x0002d8c0
        /*1190*/ 	.short	0x0100
        /*1192*/ 	.byte	0x08
	.zero		1


	//   ....[20]....
        /*1194*/ 	.word	0x000008d0
        /*1198*/ 	.word	0x000000ff
        /*119c*/ 	.word	0x0002d8b8
        /*11a0*/ 	.short	0x0100
        /*11a2*/ 	.byte	0x08
	.zero		1


	//   ....[21]....
        /*11a4*/ 	.word	0x000008e0
        /*11a8*/ 	.word	0x000000ff
        /*11ac*/ 	.word	0x0002d8c8
        /*11b0*/ 	.short	0x0100
        /*11b2*/ 	.byte	0x08
	.zero		1


	//   ....[22]....
        /*11b4*/ 	.word	0x00003930
        /*11b8*/ 	.word	0x00000022
        /*11bc*/ 	.word	0x0002d890
        /*11c0*/ 	.short	0x010a
        /*11c2*/ 	.byte	0x3f
	.zero		1


	//   ....[23]....
        /*11c4*/ 	.word	0x00005650
        /*11c8*/ 	.word	0x00000022
        /*11cc*/ 	.word	0x0002d890
        /*11d0*/ 	.short	0x010a
        /*11d2*/ 	.byte	0x3f
	.zero		1


	//   ....[24]....
        /*11d4*/ 	.word	0x00006ff0
        /*11d8*/ 	.word	0x00000022
        /*11dc*/ 	.word	0x0002d890
        /*11e0*/ 	.short	0x010a
        /*11e2*/ 	.byte	0x3f
	.zero		1


	//   ....[25]....
        /*11e4*/ 	.word	0x00007560
        /*11e8*/ 	.word	0x0000000b
        /*11ec*/ 	.word	0x00000000
        /*11f0*/ 	.short	0x0101
        /*11f2*/ 	.byte	0x3f
	.zero		1


	//   ....[26]....
        /*11f4*/ 	.word	0x000075a0
        /*11f8*/ 	.word	0x00000022
        /*11fc*/ 	.word	0x0002d8b0
        /*1200*/ 	.short	0x010a
        /*1202*/ 	.byte	0x3f
	.zero		1


	//   ....[27]....
        /*1204*/ 	.word	0x00007ad0
        /*1208*/ 	.word	0x00000022
        /*120c*/ 	.word	0x00000000
        /*1210*/ 	.short	0x0101
        /*1212*/ 	.byte	0x3f
	.zero		1


	//   ....[28]....
        /*1214*/ 	.word	0x00008750
        /*1218*/ 	.word	0x00000002
        /*121c*/ 	.word	0x0002d800
        /*1220*/ 	.short	0x010a
        /*1222*/ 	.byte	0x3f
	.zero		1


	//   ....[29]....
        /*1224*/ 	.word	0x000087a0
        /*1228*/ 	.word	0x00000002
        /*122c*/ 	.word	0x0002d800
        /*1230*/ 	.short	0x010a
        /*1232*/ 	.byte	0x3f
	.zero		1


	//   ....[30]....
        /*1234*/ 	.word	0x00009400
        /*1238*/ 	.word	0x00000002
        /*123c*/ 	.word	0x0002d800
        /*1240*/ 	.short	0x010a
        /*1242*/ 	.byte	0x3f
	.zero		1


	//   ....[31]....
        /*1244*/ 	.word	0x0000b1f0
        /*1248*/ 	.word	0x00000002
        /*124c*/ 	.word	0x0002d800
        /*1250*/ 	.short	0x010a
        /*1252*/ 	.byte	0x3f
	.zero		1


	//   ....[32]....
        /*1254*/ 	.word	0x0000cae0
        /*1258*/ 	.word	0x00000000
        /*125c*/ 	.word	0x0002d830
        /*1260*/ 	.short	0x010a
        /*1262*/ 	.byte	0x3f
	.zero		1


	//   ....[33]....
        /*1264*/ 	.word	0x0000cba0
        /*1268*/ 	.word	0x00000000
        /*126c*/ 	.word	0x0002d830
        /*1270*/ 	.short	0x010a
        /*1272*/ 	.byte	0x3f
	.zero		1


	//   ....[34]....
        /*1274*/ 	.word	0x0000d3f0
        /*1278*/ 	.word	0x00000000
        /*127c*/ 	.word	0x00000000
        /*1280*/ 	.short	0x0101
        /*1282*/ 	.byte	0x3f
	.zero		1


	//   ....[35]....
        /*1284*/ 	.word	0x000109d0
        /*1288*/ 	.word	0x00000009
        /*128c*/ 	.word	0x0002d830
        /*1290*/ 	.short	0x010a
        /*1292*/ 	.byte	0x3f
	.zero		1


	//   ....[36]....
        /*1294*/ 	.word	0x00010a20
        /*1298*/ 	.word	0x00000009
        /*129c*/ 	.word	0x0002d830
        /*12a0*/ 	.short	0x010a
        /*12a2*/ 	.byte	0x3f
	.zero		1


	//   ....[37]....
        /*12a4*/ 	.word	0x00010ea0
        /*12a8*/ 	.word	0x00000009
        /*12ac*/ 	.word	0x0002d850
        /*12b0*/ 	.short	0x010a
        /*12b2*/ 	.byte	0x3f
	.zero		1


	//   ....[38]....
        /*12b4*/ 	.word	0x00010ee0
        /*12b8*/ 	.word	0x00000009
        /*12bc*/ 	.word	0x0002d850
        /*12c0*/ 	.short	0x010a
        /*12c2*/ 	.byte	0x3f
	.zero		1


	//   ....[39]....
        /*12c4*/ 	.word	0x00011780
        /*12c8*/ 	.word	0x00000034
        /*12cc*/ 	.word	0x00000000
        /*12d0*/ 	.short	0x0101
        /*12d2*/ 	.byte	0x3f
	.zero		1


	//   ....[40]....
        /*12d4*/ 	.word	0x00014080
        /*12d8*/ 	.word	0x00000011
        /*12dc*/ 	.word	0x00000000
        /*12e0*/ 	.short	0x0101
        /*12e2*/ 	.byte	0x3f
	.zero		1


	//   ....[41]....
        /*12e4*/ 	.word	0x00014ae0
        /*12e8*/ 	.word	0x00000005
        /*12ec*/ 	.word	0x0002d830
        /*12f0*/ 	.short	0x010a
        /*12f2*/ 	.byte	0x3f
	.zero		1


	//   ....[42]....
        /*12f4*/ 	.word	0x00014b30
        /*12f8*/ 	.word	0x00000005
        /*12fc*/ 	.word	0x0002d830
        /*1300*/ 	.short	0x010a
        /*1302*/ 	.byte	0x3f
	.zero		1


	//   ....[43]....
        /*1304*/ 	.word	0x00014fe0
        /*1308*/ 	.word	0x00000006
        /*130c*/ 	.word	0x0002d850
        /*1310*/ 	.short	0x010a
        /*1312*/ 	.byte	0x3f
	.zero		1


	//   ....[44]....
        /*1314*/ 	.word	0x00015020
        /*1318*/ 	.word	0x00000006
        /*131c*/ 	.word	0x0002d850
        /*1320*/ 	.short	0x010a
        /*1322*/ 	.byte	0x3f
	.zero		1


	//   ....[45]....
        /*1324*/ 	.word	0x00015770
        /*1328*/ 	.word	0x00000005
        /*132c*/ 	.word	0x00000000
        /*1330*/ 	.short	0x0101
        /*1332*/ 	.byte	0x3f
	.zero		1


	//   ....[46]....
        /*1334*/ 	.word	0x00017050
        /*1338*/ 	.word	0x00000009
        /*133c*/ 	.word	0x00000000
        /*1340*/ 	.short	0x0101
        /*1342*/ 	.byte	0x3f
	.zero		1


	//   ....[47]....
        /*1344*/ 	.word	0x00017820
        /*1348*/ 	.word	0x00000005
        /*134c*/ 	.word	0x0002d830
        /*1350*/ 	.short	0x010a
        /*1352*/ 	.byte	0x3f
	.zero		1


	//   ....[48]....
        /*1354*/ 	.word	0x00017870
        /*1358*/ 	.word	0x00000005
        /*135c*/ 	.word	0x0002d830
        /*1360*/ 	.short	0x010a
        /*1362*/ 	.byte	0x3f
	.zero		1


	//   ....[49]....
        /*1364*/ 	.word	0x00017d20
        /*1368*/ 	.word	0x00000006
        /*136c*/ 	.word	0x0002d850
        /*1370*/ 	.short	0x010a
        /*1372*/ 	.byte	0x3f
	.zero		1


	//   ....[50]....
        /*1374*/ 	.word	0x00017d60
        /*1378*/ 	.word	0x00000006
        /*137c*/ 	.word	0x0002d850
        /*1380*/ 	.short	0x010a
        /*1382*/ 	.byte	0x3f
	.zero		1


	//   ....[51]....
        /*1384*/ 	.word	0x00018c40
        /*1388*/ 	.word	0x00000026
        /*138c*/ 	.word	0x00000000
        /*1390*/ 	.short	0x0101
        /*1392*/ 	.byte	0x3f
	.zero		1


	//   ....[52]....
        /*1394*/ 	.word	0x0001aea0
        /*1398*/ 	.word	0x00000007
        /*139c*/ 	.word	0x00000000
        /*13a0*/ 	.short	0x0101
        /*13a2*/ 	.byte	0x3f
	.zero		1


	//   ....[53]....
        /*13a4*/ 	.word	0x0001b580
        /*13a8*/ 	.word	0x00000007
        /*13ac*/ 	.word	0x0002d850
        /*13b0*/ 	.short	0x010a
        /*13b2*/ 	.byte	0x3f
	.zero		1


	//   ....[54]....
        /*13b4*/ 	.word	0x0001b630
        /*13b8*/ 	.word	0x00000007
        /*13bc*/ 	.word	0x0002d850
        /*13c0*/ 	.short	0x010a
        /*13c2*/ 	.byte	0x3f
	.zero		1


	//   ....[55]....
        /*13c4*/ 	.word	0x0001be30
        /*13c8*/ 	.word	0x00000007
        /*13cc*/ 	.word	0x00000000
        /*13d0*/ 	.short	0x0101
        /*13d2*/ 	.byte	0x3f
	.zero		1


	//   ....[56]....
        /*13d4*/ 	.word	0x0001d1d0
        /*13d8*/ 	.word	0x00000000
        /*13dc*/ 	.word	0x00000000
        /*13e0*/ 	.short	0x0101
        /*13e2*/ 	.byte	0x3f
	.zero		1


	//   ....[57]....
        /*13e4*/ 	.word	0x0001d680
        /*13e8*/ 	.word	0x00000006
        /*13ec*/ 	.word	0x00000000
        /*13f0*/ 	.short	0x0101
        /*13f2*/ 	.byte	0x3f
	.zero		1


	//   ....[58]....
        /*13f4*/ 	.word	0x00020e10
        /*13f8*/ 	.word	0x00000012
        /*13fc*/ 	.word	0x0002d820
        /*1400*/ 	.short	0x010a
        /*1402*/ 	.byte	0x3f
	.zero		1


	//   ....[59]....
        /*1404*/ 	.word	0x00020ed0
        /*1408*/ 	.word	0x0000000a
        /*140c*/ 	.word	0x0002d8a0
        /*1410*/ 	.short	0x010a
        /*1412*/ 	.byte	0x3f
	.zero		1


	//   ....[60]....
        /*1414*/ 	.word	0x00021300
        /*1418*/ 	.word	0x0000000a
        /*141c*/ 	.word	0x0002d8c0
        /*1420*/ 	.short	0x010a
        /*1422*/ 	.byte	0x3f
	.zero		1


	//   ....[61]....
        /*1424*/ 	.word	0x00021860
        /*1428*/ 	.word	0x00000009
        /*142c*/ 	.word	0x0002d8a0
        /*1430*/ 	.short	0x010a
        /*1432*/ 	.byte	0x3f
	.zero		1


	//   ....[62]....
        /*1434*/ 	.word	0x00021c80
        /*1438*/ 	.word	0x00000009
        /*143c*/ 	.word	0x0002d8c0
        /*1440*/ 	.short	0x010a
        /*1442*/ 	.byte	0x3f
	.zero		1


	//   ....[63]....
        /*1444*/ 	.word	0x00023220
        /*1448*/ 	.word	0x00000002
        /*144c*/ 	.word	0x0002d840
        /*1450*/ 	.short	0x010a
        /*1452*/ 	.byte	0x3f
	.zero		1


	//   ....[64]....
        /*1454*/ 	.word	0x00023760
        /*1458*/ 	.word	0x00000002
        /*145c*/ 	.word	0x0002d830
        /*1460*/ 	.short	0x0107
        /*1462*/ 	.byte	0x3f
	.zero		1


	//   ....[65]....
        /*1464*/ 	.word	0x00023830
        /*1468*/ 	.word	0x00000002
        /*146c*/ 	.word	0x0002d830
        /*1470*/ 	.short	0x0101
        /*1472*/ 	.byte	0x3f
	.zero		1


	//   ....[66]....
        /*1474*/ 	.word	0x00024440
        /*1478*/ 	.word	0x00000012
        /*147c*/ 	.word	0x0002d800
        /*1480*/ 	.short	0x0107
        /*1482*/ 	.byte	0x3f
	.zero		1


	//   ....[67]....
        /*1484*/ 	.word	0x00024530
        /*1488*/ 	.word	0x00000012
        /*148c*/ 	.word	0x0002d800
        /*1490*/ 	.short	0x0101
        /*1492*/ 	.byte	0x3f
	.zero		1


	//   ....[68]....
        /*1494*/ 	.word	0x00024550
        /*1498*/ 	.word	0x00000012
        /*149c*/ 	.word	0x0002d820
        /*14a0*/ 	.short	0x010a
        /*14a2*/ 	.byte	0x3f
	.zero		1


	//   ....[69]....
        /*14a4*/ 	.word	0x00024970
        /*14a8*/ 	.word	0x00000005
        /*14ac*/ 	.word	0x0002d840
        /*14b0*/ 	.short	0x010a
        /*14b2*/ 	.byte	0x3f
	.zero		1


	//   ....[70]....
        /*14b4*/ 	.word	0x00024d80
        /*14b8*/ 	.word	0x00000005
        /*14bc*/ 	.word	0x0002d830
        /*14c0*/ 	.short	0x0107
        /*14c2*/ 	.byte	0x3f
	.zero		1


	//   ....[71]....
        /*14c4*/ 	.word	0x00024e40
        /*14c8*/ 	.word	0x00000005
        /*14cc*/ 	.word	0x0002d830
        /*14d0*/ 	.short	0x0101
        /*14d2*/ 	.byte	0x3f
	.zero		1


	//   ....[72]....
        /*14d4*/ 	.word	0x00024ea0
        /*14d8*/ 	.word	0x00000005
        /*14dc*/ 	.word	0x0002d860
        /*14e0*/ 	.short	0x010a
        /*14e2*/ 	.byte	0x3f
	.zero		1


	//   ....[73]....
        /*14e4*/ 	.word	0x00025350
        /*14e8*/ 	.word	0x00000005
        /*14ec*/ 	.word	0x0002d850
        /*14f0*/ 	.short	0x0107
        /*14f2*/ 	.byte	0x3f
	.zero		1


	//   ....[74]....
        /*14f4*/ 	.word	0x00025440
        /*14f8*/ 	.word	0x00000005
        /*14fc*/ 	.word	0x0002d850
        /*1500*/ 	.short	0x0101
        /*1502*/ 	.byte	0x3f
	.zero		1


	//   ....[75]....
        /*1504*/ 	.word	0x00025670
        /*1508*/ 	.word	0x00000000
        /*150c*/ 	.word	0x0002d860
        /*1510*/ 	.short	0x010a
        /*1512*/ 	.byte	0x3f
	.zero		1


	//   ....[76]....
        /*1514*/ 	.word	0x00025aa0
        /*1518*/ 	.word	0x00000000
        /*151c*/ 	.word	0x0002d850
        /*1520*/ 	.short	0x0107
        /*1522*/ 	.byte	0x3f
	.zero		1


	//   ....[77]....
        /*1524*/ 	.word	0x00025b80
        /*1528*/ 	.word	0x00000000
        /*152c*/ 	.word	0x0002d850
        /*1530*/ 	.short	0x0101
        /*1532*/ 	.byte	0x3f
	.zero		1


	//   ....[78]....
        /*1534*/ 	.word	0x00026ce0
        /*1538*/ 	.word	0x00000005
        /*153c*/ 	.word	0x0002d820
        /*1540*/ 	.short	0x010a
        /*1542*/ 	.byte	0x3f
	.zero		1


	//   ....[79]....
        /*1544*/ 	.word	0x00026e80
        /*1548*/ 	.word	0x00000003
        /*154c*/ 	.word	0x0002d840
        /*1550*/ 	.short	0x010a
        /*1552*/ 	.byte	0x3f
	.zero		1


	//   ....[80]....
        /*1554*/ 	.word	0x00026f10
        /*1558*/ 	.word	0x00000005
        /*155c*/ 	.word	0x0002d840
        /*1560*/ 	.short	0x010a
        /*1562*/ 	.byte	0x3f
	.zero		1


	//   ....[81]....
        /*1564*/ 	.word	0x00026f50
        /*1568*/ 	.word	0x00000003
        /*156c*/ 	.word	0x0002d860
        /*1570*/ 	.short	0x010a
        /*1572*/ 	.byte	0x3f
	.zero		1


	//   ....[82]....
        /*1574*/ 	.word	0x00026f90
        /*1578*/ 	.word	0x00000005
        /*157c*/ 	.word	0x0002d860
        /*1580*/ 	.short	0x010a
        /*1582*/ 	.byte	0x3f
	.zero		1


	//   ....[83]....
        /*1584*/ 	.word	0x00026ff0
        /*1588*/ 	.word	0x00000022
        /*158c*/ 	.word	0x0002d890
        /*1590*/ 	.short	0x010a
        /*1592*/ 	.byte	0x3f
	.zero		1


	//   ....[84]....
        /*1594*/ 	.word	0x00027170
        /*1598*/ 	.word	0x00000022
        /*159c*/ 	.word	0x0002d890
        /*15a0*/ 	.short	0x010a
        /*15a2*/ 	.byte	0x3f
	.zero		1


	//   ....[85]....
        /*15a4*/ 	.word	0x000272f0
        /*15a8*/ 	.word	0x00000022
        /*15ac*/ 	.word	0x0002d890
        /*15b0*/ 	.short	0x010a
        /*15b2*/ 	.byte	0x3f
	.zero		1


	//   ....[86]....
        /*15b4*/ 	.word	0x00027460
        /*15b8*/ 	.word	0x00000022
        /*15bc*/ 	.word	0x0002d8b0
        /*15c0*/ 	.short	0x010a
        /*15c2*/ 	.byte	0x3f
	.zero		1


	//   ....[87]....
        /*15c4*/ 	.word	0x00027710
        /*15c8*/ 	.word	0x00000002
        /*15cc*/ 	.word	0x0002d800
        /*15d0*/ 	.short	0x010a
        /*15d2*/ 	.byte	0x3f
	.zero		1


	//   ....[88]....
        /*15d4*/ 	.word	0x00027920
        /*15d8*/ 	.word	0x00000002
        /*15dc*/ 	.word	0x0002d800
        /*15e0*/ 	.short	0x010a
        /*15e2*/ 	.byte	0x3f
	.zero		1


	//   ....[89]....
        /*15e4*/ 	.word	0x00027970
        /*15e8*/ 	.word	0x00000000
        /*15ec*/ 	.word	0x0002d830
        /*15f0*/ 	.short	0x010a
        /*15f2*/ 	.byte	0x3f
	.zero		1


	//   ....[90]....
        /*15f4*/ 	.word	0x000279c0
        /*15f8*/ 	.word	0x00000009
        /*15fc*/ 	.word	0x0002d830
        /*1600*/ 	.short	0x010a
        /*1602*/ 	.byte	0x3f
	.zero		1


	//   ....[91]....
        /*1604*/ 	.word	0x00027a10
        /*1608*/ 	.word	0x00000009
        /*160c*/ 	.word	0x0002d850
        /*1610*/ 	.short	0x010a
        /*1612*/ 	.byte	0x3f
	.zero		1


	//   ....[92]....
        /*1614*/ 	.word	0x00027a60
        /*1618*/ 	.word	0x00000005
        /*161c*/ 	.word	0x0002d830
        /*1620*/ 	.short	0x010a
        /*1622*/ 	.byte	0x3f
	.zero		1


	//   ....[93]....
        /*1624*/ 	.word	0x00027ab0
        /*1628*/ 	.word	0x00000006
        /*162c*/ 	.word	0x0002d850
        /*1630*/ 	.short	0x010a
        /*1632*/ 	.byte	0x3f
	.zero		1


	//   ....[94]....
        /*1634*/ 	.word	0x00027b00
        /*1638*/ 	.word	0x00000005
        /*163c*/ 	.word	0x0002d830
        /*1640*/ 	.short	0x010a
        /*1642*/ 	.byte	0x3f
	.zero		1


	//   ....[95]....
        /*1644*/ 	.word	0x00027b50
        /*1648*/ 	.word	0x00000006
        /*164c*/ 	.word	0x0002d850
        /*1650*/ 	.short	0x010a
        /*1652*/ 	.byte	0x3f
	.zero		1


	//   ....[96]....
        /*1654*/ 	.word	0x00027ba0
        /*1658*/ 	.word	0x00000007
        /*165c*/ 	.word	0x0002d850
        /*1660*/ 	.short	0x010a
        /*1662*/ 	.byte	0x3f
	.zero		1


	//   ....[97]....
        /*1664*/ 	.word	0x00028310
        /*1668*/ 	.word	0x00000012
        /*166c*/ 	.word	0x0002d820
        /*1670*/ 	.short	0x010a
        /*1672*/ 	.byte	0x3f
	.zero		1


	//   ....[98]....
        /*1674*/ 	.word	0x00028360
        /*1678*/ 	.word	0x0000000a
        /*167c*/ 	.word	0x0002d8a0
        /*1680*/ 	.short	0x010a
        /*1682*/ 	.byte	0x3f
	.zero		1


	//   ....[99]....
        /*1684*/ 	.word	0x000283b0
        /*1688*/ 	.word	0x0000000a
        /*168c*/ 	.word	0x0002d8c0
        /*1690*/ 	.short	0x010a
        /*1692*/ 	.byte	0x3f
	.zero		1


	//   ....[100]....
        /*1694*/ 	.word	0x00028400
        /*1698*/ 	.word	0x00000009
        /*169c*/ 	.word	0x0002d8a0
        /*16a0*/ 	.short	0x010a
        /*16a2*/ 	.byte	0x3f
	.zero		1


	//   ....[101]....
        /*16a4*/ 	.word	0x00028450
        /*16a8*/ 	.word	0x00000009
        /*16ac*/ 	.word	0x0002d8c0
        /*16b0*/ 	.short	0x010a
        /*16b2*/ 	.byte	0x3f
	.zero		1


	//   ....[102]....
        /*16b4*/ 	.word	0x00028570
        /*16b8*/ 	.word	0x00000002
        /*16bc*/ 	.word	0x0002d840
        /*16c0*/ 	.short	0x010a
        /*16c2*/ 	.byte	0x3f
	.zero		1


	//   ....[103]....
        /*16c4*/ 	.word	0x000293a0
        /*16c8*/ 	.word	0x00000012
        /*16cc*/ 	.word	0x0002d820
        /*16d0*/ 	.short	0x010a
        /*16d2*/ 	.byte	0x3f
	.zero		1


	//   ....[104]....
        /*16d4*/ 	.word	0x000293f0
        /*16d8*/ 	.word	0x00000005
        /*16dc*/ 	.word	0x0002d840
        /*16e0*/ 	.short	0x010a
        /*16e2*/ 	.byte	0x3f
	.zero		1


	//   ....[105]....
        /*16e4*/ 	.word	0x00029990
        /*16e8*/ 	.word	0x00000005
        /*16ec*/ 	.word	0x0002d860
        /*16f0*/ 	.short	0x010a
        /*16f2*/ 	.byte	0x3f
	.zero		1


	//   ....[106]....
        /*16f4*/ 	.word	0x00029f70
        /*16f8*/ 	.word	0x00000000
        /*16fc*/ 	.word	0x0002d860
        /*1700*/ 	.short	0x010a
        /*1702*/ 	.byte	0x3f
	.zero		1


	//   ....[107]....
        /*1704*/ 	.word	0x0002af60
        /*1708*/ 	.word	0x00000005
        /*170c*/ 	.word	0x0002d820
        /*1710*/ 	.short	0x010a
        /*1712*/ 	.byte	0x3f
	.zero		1


	//   ....[108]....
        /*1714*/ 	.word	0x0002b100
        /*1718*/ 	.word	0x00000003
        /*171c*/ 	.word	0x0002d840
        /*1720*/ 	.short	0x010a
        /*1722*/ 	.byte	0x3f
	.zero		1


	//   ....[109]....
        /*1724*/ 	.word	0x0002b150
        /*1728*/ 	.word	0x00000005
        /*172c*/ 	.word	0x0002d840
        /*1730*/ 	.short	0x010a
        /*1732*/ 	.byte	0x3f
	.zero		1


	//   ....[110]....
        /*1734*/ 	.word	0x0002b1a0
        /*1738*/ 	.word	0x00000003
        /*173c*/ 	.word	0x0002d860
        /*1740*/ 	.short	0x010a
        /*1742*/ 	.byte	0x3f
	.zero		1


	//----- nvinfo : EIATTR_NUM_MBARRIERS
	.align		4
.L_237:
        /*1744*/ 	.byte	0x03, 0x38
        /*1746*/ 	.short	0x0016


	//----- nvinfo : EIATTR_EXIT_INSTR_OFFSETS
	.align		4
        /*1748*/ 	.byte	0x04, 0x1c
        /*174a*/ 	.short	(.L_239 - .L_238)


	//   ....[0]....
.L_238:
        /*174c*/ 	.word	0x00026fe0


	//----- nvinfo : EIATTR_MAX_THREADS
	.align		4
.L_239:
        /*1750*/ 	.byte	0x04, 0x05
        /*1752*/ 	.short	(.L_241 - .L_240)
.L_240:
        /*1754*/ 	.word	0x00000200
        /*1758*/ 	.word	0x00000001
        /*175c*/ 	.word	0x00000001


	//----- nvinfo : EIATTR_CRS_STACK_SIZE
	.align		4
.L_241:
        /*1760*/ 	.byte	0x04, 0x1e
        /*1762*/ 	.short	(.L_243 - .L_242)
.L_242:
        /*1764*/ 	.word	0x00000000


	//----- nvinfo : EIATTR_CBANK_PARAM_SIZE
	.align		4
.L_243:
        /*1768*/ 	.byte	0x03, 0x19
        /*176a*/ 	.short	0x0af0


	//----- nvinfo : EIATTR_PARAM_CBANK
	.align		4
        /*176c*/ 	.byte	0x04, 0x0a
        /*176e*/ 	.short	(.L_245 - .L_244)
	.align		4
.L_244:
        /*1770*/ 	.word	index@(.nv.constant0._ZN7cutlass13device_kernelIN5flash11enable_sm90INS1_16FlashAttnFwdSm90INS1_25CollectiveMainloopFwdSm90ILi2EN4cute5tupleIJNS5_1CILi1EEES8_S8_EEENS6_IJNS7_ILi192EEENS7_ILi128EEENS7_ILi96EEEEEELi96ENS_10bfloat16_tEfNS_4arch4Sm90ELb0ELb1ELb1ELb1ELb1ELb1ELb0ELb0ELb1ELb1ELb1ELb0EEENS1_21CollectiveEpilogueFwdINS6_IJSA_SC_SB_EEES9_SE_SG_Li384ELb1ELb1ELb1ELb0EEENS1_36VarlenDynamicPersistentTileSchedulerILi192ELi128ELi384ELi128ELb1ELb1ELb1ELb1ELb0ELb1EEEEEEEEEvNT_6ParamsE)
        /*1774*/ 	.short	0x0210
        /*1776*/ 	.short	0x0af0


	//----- nvinfo : EIATTR_SW_WAR
	.align		4
.L_245:
        /*1778*/ 	.byte	0x04, 0x36
        /*177a*/ 	.short	(.L_247 - .L_246)
.L_246:
        /*177c*/ 	.word	0x00000008
.L_247:


//--------------------- .nv.info._ZN7cutlass13device_kernelIN5flash11enable_sm90INS1_16FlashAttnFwdSm90INS1_25CollectiveMainloopFwdSm90ILi2EN4cute5tupleIJNS5_1CILi1EEES8_S8_EEENS6_IJNS7_ILi192EEENS7_ILi128EEENS7_ILi96EEEEEELi96ENS_10bfloat16_tEfNS_4arch4Sm90ELb1ELb0ELb1ELb0ELb1ELb0ELb0ELb0ELb1ELb1ELb1ELb0EEENS1_21CollectiveEpilogueFwdINS6_IJSA_SC_SB_EEES9_SE_SG_Li384ELb0ELb1ELb1ELb0EEENS1_19SingleTileSchedulerILb0ELb1ELb1ELi192EEEEEEEEEvNT_6ParamsE --------------------------
	.section	.nv.info._ZN7cutlass13device_kernelIN5flash11enable_sm90INS1_16FlashAttnFwdSm90INS1_25CollectiveMainloopFwdSm90ILi2EN4cute5tupleIJNS5_1CILi1EEES8_S8_EEENS6_IJNS7_ILi192EEENS7_ILi128EEENS7_ILi96EEEEEELi96ENS_10bfloat16_tEfNS_4arch4Sm90ELb1ELb0ELb1ELb0ELb1ELb0ELb0ELb0ELb1ELb1ELb1ELb0EEENS1_21CollectiveEpilogueFwdINS6_IJSA_SC_SB_EEES9_SE_SG_Li384ELb0ELb1ELb1ELb0EEENS1_19SingleTileSchedulerILb0ELb1ELb1ELi192EEEEEEEEEvNT_6ParamsE,"",@"SHT_CUDA_INFO"
	.sectionflags	@""
	.align	4


	//----- nvinfo : EIATTR_CUDA_API_VERSION
	.align		4
        /*0000*/ 	.byte	0x04, 0x37
        /*0002*/ 	.short	(.L_249 - .L_248)
.L_248:
        /*0004*/ 	.word	0x00000082


	//----- nvinfo : EIATTR_KPARAM_INFO
	.align		4
.L_249:
        /*0008*/ 	.byte	0x04, 0x17
        /*000a*/ 	.short	(.L_251 - .L_250)
.L_250:
        /*000c*/ 	.word	0x00000000
        /*0010*/ 	.short	0x0000
        /*0012*/ 	.short	0x0070
        /*0014*/ 	.byte	0x00, 0xf0, 0x01, 0x28


	//----- nvinfo : EIATTR_SPARSE_MMA_MASK
	.align		4
.L_251:
        /*0018*/ 	.byte	0x03, 0x50
        /*001a*/ 	.short	0x0000


	//----- nvinfo : EIATTR_MAXREG_COUNT
	.align		4
        /*001c*/ 	.byte	0x03, 0x1b
        /*001e*/ 	.short	0x0080


	//----- nvinfo : EIATTR_NUM_BARRIERS
	.align		4
        /*0020*/ 	.byte	0x02, 0x4c
        /*0022*/ 	.byte	0x10
	.zero		1


	//----- nvinfo : EIATTR_EXTERNS
	.align		4
        /*0024*/ 	.byte	0x04, 0x0f
        /*0026*/ 	.short	(.L_253 - .L_252)


	//   ....[0]....
	.align		4
.L_252:
        /*0028*/ 	.word	index@(__assertfail)


	//----- nvinfo : EIATTR_ANNOTATIONS
	.align		4
.L_253:
        /*002c*/ 	.byte	0x04, 0x55
        /*002e*/ 	.short	(.L_255 - .L_254)


	//   ....[0]....
.L_254:
        /*0030*/ 	.word	0x00000001
        /*0034*/ 	.byte	0xb0, 0x08, 0x00, 0x00, 0x01, 0x00, 0x00, 0x00, 0x10, 0x0a, 0x00, 0x00, 0x01, 0x00, 0x00, 0x00
        /*0044*/ 	.byte	0x10, 0x14, 0x00, 0x00, 0x01, 0x00, 0x00, 0x00, 0xe0, 0xaa, 0x00, 0x00, 0x01, 0x00, 0x00, 0x00
        /*0054*/ 	.byte	0xf0, 0xbd, 0x00, 0x00, 0x01, 0x00, 0x00, 0x00, 0xe0, 0xcd, 0x00, 0x00, 0x01, 0x00, 0x00, 0x00
        /*0064*/ 	.byte	0x00, 0xce, 0x00, 0x00, 0x01, 0x00, 0x00, 0x00, 0x60, 0xcf, 0x00, 0x00, 0x01, 0x00, 0x00, 0x00
        /*0074*/ 	.byte	0xd0, 0xe5, 0x00, 0x00, 0x01, 0x00, 0x00, 0x00, 0xf0, 0xe5, 0x00, 0x00, 0x01, 0x00, 0x00, 0x00
        /*0084*/ 	.byte	0x10, 0xfa, 0x00, 0x00


	//----- nvinfo : EIATTR_MERCURY_ISA_VERSION
	.align		4
.L_255:
        /*0088*/ 	.byte	0x03, 0x5f
        /*008a*/ 	.short	0x0101


	//----- nvinfo : EIATTR_INT_WARP_WIDE_INSTR_OFFSETS
	.align		4
        /*008c*/ 	.byte	0x04, 0x31
        /*008e*/ 	.short	(.L_257 - .L_256)


	//   ....[0]....
.L_256:
        /*0090*/ 	.word	0x000000c0


	//   ....[1]....
        /*0094*/ 	.word	0x000000d0


	//   ....[2]....
        /*0098*/ 	.word	0x00000170


	//----- nvinfo : EIATTR_COOP_GROUP_MASK_REGIDS
	.align		4
.L_257:
        /*009c*/ 	.byte	0x04, 0x29
        /*009e*/ 	.short	(.L_259 - .L_258)


	//   ....[0]....
.L_258:
        /*00a0*/ 	.word	0xffffffff


	//   ....[1]....
        /*00a4*/ 	.word	0xffffffff


	//   ....[2]....
        /*00a8*/ 	.word	0xffffffff


	//   ....[3]....
        /*00ac*/ 	.word	0xffffffff


	//   ....[4]....
        /*00b0*/ 	.word	0xffffffff


	//   ....[5]....
        /*00b4*/ 	.word	0xffffffff


	//   ....[6]....
        /*00b8*/ 	.word	0xffffffff


	//   ....[7]....
        /*00bc*/ 	.word	0xffffffff


	//   ....[8]....
        /*00c0*/ 	.word	0xffffffff


	//   ....[9]....
        /*00c4*/ 	.word	0xffffffff


	//   ....[10]....
        /*00c8*/ 	.word	0xffffffff


	//   ....[11]....
        /*00cc*/ 	.word	0xffffffff


	//   ....[12]....
        /*00d0*/ 	.word	0xffffffff


	//   ....[13]....
        /*00d4*/ 	.word	0xffffffff


	//   ....[14]....
        /*00d8*/ 	.word	0xffffffff


	//   ....[15]....
        /*00dc*/ 	.word	0xffffffff


	//   ....[16]....
        /*00e0*/ 	.word	0xffffffff


	//   ....[17]....
        /*00e4*/ 	.word	0xffffffff


	//   ....[18]....
        /*00e8*/ 	.word	0xffffffff


	//   ....[19]....
        /*00ec*/ 	.word	0xffffffff


	//   ....[20]....
        /*00f0*/ 	.word	0xffffffff


	//   ....[21]....
        /*00f4*/ 	.word	0xffffffff


	//   ....[22]....
        /*00f8*/ 	.word	0xffffffff


	//   ....[23]....
        /*00fc*/ 	.word	0xffffffff


	//   ....[24]....
        /*0100*/ 	.word	0xffffffff


	//   ....[25]....
        /*0104*/ 	.word	0xffffffff


	//   ....[26]....
        /*0108*/ 	.word	0xffffffff


	//   ....[27]....
        /*010c*/ 	.word	0xffffffff


	//   ....[28]....
        /*0110*/ 	.word	0xffffffff


	//   ....[29]....
        /*0114*/ 	.word	0xffffffff


	//   ....[30]....
        /*0118*/ 	.word	0xffffffff


	//   ....[31]....
        /*011c*/ 	.word	0xffffffff


	//   ....[32]....
        /*0120*/ 	.word	0xffffffff


	//   ....[33]....
        /*0124*/ 	.word	0xffffffff


	//   ....[34]....
        /*0128*/ 	.word	0xffffffff


	//   ....[35]....
        /*012c*/ 	.word	0xffffffff


	//   ....[36]....
        /*0130*/ 	.word	0xffffffff


	//   ....[37]....
        /*0134*/ 	.word	0xffffffff


	//   ....[38]....
        /*0138*/ 	.word	0xffffffff


	//   ....[39]....
        /*013c*/ 	.word	0xffffffff


	//   ....[40]....
        /*0140*/ 	.word	0xffffffff


	//   ....[41]....
        /*0144*/ 	.word	0xffffffff


	//   ....[42]....
        /*0148*/ 	.word	0xffffffff


	//   ....[43]....
        /*014c*/ 	.word	0xffffffff


	//   ....[44]....
        /*0150*/ 	.word	0xffffffff


	//   ....[45]....
        /*0154*/ 	.word	0xffffffff


	//   ....[46]....
        /*0158*/ 	.word	0xffffffff


	//   ....[47]....
        /*015c*/ 	.word	0xffffffff


	//   ....[48]....
        /*0160*/ 	.word	0xffffffff


	//   ....[49]....
        /*0164*/ 	.word	0xffffffff


	//   ....[50]....
        /*0168*/ 	.word	0xffffffff


	//   ....[51]....
        /*016c*/ 	.word	0xffffffff


	//   ....[52]....
        /*0170*/ 	.word	0xffffffff


	//   ....[53]....
        /*0174*/ 	.word	0xffffffff


	//   ....[54]....
        /*0178*/ 	.word	0xffffffff


	//   ....[55]....
        /*017c*/ 	.word	0xffffffff


	//   ....[56]....
        /*0180*/ 	.word	0xffffffff


	//   ....[57]....
        /*0184*/ 	.word	0xffffffff


	//   ....[58]....
        /*0188*/ 	.word	0xffffffff


	//   ....[59]....
        /*018c*/ 	.word	0xffffffff


	//   ....[60]....
        /*0190*/ 	.word	0xffffffff


	//   ....[61]....
        /*0194*/ 	.word	0xffffffff


	//   ....[62]....
        /*0198*/ 	.word	0xffffffff


	//   ....[63]....
        /*019c*/ 	.word	0xffffffff


	//   ....[64]....
        /*01a0*/ 	.word	0xffffffff


	//   ....[65]....
        /*01a4*/ 	.word	0xffffffff


	//   ....[66]....
        /*01a8*/ 	.word	0xffffffff


	//   ....[67]....
        /*01ac*/ 	.word	0xffffffff


	//   ....[68]....
        /*01b0*/ 	.word	0xffffffff


	//   ....[69]....
        /*01b4*/ 	.word	0xffffffff


	//   ....[70]....
        /*01b8*/ 	.word	0xffffffff


	//   ....[71]....
        /*01bc*/ 	.word	0xffffffff


	//   ....[72]....
        /*01c0*/ 	.word	0xffffffff


	//   ....[73]....
        /*01c4*/ 	.word	0xffffffff


	//   ....[74]....
        /*01c8*/ 	.word	0xffffffff


	//   ....[75]....
        /*01cc*/ 	.word	0xffffffff


	//   ....[76]....
        /*01d0*/ 	.word	0xffffffff


	//   ....[77]....
        /*01d4*/ 	.word	0xffffffff


	//   ....[78]....
        /*01d8*/ 	.word	0xffffffff


	//   ....[79]....
        /*01dc*/ 	.word	0xffffffff


	//   ....[80]....
        /*01e0*/ 	.word	0xffffffff


	//   ....[81]....
        /*01e4*/ 	.word	0xffffffff


	//   ....[82]....
        /*01e8*/ 	.word	0xffffffff


	//   ....[83]....
        /*01ec*/ 	.word	0xffffffff


	//   ....[84]....
        /*01f0*/ 	.word	0x0500000f


	//   ....[85]....
        /*01f4*/ 	.word	0x0500000f


	//   ....[86]....
        /*01f8*/ 	.word	0x0500000f


	//   ....[87]....
        /*01fc*/ 	.word	0x0500000f


	//   ....[88]....
        /*0200*/ 	.word	0x0500000f


	//   ....[89]....
        /*0204*/ 	.word	0x0500000f


	//   ....[90]....
        /*0208*/ 	.word	0x0500000f


	//   ....[91]....
        /*020c*/ 	.word	0x0500000f


	//   ....[92]....
        /*0210*/ 	.word	0x0500000f


	//   ....[93]....
        /*0214*/ 	.word	0x0500000f


	//   ....[94]....
        /*0218*/ 	.word	0x0500000f


	//   ....[95]....
        /*021c*/ 	.word	0x0500000f


	//   ....[96]....
        /*0220*/ 	.word	0x0500000f


	//   ....[97]....
        /*0224*/ 	.word	0x0500000f


	//   ....[98]....
        /*0228*/ 	.word	0x0500000f


	//   ....[99]....
        /*022c*/ 	.word	0x0500000f


	//   ....[100]....
        /*0230*/ 	.word	0x0500000f


	//   ....[101]....
        /*0234*/ 	.word	0x0500000f


	//   ....[102]....
        /*0238*/ 	.word	0x0500000f


	//   ....[103]....
        /*023c*/ 	.word	0x0500000f


	//   ....[104]....
        /*0240*/ 	.word	0x0500000f


	//   ....[105]....
        /*0244*/ 	.word	0x0500000f


	//   ....[106]....
        /*0248*/ 	.word	0x0500000f


	//   ....[107]....
        /*024c*/ 	.word	0x0500000f


	//   ....[108]....
        /*0250*/ 	.word	0x0500000f


	//   ....[109]....
        /*0254*/ 	.word	0x0500000f


	//   ....[110]....
        /*0258*/ 	.word	0x0500000f


	//   ....[111]....
        /*025c*/ 	.word	0x0500000f


	//   ....[112]....
        /*0260*/ 	.word	0x0500000f


	//   ....[113]....
        /*0264*/ 	.word	0x0500000f


	//   ....[114]....
        /*0268*/ 	.word	0x0500000f


	//   ....[115]....
        /*026c*/ 	.word	0x0500000f


	//   ....[116]....
        /*0270*/ 	.word	0x0500000f


	//   ....[117]....
        /*0274*/ 	.word	0x0500000f


	//   ....[118]....
        /*0278*/ 	.word	0x0500000f


	//   ....[119]....
        /*027c*/ 	.word	0x0500000f


	//   ....[120]....
        /*0280*/ 	.word	0x0500000f


	//   ....[121]....
        /*0284*/ 	.word	0x0500000f


	//   ....[122]....
        /*0288*/ 	.word	0x0500000f


	//   ....[123]....
        /*028c*/ 	.word	0x0500000f


	//   ....[124]....
        /*0290*/ 	.word	0x0500000f


	//   ....[125]....
        /*0294*/ 	.word	0x0500000f


	//   ....[126]....
        /*0298*/ 	.word	0x0500000f


	//   ....[127]....
        /*029c*/ 	.word	0x0500000f


	//   ....[128]....
        /*02a0*/ 	.word	0x0500000f


	//   ....[129]....
        /*02a4*/ 	.word	0x0500000f


	//----- nvinfo : EIATTR_COOP_GROUP_INSTR_OFFSETS
	.align		4
.L_259:
        /*02a8*/ 	.byte	0x04, 0x28
        /*02aa*/ 	.short	(.L_261 - .L_260)


	//   ....[0]....
.L_260:
        /*02ac*/ 	.word	0x00000080


	//   ....[1]....
        /*02b0*/ 	.word	0x00000090


	//   ....[2]....
        /*02b4*/ 	.word	0x000002d0


	//   ....[3]....
        /*02b8*/ 	.word	0x00000430


	//   ....[4]....
        /*02bc*/ 	.word	0x00000550


	//   ....[5]....
        /*02c0*/ 	.word	0x000006b0


	//   ....[6]....
        /*02c4*/ 	.word	0x00001160


	//   ....[7]....
        /*02c8*/ 	.word	0x00001cd0


	//   ....[8]....
        /*02cc*/ 	.word	0x00002790


	//   ....[9]....
        /*02d0*/ 	.word	0x00002ad0


	//   ....[10]....
        /*02d4*/ 	.word	0x00002b90


	//   ....[11]....
        /*02d8*/ 	.word	0x00003550


	//   ....[12]....
        /*02dc*/ 	.word	0x000035e0


	//   ....[13]....
        /*02e0*/ 	.word	0x00004390


	//   ....[14]....
        /*02e4*/ 	.word	0x00004ef0


	//   ....[15]....
        /*02e8*/ 	.word	0x00005380


	//   ....[16]....
        /*02ec*/ 	.word	0x00005ad0


	//   ....[17]....
        /*02f0*/ 	.word	0x00005bc0


	//   ....[18]....
        /*02f4*/ 	.word	0x00006590


	//   ....[19]....
        /*02f8*/ 	.word	0x000065e0


	//   ....[20]....
        /*02fc*/ 	.word	0x000076c0


	//   ....[21]....
        /*0300*/ 	.word	0x00008cf0


	//   ....[22]....
        /*0304*/ 	.word	0x00008d20


	//   ....[23]....
        /*0308*/ 	.word	0x00008d50


	//   ....[24]....
        /*030c*/ 	.word	0x00008d60


	//   ....[25]....
        /*0310*/ 	.word	0x0000a0f0


	//   ....[26]....
        /*0314*/ 	.word	0x0000a220


	//   ....[27]....
        /*0318*/ 	.word	0x0000a260


	//   ....[28]....
        /*031c*/ 	.word	0x0000a350


	//   ....[29]....
        /*0320*/ 	.word	0x0000a360


	//   ....[30]....
        /*0324*/ 	.word	0x0000b290


	//   ....[31]....
        /*0328*/ 	.word	0x0000b2e0


	//   ....[32]....
        /*032c*/ 	.word	0x0000b320


	//   ....[33]....
        /*0330*/ 	.word	0x0000b360


	//   ....[34]....
        /*0334*/ 	.word	0x0000b3a0


	//   ....[35]....
        /*0338*/ 	.word	0x0000b3b0


	//   ....[36]....
        /*033c*/ 	.word	0x0000b880


	//   ....[37]....
        /*0340*/ 	.word	0x0000b890


	//   ....[38]....
        /*0344*/ 	.word	0x0000c160


	//   ....[39]....
        /*0348*/ 	.word	0x0000d490


	//   ....[40]....
        /*034c*/ 	.word	0x0000d4a0


	//   ....[41]....
        /*0350*/ 	.word	0x0000d4b0


	//   ....[42]....
        /*0354*/ 	.word	0x0000d4c0


	//   ....[43]....
        /*0358*/ 	.word	0x0000d4e0


	//   ....[44]....
        /*035c*/ 	.word	0x0000d510


	//   ....[45]....
        /*0360*/ 	.word	0x0000d540


	//   ....[46]....
        /*0364*/ 	.word	0x0000d570


	//   ....[47]....
        /*0368*/ 	.word	0x0000deb0


	//   ....[48]....
        /*036c*/ 	.word	0x0000ded0


	//   ....[49]....
        /*0370*/ 	.word	0x0000dee0


	//   ....[50]....
        /*0374*/ 	.word	0x0000df60


	//   ....[51]....
        /*0378*/ 	.word	0x0000e000


	//   ....[52]....
        /*037c*/ 	.word	0x0000e010


	//   ....[53]....
        /*0380*/ 	.word	0x0000e0b0


	//   ....[54]....
        /*0384*/ 	.word	0x0000e0e0


	//   ....[55]....
        /*0388*/ 	.word	0x0000e140


	//   ....[56]....
        /*038c*/ 	.word	0x0000e150


	//   ....[57]....
        /*0390*/ 	.word	0x0000e180


	//   ....[58]....
        /*0394*/ 	.word	0x0000e1d0


	//   ....[59]....
        /*0398*/ 	.word	0x0000ea00


	//   ....[60]....
        /*039c*/ 	.word	0x0000ea10


	//   ....[61]....
        /*03a0*/ 	.word	0x0000ea30


	//   ....[62]....
        /*03a4*/ 	.word	0x0000eab0


	//   ....[63]....
        /*03a8*/ 	.word	0x0000eac0


	//   ....[64]....
        /*03ac*/ 	.word	0x0000eb20


	//   ....[65]....
        /*03b0*/ 	.word	0x0000eb50


	//   ....[66]....
        /*03b4*/ 	.word	0x0000eb90


	//   ....[67]....
        /*03b8*/ 	.word	0x0000edb0


	//   ....[68]....
        /*03bc*/ 	.word	0x0000edd0


	//   ....[69]....
        /*03c0*/ 	.word	0x0000edf0


	//   ....[70]....
        /*03c4*/ 	.word	0x0000ee70


	//   ....[71]....
        /*03c8*/ 	.word	0x0000ee90


	//   ....[72]....
        /*03cc*/ 	.word	0x0000ef10


	//   ....[73]....
        /*03d0*/ 	.word	0x0000ef30


	//   ....[74]....
        /*03d4*/ 	.word	0x0000ef40


	//   ....[75]....
        /*03d8*/ 	.word	0x0000f470


	//   ....[76]....
        /*03dc*/ 	.word	0x0000f4a0


	//   ....[77]....
        /*03e0*/ 	.word	0x0000f4d0


	//   ....[78]....
        /*03e4*/ 	.word	0x0000f500


	//   ....[79]....
        /*03e8*/ 	.word	0x0000f530


	//   ....[80]....
        /*03ec*/ 	.word	0x0000f560


	//   ....[81]....
        /*03f0*/ 	.word	0x0000f580


	//   ....[82]....
        /*03f4*/ 	.word	0x0000f620


	//   ....[83]....
        /*03f8*/ 	.word	0x0000f9a0


	//   ....[84]....
        /*03fc*/ 	.word	0x0000ff20


	//   ....[85]....
        /*0400*/ 	.word	0x00010010


	//   ....[86]....
        /*0404*/ 	.word	0x000100c0


	//   ....[87]....
        /*0408*/ 	.word	0x00010120


	//   ....[88]....
        /*040c*/ 	.word	0x00010220


	//   ....[89]....
        /*0410*/ 	.word	0x00010290


	//   ....[90]....
        /*0414*/ 	.word	0x00010370


	//   ....[91]....
        /*0418*/ 	.word	0x00010420


	//   ....[92]....
        /*041c*/ 	.word	0x00010520


	//   ....[93]....
        /*0420*/ 	.word	0x000105d0


	//   ....[94]....
        /*0424*/ 	.word	0x00010630


	//   ....[95]....
        /*0428*/ 	.word	0x000106e0


	//   ....[96]....
        /*042c*/ 	.word	0x000107b0


	//   ....[97]....
        /*0430*/ 	.word	0x00010840


	//   ....[98]....
        /*0434*/ 	.word	0x00010910


	//   ....[99]....
        /*0438*/ 	.word	0x00010990


	//   ....[100]....
        /*043c*/ 	.word	0x00010a50


	//   ....[101]....
        /*0440*/ 	.word	0x00010af0


	//   ....[102]....
        /*0444*/ 	.word	0x00010bc0


	//   ....[103]....
        /*0448*/ 	.word	0x00010c30


	//   ....[104]....
        /*044c*/ 	.word	0x00010cf0


	//   ....[105]....
        /*0450*/ 	.word	0x00010e30


	//   ....[106]....
        /*0454*/ 	.word	0x00010ef0


	//   ....[107]....
        /*0458*/ 	.word	0x00010f80


	//   ....[108]....
        /*045c*/ 	.word	0x00011070


	//   ....[109]....
        /*0460*/ 	.word	0x000110d0


	//   ....[110]....
        /*0464*/ 	.word	0x000111a0


	//   ....[111]....
        /*0468*/ 	.word	0x00011200


	//   ....[112]....
        /*046c*/ 	.word	0x000112e0


	//   ....[113]....
        /*0470*/ 	.word	0x000113d0


	//   ....[114]....
        /*0474*/ 	.word	0x00011470


	//   ....[115]....
        /*0478*/ 	.word	0x000114d0


	//   ....[116]....
        /*047c*/ 	.word	0x000115c0


	//   ....[117]....
        /*0480*/ 	.word	0x00011620


	//   ....[118]....
        /*0484*/ 	.word	0x00011710


	//   ....[119]....
        /*0488*/ 	.word	0x00011770


	//   ....[120]....
        /*048c*/ 	.word	0x00011830


	//   ....[121]....
        /*0490*/ 	.word	0x00011970


	//   ....[122]....
        /*0494*/ 	.word	0x00011a20


	//   ....[123]....
        /*0498*/ 	.word	0x00011b10


	//   ....[124]....
        /*049c*/ 	.word	0x00011c20


	//   ....[125]....
        /*04a0*/ 	.word	0x00011ca0


	//   ....[126]....
        /*04a4*/ 	.word	0x00011d90


	//   ....[127]....
        /*04a8*/ 	.word	0x00011e00


	//   ....[128]....
        /*04ac*/ 	.word	0x00011ed0


	//   ....[129]....
        /*04b0*/ 	.word	0x00011fe0


	//----- nvinfo : EIATTR_REG_RECONFIG
	.align		4
.L_261:
        /*04b4*/ 	.byte	0x01, 0x54
	.zero		2


	//----- nvinfo : EIATTR_SYSCALL_OFFSETS
	.align		4
        /*04b8*/ 	.byte	0x04, 0x46
        /*04ba*/ 	.short	(.L_263 - .L_262)


	//   ....[0]....
.L_262:
        /*04bc*/ 	.word	0x00001380


	//   ....[1]....
        /*04c0*/ 	.word	0x0000c990


	//   ....[2]....
        /*04c4*/ 	.word	0x0000cad0


	//   ....[3]....
        /*04c8*/ 	.word	0x0000cbc0


	//   ....[4]....
        /*04cc*/ 	.word	0x0000d9b0


	//----- nvinfo : EIATTR_MBARRIER_INSTR_OFFSETS
	.align		4
.L_263:
        /*04d0*/ 	.byte	0x04, 0x39
        /*04d2*/ 	.short	(.L_265 - .L_264)


	//   ....[0]....
.L_264:
        /*04d4*/ 	.word	0x00000180
        /*04d8*/ 	.word	0x000000ff
        /*04dc*/ 	.word	0x0002d800
        /*04e0*/ 	.short	0x0100
        /*04e2*/ 	.byte	0x08
	.zero		1


	//   ....[1]....
        /*04e4*/ 	.word	0x00000190
        /*04e8*/ 	.word	0x000000ff
        /*04ec*/ 	.word	0x0002d820
        /*04f0*/ 	.short	0x0100
        /*04f2*/ 	.byte	0x08
	.zero		1


	//   ....[2]....
        /*04f4*/ 	.word	0x00000280
        /*04f8*/ 	.word	0x000000ff
        /*04fc*/ 	.word	0x0002d830
        /*0500*/ 	.short	0x0100
        /*0502*/ 	.byte	0x08
	.zero		1


	//   ....[3]....
        /*0504*/ 	.word	0x00000290
        /*0508*/ 	.word	0x000000ff
        /*050c*/ 	.word	0x0002d840
        /*0510*/ 	.short	0x0100
        /*0512*/ 	.byte	0x08
	.zero		1


	//   ....[4]....
        /*0514*/ 	.word	0x000002a0
        /*0518*/ 	.word	0x000000ff
        /*051c*/ 	.word	0x0002d838
        /*0520*/ 	.short	0x0100
        /*0522*/ 	.byte	0x08
	.zero		1


	//   ....[5]....
        /*0524*/ 	.word	0x000002b0
        /*0528*/ 	.word	0x000000ff
        /*052c*/ 	.word	0x0002d848
        /*0530*/ 	.short	0x0100
        /*0532*/ 	.byte	0x08
	.zero		1


	//   ....[6]....
        /*0534*/ 	.word	0x000003e0
        /*0538*/ 	.word	0x000000ff
        /*053c*/ 	.word	0x0002d850
        /*0540*/ 	.short	0x0100
        /*0542*/ 	.byte	0x08
	.zero		1


	//   ....[7]....
        /*0544*/ 	.word	0x000003f0
        /*0548*/ 	.word	0x000000ff
        /*054c*/ 	.word	0x0002d860
        /*0550*/ 	.short	0x0100
        /*0552*/ 	.byte	0x08
	.zero		1


	//   ....[8]....
        /*0554*/ 	.word	0x00000400
        /*0558*/ 	.word	0x000000ff
        /*055c*/ 	.word	0x0002d858
        /*0560*/ 	.short	0x0100
        /*0562*/ 	.byte	0x08
	.zero		1


	//   ....[9]....
        /*0564*/ 	.word	0x00000410
        /*0568*/ 	.word	0x000000ff
        /*056c*/ 	.word	0x0002d868
        /*0570*/ 	.short	0x0100
        /*0572*/ 	.byte	0x08
	.zero		1


	//   ....[10]....
        /*0574*/ 	.word	0x00000500
        /*0578*/ 	.word	0x000000ff
        /*057c*/ 	.word	0x0002d870
        /*0580*/ 	.short	0x0100
        /*0582*/ 	.byte	0x06
	.zero		1


	//   ....[11]....
        /*0584*/ 	.word	0x00000510
        /*0588*/ 	.word	0x000000ff
        /*058c*/ 	.word	0x0002d880
        /*0590*/ 	.short	0x0100
        /*0592*/ 	.byte	0x06
	.zero		1


	//   ....[12]....
        /*0594*/ 	.word	0x00000520
        /*0598*/ 	.word	0x000000ff
        /*059c*/ 	.word	0x0002d878
        /*05a0*/ 	.short	0x0100
        /*05a2*/ 	.byte	0x06
	.zero		1


	//   ....[13]....
        /*05a4*/ 	.word	0x00000530
        /*05a8*/ 	.word	0x000000ff
        /*05ac*/ 	.word	0x0002d888
        /*05b0*/ 	.short	0x0100
        /*05b2*/ 	.byte	0x06
	.zero		1


	//   ....[14]....
        /*05b4*/ 	.word	0x00000660
        /*05b8*/ 	.word	0x000000ff
        /*05bc*/ 	.word	0x0002d890
        /*05c0*/ 	.short	0x0100
        /*05c2*/ 	.byte	0x08
	.zero		1


	//   ....[15]....
        /*05c4*/ 	.word	0x00000670
        /*05c8*/ 	.word	0x000000ff
        /*05cc*/ 	.word	0x0002d8a0
        /*05d0*/ 	.short	0x0100
        /*05d2*/ 	.byte	0x08
	.zero		1


	//   ....[16]....
        /*05d4*/ 	.word	0x00000680
        /*05d8*/ 	.word	0x000000ff
        /*05dc*/ 	.word	0x0002d898
        /*05e0*/ 	.short	0x0100
        /*05e2*/ 	.byte	0x08
	.zero		1


	//   ....[17]....
        /*05e4*/ 	.word	0x00000690
        /*05e8*/ 	.word	0x000000ff
        /*05ec*/ 	.word	0x0002d8a8
        /*05f0*/ 	.short	0x0100
        /*05f2*/ 	.byte	0x08
	.zero		1


	//   ....[18]....
        /*05f4*/ 	.word	0x000007d0
        /*05f8*/ 	.word	0x000000ff
        /*05fc*/ 	.word	0x0002d8b0
        /*0600*/ 	.short	0x0100
        /*0602*/ 	.byte	0x08
	.zero		1


	//   ....[19]....
        /*0604*/ 	.word	0x000007e0
        /*0608*/ 	.word	0x000000ff
        /*060c*/ 	.word	0x0002d8c0
        /*0610*/ 	.short	0x0100
        /*0612*/ 	.byte	0x08
	.zero		1


	//   ....[20]....
        /*0614*/ 	.word	0x000007f0
        /*0618*/ 	.word	0x000000ff
        /*061c*/ 	.word	0x0002d8b8
        /*0620*/ 	.short	0x0100
        /*0622*/ 	.byte	0x08
	.zero		1


	//   ....[21]....
        /*0624*/ 	.word	0x00000800
        /*0628*/ 	.word	0x000000ff
        /*062c*/ 	.word	0x0002d8c8
        /*0630*/ 	.short	0x0100
        /*0632*/ 	.byte	0x08
	.zero		1


	//   ....[22]....
        /*0634*/ 	.word	0x000013b0
        /*0638*/ 	.word	0x000000ff
        /*063c*/ 	.word	0x0002d800
        /*0640*/ 	.short	0x010a
        /*0642*/ 	.byte	0x26
	.zero		1


	//   ....[23]....
        /*0644*/ 	.word	0x000014d0
        /*0648*/ 	.word	0x000000ff
        /*064c*/ 	.word	0x0002d830
        /*0650*/ 	.short	0x010a
        /*0652*/ 	.byte	0x26
	.zero		1


	//   ....[24]....
        /*0654*/ 	.word	0x00001530
        /*0658*/ 	.word	0x000000ff
        /*065c*/ 	.word	0x0002d830
        /*0660*/ 	.short	0x010a
        /*0662*/ 	.byte	0x26
	.zero		1


	//   ....[25]....
        /*0664*/ 	.word	0x00002320
        /*0668*/ 	.word	0x000000ff
        /*066c*/ 	.word	0x00000000
        /*0670*/ 	.short	0x0101
        /*0672*/ 	.byte	0x04
	.zero		1


	//   ....[26]....
        /*0674*/ 	.word	0x00004520
        /*0678*/ 	.word	0x000000ff
        /*067c*/ 	.word	0x0002d830
        /*0680*/ 	.short	0x010a
        /*0682*/ 	.byte	0x04
	.zero		1


	//   ....[27]....
        /*0684*/ 	.word	0x00004560
        /*0688*/ 	.word	0x000000ff
        /*068c*/ 	.word	0x0002d830
        /*0690*/ 	.short	0x010a
        /*0692*/ 	.byte	0x04
	.zero		1


	//   ....[28]....
        /*0694*/ 	.word	0x00004850
        /*0698*/ 	.word	0x000000ff
        /*069c*/ 	.word	0x0002d850
        /*06a0*/ 	.short	0x010a
        /*06a2*/ 	.byte	0x0a
	.zero		1


	//   ....[29]....
        /*06a4*/ 	.word	0x00004890
        /*06a8*/ 	.word	0x000000ff
        /*06ac*/ 	.word	0x0002d850
        /*06b0*/ 	.short	0x010a
        /*06b2*/ 	.byte	0x0a
	.zero		1


	//   ....[30]....
        /*06b4*/ 	.word	0x00005450
        /*06b8*/ 	.word	0x000000ff
        /*06bc*/ 	.word	0x00000000
        /*06c0*/ 	.short	0x0101
        /*06c2*/ 	.byte	0x0a
	.zero		1


	//   ....[31]....
        /*06c4*/ 	.word	0x00007220
        /*06c8*/ 	.word	0x000000ff
        /*06cc*/ 	.word	0x00000000
        /*06d0*/ 	.short	0x0101
        /*06d2*/ 	.byte	0x05
	.zero		1


	//   ....[32]....
        /*06d4*/ 	.word	0x000079e0
        /*06d8*/ 	.word	0x000000ff
        /*06dc*/ 	.word	0x0002d830
        /*06e0*/ 	.short	0x010a
        /*06e2*/ 	.byte	0x0a
	.zero		1


	//   ....[33]....
        /*06e4*/ 	.word	0x00007a20
        /*06e8*/ 	.word	0x000000ff
        /*06ec*/ 	.word	0x0002d830
        /*06f0*/ 	.short	0x010a
        /*06f2*/ 	.byte	0x0a
	.zero		1


	//   ....[34]....
        /*06f4*/ 	.word	0x00007cc0
        /*06f8*/ 	.word	0x000000ff
        /*06fc*/ 	.word	0x0002d850
        /*0700*/ 	.short	0x010a
        /*0702*/ 	.byte	0x0a
	.zero		1


	//   ....[35]....
        /*0704*/ 	.word	0x00007d00
        /*0708*/ 	.word	0x000000ff
        /*070c*/ 	.word	0x0002d850
        /*0710*/ 	.short	0x010a
        /*0712*/ 	.byte	0x0a
	.zero		1


	//   ....[36]....
        /*0714*/ 	.word	0x000085b0
        /*0718*/ 	.word	0x000000ff
        /*071c*/ 	.word	0x00000000
        /*0720*/ 	.short	0x0101
        /*0722*/ 	.byte	0x0a
	.zero		1


	//   ....[37]....
        /*0724*/ 	.word	0x00009c40
        /*0728*/ 	.word	0x000000ff
        /*072c*/ 	.word	0x00000000
        /*0730*/ 	.short	0x0101
        /*0732*/ 	.byte	0x07
	.zero		1


	//   ....[38]....
        /*0734*/ 	.word	0x0000a170
        /*0738*/ 	.word	0x000000ff
        /*073c*/ 	.word	0x0002d850
        /*0740*/ 	.short	0x010a
        /*0742*/ 	.byte	0x05
	.zero		1


	//   ....[39]....
        /*0744*/ 	.word	0x0000a1b0
        /*0748*/ 	.word	0x000000ff
        /*074c*/ 	.word	0x0002d850
        /*0750*/ 	.short	0x010a
        /*0752*/ 	.byte	0x05
	.zero		1


	//   ....[40]....
        /*0754*/ 	.word	0x0000a990
        /*0758*/ 	.word	0x000000ff
        /*075c*/ 	.word	0x00000000
        /*0760*/ 	.short	0x0101
        /*0762*/ 	.byte	0x05
	.zero		1


	//   ....[41]....
        /*0764*/ 	.word	0x0000b3c0
        /*0768*/ 	.word	0x000000ff
        /*076c*/ 	.word	0x00000000
        /*0770*/ 	.short	0x0101
        /*0772*/ 	.byte	0x04
	.zero		1


	//   ....[42]....
        /*0774*/ 	.word	0x0000d0a0
        /*0778*/ 	.word	0x000000ff
        /*077c*/ 	.word	0x0002d840
        /*0780*/ 	.short	0x010a
        /*0782*/ 	.byte	0x2e
	.zero		1


	//   ....[43]....
        /*0784*/ 	.word	0x0000d770
        /*0788*/ 	.word	0x000000ff
        /*078c*/ 	.word	0x0002d830
        /*0790*/ 	.short	0x0107
        /*0792*/ 	.byte	0x2e
	.zero		1


	//   ....[44]....
        /*0794*/ 	.word	0x0000d7e0
        /*0798*/ 	.word	0x000000ff
        /*079c*/ 	.word	0x0002d830
        /*07a0*/ 	.short	0x0101
        /*07a2*/ 	.byte	0x2e
	.zero		1


	//   ....[45]....
        /*07a4*/ 	.word	0x0000e320
        /*07a8*/ 	.word	0x000000ff
        /*07ac*/ 	.word	0x0002d800
        /*07b0*/ 	.short	0x0107
        /*07b2*/ 	.byte	0x2e
	.zero		1


	//   ....[46]....
        /*07b4*/ 	.word	0x0000e380
        /*07b8*/ 	.word	0x000000ff
        /*07bc*/ 	.word	0x0002d800
        /*07c0*/ 	.short	0x0101
        /*07c2*/ 	.byte	0x2e
	.zero		1


	//   ....[47]....
        /*07c4*/ 	.word	0x0000e3b0
        /*07c8*/ 	.word	0x000000ff
        /*07cc*/ 	.word	0x0002d820
        /*07d0*/ 	.short	0x010a
        /*07d2*/ 	.byte	0x2e
	.zero		1


	//   ....[48]....
        /*07d4*/ 	.word	0x0000e7d0
        /*07d8*/ 	.word	0x00000007
        /*07dc*/ 	.word	0x0002d840
        /*07e0*/ 	.short	0x010a
        /*07e2*/ 	.byte	0x3f
	.zero		1


	//   ....[49]....
        /*07e4*/ 	.word	0x0000ec40
        /*07e8*/ 	.word	0x00000007
        /*07ec*/ 	.word	0x0002d830
        /*07f0*/ 	.short	0x0107
        /*07f2*/ 	.byte	0x3f
	.zero		1


	//   ....[50]....
        /*07f4*/ 	.word	0x0000ecf0
        /*07f8*/ 	.word	0x00000007
        /*07fc*/ 	.word	0x0002d830
        /*0800*/ 	.short	0x0101
        /*0802*/ 	.byte	0x3f
	.zero		1


	//   ....[51]....
        /*0804*/ 	.word	0x0000ed50
        /*0808*/ 	.word	0x00000007
        /*080c*/ 	.word	0x0002d860
        /*0810*/ 	.short	0x010a
        /*0812*/ 	.byte	0x3f
	.zero		1


	//   ....[52]....
        /*0814*/ 	.word	0x0000f0b0
        /*0818*/ 	.word	0x00000007
        /*081c*/ 	.word	0x0002d850
        /*0820*/ 	.short	0x0107
        /*0822*/ 	.byte	0x3f
	.zero		1


	//   ....[53]....
        /*0824*/ 	.word	0x0000f220
        /*0828*/ 	.word	0x00000007
        /*082c*/ 	.word	0x0002d850
        /*0830*/ 	.short	0x0101
        /*0832*/ 	.byte	0x3f
	.zero		1


	//   ....[54]....
        /*0834*/ 	.word	0x0000f3a0
        /*0838*/ 	.word	0x00000000
        /*083c*/ 	.word	0x0002d860
        /*0840*/ 	.short	0x010a
        /*0842*/ 	.byte	0x3f
	.zero		1


	//   ....[55]....
        /*0844*/ 	.word	0x0000f7e0
        /*0848*/ 	.word	0x00000000
        /*084c*/ 	.word	0x0002d850
        /*0850*/ 	.short	0x0107
        /*0852*/ 	.byte	0x3f
	.zero		1


	//   ....[56]....
        /*0854*/ 	.word	0x0000f8a0
        /*0858*/ 	.word	0x00000000
        /*085c*/ 	.word	0x0002d850
        /*0860*/ 	.short	0x0101
        /*0862*/ 	.byte	0x3f
	.zero		1


	//   ....[57]....
        /*0864*/ 	.word	0x0000f930
        /*0868*/ 	.word	0x00000007
        /*086c*/ 	.word	0x0002d820
        /*0870*/ 	.short	0x010a
        /*0872*/ 	.byte	0x3f
	.zero		1


	//   ....[58]....
        /*0874*/ 	.word	0x0000fab0
        /*0878*/ 	.word	0x00000005
        /*087c*/ 	.word	0x0002d840
        /*0880*/ 	.short	0x010a
        /*0882*/ 	.byte	0x3f
	.zero		1


	//   ....[59]....
        /*0884*/ 	.word	0x0000fb50
        /*0888*/ 	.word	0x00000003
        /*088c*/ 	.word	0x0002d840
        /*0890*/ 	.short	0x010a
        /*0892*/ 	.byte	0x3f
	.zero		1


	//   ....[60]....
        /*0894*/ 	.word	0x0000fb90
        /*0898*/ 	.word	0x00000005
        /*089c*/ 	.word	0x0002d860
        /*08a0*/ 	.short	0x010a
        /*08a2*/ 	.byte	0x3f
	.zero		1


	//   ....[61]....
        /*08a4*/ 	.word	0x0000fbd0
        /*08a8*/ 	.word	0x00000003
        /*08ac*/ 	.word	0x0002d860
        /*08b0*/ 	.short	0x010a
        /*08b2*/ 	.byte	0x3f
	.zero		1


	//   ....[62]....
        /*08b4*/ 	.word	0x0000fc40
        /*08b8*/ 	.word	0x00000005
        /*08bc*/ 	.word	0x0002d800
        /*08c0*/ 	.short	0x010a
        /*08c2*/ 	.byte	0x3f
	.zero		1


	//   ....[63]....
        /*08c4*/ 	.word	0x0000fca0
        /*08c8*/ 	.word	0x00000007
        /*08cc*/ 	.word	0x0002d830
        /*08d0*/ 	.short	0x010a
        /*08d2*/ 	.byte	0x3f
	.zero		1


	//   ....[64]....
        /*08d4*/ 	.word	0x0000fd00
        /*08d8*/ 	.word	0x0000000e
        /*08dc*/ 	.word	0x0002d830
        /*08e0*/ 	.short	0x010a
        /*08e2*/ 	.byte	0x3f
	.zero		1


	//   ....[65]....
        /*08e4*/ 	.word	0x0000fd60
        /*08e8*/ 	.word	0x0000000e
        /*08ec*/ 	.word	0x0002d850
        /*08f0*/ 	.short	0x010a
        /*08f2*/ 	.byte	0x3f
	.zero		1


	//   ....[66]....
        /*08f4*/ 	.word	0x0000fdc0
        /*08f8*/ 	.word	0x0000000d
        /*08fc*/ 	.word	0x0002d830
        /*0900*/ 	.short	0x010a
        /*0902*/ 	.byte	0x3f
	.zero		1


	//   ....[67]....
        /*0904*/ 	.word	0x0000fe20
        /*0908*/ 	.word	0x0000000d
        /*090c*/ 	.word	0x0002d850
        /*0910*/ 	.short	0x010a
        /*0912*/ 	.byte	0x3f
	.zero		1


	//   ....[68]....
        /*0914*/ 	.word	0x0000fe80
        /*0918*/ 	.word	0x00000005
        /*091c*/ 	.word	0x0002d850
        /*0920*/ 	.short	0x010a
        /*0922*/ 	.byte	0x3f
	.zero		1


	//   ....[69]....
        /*0924*/ 	.word	0x0000ff60
        /*0928*/ 	.word	0x00000003
        /*092c*/ 	.word	0x0002d840
        /*0930*/ 	.short	0x010a
        /*0932*/ 	.byte	0x3f
	.zero		1


	//   ....[70]....
        /*0934*/ 	.word	0x00010d30
        /*0938*/ 	.word	0x00000003
        /*093c*/ 	.word	0x0002d820
        /*0940*/ 	.short	0x010a
        /*0942*/ 	.byte	0x3f
	.zero		1


	//   ....[71]....
        /*0944*/ 	.word	0x00010d80
        /*0948*/ 	.word	0x00000007
        /*094c*/ 	.word	0x0002d840
        /*0950*/ 	.short	0x010a
        /*0952*/ 	.byte	0x3f
	.zero		1


	//   ....[72]....
        /*0954*/ 	.word	0x00011320
        /*0958*/ 	.word	0x00000007
        /*095c*/ 	.word	0x0002d860
        /*0960*/ 	.short	0x010a
        /*0962*/ 	.byte	0x3f
	.zero		1


	//   ....[73]....
        /*0964*/ 	.word	0x000118c0
        /*0968*/ 	.word	0x00000000
        /*096c*/ 	.word	0x0002d860
        /*0970*/ 	.short	0x010a
        /*0972*/ 	.byte	0x3f
	.zero		1


	//   ....[74]....
        /*0974*/ 	.word	0x00011f00
        /*0978*/ 	.word	0x00000007
        /*097c*/ 	.word	0x0002d820
        /*0980*/ 	.short	0x010a
        /*0982*/ 	.byte	0x3f
	.zero		1


	//   ....[75]....
        /*0984*/ 	.word	0x000120a0
        /*0988*/ 	.word	0x00000005
        /*098c*/ 	.word	0x0002d840
        /*0990*/ 	.short	0x010a
        /*0992*/ 	.byte	0x3f
	.zero		1


	//   ....[76]....
        /*0994*/ 	.word	0x000120f0
        /*0998*/ 	.word	0x00000003
        /*099c*/ 	.word	0x0002d840
        /*09a0*/ 	.short	0x010a
        /*09a2*/ 	.byte	0x3f
	.zero		1


	//   ....[77]....
        /*09a4*/ 	.word	0x00012140
        /*09a8*/ 	.word	0x00000005
        /*09ac*/ 	.word	0x0002d860
        /*09b0*/ 	.short	0x010a
        /*09b2*/ 	.byte	0x3f
	.zero		1


	//----- nvinfo : EIATTR_NUM_MBARRIERS
	.align		4
.L_265:
        /*09b4*/ 	.byte	0x03, 0x38
        /*09b6*/ 	.short	0x0016


	//----- nvinfo : EIATTR_EXIT_INSTR_OFFSETS
	.align		4
        /*09b8*/ 	.byte	0x04, 0x1c
        /*09ba*/ 	.short	(.L_267 - .L_266)


	//   ....[0]....
.L_266:
        /*09bc*/ 	.word	0x0000fc20


	//----- nvinfo : EIATTR_MAX_THREADS
	.align		4
.L_267:
        /*09c0*/ 	.byte	0x04, 0x05
        /*09c2*/ 	.short	(.L_269 - .L_268)
.L_268:
        /*09c4*/ 	.word	0x00000200
        /*09c8*/ 	.word	0x00000001
        /*09cc*/ 	.word	0x00000001


	//----- nvinfo : EIATTR_CRS_STACK_SIZE
	.align		4
.L_269:
        /*09d0*/ 	.byte	0x04, 0x1e
        /*09d2*/ 	.short	(.L_271 - .L_270)
.L_270:
        /*09d4*/ 	.word	0x00000000


	//----- nvinfo : EIATTR_CBANK_PARAM_SIZE
	.align		4
.L_271:
        /*09d8*/ 	.byte	0x03, 0x19
        /*09da*/ 	.short	0x0a70


	//----- nvinfo : EIATTR_PARAM_CBANK
	.align		4
        /*09dc*/ 	.byte	0x04, 0x0a
        /*09de*/ 	.short	(.L_273 - .L_272)
	.align		4
.L_272:
        /*09e0*/ 	.word	index@(.nv.constant0._ZN7cutlass13device_kernelIN5flash11enable_sm90INS1_16FlashAttnFwdSm90INS1_25CollectiveMainloopFwdSm90ILi2EN4cute5tupleIJNS5_1CILi1EEES8_S8_EEENS6_IJNS7_ILi192EEENS7_ILi128EEENS7_ILi96EEEEEELi96ENS_10bfloat16_tEfNS_4arch4Sm90ELb1ELb0ELb1ELb0ELb1ELb0ELb0ELb0ELb1ELb1ELb1ELb0EEENS1_21CollectiveEpilogueFwdINS6_IJSA_SC_SB_EEES9_SE_SG_Li384ELb0ELb1ELb1ELb0EEENS1_19SingleTileSchedulerILb0ELb1ELb1ELi192EEEEEEEEEvNT_6ParamsE)
        /*09e4*/ 	.short	0x0210
        /*09e6*/ 	.short	0x0a70


	//----- nvinfo : EIATTR_SW_WAR
	.align		4
.L_273:
        /*09e8*/ 	.byte	0x04, 0x36
        /*09ea*/ 	.short	(.L_275 - .L_274)
.L_274:
        /*09ec*/ 	.word	0x00000008
.L_275:


//--------------------- .nv.info._ZN7cutlass13device_kernelIN5flash11enable_sm90INS1_16FlashAttnFwdSm90INS1_25CollectiveMainloopFwdSm90ILi2EN4cute5tupleIJNS5_1CILi1EEES8_S8_EEENS6_IJNS7_ILi192EEENS7_ILi128EEENS7_ILi96EEEEEELi96ENS_10bfloat16_tEfNS_4arch4Sm90ELb1ELb0ELb1ELb1ELb1ELb0ELb0ELb0ELb1ELb1ELb1ELb0EEENS1_21CollectiveEpilogueFwdINS6_IJSA_SC_SB_EEES9_SE_SG_Li384ELb1ELb1ELb1ELb0EEENS1_36VarlenDynamicPersistentTileSchedulerILi192ELi128ELi384ELi128ELb1ELb1ELb1ELb1ELb1ELb1EEEEEEEEEvNT_6ParamsE --------------------------
	.section	.nv.info._ZN7cutlass13device_kernelIN5flash11enable_sm90INS1_16FlashAttnFwdSm90INS1_25CollectiveMainloopFwdSm90ILi2EN4cute5tupleIJNS5_1CILi1EEES8_S8_EEENS6_IJNS7_ILi192EEENS7_ILi128EEENS7_ILi96EEEEEELi96ENS_10bfloat16_tEfNS_4arch4Sm90ELb1ELb0ELb1ELb1ELb1ELb0ELb0ELb0ELb1ELb1ELb1ELb0EEENS1_21CollectiveEpilogueFwdINS6_IJSA_SC_SB_EEES9_SE_SG_Li384ELb1ELb1ELb1ELb0EEENS1_36VarlenDynamicPersistentTileSchedulerILi192ELi128ELi384ELi128ELb1ELb1ELb1ELb1ELb1ELb1EEEEEEEEEvNT_6ParamsE,"",@"SHT_CUDA_INFO"
	.sectionflags	@""
	.align	4


	//----- nvinfo : EIATTR_CUDA_API_VERSION
	.align		4
        /*0000*/ 	.byte	0x04, 0x37
        /*0002*/ 	.short	(.L_277 - .L_276)
.L_276:
        /*0004*/ 	.word	0x00000082


	//----- nvinfo : EIATTR_KPARAM_INFO
	.align		4
.L_277:
        /*0008*/ 	.byte	0x04, 0x17
        /*000a*/ 	.short	(.L_279 - .L_278)
.L_278:
        /*000c*/ 	.word	0x00000000
        /*0010*/ 	.short	0x0000
        /*0012*/ 	.short	0x0070
        /*0014*/ 	.byte	0x00, 0xf0, 0x01, 0x2a


	//----- nvinfo : EIATTR_SPARSE_MMA_MASK
	.align		4
.L_279:
        /*0018*/ 	.byte	0x03, 0x50
        /*001a*/ 	.short	0x0000


	//----- nvinfo : EIATTR_MAXREG_COUNT
	.align		4
        /*001c*/ 	.byte	0x03, 0x1b
        /*001e*/ 	.short	0x0080


	//----- nvinfo : EIATTR_NUM_BARRIERS
	.align		4
        /*0020*/ 	.byte	0x02, 0x4c
        /*0022*/ 	.byte	0x10
	.zero		1


	//----- nvinfo : EIATTR_EXTERNS
	.align		4
        /*0024*/ 	.byte	0x04, 0x0f
        /*0026*/ 	.short	(.L_281 - .L_280)


	//   ....[0]....
	.align		4
.L_280:
        /*0028*/ 	.word	index@(__assertfail)


	//----- nvinfo : EIATTR_ANNOTATIONS
	.align		4
.L_281:
        /*002c*/ 	.byte	0x04, 0x55
        /*002e*/ 	.short	(.L_283 - .L_282)


	//   ....[0]....
.L_282:
        /* <DEDUP_REMOVED lines=43> */


	//----- nvinfo : EIATTR_MERCURY_ISA_VERSION
	.align		4
.L_283:
        /*02c8*/ 	.byte	0x03, 0x5f
        /*02ca*/ 	.short	0x0101


	//----- nvinfo : EIATTR_UNUSED_LOAD_BYTE_OFFSET
	.align		4
        /*02cc*/ 	.byte	0x04, 0x44
        /*02ce*/ 	.short	(.L_285 - .L_284)


	//   ....[0]....
.L_284:
        /*02d0*/ 	.word	0x00000970
        /*02d4*/ 	.word	0x0000fff0


	//   ....[1]....
        /*02d8*/ 	.word	0x0000ac50
        /*02dc*/ 	.word	0x0000fff0


	//----- nvinfo : EIATTR_INT_WARP_WIDE_INSTR_OFFSETS
	.align		4
.L_285:
        /*02e0*/ 	.byte	0x04, 0x31
        /*02e2*/ 	.short	(.L_287 - .L_286)


	//   ....[0]....
.L_286:
        /*02e4*/ 	.word	0x000000c0


	//   ....[1]....
        /*02e8*/ 	.word	0x000000d0


	//   ....[2]....
        /*02ec*/ 	.word	0x00000170


	//   ....[3]....
        /*02f0*/ 	.word	0x0000efb0


	//   ....[4]....
        /*02f4*/ 	.word	0x0000f040


	//   ....[5]....
        /*02f8*/ 	.word	0x00011d70


	//   ....[6]....
        /*02fc*/ 	.word	0x00011e00


	//----- nvinfo : EIATTR_COOP_GROUP_MASK_REGIDS
	.align		4
.L_287:
        /*0300*/ 	.byte	0x04, 0x29
        /*0302*/ 	.short	(.L_289 - .L_288)


	//   ....[0]....
.L_288:
        /*0304*/ 	.word	0xffffffff


	//   ....[1]....
        /*0308*/ 	.word	0xffffffff


	//   ....[2]....
        /*030c*/ 	.word	0xffffffff


	//   ....[3]....
        /*0310*/ 	.word	0xffffffff


	//   ....[4]....
        /*0314*/ 	.word	0xffffffff


	//   ....[5]....
        /*0318*/ 	.word	0xffffffff


	//   ....[6]....
        /*031c*/ 	.word	0xffffffff


	//   ....[7]....
        /*0320*/ 	.word	0xffffffff


	//   ....[8]....
        /*0324*/ 	.word	0xffffffff


	//   ....[9]....
        /*0328*/ 	.word	0xffffffff


	//   ....[10]....
        /*032c*/ 	.word	0xffffffff


	//   ....[11]....
        /*0330*/ 	.word	0xffffffff


	//   ....[12]....
        /*0334*/ 	.word	0xffffffff


	//   ....[13]....
        /*0338*/ 	.word	0xffffffff


	//   ....[14]....
        /*033c*/ 	.word	0xffffffff


	//   ....[15]....
        /*0340*/ 	.word	0xffffffff


	//   ....[16]....
        /*0344*/ 	.word	0xffffffff


	//   ....[17]....
        /*0348*/ 	.word	0xffffffff


	//   ....[18]....
        /*034c*/ 	.word	0xffffffff


	//   ....[19]....
        /*0350*/ 	.word	0xffffffff


	//   ....[20]....
        /*0354*/ 	.word	0xffffffff


	//   ....[21]....
        /*0358*/ 	.word	0xffffffff


	//   ....[22]....
        /*035c*/ 	.word	0xffffffff


	//   ....[23]....
        /*0360*/ 	.word	0xffffffff


	//   ....[24]....
        /*0364*/ 	.word	0xffffffff


	//   ....[25]....
        /*0368*/ 	.word	0xffffffff


	//   ....[26]....
        /*036c*/ 	.word	0xffffffff


	//   ....[27]....
        /*0370*/ 	.word	0xffffffff


	//   ....[28]....
        /*0374*/ 	.word	0xffffffff


	//   ....[29]....
        /*0378*/ 	.word	0xffffffff


	//   ....[30]....
        /*037c*/ 	.word	0xffffffff


	//   ....[31]....
        /*0380*/ 	.word	0xffffffff


	//   ....[32]....
        /*0384*/ 	.word	0xffffffff


	//   ....[33]....
        /*0388*/ 	.word	0xffffffff


	//   ....[34]....
        /*038c*/ 	.word	0xffffffff


	//   ....[35]....
        /*0390*/ 	.word	0xffffffff


	//   ....[36]....
        /*0394*/ 	.word	0xffffffff


	//   ....[37]....
        /*0398*/ 	.word	0xffffffff


	//   ....[38]....
        /*039c*/ 	.word	0xffffffff


	//   ....[39]....
        /*03a0*/ 	.word	0xffffffff


	//   ....[40]....
        /*03a4*/ 	.word	0xffffffff


	//   ....[41]....
        /*03a8*/ 	.word	0xffffffff


	//   ....[42]....
        /*03ac*/ 	.word	0xffffffff


	//   ....[43]....
        /*03b0*/ 	.word	0xffffffff


	//   ....[44]....
        /*03b4*/ 	.word	0xffffffff


	//   ....[45]....
        /*03b8*/ 	.word	0xffffffff


	//   ....[46]....
        /*03bc*/ 	.word	0xffffffff


	//   ....[47]....
        /*03c0*/ 	.word	0xffffffff


	//   ....[48]....
        /*03c4*/ 	.word	0xffffffff


	//   ....[49]....
        /*03c8*/ 	.word	0xffffffff


	//   ....[50]....
        /*03cc*/ 	.word	0xffffffff


	//   ....[51]....
        /*03d0*/ 	.word	0xffffffff


	//   ....[52]....
        /*03d4*/ 	.word	0xffffffff


	//   ....[53]....
        /*03d8*/ 	.word	0xffffffff


	//   ....[54]....
        /*03dc*/ 	.word	0xffffffff


	//   ....[55]....
        /*03e0*/ 	.word	0xffffffff


	//   ....[56]....
        /*03e4*/ 	.word	0xffffffff


	//   ....[57]....
        /*03e8*/ 	.word	0xffffffff


	//   ....[58]....
        /*03ec*/ 	.word	0xffffffff


	//   ....[59]....
        /*03f0*/ 	.word	0xffffffff


	//   ....[60]....
        /*03f4*/ 	.word	0xffffffff


	//   ....[61]....
        /*03f8*/ 	.word	0xffffffff


	//   ....[62]....
        /*03fc*/ 	.word	0xffffffff


	//   ....[63]....
        /*0400*/ 	.word	0xffffffff


	//   ....[64]....
        /*0404*/ 	.word	0xffffffff


	//   ....[65]....
        /*0408*/ 	.word	0xffffffff


	//   ....[66]....
        /*040c*/ 	.word	0xffffffff


	//   ....[67]....
        /*0410*/ 	.word	0xffffffff


	//   ....[68]....
        /*0414*/ 	.word	0xffffffff


	//   ....[69]....
        /*0418*/ 	.word	0xffffffff


	//   ....[70]....
        /*041c*/ 	.word	0xffffffff


	//   ....[71]....
        /*0420*/ 	.word	0xffffffff


	//   ....[72]....
        /*0424*/ 	.word	0xffffffff


	//   ....[73]....
        /*0428*/ 	.word	0xffffffff


	//   ....[74]....
        /*042c*/ 	.word	0xffffffff


	//   ....[75]....
        /*0430*/ 	.word	0xffffffff


	//   ....[76]....
        /*0434*/ 	.word	0xffffffff


	//   ....[77]....
        /*0438*/ 	.word	0xffffffff


	//   ....[78]....
        /*043c*/ 	.word	0xffffffff


	//   ....[79]....
        /*0440*/ 	.word	0xffffffff


	//   ....[80]....
        /*0444*/ 	.word	0xffffffff


	//   ....[81]....
        /*0448*/ 	.word	0xffffffff


	//   ....[82]....
        /*044c*/ 	.word	0xffffffff


	//   ....[83]....
        /*0450*/ 	.word	0xffffffff


	//   ....[84]....
        /*0454*/ 	.word	0xffffffff


	//   ....[85]....
        /*0458*/ 	.word	0xffffffff


	//   ....[86]....
        /*045c*/ 	.word	0xffffffff


	//   ....[87]....
        /*0460*/ 	.word	0xffffffff


	//   ....[88]....
        /*0464*/ 	.word	0xffffffff


	//   ....[89]....
        /*0468*/ 	.word	0xffffffff


	//   ....[90]....
        /*046c*/ 	.word	0xffffffff


	//   ....[91]....
        /*0470*/ 	.word	0xffffffff


	//   ....[92]....
        /*0474*/ 	.word	0xffffffff


	//   ....[93]....
        /*0478*/ 	.word	0xffffffff


	//   ....[94]....
        /*047c*/ 	.word	0xffffffff


	//   ....[95]....
        /*0480*/ 	.word	0xffffffff


	//   ....[96]....
        /*0484*/ 	.word	0xffffffff


	//   ....[97]....
        /*0488*/ 	.word	0xffffffff


	//   ....[98]....
        /*048c*/ 	.word	0xffffffff


	//   ....[99]....
        /*0490*/ 	.word	0xffffffff


	//   ....[100]....
        /*0494*/ 	.word	0xffffffff


	//   ....[101]....
        /*0498*/ 	.word	0xffffffff


	//   ....[102]....
        /*049c*/ 	.word	0xffffffff


	//   ....[103]....
        /*04a0*/ 	.word	0xffffffff


	//   ....[104]....
        /*04a4*/ 	.word	0xffffffff


	//   ....[105]....
        /*04a8*/ 	.word	0xffffffff


	//   ....[106]....
        /*04ac*/ 	.word	0xffffffff


	//   ....[107]....
        /*04b0*/ 	.word	0xffffffff


	//   ....[108]....
        /*04b4*/ 	.word	0xffffffff


	//   ....[109]....
        /*04b8*/ 	.word	0xffffffff


	//   ....[110]....
        /*04bc*/ 	.word	0xffffffff


	//   ....[111]....
        /*04c0*/ 	.word	0xffffffff


	//   ....[112]....
        /*04c4*/ 	.word	0xffffffff


	//   ....[113]....
        /*04c8*/ 	.word	0xffffffff


	//   ....[114]....
        /*04cc*/ 	.word	0xffffffff


	//   ....[115]....
        /*04d0*/ 	.word	0xffffffff


	//   ....[116]....
        /*04d4*/ 	.word	0xffffffff


	//   ....[117]....
        /*04d8*/ 	.word	0xffffffff


	//   ....[118]....
        /*04dc*/ 	.word	0xffffffff


	//   ....[119]....
        /*04e0*/ 	.word	0xffffffff


	//   ....[120]....
        /*04e4*/ 	.word	0xffffffff


	//   ....[121]....
        /*04e8*/ 	.word	0xffffffff


	//   ....[122]....
        /*04ec*/ 	.word	0xffffffff


	//   ....[123]....
        /*04f0*/ 	.word	0xffffffff


	//   ....[124]....
        /*04f4*/ 	.word	0xffffffff


	//   ....[125]....
        /*04f8*/ 	.word	0xffffffff


	//   ....[126]....
        /*04fc*/ 	.word	0x0500000f


	//   ....[127]....
        /*0500*/ 	.word	0x0500000f


	//   ....[128]....
        /*0504*/ 	.word	0x0500000f


	//   ....[129]....
        /*0508*/ 	.word	0x0500000f


	//   ....[130]....
        /*050c*/ 	.word	0x0500000f


	//   ....[131]....
        /*0510*/ 	.word	0x0500000f


	//   ....[132]....
        /*0514*/ 	.word	0x0500000f


	//   ....[133]....
        /*0518*/ 	.word	0x0500000f


	//   ....[134]....
        /*051c*/ 	.word	0x0500000f


	//   ....[135]....
        /*0520*/ 	.word	0x0500000f


	//   ....[136]....
        /*0524*/ 	.word	0x0500000f


	//   ....[137]....
        /*0528*/ 	.word	0x0500000f


	//   ....[138]....
        /*052c*/ 	.word	0x0500000f


	//   ....[139]....
        /*0530*/ 	.word	0x0500000f


	//   ....[140]....
        /*0534*/ 	.word	0x0500000f


	//   ....[141]....
        /*0538*/ 	.word	0x0500000f


	//   ....[142]....
        /*053c*/ 	.word	0x0500000f


	//   ....[143]....
        /*0540*/ 	.word	0x0500000f


	//   ....[144]....
        /*0544*/ 	.word	0x0500000f


	//   ....[145]....
        /*0548*/ 	.word	0x0500000f


	//   ....[146]....
        /*054c*/ 	.word	0x0500000f


	//   ....[147]....
        /*0550*/ 	.word	0x0500000f


	//   ....[148]....
        /*0554*/ 	.word	0x0500000f


	//   ....[149]....
        /*0558*/ 	.word	0x0500000f


	//   ....[150]....
        /*055c*/ 	.word	0x0500000f


	//   ....[151]....
        /*0560*/ 	.word	0x0500000f


	//   ....[152]....
        /*0564*/ 	.word	0x0500000f


	//   ....[153]....
        /*0568*/ 	.word	0x0500000f


	//   ....[154]....
        /*056c*/ 	.word	0x0500000f


	//   ....[155]....
        /*0570*/ 	.word	0x0500000f


	//   ....[156]....
        /*0574*/ 	.word	0x0500000f


	//   ....[157]....
        /*0578*/ 	.word	0x0500000f


	//   ....[158]....
        /*057c*/ 	.word	0x0500000f


	//   ....[159]....
        /*0580*/ 	.word	0x0500000f


	//   ....[160]....
        /*0584*/ 	.word	0x0500000f


	//   ....[161]....
        /*0588*/ 	.word	0x0500000f


	//   ....[162]....
        /*058c*/ 	.word	0x0500000f


	//   ....[163]....
        /*0590*/ 	.word	0x0500000f


	//   ....[164]....
        /*0594*/ 	.word	0x0500000f


	//   ....[165]....
        /*0598*/ 	.word	0x0500000f


	//   ....[166]....
        /*059c*/ 	.word	0x0500000f


	//   ....[167]....
        /*05a0*/ 	.word	0x0500000f


	//   ....[168]....
        /*05a4*/ 	.word	0x0500000f


	//   ....[169]....
        /*05a8*/ 	.word	0x0500000f


	//   ....[170]....
        /*05ac*/ 	.word	0x0500000f


	//   ....[171]....
        /*05b0*/ 	.word	0x0500000f


	//   ....[172]....
        /*05b4*/ 	.word	0x0500000f


	//   ....[173]....
        /*05b8*/ 	.word	0x0500000f


	//   ....[174]....
        /*05bc*/ 	.word	0x0500000f


	//   ....[175]....
        /*05c0*/ 	.word	0x0500000f


	//   ....[176]....
        /*05c4*/ 	.word	0x0500000f


	//   ....[177]....
        /*05c8*/ 	.word	0x0500000f


	//   ....[178]....
        /*05cc*/ 	.word	0x0500000f


	//   ....[179]....
        /*05d0*/ 	.word	0x0500000f


	//   ....[180]....
        /*05d4*/ 	.word	0x0500000f


	//   ....[181]....
        /*05d8*/ 	.word	0x0500000f


	//   ....[182]....
        /*05dc*/ 	.word	0x0500000f


	//   ....[183]....
        /*05e0*/ 	.word	0x0500000f


	//   ....[184]....
        /*05e4*/ 	.word	0x0500000f


	//   ....[185]....
        /*05e8*/ 	.word	0x0500000f


	//   ....[186]....
        /*05ec*/ 	.word	0x0500000f


	//   ....[187]....
        /*05f0*/ 	.word	0x0500000f


	//   ....[188]....
        /*05f4*/ 	.word	0x0500000f


	//   ....[189]....
        /*05f8*/ 	.word	0x0500000f


	//----- nvinfo : EIATTR_COOP_GROUP_INSTR_OFFSETS
	.align		4
.L_289:
        /*05fc*/ 	.byte	0x04, 0x28
        /*05fe*/ 	.short	(.L_291 - .L_290)


	//   ....[0]....
.L_290:
        /*0600*/ 	.word	0x00000080


	//   ....[1]....
        /*0604*/ 	.word	0x000000b0


	//   ....[2]....
        /*0608*/ 	.word	0x000002d0


	//   ....[3]....
        /*060c*/ 	.word	0x00000430


	//   ....[4]....
        /*0610*/ 	.word	0x00000550


	//   ....[5]....
        /*0614*/ 	.word	0x000006b0


	//   ....[6]....
        /*0618*/ 	.word	0x000019b0


	//   ....[7]....
        /*061c*/ 	.word	0x00002400


	//   ....[8]....
        /*0620*/ 	.word	0x00002450


	//   ....[9]....
        /*0624*/ 	.word	0x00002d30


	//   ....[10]....
        /*0628*/ 	.word	0x00002df0


	//   ....[11]....
        /*062c*/ 	.word	0x00003850


	//   ....[12]....
        /*0630*/ 	.word	0x000038a0


	//   ....[13]....
        /*0634*/ 	.word	0x000046b0


	//   ....[14]....
        /*0638*/ 	.word	0x00005420


	//   ....[15]....
        /*063c*/ 	.word	0x000054b0


	//   ....[16]....
        /*0640*/ 	.word	0x00005d20


	//   ....[17]....
        /*0644*/ 	.word	0x00005e50


	//   ....[18]....
        /*0648*/ 	.word	0x00006870


	//   ....[19]....
        /*064c*/ 	.word	0x000068d0


	//   ....[20]....
        /*0650*/ 	.word	0x000078f0


	//   ....[21]....
        /*0654*/ 	.word	0x00008a60


	//   ....[22]....
        /*0658*/ 	.word	0x00008ac0


	//   ....[23]....
        /*065c*/ 	.word	0x00008e90


	//   ....[24]....
        /*0660*/ 	.word	0x00008eb0


	//   ....[25]....
        /*0664*/ 	.word	0x0000a1f0


	//   ....[26]....
        /*0668*/ 	.word	0x0000a2f0


	//   ....[27]....
        /*066c*/ 	.word	0x0000a340


	//   ....[28]....
        /*0670*/ 	.word	0x0000a400


	//   ....[29]....
        /*0674*/ 	.word	0x0000a430


	//   ....[30]....
        /*0678*/ 	.word	0x0000b5d0


	//   ....[31]....
        /*067c*/ 	.word	0x0000b5e0


	//   ....[32]....
        /*0680*/ 	.word	0x0000b5f0


	//   ....[33]....
        /*0684*/ 	.word	0x0000b630


	//   ....[34]....
        /*0688*/ 	.word	0x0000bcf0


	//   ....[35]....
        /*068c*/ 	.word	0x0000bd20


	//   ....[36]....
        /*0690*/ 	.word	0x0000be40


	//   ....[37]....
        /*0694*/ 	.word	0x0000be60


	//   ....[38]....
        /*0698*/ 	.word	0x0000c330


	//   ....[39]....
        /*069c*/ 	.word	0x0000c370


	//   ....[40]....
        /*06a0*/ 	.word	0x0000c700


	//   ....[41]....
        /*06a4*/ 	.word	0x0000c710


	//   ....[42]....
        /*06a8*/ 	.word	0x0000d2b0


	//   ....[43]....
        /*06ac*/ 	.word	0x0000d2c0


	//   ....[44]....
        /*06b0*/ 	.word	0x0000d3c0


	//   ....[45]....
        /*06b4*/ 	.word	0x0000d3e0


	//   ....[46]....
        /*06b8*/ 	.word	0x0000d560


	//   ....[47]....
        /*06bc*/ 	.word	0x0000d780


	//   ....[48]....
        /*06c0*/ 	.word	0x0000d7b0


	//   ....[49]....
        /*06c4*/ 	.word	0x0000d7e0


	//   ....[50]....
        /*06c8*/ 	.word	0x0000d810


	//   ....[51]....
        /*06cc*/ 	.word	0x0000d840


	//   ....[52]....
        /*06d0*/ 	.word	0x0000d870


	//   ....[53]....
        /*06d4*/ 	.word	0x0000d9e0


	//   ....[54]....
        /*06d8*/ 	.word	0x0000da10


	//   ....[55]....
        /*06dc*/ 	.word	0x0000da40


	//   ....[56]....
        /*06e0*/ 	.word	0x0000da70


	//   ....[57]....
        /*06e4*/ 	.word	0x0000daa0


	//   ....[58]....
        /*06e8*/ 	.word	0x0000dad0


	//   ....[59]....
        /*06ec*/ 	.word	0x0000db60


	//   ....[60]....
        /*06f0*/ 	.word	0x0000db90


	//   ....[61]....
        /*06f4*/ 	.word	0x0000dba0


	//   ....[62]....
        /*06f8*/ 	.word	0x0000dbe0


	//   ....[63]....
        /*06fc*/ 	.word	0x0000fc80


	//   ....[64]....
        /*0700*/ 	.word	0x0000fca0


	//   ....[65]....
        /*0704*/ 	.word	0x0000fd50


	//   ....[66]....
        /*0708*/ 	.word	0x0000fd70


	//   ....[67]....
        /*070c*/ 	.word	0x0000fe10


	//   ....[68]....
        /*0710*/ 	.word	0x0000fe30


	//   ....[69]....
        /*0714*/ 	.word	0x0000fe40


	//   ....[70]....
        /*0718*/ 	.word	0x0000fe50


	//   ....[71]....
        /*071c*/ 	.word	0x000107e0


	//   ....[72]....
        /*0720*/ 	.word	0x000107f0


	//   ....[73]....
        /*0724*/ 	.word	0x00010850


	//   ....[74]....
        /*0728*/ 	.word	0x00010890


	//   ....[75]....
        /*072c*/ 	.word	0x000108f0


	//   ....[76]....
        /*0730*/ 	.word	0x00010930


	//   ....[77]....
        /*0734*/ 	.word	0x00010940


	//   ....[78]....
        /*0738*/ 	.word	0x00010960


	//   ....[79]....
        /*073c*/ 	.word	0x00010a30


	//   ....[80]....
        /*0740*/ 	.word	0x00010a70


	//   ....[81]....
        /*0744*/ 	.word	0x00010a80


	//   ....[82]....
        /*0748*/ 	.word	0x00010aa0


	//   ....[83]....
        /*074c*/ 	.word	0x00011340


	//   ....[84]....
        /*0750*/ 	.word	0x00011350


	//   ....[85]....
        /*0754*/ 	.word	0x000113b0


	//   ....[86]....
        /*0758*/ 	.word	0x00011400


	//   ....[87]....
        /*075c*/ 	.word	0x00011410


	//   ....[88]....
        /*0760*/ 	.word	0x00011470


	//   ....[89]....
        /*0764*/ 	.word	0x000114a0


	//   ....[90]....
        /*0768*/ 	.word	0x000114e0


	//   ....[91]....
        /*076c*/ 	.word	0x000117d0


	//   ....[92]....
        /*0770*/ 	.word	0x000117f0


	//   ....[93]....
        /*0774*/ 	.word	0x00011890


	//   ....[94]....
        /*0778*/ 	.word	0x000118a0


	//   ....[95]....
        /*077c*/ 	.word	0x00011930


	//   ....[96]....
        /*0780*/ 	.word	0x00011940


	//   ....[97]....
        /*0784*/ 	.word	0x00011950


	//   ....[98]....
        /*0788*/ 	.word	0x000119e0


	//   ....[99]....
        /*078c*/ 	.word	0x00011ff0


	//   ....[100]....
        /*0790*/ 	.word	0x00012000


	//   ....[101]....
        /*0794*/ 	.word	0x00012090


	//   ....[102]....
        /*0798*/ 	.word	0x00012130


	//   ....[103]....
        /*079c*/ 	.word	0x00012150


	//   ....[104]....
        /*07a0*/ 	.word	0x000121d0


	//   ....[105]....
        /*07a4*/ 	.word	0x000121f0


	//   ....[106]....
        /*07a8*/ 	.word	0x00012200


	//   ....[107]....
        /*07ac*/ 	.word	0x00012640


	//   ....[108]....
        /*07b0*/ 	.word	0x00012670


	//   ....[109]....
        /*07b4*/ 	.word	0x000126d0


	//   ....[110]....
        /*07b8*/ 	.word	0x00012700


	//   ....[111]....
        /*07bc*/ 	.word	0x00012730


	//   ....[112]....
        /*07c0*/ 	.word	0x00012760


	//   ....[113]....
        /*07c4*/ 	.word	0x00012790


	//   ....[114]....
        /*07c8*/ 	.word	0x000127c0


	//   ....[115]....
        /*07cc*/ 	.word	0x00012960


	//   ....[116]....
        /*07d0*/ 	.word	0x00012990


	//   ....[117]....
        /*07d4*/ 	.word	0x000129c0


	//   ....[118]....
        /*07d8*/ 	.word	0x000129f0


	//   ....[119]....
        /*07dc*/ 	.word	0x00012a20


	//   ....[120]....
        /*07e0*/ 	.word	0x00012a50


	//   ....[121]....
        /*07e4*/ 	.word	0x00012b10


	//   ....[122]....
        /*07e8*/ 	.word	0x00012b30


	//   ....[123]....
        /*07ec*/ 	.word	0x00012b50


	//   ....[124]....
        /*07f0*/ 	.word	0x00012bb0


	//   ....[125]....
        /*07f4*/ 	.word	0x000135e0


	//   ....[126]....
        /*07f8*/ 	.word	0x00013b80


	//   ....[127]....
        /*07fc*/ 	.word	0x00013c70


	//   ....[128]....
        /*0800*/ 	.word	0x00013d10


	//   ....[129]....
        /*0804*/ 	.word	0x00013d70


	//   ....[130]....
        /*0808*/ 	.word	0x00013e80


	//   ....[131]....
        /*080c*/ 	.word	0x00013ef0


	//   ....[132]....
        /*0810*/ 	.word	0x00014000


	//   ....[133]....
        /*0814*/ 	.word	0x00014070


	//   ....[134]....
        /*0818*/ 	.word	0x00014110


	//   ....[135]....
        /*081c*/ 	.word	0x00014230


	//   ....[136]....
        /*0820*/ 	.word	0x00014290


	//   ....[137]....
        /*0824*/ 	.word	0x000142f0


	//   ....[138]....
        /*0828*/ 	.word	0x00014400


	//   ....[139]....
        /*082c*/ 	.word	0x00014460


	//   ....[140]....
        /*0830*/ 	.word	0x00014560


	//   ....[141]....
        /*0834*/ 	.word	0x000145c0


	//   ....[142]....
        /*0838*/ 	.word	0x000146c0


	//   ....[143]....
        /*083c*/ 	.word	0x00014720


	//   ....[144]....
        /*0840*/ 	.word	0x00014820


	//   ....[145]....
        /*0844*/ 	.word	0x00014880


	//   ....[146]....
        /*0848*/ 	.word	0x00014960


	//   ....[147]....
        /*084c*/ 	.word	0x00014aa0


	//   ....[148]....
        /*0850*/ 	.word	0x00014b70


	//   ....[149]....
        /*0854*/ 	.word	0x00014be0


	//   ....[150]....
        /*0858*/ 	.word	0x00014d10


	//   ....[151]....
        /*085c*/ 	.word	0x00014d70


	//   ....[152]....
        /*0860*/ 	.word	0x00014e40


	//   ....[153]....
        /*0864*/ 	.word	0x00014f30


	//   ....[154]....
        /*0868*/ 	.word	0x00014fc0


	//   ....[155]....
        /*086c*/ 	.word	0x000150b0


	//   ....[156]....
        /*0870*/ 	.word	0x00015150


	//   ....[157]....
        /*0874*/ 	.word	0x000151b0


	//   ....[158]....
        /*0878*/ 	.word	0x000152b0


	//   ....[159]....
        /*087c*/ 	.word	0x00015310


	//   ....[160]....
        /*0880*/ 	.word	0x00015410


	//   ....[161]....
        /*0884*/ 	.word	0x00015470


	//   ....[162]....
        /*0888*/ 	.word	0x00015540


	//   ....[163]....
        /*088c*/ 	.word	0x00015690


	//   ....[164]....
        /*0890*/ 	.word	0x00015740


	//   ....[165]....
        /*0894*/ 	.word	0x00015850


	//   ....[166]....
        /*0898*/ 	.word	0x00015930


	//   ....[167]....
        /*089c*/ 	.word	0x00015990


	//   ....[168]....
        /*08a0*/ 	.word	0x00015a80


	//   ....[169]....
        /*08a4*/ 	.word	0x00015ae0


	//   ....[170]....
        /*08a8*/ 	.word	0x00015bc0


	//   ....[171]....
        /*08ac*/ 	.word	0x00015c50


	//   ....[172]....
        /*08b0*/ 	.word	0x00015cf0


	//   ....[173]....
        /*08b4*/ 	.word	0x00015e60


	//   ....[174]....
        /*08b8*/ 	.word	0x00015ed0


	//   ....[175]....
        /*08bc*/ 	.word	0x00015f40


	//   ....[176]....
        /*08c0*/ 	.word	0x00015fb0


	//   ....[177]....
        /*08c4*/ 	.word	0x00016020


	//   ....[178]....
        /*08c8*/ 	.word	0x000160a0


	//   ....[179]....
        /*08cc*/ 	.word	0x00016120


	//   ....[180]....
        /*08d0*/ 	.word	0x000161b0


	//   ....[181]....
        /*08d4*/ 	.word	0x00016220


	//   ....[182]....
        /*08d8*/ 	.word	0x00016290


	//   ....[183]....
        /*08dc*/ 	.word	0x00016300


	//   ....[184]....
        /*08e0*/ 	.word	0x00016380


	//   ....[185]....
        /*08e4*/ 	.word	0x000163f0


	//   ....[186]....
        /*08e8*/ 	.word	0x000164a0


	//   ....[187]....
        /*08ec*/ 	.word	0x000164f0


	//   ....[188]....
        /*08f0*/ 	.word	0x00016580


	//   ....[189]....
        /*08f4*/ 	.word	0x000166b0


	//----- nvinfo : EIATTR_REG_RECONFIG
	.align		4
.L_291:
        /*08f8*/ 	.byte	0x01, 0x54
	.zero		2


	//----- nvinfo : EIATTR_SYSCALL_OFFSETS
	.align		4
        /*08fc*/ 	.byte	0x04, 0x46
        /*08fe*/ 	.short	(.L_293 - .L_292)


	//   ....[0]....
.L_292:
        /*0900*/ 	.word	0x00001b70


	//   ....[1]....
        /*0904*/ 	.word	0x0000f1a0


	//   ....[2]....
        /*0908*/ 	.word	0x0000f2f0


	//   ....[3]....
        /*090c*/ 	.word	0x0000f3e0


	//   ....[4]....
        /*0910*/ 	.word	0x00010280


	//----- nvinfo : EIATTR_MBARRIER_INSTR_OFFSETS
	.align		4
.L_293:
        /*0914*/ 	.byte	0x04, 0x39
        /*0916*/ 	.short	(.L_295 - .L_294)


	//   ....[0]....
.L_294:
        /*0918*/ 	.word	0x00000180
        /*091c*/ 	.word	0x000000ff
        /*0920*/ 	.word	0x0002d800
        /*0924*/ 	.short	0x0100
        /*0926*/ 	.byte	0x08
	.zero		1


	//   ....[1]....
        /*0928*/ 	.word	0x00000190
        /*092c*/ 	.word	0x000000ff
        /*0930*/ 	.word	0x0002d820
        /*0934*/ 	.short	0x0100
        /*0936*/ 	.byte	0x08
	.zero		1


	//   ....[2]....
        /*0938*/ 	.word	0x00000280
        /*093c*/ 	.word	0x000000ff
        /*0940*/ 	.word	0x0002d830
        /*0944*/ 	.short	0x0100
        /*0946*/ 	.byte	0x08
	.zero		1


	//   ....[3]....
        /*0948*/ 	.word	0x00000290
        /*094c*/ 	.word	0x000000ff
        /*0950*/ 	.word	0x0002d840
        /*0954*/ 	.short	0x0100
        /*0956*/ 	.byte	0x08
	.zero		1


	//   ....[4]....
        /*0958*/ 	.word	0x000002a0
        /*095c*/ 	.word	0x000000ff
        /*0960*/ 	.word	0x0002d838
        /*0964*/ 	.short	0x0100
        /*0966*/ 	.byte	0x08
	.zero		1


	//   ....[5]....
        /*0968*/ 	.word	0x000002b0
        /*096c*/ 	.word	0x000000ff
        /*0970*/ 	.word	0x0002d848
        /*0974*/ 	.short	0x0100
        /*0976*/ 	.byte	0x08
	.zero		1


	//   ....[6]....
        /*0978*/ 	.word	0x000003e0
        /*097c*/ 	.word	0x000000ff
        /*0980*/ 	.word	0x0002d850
        /*0984*/ 	.short	0x0100
        /*0986*/ 	.byte	0x08
	.zero		1


	//   ....[7]....
        /*0988*/ 	.word	0x000003f0
        /*098c*/ 	.word	0x000000ff
        /*0990*/ 	.word	0x0002d860
        /*0994*/ 	.short	0x0100
        /*0996*/ 	.byte	0x08
	.zero		1


	//   ....[8]....
        /*0998*/ 	.word	0x00000400
        /*099c*/ 	.word	0x000000ff
        /*09a0*/ 	.word	0x0002d858
        /*09a4*/ 	.short	0x0100
        /*09a6*/ 	.byte	0x08
	.zero		1


	//   ....[9]....
        /*09a8*/ 	.word	0x00000410
        /*09ac*/ 	.word	0x000000ff
        /*09b0*/ 	.word	0x0002d868
        /*09b4*/ 	.short	0x0100
        /*09b6*/ 	.byte	0x08
	.zero		1


	//   ....[10]....
        /*09b8*/ 	.word	0x00000500
        /*09bc*/ 	.word	0x000000ff
        /*09c0*/ 	.word	0x0002d870
        /*09c4*/ 	.short	0x0100
        /*09c6*/ 	.byte	0x06
	.zero		1


	//   ....[11]....
        /*09c8*/ 	.word	0x00000510
        /*09cc*/ 	.word	0x000000ff
        /*09d0*/ 	.word	0x0002d880
        /*09d4*/ 	.short	0x0100
        /*09d6*/ 	.byte	0x06
	.zero		1


	//   ....[12]....
        /*09d8*/ 	.word	0x00000520
        /*09dc*/ 	.word	0x000000ff
        /*09e0*/ 	.word	0x0002d878
        /*09e4*/ 	.short	0x0100
        /*09e6*/ 	.byte	0x06
	.zero		1


	//   ....[13]....
        /*09e8*/ 	.word	0x00000530
        /*09ec*/ 	.word	0x000000ff
        /*09f0*/ 	.word	0x0002d888
        /*09f4*/ 	.short	0x0100
        /*09f6*/ 	.byte	0x06
	.zero		1


	//   ....[14]....
        /*09f8*/ 	.word	0x00000660
        /*09fc*/ 	.word	0x000000ff
        /*0a00*/ 	.word	0x0002d890
        /*0a04*/ 	.short	0x0100
        /*0a06*/ 	.byte	0x08
	.zero		1


	//   ....[15]....
        /*0a08*/ 	.word	0x00000670
        /*0a0c*/ 	.word	0x000000ff
        /*0a10*/ 	.word	0x0002d8a0
        /*0a14*/ 	.short	0x0100
        /*0a16*/ 	.byte	0x08
	.zero		1


	//   ....[16]....
        /*0a18*/ 	.word	0x00000680
        /*0a1c*/ 	.word	0x000000ff
        /*0a20*/ 	.word	0x0002d898
        /*0a24*/ 	.short	0x0100
        /*0a26*/ 	.byte	0x08
	.zero		1


	//   ....[17]....
        /*0a28*/ 	.word	0x00000690
        /*0a2c*/ 	.word	0x000000ff
        /*0a30*/ 	.word	0x0002d8a8
        /*0a34*/ 	.short	0x0100
        /*0a36*/ 	.byte	0x08
	.zero		1


	//   ....[18]....
        /*0a38*/ 	.word	0x000007c0
        /*0a3c*/ 	.word	0x000000ff
        /*0a40*/ 	.word	0x0002d8b0
        /*0a44*/ 	.short	0x0100
        /*0a46*/ 	.byte	0x08
	.zero		1


	//   ....[19]....
        /*0a48*/ 	.word	0x000007d0
        /*0a4c*/ 	.word	0x000000ff
        /*0a50*/ 	.word	0x0002d8c0
        /*0a54*/ 	.short	0x0100
        /*0a56*/ 	.byte	0x08
	.zero		1


	//   ....[20]....
        /*0a58*/ 	.word	0x000007e0
        /*0a5c*/ 	.word	0x000000ff
        /*0a60*/ 	.word	0x0002d8b8
        /*0a64*/ 	.short	0x0100
        /*0a66*/ 	.byte	0x08
	.zero		1


	//   ....[21]....
        /*0a68*/ 	.word	0x000007f0
        /*0a6c*/ 	.word	0x000000ff
        /*0a70*/ 	.word	0x0002d8c8
        /*0a74*/ 	.short	0x0100
        /*0a76*/ 	.byte	0x08
	.zero		1


	//   ....[22]....
        /*0a78*/ 	.word	0x00001be0
        /*0a7c*/ 	.word	0x000000ff
        /*0a80*/ 	.word	0x0002d800
        /*0a84*/ 	.short	0x010a
        /*0a86*/ 	.byte	0x29
	.zero		1


	//   ....[23]....
        /*0a88*/ 	.word	0x00001c50
        /*0a8c*/ 	.word	0x00000000
        /*0a90*/ 	.word	0x0002d830
        /*0a94*/ 	.short	0x010a
        /*0a96*/ 	.byte	0x3f
	.zero		1


	//   ....[24]....
        /*0a98*/ 	.word	0x00001c90
        /*0a9c*/ 	.word	0x00000000
        /*0aa0*/ 	.word	0x0002d830
        /*0aa4*/ 	.short	0x010a
        /*0aa6*/ 	.byte	0x3f
	.zero		1


	//   ....[25]....
        /*0aa8*/ 	.word	0x000030b0
        /*0aac*/ 	.word	0x000000ff
        /*0ab0*/ 	.word	0x00000000
        /*0ab4*/ 	.short	0x0101
        /*0ab6*/ 	.byte	0x05
	.zero		1


	//   ....[26]....
        /*0ab8*/ 	.word	0x000047f0
        /*0abc*/ 	.word	0x000000ff
        /*0ac0*/ 	.word	0x0002d830
        /*0ac4*/ 	.short	0x010a
        /*0ac6*/ 	.byte	0x07
	.zero		1


	//   ....[27]....
        /*0ac8*/ 	.word	0x00004830
        /*0acc*/ 	.word	0x000000ff
        /*0ad0*/ 	.word	0x0002d830
        /*0ad4*/ 	.short	0x010a
        /*0ad6*/ 	.byte	0x07
	.zero		1


	//   ....[28]....
        /*0ad8*/ 	.word	0x00004af0
        /*0adc*/ 	.word	0x000000ff
        /*0ae0*/ 	.word	0x0002d850
        /*0ae4*/ 	.short	0x010a
        /*0ae6*/ 	.byte	0x07
	.zero		1


	//   ....[29]....
        /*0ae8*/ 	.word	0x00004b30
        /*0aec*/ 	.word	0x000000ff
        /*0af0*/ 	.word	0x0002d850
        /*0af4*/ 	.short	0x010a
        /*0af6*/ 	.byte	0x07
	.zero		1


	//   ....[30]....
        /*0af8*/ 	.word	0x00005500
        /*0afc*/ 	.word	0x000000ff
        /*0b00*/ 	.word	0x00000000
        /*0b04*/ 	.short	0x0101
        /*0b06*/ 	.byte	0x07
	.zero		1


	//   ....[31]....
        /*0b08*/ 	.word	0x00007390
        /*0b0c*/ 	.word	0x000000ff
        /*0b10*/ 	.word	0x00000000
        /*0b14*/ 	.short	0x0101
        /*0b16*/ 	.byte	0x06
	.zero		1


	//   ....[32]....
        /*0b18*/ 	.word	0x00007a40
        /*0b1c*/ 	.word	0x000000ff
        /*0b20*/ 	.word	0x0002d830
        /*0b24*/ 	.short	0x010a
        /*0b26*/ 	.byte	0x07
	.zero		1


	//   ....[33]....
        /*0b28*/ 	.word	0x00007a80
        /*0b2c*/ 	.word	0x000000ff
        /*0b30*/ 	.word	0x0002d830
        /*0b34*/ 	.short	0x010a
        /*0b36*/ 	.byte	0x07
	.zero		1


	//   ....[34]....
        /*0b38*/ 	.word	0x00007d40
        /*0b3c*/ 	.word	0x000000ff
        /*0b40*/ 	.word	0x0002d850
        /*0b44*/ 	.short	0x010a
        /*0b46*/ 	.byte	0x07
	.zero		1


	//   ....[35]....
        /*0b48*/ 	.word	0x00007d80
        /*0b4c*/ 	.word	0x000000ff
        /*0b50*/ 	.word	0x0002d850
        /*0b54*/ 	.short	0x010a
        /*0b56*/ 	.byte	0x07
	.zero		1


	//   ....[36]....
        /*0b58*/ 	.word	0x00008790
        /*0b5c*/ 	.word	0x000000ff
        /*0b60*/ 	.word	0x00000000
        /*0b64*/ 	.short	0x0101
        /*0b66*/ 	.byte	0x07
	.zero		1


	//   ....[37]....
        /*0b68*/ 	.word	0x00009c90
        /*0b6c*/ 	.word	0x000000ff
        /*0b70*/ 	.word	0x00000000
        /*0b74*/ 	.short	0x0101
        /*0b76*/ 	.byte	0x06
	.zero		1


	//   ....[38]....
        /*0b78*/ 	.word	0x0000a260
        /*0b7c*/ 	.word	0x000000ff
        /*0b80*/ 	.word	0x0002d850
        /*0b84*/ 	.short	0x010a
        /*0b86*/ 	.byte	0x04
	.zero		1


	//   ....[39]....
        /*0b88*/ 	.word	0x0000a2a0
        /*0b8c*/ 	.word	0x000000ff
        /*0b90*/ 	.word	0x0002d850
        /*0b94*/ 	.short	0x010a
        /*0b96*/ 	.byte	0x04
	.zero		1


	//   ....[40]....
        /*0b98*/ 	.word	0x0000a920
        /*0b9c*/ 	.word	0x000000ff
        /*0ba0*/ 	.word	0x00000000
        /*0ba4*/ 	.short	0x0101
        /*0ba6*/ 	.byte	0x04
	.zero		1


	//   ....[41]....
        /*0ba8*/ 	.word	0x0000bd10
        /*0bac*/ 	.word	0x000000ff
        /*0bb0*/ 	.word	0x00000000
        /*0bb4*/ 	.short	0x0101
        /*0bb6*/ 	.byte	0x04
	.zero		1


	//   ....[42]....
        /*0bb8*/ 	.word	0x0000c270
        /*0bbc*/ 	.word	0x000000ff
        /*0bc0*/ 	.word	0x00000000
        /*0bc4*/ 	.short	0x0101
        /*0bc6*/ 	.byte	0x04
	.zero		1


	//   ....[43]....
        /*0bc8*/ 	.word	0x0000fa00
        /*0bcc*/ 	.word	0x00000002
        /*0bd0*/ 	.word	0x0002d840
        /*0bd4*/ 	.short	0x010a
        /*0bd6*/ 	.byte	0x3f
	.zero		1


	//   ....[44]....
        /*0bd8*/ 	.word	0x0000ff90
        /*0bdc*/ 	.word	0x00000002
        /*0be0*/ 	.word	0x0002d830
        /*0be4*/ 	.short	0x0107
        /*0be6*/ 	.byte	0x3f
	.zero		1


	//   ....[45]....
        /*0be8*/ 	.word	0x00010060
        /*0bec*/ 	.word	0x00000002
        /*0bf0*/ 	.word	0x0002d830
        /*0bf4*/ 	.short	0x0101
        /*0bf6*/ 	.byte	0x3f
	.zero		1


	//   ....[46]....
        /*0bf8*/ 	.word	0x00010be0
        /*0bfc*/ 	.word	0x00000016
        /*0c00*/ 	.word	0x0002d800
        /*0c04*/ 	.short	0x0107
        /*0c06*/ 	.byte	0x3f
	.zero		1


	//   ....[47]....
        /*0c08*/ 	.word	0x00010cd0
        /*0c0c*/ 	.word	0x00000016
        /*0c10*/ 	.word	0x0002d800
        /*0c14*/ 	.short	0x0101
        /*0c16*/ 	.byte	0x3f
	.zero		1


	//   ....[48]....
        /*0c18*/ 	.word	0x00010cf0
        /*0c1c*/ 	.word	0x00000016
        /*0c20*/ 	.word	0x0002d820
        /*0c24*/ 	.short	0x010a
        /*0c26*/ 	.byte	0x3f
	.zero		1


	//   ....[49]....
        /*0c28*/ 	.word	0x00011110
        /*0c2c*/ 	.word	0x00000005
        /*0c30*/ 	.word	0x0002d840
        /*0c34*/ 	.short	0x010a
        /*0c36*/ 	.byte	0x3f
	.zero		1


	//   ....[50]....
        /*0c38*/ 	.word	0x000115a0
        /*0c3c*/ 	.word	0x00000005
        /*0c40*/ 	.word	0x0002d830
        /*0c44*/ 	.short	0x0107
        /*0c46*/ 	.byte	0x3f
	.zero		1


	//   ....[51]....
        /*0c48*/ 	.word	0x00011660
        /*0c4c*/ 	.word	0x00000005
        /*0c50*/ 	.word	0x0002d830
        /*0c54*/ 	.short	0x0101
        /*0c56*/ 	.byte	0x3f
	.zero		1


	//   ....[52]....
        /*0c58*/ 	.word	0x000116c0
        /*0c5c*/ 	.word	0x00000006
        /*0c60*/ 	.word	0x0002d860
        /*0c64*/ 	.short	0x010a
        /*0c66*/ 	.byte	0x3f
	.zero		1


	//   ....[53]....
        /*0c68*/ 	.word	0x00011ba0
        /*0c6c*/ 	.word	0x00000006
        /*0c70*/ 	.word	0x0002d850
        /*0c74*/ 	.short	0x0107
        /*0c76*/ 	.byte	0x3f
	.zero		1


	//   ....[54]....
        /*0c78*/ 	.word	0x00011c90
        /*0c7c*/ 	.word	0x00000006
        /*0c80*/ 	.word	0x0002d850
        /*0c84*/ 	.short	0x0101
        /*0c86*/ 	.byte	0x3f
	.zero		1


	//   ....[55]....
        /*0c88*/ 	.word	0x00011eb0
        /*0c8c*/ 	.word	0x00000000
        /*0c90*/ 	.word	0x0002d860
        /*0c94*/ 	.short	0x010a
        /*0c96*/ 	.byte	0x3f
	.zero		1


	//   ....[56]....
        /*0c98*/ 	.word	0x00012330
        /*0c9c*/ 	.word	0x00000000
        /*0ca0*/ 	.word	0x0002d850
        /*0ca4*/ 	.short	0x0107
        /*0ca6*/ 	.byte	0x3f
	.zero		1


	//   ....[57]....
        /*0ca8*/ 	.word	0x000123f0
        /*0cac*/ 	.word	0x00000000
        /*0cb0*/ 	.word	0x0002d850
        /*0cb4*/ 	.short	0x0101
        /*0cb6*/ 	.byte	0x3f
	.zero		1


	//   ....[58]....
        /*0cb8*/ 	.word	0x00013560
        /*0cbc*/ 	.word	0x00000007
        /*0cc0*/ 	.word	0x0002d820
        /*0cc4*/ 	.short	0x010a
        /*0cc6*/ 	.byte	0x3f
	.zero		1


	//   ....[59]....
        /*0cc8*/ 	.word	0x000136e0
        /*0ccc*/ 	.word	0x00000005
        /*0cd0*/ 	.word	0x0002d840
        /*0cd4*/ 	.short	0x010a
        /*0cd6*/ 	.byte	0x3f
	.zero		1


	//   ....[60]....
        /*0cd8*/ 	.word	0x00013780
        /*0cdc*/ 	.word	0x00000003
        /*0ce0*/ 	.word	0x0002d840
        /*0ce4*/ 	.short	0x010a
        /*0ce6*/ 	.byte	0x3f
	.zero		1


	//   ....[61]....
        /*0ce8*/ 	.word	0x000137c0
        /*0cec*/ 	.word	0x00000005
        /*0cf0*/ 	.word	0x0002d860
        /*0cf4*/ 	.short	0x010a
        /*0cf6*/ 	.byte	0x3f
	.zero		1


	//   ....[62]....
        /*0cf8*/ 	.word	0x00013800
        /*0cfc*/ 	.word	0x00000003
        /*0d00*/ 	.word	0x0002d860
        /*0d04*/ 	.short	0x010a
        /*0d06*/ 	.byte	0x3f
	.zero		1


	//   ....[63]....
        /*0d08*/ 	.word	0x00013870
        /*0d0c*/ 	.word	0x00000003
        /*0d10*/ 	.word	0x0002d800
        /*0d14*/ 	.short	0x010a
        /*0d16*/ 	.byte	0x3f
	.zero		1


	//   ....[64]....
        /*0d18*/ 	.word	0x000138c0
        /*0d1c*/ 	.word	0x00000000
        /*0d20*/ 	.word	0x0002d830
        /*0d24*/ 	.short	0x010a
        /*0d26*/ 	.byte	0x3f
	.zero		1


	//   ....[65]....
        /*0d28*/ 	.word	0x00013920
        /*0d2c*/ 	.word	0x00000007
        /*0d30*/ 	.word	0x0002d830
        /*0d34*/ 	.short	0x010a
        /*0d36*/ 	.byte	0x3f
	.zero		1


	//   ....[66]....
        /*0d38*/ 	.word	0x00013980
        /*0d3c*/ 	.word	0x00000007
        /*0d40*/ 	.word	0x0002d850
        /*0d44*/ 	.short	0x010a
        /*0d46*/ 	.byte	0x3f
	.zero		1


	//   ....[67]....
        /*0d48*/ 	.word	0x000139e0
        /*0d4c*/ 	.word	0x00000007
        /*0d50*/ 	.word	0x0002d830
        /*0d54*/ 	.short	0x010a
        /*0d56*/ 	.byte	0x3f
	.zero		1


	//   ....[68]....
        /*0d58*/ 	.word	0x00013a40
        /*0d5c*/ 	.word	0x00000007
        /*0d60*/ 	.word	0x0002d850
        /*0d64*/ 	.short	0x010a
        /*0d66*/ 	.byte	0x3f
	.zero		1


	//   ....[69]....
        /*0d68*/ 	.word	0x00013aa0
        /*0d6c*/ 	.word	0x00000005
        /*0d70*/ 	.word	0x0002d850
        /*0d74*/ 	.short	0x010a
        /*0d76*/ 	.byte	0x3f
	.zero		1


	//   ....[70]....
        /*0d78*/ 	.word	0x00013bc0
        /*0d7c*/ 	.word	0x00000002
        /*0d80*/ 	.word	0x0002d840
        /*0d84*/ 	.short	0x010a
        /*0d86*/ 	.byte	0x3f
	.zero		1


	//   ....[71]....
        /*0d88*/ 	.word	0x000149a0
        /*0d8c*/ 	.word	0x00000016
        /*0d90*/ 	.word	0x0002d820
        /*0d94*/ 	.short	0x010a
        /*0d96*/ 	.byte	0x3f
	.zero		1


	//   ....[72]....
        /*0d98*/ 	.word	0x000149f0
        /*0d9c*/ 	.word	0x00000005
        /*0da0*/ 	.word	0x0002d840
        /*0da4*/ 	.short	0x010a
        /*0da6*/ 	.byte	0x3f
	.zero		1


	//   ....[73]....
        /*0da8*/ 	.word	0x00015000
        /*0dac*/ 	.word	0x00000006
        /*0db0*/ 	.word	0x0002d860
        /*0db4*/ 	.short	0x010a
        /*0db6*/ 	.byte	0x3f
	.zero		1


	//   ....[74]....
        /*0db8*/ 	.word	0x000155e0
        /*0dbc*/ 	.word	0x00000000
        /*0dc0*/ 	.word	0x0002d860
        /*0dc4*/ 	.short	0x010a
        /*0dc6*/ 	.byte	0x3f
	.zero		1


	//   ....[75]....
        /*0dc8*/ 	.word	0x000165d0
        /*0dcc*/ 	.word	0x00000007
        /*0dd0*/ 	.word	0x0002d820
        /*0dd4*/ 	.short	0x010a
        /*0dd6*/ 	.byte	0x3f
	.zero		1


	//   ....[76]....
        /*0dd8*/ 	.word	0x00016770
        /*0ddc*/ 	.word	0x00000005
        /*0de0*/ 	.word	0x0002d840
        /*0de4*/ 	.short	0x010a
        /*0de6*/ 	.byte	0x3f
	.zero		1


	//   ....[77]....
        /*0de8*/ 	.word	0x000167c0
        /*0dec*/ 	.word	0x00000003
        /*0df0*/ 	.word	0x0002d840
        /*0df4*/ 	.short	0x010a
        /*0df6*/ 	.byte	0x3f
	.zero		1


	//   ....[78]....
        /*0df8*/ 	.word	0x00016810
        /*0dfc*/ 	.word	0x00000005
        /*0e00*/ 	.word	0x0002d860
        /*0e04*/ 	.short	0x010a
        /*0e06*/ 	.byte	0x3f
	.zero		1


	//----- nvinfo : EIATTR_NUM_MBARRIERS
	.align		4
.L_295:
        /*0e08*/ 	.byte	0x03, 0x38
        /*0e0a*/ 	.short	0x0016


	//----- nvinfo : EIATTR_EXIT_INSTR_OFFSETS
	.align		4
        /*0e0c*/ 	.byte	0x04, 0x1c
        /*0e0e*/ 	.short	(.L_297 - .L_296)


	//   ....[0]....
.L_296:
        /*0e10*/ 	.word	0x000009a0


	//   ....[1]....
        /*0e14*/ 	.word	0x0000d500


	//   ....[2]....
        /*0e18*/ 	.word	0x00013850


	//----- nvinfo : EIATTR_MAX_THREADS
	.align		4
.L_297:
        /*0e1c*/ 	.byte	0x04, 0x05
        /*0e1e*/ 	.short	(.L_299 - .L_298)
.L_298:
        /*0e20*/ 	.word	0x00000200
        /*0e24*/ 	.word	0x00000001
        /*0e28*/ 	.word	0x00000001


	//----- nvinfo : EIATTR_CRS_STACK_SIZE
	.align		4
.L_299:
        /*0e2c*/ 	.byte	0x04, 0x1e
        /*0e2e*/ 	.short	(.L_301 - .L_300)
.L_300:
        /*0e30*/ 	.word	0x00000000


	//----- nvinfo : EIATTR_CBANK_PARAM_SIZE
	.align		4
.L_301:
        /*0e34*/ 	.byte	0x03, 0x19
        /*0e36*/ 	.short	0x0af0


	//----- nvinfo : EIATTR_PARAM_CBANK
	.align		4
        /*0e38*/ 	.byte	0x04, 0x0a
        /*0e3a*/ 	.short	(.L_303 - .L_302)
	.align		4
.L_302:
        /*0e3c*/ 	.word	index@(.nv.constant0._ZN7cutlass13device_kernelIN5flash11enable_sm90INS1_16FlashAttnFwdSm90INS1_25CollectiveMainloopFwdSm90ILi2EN4cute5tupleIJNS5_1CILi1EEES8_S8_EEENS6_IJNS7_ILi192EEENS7_ILi128EEENS7_ILi96EEEEEELi96ENS_10bfloat16_tEfNS_4arch4Sm90ELb1ELb0ELb1ELb1ELb1ELb0ELb0ELb0ELb1ELb1ELb1ELb0EEENS1_21CollectiveEpilogueFwdINS6_IJSA_SC_SB_EEES9_SE_SG_Li384ELb1ELb1ELb1ELb0EEENS1_36VarlenDynamicPersistentTileSchedulerILi192ELi128ELi384ELi128ELb1ELb1ELb1ELb1ELb1ELb1EEEEEEEEEvNT_6ParamsE)
        /*0e40*/ 	.short	0x0210
        /*0e42*/ 	.short	0x0af0


	//----- nvinfo : EIATTR_SW_WAR
	.align		4
.L_303:
        /*0e44*/ 	.byte	0x04, 0x36
        /*0e46*/ 	.short	(.L_305 - .L_304)
.L_304:
        /*0e48*/ 	.word	0x00000008
.L_305:


//--------------------- .nv.info._ZN7cutlass13device_kernelIN5flash11enable_sm90INS1_16FlashAttnFwdSm90INS1_25CollectiveMainloopFwdSm90ILi2EN4cute5tupleIJNS5_1CILi1EEES8_S8_EEENS6_IJNS7_ILi192EEENS7_ILi128EEENS7_ILi96EEEEEELi96ENS_10bfloat16_tEfNS_4arch4Sm90ELb1ELb0ELb1ELb1ELb1ELb1ELb0ELb0ELb1ELb1ELb1ELb0EEENS1_21CollectiveEpilogueFwdINS6_IJSA_SC_SB_EEES9_SE_SG_Li384ELb1ELb1ELb1ELb0EEENS1_36VarlenDynamicPersistentTileSchedulerILi192ELi128ELi384ELi128ELb1ELb1ELb1ELb1ELb1ELb1EEEEEEEEEvNT_6ParamsE --------------------------
	.section	.nv.info._ZN7cutlass13device_kernelIN5flash11enable_sm90INS1_16FlashAttnFwdSm90INS1_25CollectiveMainloopFwdSm90ILi2EN4cute5tupleIJNS5_1CILi1EEES8_S8_EEENS6_IJNS7_ILi192EEENS7_ILi128EEENS7_ILi96EEEEEELi96ENS_10bfloat16_tEfNS_4arch4Sm90ELb1ELb0ELb1ELb1ELb1ELb1ELb0ELb0ELb1ELb1ELb1ELb0EEENS1_21CollectiveEpilogueFwdINS6_IJSA_SC_SB_EEES9_SE_SG_Li384ELb1ELb1ELb1ELb0EEENS1_36VarlenDynamicPersistentTileSchedulerILi192ELi128ELi384ELi128ELb1ELb1ELb1ELb1ELb1ELb1EEEEEEEEEvNT_6ParamsE,"",@"SHT_CUDA_INFO"
	.sectionflags	@""
	.align	4


	//----- nvinfo : EIATTR_CUDA_API_VERSION
	.align		4
        /*0000*/ 	.byte	0x04, 0x37
        /*0002*/ 	.short	(.L_307 - .L_306)
.L_306:
        /*0004*/ 	.word	0x00000082


	//----- nvinfo : EIATTR_KPARAM_INFO
	.align		4
.L_307:
        /*0008*/ 	.byte	0x04, 0x17
        /*000a*/ 	.short	(.L_309 - .L_308)
.L_308:
        /*000c*/ 	.word	0x00000000
        /*0010*/ 	.short	0x0000
        /*0012*/ 	.short	0x0070
        /*0014*/ 	.byte	0x00, 0xf0, 0x01, 0x2a


	//----- nvinfo : EIATTR_SPARSE_MMA_MASK
	.align		4
.L_309:
        /*0018*/ 	.byte	0x03, 0x50
        /*001a*/ 	.short	0x0000


	//----- nvinfo : EIATTR_MAXREG_COUNT
	.align		4
        /*001c*/ 	.byte	0x03, 0x1b
        /*001e*/ 	.short	0x0080


	//----- nvinfo : EIATTR_NUM_BARRIERS
	.align		4
        /*0020*/ 	.byte	0x02, 0x4c
        /*0022*/ 	.byte	0x10
	.zero		1


	//----- nvinfo : EIATTR_EXTERNS
	.align		4
        /*0024*/ 	.byte	0x04, 0x0f
        /*0026*/ 	.short	(.L_311 - .L_310)


	//   ....[0]....
	.align		4
.L_310:
        /*0028*/ 	.word	index@(__assertfail)


	//----- nvinfo : EIATTR_ANNOTATIONS
	.align		4
.L_311:
        /*002c*/ 	.byte	0x04, 0x55
        /*002e*/ 	.short	(.L_313 - .L_312)


	//   ....[0]....
.L_312:
        /* <DEDUP_REMOVED lines=155> */


	//----- nvinfo : EIATTR_MERCURY_ISA_VERSION
	.align		4
.L_313:
        /*09d0*/ 	.byte	0x03, 0x5f
        /*09d2*/ 	.short	0x0101


	//----- nvinfo : EIATTR_UNUSED_LOAD_BYTE_OFFSET
	.align		4
        /*09d4*/ 	.byte	0x04, 0x44
        /*09d6*/ 	.short	(.L_315 - .L_314)


	//   ....[0]....
.L_314:
        /*09d8*/ 	.word	0x00000a90
        /*09dc*/ 	.word	0x0000fff0


	//   ....[1]....
        /*09e0*/ 	.word	0x00016070
        /*09e4*/ 	.word	0x0000fff0


	//----- nvinfo : EIATTR_INT_WARP_WIDE_INSTR_OFFSETS
	.align		4
.L_315:
        /*09e8*/ 	.byte	0x04, 0x31
        /*09ea*/ 	.short	(.L_317 - .L_316)


	//   ....[0]....
.L_316:
        /*09ec*/ 	.word	0x00000130


	//   ....[1]....
        /*09f0*/ 	.word	0x00000170


	//   ....[2]....
        /*09f4*/ 	.word	0x000001e0


	//   ....[3]....
        /*09f8*/ 	.word	0x0001c000


	//   ....[4]....
        /*09fc*/ 	.word	0x0001c090


	//   ....[5]....
        /*0a00*/ 	.word	0x0001ed00


	//   ....[6]....
        /*0a04*/ 	.word	0x0001ed90


	//----- nvinfo : EIATTR_COOP_GROUP_MASK_REGIDS
	.align		4
.L_317:
        /*0a08*/ 	.byte	0x04, 0x29
        /*0a0a*/ 	.short	(.L_319 - .L_318)


	//   ....[0]....
.L_318:
        /*0a0c*/ 	.word	0xffffffff


	//   ....[1]....
        /*0a10*/ 	.word	0xffffffff


	//   ....[2]....
        /*0a14*/ 	.word	0xffffffff


	//   ....[3]....
        /*0a18*/ 	.word	0xffffffff


	//   ....[4]....
        /*0a1c*/ 	.word	0xffffffff


	//   ....[5]....
        /*0a20*/ 	.word	0xffffffff


	//   ....[6]....
        /*0a24*/ 	.word	0xffffffff


	//   ....[7]....
        /*0a28*/ 	.word	0xffffffff


	//   ....[8]....
        /*0a2c*/ 	.word	0xffffffff


	//   ....[9]....
        /*0a30*/ 	.word	0xffffffff


	//   ....[10]....
        /*0a34*/ 	.word	0xffffffff


	//   ....[11]....
        /*0a38*/ 	.word	0xffffffff


	//   ....[12]....
        /*0a3c*/ 	.word	0xffffffff


	//   ....[13]....
        /*0a40*/ 	.word	0xffffffff


	//   ....[14]....
        /*0a44*/ 	.word	0xffffffff


	//   ....[15]....
        /*0a48*/ 	.word	0xffffffff


	//   ....[16]....
        /*0a4c*/ 	.word	0xffffffff


	//   ....[17]....
        /*0a50*/ 	.word	0xffffffff


	//   ....[18]....
        /*0a54*/ 	.word	0xffffffff


	//   ....[19]....
        /*0a58*/ 	.word	0xffffffff


	//   ....[20]....
        /*0a5c*/ 	.word	0xffffffff


	//   ....[21]....
        /*0a60*/ 	.word	0xffffffff


	//   ....[22]....
        /*0a64*/ 	.word	0xffffffff


	//   ....[23]....
        /*0a68*/ 	.word	0xffffffff


	//   ....[24]....
        /*0a6c*/ 	.word	0xffffffff


	//   ....[25]....
        /*0a70*/ 	.word	0xffffffff


	//   ....[26]....
        /*0a74*/ 	.word	0xffffffff


	//   ....[27]....
        /*0a78*/ 	.word	0xffffffff


	//   ....[28]....
        /*0a7c*/ 	.word	0xffffffff


	//   ....[29]....
        /*0a80*/ 	.word	0xffffffff


	//   ....[30]....
        /*0a84*/ 	.word	0xffffffff


	//   ....[31]....
        /*0a88*/ 	.word	0xffffffff


	//   ....[32]....
        /*0a8c*/ 	.word	0xffffffff


	//   ....[33]....
        /*0a90*/ 	.word	0xffffffff


	//   ....[34]....
        /*0a94*/ 	.word	0xffffffff


	//   ....[35]....
        /*0a98*/ 	.word	0xffffffff


	//   ....[36]....
        /*0a9c*/ 	.word	0xffffffff


	//   ....[37]....
        /*0aa0*/ 	.word	0xffffffff


	//   ....[38]....
        /*0aa4*/ 	.word	0xffffffff


	//   ....[39]....
        /*0aa8*/ 	.word	0xffffffff


	//   ....[40]....
        /*0aac*/ 	.word	0xffffffff


	//   ....[41]....
        /*0ab0*/ 	.word	0xffffffff


	//   ....[42]....
        /*0ab4*/ 	.word	0xffffffff


	//   ....[43]....
        /*0ab8*/ 	.word	0xffffffff


	//   ....[44]....
        /*0abc*/ 	.word	0xffffffff


	//   ....[45]....
        /*0ac0*/ 	.word	0xffffffff


	//   ....[46]....
        /*0ac4*/ 	.word	0xffffffff


	//   ....[47]....
        /*0ac8*/ 	.word	0xffffffff


	//   ....[48]....
        /*0acc*/ 	.word	0xffffffff


	//   ....[49]....
        /*0ad0*/ 	.word	0xffffffff


	//   ....[50]....
        /*0ad4*/ 	.word	0xffffffff


	//   ....[51]....
        /*0ad8*/ 	.word	0xffffffff


	//   ....[52]....
        /*0adc*/ 	.word	0xffffffff


	//   ....[53]....
        /*0ae0*/ 	.word	0xffffffff


	//   ....[54]....
        /*0ae4*/ 	.word	0xffffffff


	//   ....[55]....
        /*0ae8*/ 	.word	0xffffffff


	//   ....[56]....
        /*0aec*/ 	.word	0xffffffff


	//   ....[57]....
        /*0af0*/ 	.word	0xffffffff


	//   ....[58]....
        /*0af4*/ 	.word	0xffffffff


	//   ....[59]....
        /*0af8*/ 	.word	0xffffffff


	//   ....[60]....
        /*0afc*/ 	.word	0xffffffff


	//   ....[61]....
        /*0b00*/ 	.word	0xffffffff


	//   ....[62]....
        /*0b04*/ 	.word	0xffffffff


	//   ....[63]....
        /*0b08*/ 	.word	0xffffffff


	//   ....[64]....
        /*0b0c*/ 	.word	0xffffffff


	//   ....[65]....
        /*0b10*/ 	.word	0xffffffff


	//   ....[66]....
        /*0b14*/ 	.word	0xffffffff


	//   ....[67]....
        /*0b18*/ 	.word	0xffffffff


	//   ....[68]....
        /*0b1c*/ 	.word	0xffffffff


	//   ....[69]....
        /*0b20*/ 	.word	0xffffffff


	//   ....[70]....
        /*0b24*/ 	.word	0xffffffff


	//   ....[71]....
        /*0b28*/ 	.word	0xffffffff


	//   ....[72]....
        /*0b2c*/ 	.word	0xffffffff


	//   ....[73]....
        /*0b30*/ 	.word	0xffffffff


	//   ....[74]....
        /*0b34*/ 	.word	0xffffffff


	//   ....[75]....
        /*0b38*/ 	.word	0xffffffff


	//   ....[76]....
        /*0b3c*/ 	.word	0xffffffff


	//   ....[77]....
        /*0b40*/ 	.word	0xffffffff


	//   ....[78]....
        /*0b44*/ 	.word	0xffffffff


	//   ....[79]....
        /*0b48*/ 	.word	0xffffffff


	//   ....[80]....
        /*0b4c*/ 	.word	0xffffffff


	//   ....[81]....
        /*0b50*/ 	.word	0xffffffff


	//   ....[82]....
        /*0b54*/ 	.word	0xffffffff


	//   ....[83]....
        /*0b58*/ 	.word	0xffffffff


	//   ....[84]....
        /*0b5c*/ 	.word	0xffffffff


	//   ....[85]....
        /*0b60*/ 	.word	0xffffffff


	//   ....[86]....
        /*0b64*/ 	.word	0xffffffff


	//   ....[87]....
        /*0b68*/ 	.word	0xffffffff


	//   ....[88]....
        /*0b6c*/ 	.word	0xffffffff


	//   ....[89]....
        /*0b70*/ 	.word	0xffffffff


	//   ....[90]....
        /*0b74*/ 	.word	0xffffffff


	//   ....[91]....
        /*0b78*/ 	.word	0xffffffff


	//   ....[92]....
        /*0b7c*/ 	.word	0xffffffff


	//   ....[93]....
        /*0b80*/ 	.word	0xffffffff


	//   ....[94]....
        /*0b84*/ 	.word	0xffffffff


	//   ....[95]....
        /*0b88*/ 	.word	0xffffffff


	//   ....[96]....
        /*0b8c*/ 	.word	0xffffffff


	//   ....[97]....
        /*0b90*/ 	.word	0xffffffff


	//   ....[98]....
        /*0b94*/ 	.word	0xffffffff


	//   ....[99]....
        /*0b98*/ 	.word	0xffffffff


	//   ....[100]....
        /*0b9c*/ 	.word	0xffffffff


	//   ....[101]....
        /*0ba0*/ 	.word	0xffffffff


	//   ....[102]....
        /*0ba4*/ 	.word	0xffffffff


	//   ....[103]....
        /*0ba8*/ 	.word	0xffffffff


	//   ....[104]....
        /*0bac*/ 	.word	0xffffffff


	//   ....[105]....
        /*0bb0*/ 	.word	0xffffffff


	//   ....[106]....
        /*0bb4*/ 	.word	0xffffffff


	//   ....[107]....
        /*0bb8*/ 	.word	0xffffffff


	//   ....[108]....
        /*0bbc*/ 	.word	0xffffffff


	//   ....[109]....
        /*0bc0*/ 	.word	0xffffffff


	//   ....[110]....
        /*0bc4*/ 	.word	0xffffffff


	//   ....[111]....
        /*0bc8*/ 	.word	0xffffffff


	//   ....[112]....
        /*0bcc*/ 	.word	0xffffffff


	//   ....[113]....
        /*0bd0*/ 	.word	0xffffffff


	//   ....[114]....
        /*0bd4*/ 	.word	0xffffffff


	//   ....[115]....
        /*0bd8*/ 	.word	0xffffffff


	//   ....[116]....
        /*0bdc*/ 	.word	0xffffffff


	//   ....[117]....
        /*0be0*/ 	.word	0xffffffff


	//   ....[118]....
        /*0be4*/ 	.word	0xffffffff


	//   ....[119]....
        /*0be8*/ 	.word	0xffffffff


	//   ....[120]....
        /*0bec*/ 	.word	0xffffffff


	//   ....[121]....
        /*0bf0*/ 	.word	0xffffffff


	//   ....[122]....
        /*0bf4*/ 	.word	0xffffffff


	//   ....[123]....
        /*0bf8*/ 	.word	0xffffffff


	//   ....[124]....
        /*0bfc*/ 	.word	0xffffffff


	//   ....[125]....
        /*0c00*/ 	.word	0xffffffff


	//   ....[126]....
        /*0c04*/ 	.word	0xffffffff


	//   ....[127]....
        /*0c08*/ 	.word	0xffffffff


	//   ....[128]....
        /*0c0c*/ 	.word	0xffffffff


	//   ....[129]....
        /*0c10*/ 	.word	0xffffffff


	//   ....[130]....
        /*0c14*/ 	.word	0xffffffff


	//   ....[131]....
        /*0c18*/ 	.word	0xffffffff


	//   ....[132]....
        /*0c1c*/ 	.word	0xffffffff


	//   ....[133]....
        /*0c20*/ 	.word	0xffffffff


	//   ....[134]....
        /*0c24*/ 	.word	0xffffffff


	//   ....[135]....
        /*0c28*/ 	.word	0xffffffff


	//   ....[136]....
        /*0c2c*/ 	.word	0xffffffff


	//   ....[137]....
        /*0c30*/ 	.word	0xffffffff


	//   ....[138]....
        /*0c34*/ 	.word	0xffffffff


	//   ....[139]....
        /*0c38*/ 	.word	0xffffffff


	//   ....[140]....
        /*0c3c*/ 	.word	0xffffffff


	//   ....[141]....
        /*0c40*/ 	.word	0xffffffff


	//   ....[142]....
        /*0c44*/ 	.word	0xffffffff


	//   ....[143]....
        /*0c48*/ 	.word	0xffffffff


	//   ....[144]....
        /*0c4c*/ 	.word	0x0500000f


	//   ....[145]....
        /*0c50*/ 	.word	0x0500000f


	//   ....[146]....
        /*0c54*/ 	.word	0x0500000f


	//   ....[147]....
        /*0c58*/ 	.word	0x0500000f


	//   ....[148]....
        /*0c5c*/ 	.word	0x0500000f


	//   ....[149]....
        /*0c60*/ 	.word	0x0500000f


	//   ....[150]....
        /*0c64*/ 	.word	0x0500000f


	//   ....[151]....
        /*0c68*/ 	.word	0x0500000f


	//   ....[152]....
        /*0c6c*/ 	.word	0x0500000f


	//   ....[153]....
        /*0c70*/ 	.word	0x0500000f


	//   ....[154]....
        /*0c74*/ 	.word	0x0500000f


	//   ....[155]....
        /*0c78*/ 	.word	0x0500000f


	//   ....[156]....
        /*0c7c*/ 	.word	0x0500000f


	//   ....[157]....
        /*0c80*/ 	.word	0x0500000f


	//   ....[158]....
        /*0c84*/ 	.word	0x0500000f


	//   ....[159]....
        /*0c88*/ 	.word	0x0500000f


	//   ....[160]....
        /*0c8c*/ 	.word	0x0500000f


	//   ....[161]....
        /*0c90*/ 	.word	0x0500000f


	//   ....[162]....
        /*0c94*/ 	.word	0x0500000f


	//   ....[163]....
        /*0c98*/ 	.word	0x0500000f


	//   ....[164]....
        /*0c9c*/ 	.word	0x0500000f


	//   ....[165]....
        /*0ca0*/ 	.word	0x0500000f


	//   ....[166]....
        /*0ca4*/ 	.word	0x0500000f


	//   ....[167]....
        /*0ca8*/ 	.word	0x0500000f


	//   ....[168]....
        /*0cac*/ 	.word	0x0500000f


	//   ....[169]....
        /*0cb0*/ 	.word	0x0500000f


	//   ....[170]....
        /*0cb4*/ 	.word	0x0500000f


	//   ....[171]....
        /*0cb8*/ 	.word	0x0500000f


	//   ....[172]....
        /*0cbc*/ 	.word	0x0500000f


	//   ....[173]....
        /*0cc0*/ 	.word	0x0500000f


	//   ....[174]....
        /*0cc4*/ 	.word	0x0500000f


	//   ....[175]....
        /*0cc8*/ 	.word	0x0500000f


	//   ....[176]....
        /*0ccc*/ 	.word	0x0500000f


	//   ....[177]....
        /*0cd0*/ 	.word	0x0500000f


	//   ....[178]....
        /*0cd4*/ 	.word	0x0500000f


	//   ....[179]....
        /*0cd8*/ 	.word	0x0500000f


	//   ....[180]....
        /*0cdc*/ 	.word	0x0500000f


	//   ....[181]....
        /*0ce0*/ 	.word	0x0500000f


	//   ....[182]....
        /*0ce4*/ 	.word	0x0500000f


	//   ....[183]....
        /*0ce8*/ 	.word	0x0500000f


	//   ....[184]....
        /*0cec*/ 	.word	0x0500000f


	//   ....[185]....
        /*0cf0*/ 	.word	0x0500000f


	//   ....[186]....
        /*0cf4*/ 	.word	0x0500000f


	//   ....[187]....
        /*0cf8*/ 	.word	0x0500000f


	//   ....[188]....
        /*0cfc*/ 	.word	0x0500000f


	//   ....[189]....
        /*0d00*/ 	.word	0x0500000f


	//   ....[190]....
        /*0d04*/ 	.word	0x0500000f


	//   ....[191]....
        /*0d08*/ 	.word	0x0500000f


	//   ....[192]....
        /*0d0c*/ 	.word	0x0500000f


	//   ....[193]....
        /*0d10*/ 	.word	0x0500000f


	//   ....[194]....
        /*0d14*/ 	.word	0x0500000f


	//   ....[195]....
        /*0d18*/ 	.word	0x0500000f


	//   ....[196]....
        /*0d1c*/ 	.word	0x0500000f


	//   ....[197]....
        /*0d20*/ 	.word	0x0500000f


	//   ....[198]....
        /*0d24*/ 	.word	0x0500000f


	//   ....[199]....
        /*0d28*/ 	.word	0x0500000f


	//   ....[200]....
        /*0d2c*/ 	.word	0x0500000f


	//   ....[201]....
        /*0d30*/ 	.word	0x0500000f


	//   ....[202]....
        /*0d34*/ 	.word	0x0500000f


	//   ....[203]....
        /*0d38*/ 	.word	0x0500000f


	//   ....[204]....
        /*0d3c*/ 	.word	0x0500000f


	//   ....[205]....
        /*0d40*/ 	.word	0x0500000f


	//   ....[206]....
        /*0d44*/ 	.word	0x0500000f


	//   ....[207]....
        /*0d48*/ 	.word	0x0500000f


	//   ....[208]....
        /*0d4c*/ 	.word	0x0500000f


	//   ....[209]....
        /*0d50*/ 	.word	0x0500000f


	//   ....[210]....
        /*0d54*/ 	.word	0x0500000f


	//   ....[211]....
        /*0d58*/ 	.word	0x0500000f


	//   ....[212]....
        /*0d5c*/ 	.word	0x0500000f


	//   ....[213]....
        /*0d60*/ 	.word	0x0500000f


	//   ....[214]....
        /*0d64*/ 	.word	0x0500000f


	//   ....[215]....
        /*0d68*/ 	.word	0x0500000f


	//   ....[216]....
        /*0d6c*/ 	.word	0x0500000f


	//   ....[217]....
        /*0d70*/ 	.word	0x0500000f


	//   ....[218]....
        /*0d74*/ 	.word	0x0500000f


	//   ....[219]....
        /*0d78*/ 	.word	0x0500000f


	//   ....[220]....
        /*0d7c*/ 	.word	0x0500000f


	//   ....[221]....
        /*0d80*/ 	.word	0x0500000f


	//   ....[222]....
        /*0d84*/ 	.word	0x0500000f


	//   ....[223]....
        /*0d88*/ 	.word	0x0500000f


	//   ....[224]....
        /*0d8c*/ 	.word	0x0500000f


	//   ....[225]....
        /*0d90*/ 	.word	0x0500000f


	//   ....[226]....
        /*0d94*/ 	.word	0x0500000f


	//   ....[227]....
        /*0d98*/ 	.word	0x0500000f


	//   ....[228]....
        /*0d9c*/ 	.word	0x0500000f


	//   ....[229]....
        /*0da0*/ 	.word	0x0500000f


	//   ....[230]....
        /*0da4*/ 	.word	0x0500000f


	//   ....[231]....
        /*0da8*/ 	.word	0x0500000f


	//   ....[232]....
        /*0dac*/ 	.word	0x0500000f


	//   ....[233]....
        /*0db0*/ 	.word	0x0500000f


	//   ....[234]....
        /*0db4*/ 	.word	0x0500000f


	//   ....[235]....
        /*0db8*/ 	.word	0x0500000f


	//----- nvinfo : EIATTR_COOP_GROUP_INSTR_OFFSETS
	.align		4
.L_319:
        /*0dbc*/ 	.byte	0x04, 0x28
        /*0dbe*/ 	.short	(.L_321 - .L_320)


	//   ....[0]....
.L_320:
        /*0dc0*/ 	.word	0x00000070


	//   ....[1]....
        /*0dc4*/ 	.word	0x00000140


	//   ....[2]....
        /*0dc8*/ 	.word	0x00000190


	//   ....[3]....
        /*0dcc*/ 	.word	0x000003c0


	//   ....[4]....
        /*0dd0*/ 	.word	0x00000520


	//   ....[5]....
        /*0dd4*/ 	.word	0x00000640


	//   ....[6]....
        /*0dd8*/ 	.word	0x000007a0


	//   ....[7]....
        /*0ddc*/ 	.word	0x000036e0


	//   ....[8]....
        /*0de0*/ 	.word	0x000036f0


	//   ....[9]....
        /*0de4*/ 	.word	0x000053a0


	//   ....[10]....
        /*0de8*/ 	.word	0x000053b0


	//   ....[11]....
        /*0dec*/ 	.word	0x00006e70


	//   ....[12]....
        /*0df0*/ 	.word	0x00006e80


	//   ....[13]....
        /*0df4*/ 	.word	0x00007390


	//   ....[14]....
        /*0df8*/ 	.word	0x000073b0


	//   ....[15]....
        /*0dfc*/ 	.word	0x00007d50


	//   ....[16]....
        /*0e00*/ 	.word	0x000084b0


	//   ....[17]....
        /*0e04*/ 	.word	0x000084c0


	//   ....[18]....
        /*0e08*/ 	.word	0x000084d0


	//   ....[19]....
        /*0e0c*/ 	.word	0x000084e0


	//   ....[20]....
        /*0e10*/ 	.word	0x0000a450


	//   ....[21]....
        /*0e14*/ 	.word	0x0000a460


	//   ....[22]....
        /*0e18*/ 	.word	0x0000a470


	//   ....[23]....
        /*0e1c*/ 	.word	0x0000a480


	//   ....[24]....
        /*0e20*/ 	.word	0x0000cd00


	//   ....[25]....
        /*0e24*/ 	.word	0x0000cd10


	//   ....[26]....
        /*0e28*/ 	.word	0x0000ddb0


	//   ....[27]....
        /*0e2c*/ 	.word	0x0000de30


	//   ....[28]....
        /*0e30*/ 	.word	0x0000de50


	//   ....[29]....
        /*0e34*/ 	.word	0x0000de70


	//   ....[30]....
        /*0e38*/ 	.word	0x0000f030


	//   ....[31]....
        /*0e3c*/ 	.word	0x00010120


	//   ....[32]....
        /*0e40*/ 	.word	0x000101b0


	//   ....[33]....
        /*0e44*/ 	.word	0x00010a20


	//   ....[34]....
        /*0e48*/ 	.word	0x00010aa0


	//   ....[35]....
        /*0e4c*/ 	.word	0x00011490


	//   ....[36]....
        /*0e50*/ 	.word	0x000114b0


	//   ....[37]....
        /*0e54*/ 	.word	0x000126a0


	//   ....[38]....
        /*0e58*/ 	.word	0x00013bf0


	//   ....[39]....
        /*0e5c*/ 	.word	0x00013c50


	//   ....[40]....
        /*0e60*/ 	.word	0x00014230


	//   ....[41]....
        /*0e64*/ 	.word	0x00014290


	//   ....[42]....
        /*0e68*/ 	.word	0x000153d0


	//   ....[43]....
        /*0e6c*/ 	.word	0x000155d0


	//   ....[44]....
        /*0e70*/ 	.word	0x00015600


	//   ....[45]....
        /*0e74*/ 	.word	0x00015aa0


	//   ....[46]....
        /*0e78*/ 	.word	0x00015ad0


	//   ....[47]....
        /*0e7c*/ 	.word	0x00016a30


	//   ....[48]....
        /*0e80*/ 	.word	0x00016a50


	//   ....[49]....
        /*0e84*/ 	.word	0x00016a60


	//   ....[50]....
        /*0e88*/ 	.word	0x00016a70


	//   ....[51]....
        /*0e8c*/ 	.word	0x00017110


	//   ....[52]....
        /*0e90*/ 	.word	0x00017120


	//   ....[53]....
        /*0e94*/ 	.word	0x00017270


	//   ....[54]....
        /*0e98*/ 	.word	0x00017280


	//   ....[55]....
        /*0e9c*/ 	.word	0x00017670


	//   ....[56]....
        /*0ea0*/ 	.word	0x00017680


	//   ....[57]....
        /*0ea4*/ 	.word	0x00017b80


	//   ....[58]....
        /*0ea8*/ 	.word	0x00017b90


	//   ....[59]....
        /*0eac*/ 	.word	0x00018930


	//   ....[60]....
        /*0eb0*/ 	.word	0x00018940


	//   ....[61]....
        /*0eb4*/ 	.word	0x00018aa0


	//   ....[62]....
        /*0eb8*/ 	.word	0x00018ab0


	//   ....[63]....
        /*0ebc*/ 	.word	0x00018c60


	//   ....[64]....
        /*0ec0*/ 	.word	0x00018e60


	//   ....[65]....
        /*0ec4*/ 	.word	0x00018e90


	//   ....[66]....
        /*0ec8*/ 	.word	0x00018ec0


	//   ....[67]....
        /*0ecc*/ 	.word	0x00018ef0


	//   ....[68]....
        /*0ed0*/ 	.word	0x00018f20


	//   ....[69]....
        /*0ed4*/ 	.word	0x00018f50


	//   ....[70]....
        /*0ed8*/ 	.word	0x000190e0


	//   ....[71]....
        /*0edc*/ 	.word	0x00019110


	//   ....[72]....
        /*0ee0*/ 	.word	0x00019140


	//   ....[73]....
        /*0ee4*/ 	.word	0x00019170


	//   ....[74]....
        /*0ee8*/ 	.word	0x000191a0


	//   ....[75]....
        /*0eec*/ 	.word	0x000191d0


	//   ....[76]....
        /*0ef0*/ 	.word	0x00019260


	//   ....[77]....
        /*0ef4*/ 	.word	0x00019290


	//   ....[78]....
        /*0ef8*/ 	.word	0x000192a0


	//   ....[79]....
        /*0efc*/ 	.word	0x000192e0


	//   ....[80]....
        /*0f00*/ 	.word	0x0001a830


	//   ....[81]....
        /*0f04*/ 	.word	0x0001cc20


	//   ....[82]....
        /*0f08*/ 	.word	0x0001cc30


	//   ....[83]....
        /*0f0c*/ 	.word	0x0001ccf0


	//   ....[84]....
        /*0f10*/ 	.word	0x0001cd00


	//   ....[85]....
        /*0f14*/ 	.word	0x0001cdb0


	//   ....[86]....
        /*0f18*/ 	.word	0x0001cdc0


	//   ....[87]....
        /*0f1c*/ 	.word	0x0001cdd0


	//   ....[88]....
        /*0f20*/ 	.word	0x0001cde0


	//   ....[89]....
        /*0f24*/ 	.word	0x0001d7a0


	//   ....[90]....
        /*0f28*/ 	.word	0x0001d7d0


	//   ....[91]....
        /*0f2c*/ 	.word	0x0001d890


	//   ....[92]....
        /*0f30*/ 	.word	0x0001d8b0


	//   ....[93]....
        /*0f34*/ 	.word	0x0001d950


	//   ....[94]....
        /*0f38*/ 	.word	0x0001d970


	//   ....[95]....
        /*0f3c*/ 	.word	0x0001d980


	//   ....[96]....
        /*0f40*/ 	.word	0x0001d990


	//   ....[97]....
        /*0f44*/ 	.word	0x0001dab0


	//   ....[98]....
        /*0f48*/ 	.word	0x0001dac0


	//   ....[99]....
        /*0f4c*/ 	.word	0x0001dad0


	//   ....[100]....
        /*0f50*/ 	.word	0x0001db60


	//   ....[101]....
        /*0f54*/ 	.word	0x0001e320


	//   ....[102]....
        /*0f58*/ 	.word	0x0001e330


	//   ....[103]....
        /*0f5c*/ 	.word	0x0001e350


	//   ....[104]....
        /*0f60*/ 	.word	0x0001e3d0


	//   ....[105]....
        /*0f64*/ 	.word	0x0001e3e0


	//   ....[106]....
        /*0f68*/ 	.word	0x0001e440


	//   ....[107]....
        /*0f6c*/ 	.word	0x0001e470


	//   ....[108]....
        /*0f70*/ 	.word	0x0001e4b0


	//   ....[109]....
        /*0f74*/ 	.word	0x0001e760


	//   ....[110]....
        /*0f78*/ 	.word	0x0001e780


	//   ....[111]....
        /*0f7c*/ 	.word	0x0001e820


	//   ....[112]....
        /*0f80*/ 	.word	0x0001e830


	//   ....[113]....
        /*0f84*/ 	.word	0x0001e8c0


	//   ....[114]....
        /*0f88*/ 	.word	0x0001e8d0


	//   ....[115]....
        /*0f8c*/ 	.word	0x0001e8e0


	//   ....[116]....
        /*0f90*/ 	.word	0x0001e970


	//   ....[117]....
        /*0f94*/ 	.word	0x0001ef40


	//   ....[118]....
        /*0f98*/ 	.word	0x0001ef50


	//   ....[119]....
        /*0f9c*/ 	.word	0x0001efe0


	//   ....[120]....
        /*0fa0*/ 	.word	0x0001f080


	//   ....[121]....
        /*0fa4*/ 	.word	0x0001f0a0


	//   ....[122]....
        /*0fa8*/ 	.word	0x0001f120


	//   ....[123]....
        /*0fac*/ 	.word	0x0001f140


	//   ....[124]....
        /*0fb0*/ 	.word	0x0001f150


	//   ....[125]....
        /*0fb4*/ 	.word	0x0001f5a0


	//   ....[126]....
        /*0fb8*/ 	.word	0x0001f5d0


	//   ....[127]....
        /*0fbc*/ 	.word	0x0001f630


	//   ....[128]....
        /*0fc0*/ 	.word	0x0001f660


	//   ....[129]....
        /*0fc4*/ 	.word	0x0001f690


	//   ....[130]....
        /*0fc8*/ 	.word	0x0001f6c0


	//   ....[131]....
        /*0fcc*/ 	.word	0x0001f6f0


	//   ....[132]....
        /*0fd0*/ 	.word	0x0001f720


	//   ....[133]....
        /*0fd4*/ 	.word	0x0001f8c0


	//   ....[134]....
        /*0fd8*/ 	.word	0x0001f8f0


	//   ....[135]....
        /*0fdc*/ 	.word	0x0001f920


	//   ....[136]....
        /*0fe0*/ 	.word	0x0001f950


	//   ....[137]....
        /*0fe4*/ 	.word	0x0001f980


	//   ....[138]....
        /*0fe8*/ 	.word	0x0001f9b0


	//   ....[139]....
        /*0fec*/ 	.word	0x0001fa70


	//   ....[140]....
        /*0ff0*/ 	.word	0x0001fa90


	//   ....[141]....
        /*0ff4*/ 	.word	0x0001fab0


	//   ....[142]....
        /*0ff8*/ 	.word	0x0001fb10


	//   ....[143]....
        /*0ffc*/ 	.word	0x00020540


	//   ....[144]....
        /*1000*/ 	.word	0x00020880


	//   ....[145]....
        /*1004*/ 	.word	0x00020910


	//   ....[146]....
        /*1008*/ 	.word	0x00020a00


	//   ....[147]....
        /*100c*/ 	.word	0x00020a90


	//   ....[148]....
        /*1010*/ 	.word	0x00020b70


	//   ....[149]....
        /*1014*/ 	.word	0x00020c00


	//   ....[150]....
        /*1018*/ 	.word	0x00020ce0


	//   ....[151]....
        /*101c*/ 	.word	0x00020d80


	//   ....[152]....
        /*1020*/ 	.word	0x00020e10


	//   ....[153]....
        /*1024*/ 	.word	0x00020e60


	//   ....[154]....
        /*1028*/ 	.word	0x00020eb0


	//   ....[155]....
        /*102c*/ 	.word	0x00020f90


	//   ....[156]....
        /*1030*/ 	.word	0x00021020


	//   ....[157]....
        /*1034*/ 	.word	0x00021070


	//   ....[158]....
        /*1038*/ 	.word	0x000210c0


	//   ....[159]....
        /*103c*/ 	.word	0x00021380


	//   ....[160]....
        /*1040*/ 	.word	0x000213d0


	//   ....[161]....
        /*1044*/ 	.word	0x00021460


	//   ....[162]....
        /*1048*/ 	.word	0x000214f0


	//   ....[163]....
        /*104c*/ 	.word	0x00021570


	//   ....[164]....
        /*1050*/ 	.word	0x000215c0


	//   ....[165]....
        /*1054*/ 	.word	0x00021650


	//   ....[166]....
        /*1058*/ 	.word	0x000216e0


	//   ....[167]....
        /*105c*/ 	.word	0x00021760


	//   ....[168]....
        /*1060*/ 	.word	0x000217b0


	//   ....[169]....
        /*1064*/ 	.word	0x00021840


	//   ....[170]....
        /*1068*/ 	.word	0x000218d0


	//   ....[171]....
        /*106c*/ 	.word	0x00021990


	//   ....[172]....
        /*1070*/ 	.word	0x00021c70


	//   ....[173]....
        /*1074*/ 	.word	0x00021d60


	//   ....[174]....
        /*1078*/ 	.word	0x00021df0


	//   ....[175]....
        /*107c*/ 	.word	0x00021e50


	//   ....[176]....
        /*1080*/ 	.word	0x00021f70


	//   ....[177]....
        /*1084*/ 	.word	0x00021fd0


	//   ....[178]....
        /*1088*/ 	.word	0x000220f0


	//   ....[179]....
        /*108c*/ 	.word	0x00022150


	//   ....[180]....
        /*1090*/ 	.word	0x00022200


	//   ....[181]....
        /*1094*/ 	.word	0x00022310


	//   ....[182]....
        /*1098*/ 	.word	0x00022380


	//   ....[183]....
        /*109c*/ 	.word	0x000223e0


	//   ....[184]....
        /*10a0*/ 	.word	0x000224f0


	//   ....[185]....
        /*10a4*/ 	.word	0x00022550


	//   ....[186]....
        /*10a8*/ 	.word	0x00022670


	//   ....[187]....
        /*10ac*/ 	.word	0x000226d0


	//   ....[188]....
        /*10b0*/ 	.word	0x00022770


	//   ....[189]....
        /*10b4*/ 	.word	0x00022840


	//   ....[190]....
        /*10b8*/ 	.word	0x00022940


	//   ....[191]....
        /*10bc*/ 	.word	0x000229a0


	//   ....[192]....
        /*10c0*/ 	.word	0x00022a40


	//   ....[193]....
        /*10c4*/ 	.word	0x00022be0


	//   ....[194]....
        /*10c8*/ 	.word	0x00022cc0


	//   ....[195]....
        /*10cc*/ 	.word	0x00022d40


	//   ....[196]....
        /*10d0*/ 	.word	0x00022e20


	//   ....[197]....
        /*10d4*/ 	.word	0x00022e80


	//   ....[198]....
        /*10d8*/ 	.word	0x00022f50


	//   ....[199]....
        /*10dc*/ 	.word	0x00022fb0


	//   ....[200]....
        /*10e0*/ 	.word	0x00023090


	//   ....[201]....
        /*10e4*/ 	.word	0x00023180


	//   ....[202]....
        /*10e8*/ 	.word	0x00023220


	//   ....[203]....
        /*10ec*/ 	.word	0x00023280


	//   ....[204]....
        /*10f0*/ 	.word	0x00023380


	//   ....[205]....
        /*10f4*/ 	.word	0x000233e0


	//   ....[206]....
        /*10f8*/ 	.word	0x000234e0


	//   ....[207]....
        /*10fc*/ 	.word	0x00023540


	//   ....[208]....
        /*1100*/ 	.word	0x00023610


	//   ....[209]....
        /*1104*/ 	.word	0x00023760


	//   ....[210]....
        /*1108*/ 	.word	0x00023810


	//   ....[211]....
        /*110c*/ 	.word	0x00023920


	//   ....[212]....
        /*1110*/ 	.word	0x00023a00


	//   ....[213]....
        /*1114*/ 	.word	0x00023a60


	//   ....[214]....
        /*1118*/ 	.word	0x00023b50


	//   ....[215]....
        /*111c*/ 	.word	0x00023bb0


	//   ....[216]....
        /*1120*/ 	.word	0x00023c90


	//   ....[217]....
        /*1124*/ 	.word	0x00023d20


	//   ....[218]....
        /*1128*/ 	.word	0x00023dc0


	//   ....[219]....
        /*112c*/ 	.word	0x00023f30


	//   ....[220]....
        /*1130*/ 	.word	0x00023fa0


	//   ....[221]....
        /*1134*/ 	.word	0x00024010


	//   ....[222]....
        /*1138*/ 	.word	0x00024080


	//   ....[223]....
        /*113c*/ 	.word	0x000240f0


	//   ....[224]....
        /*1140*/ 	.word	0x00024170


	//   ....[225]....
        /*1144*/ 	.word	0x000241f0


	//   ....[226]....
        /*1148*/ 	.word	0x00024280


	//   ....[227]....
        /*114c*/ 	.word	0x000242f0


	//   ....[228]....
        /*1150*/ 	.word	0x00024360


	//   ....[229]....
        /*1154*/ 	.word	0x000243d0


	//   ....[230]....
        /*1158*/ 	.word	0x00024450


	//   ....[231]....
        /*115c*/ 	.word	0x000244c0


	//   ....[232]....
        /*1160*/ 	.word	0x00024570


	//   ....[233]....
        /*1164*/ 	.word	0x000245c0


	//   ....[234]....
        /*1168*/ 	.word	0x00024650


	//   ....[235]....
        /*116c*/ 	.word	0x00024780


	//----- nvinfo : EIATTR_REG_RECONFIG
	.align		4
.L_321:
        /*1170*/ 	.byte	0x01, 0x54
	.zero		2


	//----- nvinfo : EIATTR_SYSCALL_OFFSETS
	.align		4
        /*1174*/ 	.byte	0x04, 0x46
        /*1176*/ 	.short	(.L_323 - .L_322)


	//   ....[0]....
.L_322:
        /*1178*/ 	.word	0x00002170


	//   ....[1]....
        /*117c*/ 	.word	0x000022c0


	//   ....[2]....
        /*1180*/ 	.word	0x00007f60


	//   ....[3]....
        /*1184*/ 	.word	0x00008280


	//   ....[4]....
        /*1188*/ 	.word	0x0001c1f0


	//   ....[5]....
        /*118c*/ 	.word	0x0001c340


	//   ....[6]....
        /*1190*/ 	.word	0x0001c430


	//   ....[7]....
        /*1194*/ 	.word	0x0001d260


	//----- nvinfo : EIATTR_MBARRIER_INSTR_OFFSETS
	.align		4
.L_323:
        /*1198*/ 	.byte	0x04, 0x39
        /*119a*/ 	.short	(.L_325 - .L_324)


	//   ....[0]....
.L_324:
        /*119c*/ 	.word	0x00000270
        /*11a0*/ 	.word	0x000000ff
        /*11a4*/ 	.word	0x0002d800
        /*11a8*/ 	.short	0x0100
        /*11aa*/ 	.byte	0x08
	.zero		1


	//   ....[1]....
        /*11ac*/ 	.word	0x00000280
        /*11b0*/ 	.word	0x000000ff
        /*11b4*/ 	.word	0x0002d820
        /*11b8*/ 	.short	0x0100
        /*11ba*/ 	.byte	0x08
	.zero		1


	//   ....[2]....
        /*11bc*/ 	.word	0x00000370
        /*11c0*/ 	.word	0x000000ff
        /*11c4*/ 	.word	0x0002d830
        /*11c8*/ 	.short	0x0100
        /*11ca*/ 	.byte	0x08
	.zero		1


	//   ....[3]....
        /*11cc*/ 	.word	0x00000380
        /*11d0*/ 	.word	0x000000ff
        /*11d4*/ 	.word	0x0002d840
        /*11d8*/ 	.short	0x0100
        /*11da*/ 	.byte	0x08
	.zero		1


	//   ....[4]....
        /*11dc*/ 	.word	0x00000390
        /*11e0*/ 	.word	0x000000ff
        /*11e4*/ 	.word	0x0002d838
        /*11e8*/ 	.short	0x0100
        /*11ea*/ 	.byte	0x08
	.zero		1


	//   ....[5]....
        /*11ec*/ 	.word	0x000003a0
        /*11f0*/ 	.word	0x000000ff
        /*11f4*/ 	.word	0x0002d848
        /*11f8*/ 	.short	0x0100
        /*11fa*/ 	.byte	0x08
	.zero		1


	//   ....[6]....
        /*11fc*/ 	.word	0x000004d0
        /*1200*/ 	.word	0x000000ff
        /*1204*/ 	.word	0x0002d850
        /*1208*/ 	.short	0x0100
        /*120a*/ 	.byte	0x08
	.zero		1


	//   ....[7]....
        /*120c*/ 	.word	0x000004e0
        /*1210*/ 	.word	0x000000ff
        /*1214*/ 	.word	0x0002d860
        /*1218*/ 	.short	0x0100
        /*121a*/ 	.byte	0x08
	.zero		1


	//   ....[8]....
        /*121c*/ 	.word	0x000004f0
        /*1220*/ 	.word	0x000000ff
        /*1224*/ 	.word	0x0002d858
        /*1228*/ 	.short	0x0100
        /*122a*/ 	.byte	0x08
	.zero		1


	//   ....[9]....
        /*122c*/ 	.word	0x00000500
        /*1230*/ 	.word	0x000000ff
        /*1234*/ 	.word	0x0002d868
        /*1238*/ 	.short	0x0100
        /*123a*/ 	.byte	0x08
	.zero		1


	//   ....[10]....
        /*123c*/ 	.word	0x000005f0
        /*1240*/ 	.word	0x000000ff
        /*1244*/ 	.word	0x0002d870
        /*1248*/ 	.short	0x0100
        /*124a*/ 	.byte	0x06
	.zero		1


	//   ....[11]....
        /*124c*/ 	.word	0x00000600
        /*1250*/ 	.word	0x000000ff
        /*1254*/ 	.word	0x0002d880
        /*1258*/ 	.short	0x0100
        /*125a*/ 	.byte	0x06
	.zero		1


	//   ....[12]....
        /*125c*/ 	.word	0x00000610
        /*1260*/ 	.word	0x000000ff
        /*1264*/ 	.word	0x0002d878
        /*1268*/ 	.short	0x0100
        /*126a*/ 	.byte	0x06
	.zero		1


	//   ....[13]....
        /*126c*/ 	.word	0x00000620
        /*1270*/ 	.word	0x000000ff
        /*1274*/ 	.word	0x0002d888
        /*1278*/ 	.short	0x0100
        /*127a*/ 	.byte	0x06
	.zero		1


	//   ....[14]....
        /*127c*/ 	.word	0x00000750
        /*1280*/ 	.word	0x000000ff
        /*1284*/ 	.word	0x0002d890
        /*1288*/ 	.short	0x0100
        /*128a*/ 	.byte	0x08
	.zero		1


	//   ....[15]....
        /*128c*/ 	.word	0x00000760
        /*1290*/ 	.word	0x000000ff
        /*1294*/ 	.word	0x0002d8a0
        /*1298*/ 	.short	0x0100
        /*129a*/ 	.byte	0x08
	.zero		1


	//   ....[16]....
        /*129c*/ 	.word	0x00000770
        /*12a0*/ 	.word	0x000000ff
        /*12a4*/ 	.word	0x0002d898
        /*12a8*/ 	.short	0x0100
        /*12aa*/ 	.byte	0x08
	.zero		1


	//   ....[17]....
        /*12ac*/ 	.word	0x00000780
        /*12b0*/ 	.word	0x000000ff
        /*12b4*/ 	.word	0x0002d8a8
        /*12b8*/ 	.short	0x0100
        /*12ba*/ 	.byte	0x08
	.zero		1


	//   ....[18]....
        /*12bc*/ 	.word	0x000008b0
        /*12c0*/ 	.word	0x000000ff
        /*12c4*/ 	.word	0x0002d8b0
        /*12c8*/ 	.short	0x0100
        /*12ca*/ 	.byte	0x08
	.zero		1


	//   ....[19]....
        /*12cc*/ 	.word	0x000008c0
        /*12d0*/ 	.word	0x000000ff
        /*12d4*/ 	.word	0x0002d8c0
        /*12d8*/ 	.short	0x0100
        /*12da*/ 	.byte	0x08
	.zero		1


	//   ....[20]....
        /*12dc*/ 	.word	0x000008d0
        /*12e0*/ 	.word	0x000000ff
        /*12e4*/ 	.word	0x0002d8b8
        /*12e8*/ 	.short	0x0100
        /*12ea*/ 	.byte	0x08
	.zero		1


	//   ....[21]....
        /*12ec*/ 	.word	0x000008e0
        /*12f0*/ 	.word	0x000000ff
        /*12f4*/ 	.word	0x0002d8c8
        /*12f8*/ 	.short	0x0100
        /*12fa*/ 	.byte	0x08
	.zero		1


	//   ....[22]....
        /*12fc*/ 	.word	0x00003690
        /*1300*/ 	.word	0x00000039
        /*1304*/ 	.word	0x0002d890
        /*1308*/ 	.short	0x010a
        /*130a*/ 	.byte	0x3f
	.zero		1


	//   ....[23]....
        /*130c*/ 	.word	0x00005350
        /*1310*/ 	.word	0x00000039
        /*1314*/ 	.word	0x0002d890
        /*1318*/ 	.short	0x010a
        /*131a*/ 	.byte	0x3f
	.zero		1


	//   ....[24]....
        /*131c*/ 	.word	0x00006ce0
        /*1320*/ 	.word	0x00000039
        /*1324*/ 	.word	0x0002d890
        /*1328*/ 	.short	0x010a
        /*132a*/ 	.byte	0x3f
	.zero		1


	//   ....[25]....
        /*132c*/ 	.word	0x00007200
        /*1330*/ 	.word	0x0000000b
        /*1334*/ 	.word	0x00000000
        /*1338*/ 	.short	0x0101
        /*133a*/ 	.byte	0x3f
	.zero		1


	//   ....[26]....
        /*133c*/ 	.word	0x00007240
        /*1340*/ 	.word	0x00000039
        /*1344*/ 	.word	0x0002d8b0
        /*1348*/ 	.short	0x010a
        /*134a*/ 	.byte	0x3f
	.zero		1


	//   ....[27]....
        /*134c*/ 	.word	0x00007720
        /*1350*/ 	.word	0x00000039
        /*1354*/ 	.word	0x00000000
        /*1358*/ 	.short	0x0101
        /*135a*/ 	.byte	0x3f
	.zero		1


	//   ....[28]....
        /*135c*/ 	.word	0x00008000
        /*1360*/ 	.word	0x00000002
        /*1364*/ 	.word	0x0002d800
        /*1368*/ 	.short	0x010a
        /*136a*/ 	.byte	0x3f
	.zero		1


	//   ....[29]....
        /*136c*/ 	.word	0x00008050
        /*1370*/ 	.word	0x00000002
        /*1374*/ 	.word	0x0002d800
        /*1378*/ 	.short	0x010a
        /*137a*/ 	.byte	0x3f
	.zero		1


	//   ....[30]....
        /*137c*/ 	.word	0x00008c60
        /*1380*/ 	.word	0x00000002
        /*1384*/ 	.word	0x0002d800
        /*1388*/ 	.short	0x010a
        /*138a*/ 	.byte	0x3f
	.zero		1


	//   ....[31]....
        /*138c*/ 	.word	0x0000a9d0
        /*1390*/ 	.word	0x00000002
        /*1394*/ 	.word	0x0002d800
        /*1398*/ 	.short	0x010a
        /*139a*/ 	.byte	0x3f
	.zero		1


	//   ....[32]....
        /*139c*/ 	.word	0x0000c2f0
        /*13a0*/ 	.word	0x00000000
        /*13a4*/ 	.word	0x0002d830
        /*13a8*/ 	.short	0x010a
        /*13aa*/ 	.byte	0x3f
	.zero		1


	//   ....[33]....
        /*13ac*/ 	.word	0x0000c3b0
        /*13b0*/ 	.word	0x00000000
        /*13b4*/ 	.word	0x0002d830
        /*13b8*/ 	.short	0x010a
        /*13ba*/ 	.byte	0x3f
	.zero		1


	//   ....[34]....
        /*13bc*/ 	.word	0x0000e070
        /*13c0*/ 	.word	0x0000000c
        /*13c4*/ 	.word	0x00000000
        /*13c8*/ 	.short	0x0101
        /*13ca*/ 	.byte	0x3f
	.zero		1


	//   ....[35]....
        /*13cc*/ 	.word	0x0000f180
        /*13d0*/ 	.word	0x00000007
        /*13d4*/ 	.word	0x0002d830
        /*13d8*/ 	.short	0x010a
        /*13da*/ 	.byte	0x3f
	.zero		1


	//   ....[36]....
        /*13dc*/ 	.word	0x0000f1d0
        /*13e0*/ 	.word	0x00000007
        /*13e4*/ 	.word	0x0002d830
        /*13e8*/ 	.short	0x010a
        /*13ea*/ 	.byte	0x3f
	.zero		1


	//   ....[37]....
        /*13ec*/ 	.word	0x0000f680
        /*13f0*/ 	.word	0x00000008
        /*13f4*/ 	.word	0x0002d850
        /*13f8*/ 	.short	0x010a
        /*13fa*/ 	.byte	0x3f
	.zero		1


	//   ....[38]....
        /*13fc*/ 	.word	0x0000f6c0
        /*1400*/ 	.word	0x00000008
        /*1404*/ 	.word	0x0002d850
        /*1408*/ 	.short	0x010a
        /*140a*/ 	.byte	0x3f
	.zero		1


	//   ....[39]....
        /*140c*/ 	.word	0x00011860
        /*1410*/ 	.word	0x00000050
        /*1414*/ 	.word	0x00000000
        /*1418*/ 	.short	0x0101
        /*141a*/ 	.byte	0x3f
	.zero		1


	//   ....[40]....
        /*141c*/ 	.word	0x00012090
        /*1420*/ 	.word	0x00000005
        /*1424*/ 	.word	0x00000000
        /*1428*/ 	.short	0x0101
        /*142a*/ 	.byte	0x3f
	.zero		1


	//   ....[41]....
        /*142c*/ 	.word	0x00012810
        /*1430*/ 	.word	0x00000007
        /*1434*/ 	.word	0x0002d830
        /*1438*/ 	.short	0x010a
        /*143a*/ 	.byte	0x3f
	.zero		1


	//   ....[42]....
        /*143c*/ 	.word	0x00012860
        /*1440*/ 	.word	0x00000007
        /*1444*/ 	.word	0x0002d830
        /*1448*/ 	.short	0x010a
        /*144a*/ 	.byte	0x3f
	.zero		1


	//   ....[43]....
        /*144c*/ 	.word	0x00012d10
        /*1450*/ 	.word	0x00000008
        /*1454*/ 	.word	0x0002d850
        /*1458*/ 	.short	0x010a
        /*145a*/ 	.byte	0x3f
	.zero		1


	//   ....[44]....
        /*145c*/ 	.word	0x00012d50
        /*1460*/ 	.word	0x00000008
        /*1464*/ 	.word	0x0002d850
        /*1468*/ 	.short	0x010a
        /*146a*/ 	.byte	0x3f
	.zero		1


	//   ....[45]....
        /*146c*/ 	.word	0x000134a0
        /*1470*/ 	.word	0x00000007
        /*1474*/ 	.word	0x00000000
        /*1478*/ 	.short	0x0101
        /*147a*/ 	.byte	0x3f
	.zero		1


	//   ....[46]....
        /*147c*/ 	.word	0x00014d70
        /*1480*/ 	.word	0x00000005
        /*1484*/ 	.word	0x00000000
        /*1488*/ 	.short	0x0101
        /*148a*/ 	.byte	0x3f
	.zero		1


	//   ....[47]....
        /*148c*/ 	.word	0x00015450
        /*1490*/ 	.word	0x00000006
        /*1494*/ 	.word	0x0002d850
        /*1498*/ 	.short	0x010a
        /*149a*/ 	.byte	0x3f
	.zero		1


	//   ....[48]....
        /*149c*/ 	.word	0x00015500
        /*14a0*/ 	.word	0x00000006
        /*14a4*/ 	.word	0x0002d850
        /*14a8*/ 	.short	0x010a
        /*14aa*/ 	.byte	0x3f
	.zero		1


	//   ....[49]....
        /*14ac*/ 	.word	0x00015d00
        /*14b0*/ 	.word	0x00000006
        /*14b4*/ 	.word	0x00000000
        /*14b8*/ 	.short	0x0101
        /*14ba*/ 	.byte	0x3f
	.zero		1


	//   ....[50]....
        /*14bc*/ 	.word	0x00017070
        /*14c0*/ 	.word	0x00000000
        /*14c4*/ 	.word	0x00000000
        /*14c8*/ 	.short	0x0101
        /*14ca*/ 	.byte	0x3f
	.zero		1


	//   ....[51]....
        /*14cc*/ 	.word	0x00017570
        /*14d0*/ 	.word	0x00000006
        /*14d4*/ 	.word	0x00000000
        /*14d8*/ 	.short	0x0101
        /*14da*/ 	.byte	0x3f
	.zero		1


	//   ....[52]....
        /*14dc*/ 	.word	0x0001a910
        /*14e0*/ 	.word	0x00000010
        /*14e4*/ 	.word	0x0002d820
        /*14e8*/ 	.short	0x010a
        /*14ea*/ 	.byte	0x3f
	.zero		1


	//   ....[53]....
        /*14ec*/ 	.word	0x0001a9d0
        /*14f0*/ 	.word	0x00000009
        /*14f4*/ 	.word	0x0002d8a0
        /*14f8*/ 	.short	0x010a
        /*14fa*/ 	.byte	0x3f
	.zero		1


	//   ....[54]....
        /*14fc*/ 	.word	0x0001ae00
        /*1500*/ 	.word	0x00000009
        /*1504*/ 	.word	0x0002d8c0
        /*1508*/ 	.short	0x010a
        /*150a*/ 	.byte	0x3f
	.zero		1


	//   ....[55]....
        /*150c*/ 	.word	0x0001b360
        /*1510*/ 	.word	0x00000009
        /*1514*/ 	.word	0x0002d8a0
        /*1518*/ 	.short	0x010a
        /*151a*/ 	.byte	0x3f
	.zero		1


	//   ....[56]....
        /*151c*/ 	.word	0x0001b780
        /*1520*/ 	.word	0x00000009
        /*1524*/ 	.word	0x0002d8c0
        /*1528*/ 	.short	0x010a
        /*152a*/ 	.byte	0x3f
	.zero		1


	//   ....[57]....
        /*152c*/ 	.word	0x0001c9e0
        /*1530*/ 	.word	0x00000000
        /*1534*/ 	.word	0x0002d840
        /*1538*/ 	.short	0x010a
        /*153a*/ 	.byte	0x3f
	.zero		1


	//   ....[58]....
        /*153c*/ 	.word	0x0001cf30
        /*1540*/ 	.word	0x00000000
        /*1544*/ 	.word	0x0002d830
        /*1548*/ 	.short	0x0107
        /*154a*/ 	.byte	0x3f
	.zero		1


	//   ....[59]....
        /*154c*/ 	.word	0x0001d000
        /*1550*/ 	.word	0x00000000
        /*1554*/ 	.word	0x0002d830
        /*1558*/ 	.short	0x0101
        /*155a*/ 	.byte	0x3f
	.zero		1


	//   ....[60]....
        /*155c*/ 	.word	0x0001dc20
        /*1560*/ 	.word	0x00000010
        /*1564*/ 	.word	0x0002d800
        /*1568*/ 	.short	0x0107
        /*156a*/ 	.byte	0x3f
	.zero		1


	//   ....[61]....
        /*156c*/ 	.word	0x0001dd10
        /*1570*/ 	.word	0x00000010
        /*1574*/ 	.word	0x0002d800
        /*1578*/ 	.short	0x0101
        /*157a*/ 	.byte	0x3f
	.zero		1


	//   ....[62]....
        /*157c*/ 	.word	0x0001dd30
        /*1580*/ 	.word	0x00000010
        /*1584*/ 	.word	0x0002d820
        /*1588*/ 	.short	0x010a
        /*158a*/ 	.byte	0x3f
	.zero		1


	//   ....[63]....
        /*158c*/ 	.word	0x0001e150
        /*1590*/ 	.word	0x00000005
        /*1594*/ 	.word	0x0002d840
        /*1598*/ 	.short	0x010a
        /*159a*/ 	.byte	0x3f
	.zero		1


	//   ....[64]....
        /*159c*/ 	.word	0x0001e560
        /*15a0*/ 	.word	0x00000005
        /*15a4*/ 	.word	0x0002d830
        /*15a8*/ 	.short	0x0107
        /*15aa*/ 	.byte	0x3f
	.zero		1


	//   ....[65]....
        /*15ac*/ 	.word	0x0001e620
        /*15b0*/ 	.word	0x00000005
        /*15b4*/ 	.word	0x0002d830
        /*15b8*/ 	.short	0x0101
        /*15ba*/ 	.byte	0x3f
	.zero		1


	//   ....[66]....
        /*15bc*/ 	.word	0x0001e680
        /*15c0*/ 	.word	0x00000005
        /*15c4*/ 	.word	0x0002d860
        /*15c8*/ 	.short	0x010a
        /*15ca*/ 	.byte	0x3f
	.zero		1


	//   ....[67]....
        /*15cc*/ 	.word	0x0001eb30
        /*15d0*/ 	.word	0x00000005
        /*15d4*/ 	.word	0x0002d850
        /*15d8*/ 	.short	0x0107
        /*15da*/ 	.byte	0x3f
	.zero		1


	//   ....[68]....
        /*15dc*/ 	.word	0x0001ec20
        /*15e0*/ 	.word	0x00000005
        /*15e4*/ 	.word	0x0002d850
        /*15e8*/ 	.short	0x0101
        /*15ea*/ 	.byte	0x3f
	.zero		1


	//   ....[69]....
        /*15ec*/ 	.word	0x0001ee50
        /*15f0*/ 	.word	0x00000000
        /*15f4*/ 	.word	0x0002d860
        /*15f8*/ 	.short	0x010a
        /*15fa*/ 	.byte	0x3f
	.zero		1


	//   ....[70]....
        /*15fc*/ 	.word	0x0001f280
        /*1600*/ 	.word	0x00000000
        /*1604*/ 	.word	0x0002d850
        /*1608*/ 	.short	0x0107
        /*160a*/ 	.byte	0x3f
	.zero		1


	//   ....[71]....
        /*160c*/ 	.word	0x0001f360
        /*1610*/ 	.word	0x00000000
        /*1614*/ 	.word	0x0002d850
        /*1618*/ 	.short	0x0101
        /*161a*/ 	.byte	0x3f
	.zero		1


	//   ....[72]....
        /*161c*/ 	.word	0x000204c0
        /*1620*/ 	.word	0x00000005
        /*1624*/ 	.word	0x0002d820
        /*1628*/ 	.short	0x010a
        /*162a*/ 	.byte	0x3f
	.zero		1


	//   ....[73]....
        /*162c*/ 	.word	0x00020660
        /*1630*/ 	.word	0x00000003
        /*1634*/ 	.word	0x0002d840
        /*1638*/ 	.short	0x010a
        /*163a*/ 	.byte	0x3f
	.zero		1


	//   ....[74]....
        /*163c*/ 	.word	0x000206f0
        /*1640*/ 	.word	0x00000005
        /*1644*/ 	.word	0x0002d840
        /*1648*/ 	.short	0x010a
        /*164a*/ 	.byte	0x3f
	.zero		1


	//   ....[75]....
        /*164c*/ 	.word	0x00020730
        /*1650*/ 	.word	0x00000003
        /*1654*/ 	.word	0x0002d860
        /*1658*/ 	.short	0x010a
        /*165a*/ 	.byte	0x3f
	.zero		1


	//   ....[76]....
        /*165c*/ 	.word	0x00020770
        /*1660*/ 	.word	0x00000005
        /*1664*/ 	.word	0x0002d860
        /*1668*/ 	.short	0x010a
        /*166a*/ 	.byte	0x3f
	.zero		1


	//   ....[77]....
        /*166c*/ 	.word	0x000207d0
        /*1670*/ 	.word	0x00000039
        /*1674*/ 	.word	0x0002d890
        /*1678*/ 	.short	0x010a
        /*167a*/ 	.byte	0x3f
	.zero		1


	//   ....[78]....
        /*167c*/ 	.word	0x00020950
        /*1680*/ 	.word	0x00000039
        /*1684*/ 	.word	0x0002d890
        /*1688*/ 	.short	0x010a
        /*168a*/ 	.byte	0x3f
	.zero		1


	//   ....[79]....
        /*168c*/ 	.word	0x00020ad0
        /*1690*/ 	.word	0x00000039
        /*1694*/ 	.word	0x0002d890
        /*1698*/ 	.short	0x010a
        /*169a*/ 	.byte	0x3f
	.zero		1


	//   ....[80]....
        /*169c*/ 	.word	0x00020c40
        /*16a0*/ 	.word	0x00000039
        /*16a4*/ 	.word	0x0002d8b0
        /*16a8*/ 	.short	0x010a
        /*16aa*/ 	.byte	0x3f
	.zero		1


	//   ....[81]....
        /*16ac*/ 	.word	0x00020ef0
        /*16b0*/ 	.word	0x00000002
        /*16b4*/ 	.word	0x0002d800
        /*16b8*/ 	.short	0x010a
        /*16ba*/ 	.byte	0x3f
	.zero		1


	//   ....[82]....
        /*16bc*/ 	.word	0x00021100
        /*16c0*/ 	.word	0x00000002
        /*16c4*/ 	.word	0x0002d800
        /*16c8*/ 	.short	0x010a
        /*16ca*/ 	.byte	0x3f
	.zero		1


	//   ....[83]....
        /*16cc*/ 	.word	0x00021150
        /*16d0*/ 	.word	0x00000000
        /*16d4*/ 	.word	0x0002d830
        /*16d8*/ 	.short	0x010a
        /*16da*/ 	.byte	0x3f
	.zero		1


	//   ....[84]....
        /*16dc*/ 	.word	0x000211a0
        /*16e0*/ 	.word	0x00000007
        /*16e4*/ 	.word	0x0002d830
        /*16e8*/ 	.short	0x010a
        /*16ea*/ 	.byte	0x3f
	.zero		1


	//   ....[85]....
        /*16ec*/ 	.word	0x000211f0
        /*16f0*/ 	.word	0x00000008
        /*16f4*/ 	.word	0x0002d850
        /*16f8*/ 	.short	0x010a
        /*16fa*/ 	.byte	0x3f
	.zero		1


	//   ....[86]....
        /*16fc*/ 	.word	0x00021240
        /*1700*/ 	.word	0x00000007
        /*1704*/ 	.word	0x0002d830
        /*1708*/ 	.short	0x010a
        /*170a*/ 	.byte	0x3f
	.zero		1


	//   ....[87]....
        /*170c*/ 	.word	0x00021290
        /*1710*/ 	.word	0x00000008
        /*1714*/ 	.word	0x0002d850
        /*1718*/ 	.short	0x010a
        /*171a*/ 	.byte	0x3f
	.zero		1


	//   ....[88]....
        /*171c*/ 	.word	0x000212e0
        /*1720*/ 	.word	0x00000006
        /*1724*/ 	.word	0x0002d850
        /*1728*/ 	.short	0x010a
        /*172a*/ 	.byte	0x3f
	.zero		1


	//   ....[89]....
        /*172c*/ 	.word	0x00021a50
        /*1730*/ 	.word	0x00000010
        /*1734*/ 	.word	0x0002d820
        /*1738*/ 	.short	0x010a
        /*173a*/ 	.byte	0x3f
	.zero		1


	//   ....[90]....
        /*173c*/ 	.word	0x00021aa0
        /*1740*/ 	.word	0x00000009
        /*1744*/ 	.word	0x0002d8a0
        /*1748*/ 	.short	0x010a
        /*174a*/ 	.byte	0x3f
	.zero		1


	//   ....[91]....
        /*174c*/ 	.word	0x00021af0
        /*1750*/ 	.word	0x00000009
        /*1754*/ 	.word	0x0002d8c0
        /*1758*/ 	.short	0x010a
        /*175a*/ 	.byte	0x3f
	.zero		1


	//   ....[92]....
        /*175c*/ 	.word	0x00021b40
        /*1760*/ 	.word	0x00000009
        /*1764*/ 	.word	0x0002d8a0
        /*1768*/ 	.short	0x010a
        /*176a*/ 	.byte	0x3f
	.zero		1


	//   ....[93]....
        /*176c*/ 	.word	0x00021b90
        /*1770*/ 	.word	0x00000009
        /*1774*/ 	.word	0x0002d8c0
        /*1778*/ 	.short	0x010a
        /*177a*/ 	.byte	0x3f
	.zero		1


	//   ....[94]....
        /*177c*/ 	.word	0x00021cb0
        /*1780*/ 	.word	0x00000000
        /*1784*/ 	.word	0x0002d840
        /*1788*/ 	.short	0x010a
        /*178a*/ 	.byte	0x3f
	.zero		1


	//   ....[95]....
        /*178c*/ 	.word	0x00022ae0
        /*1790*/ 	.word	0x00000010
        /*1794*/ 	.word	0x0002d820
        /*1798*/ 	.short	0x010a
        /*179a*/ 	.byte	0x3f
	.zero		1


	//   ....[96]....
        /*179c*/ 	.word	0x00022b30
        /*17a0*/ 	.word	0x00000005
        /*17a4*/ 	.word	0x0002d840
        /*17a8*/ 	.short	0x010a
        /*17aa*/ 	.byte	0x3f
	.zero		1


	//   ....[97]....
        /*17ac*/ 	.word	0x000230d0
        /*17b0*/ 	.word	0x00000005
        /*17b4*/ 	.word	0x0002d860
        /*17b8*/ 	.short	0x010a
        /*17ba*/ 	.byte	0x3f
	.zero		1


	//   ....[98]....
        /*17bc*/ 	.word	0x000236b0
        /*17c0*/ 	.word	0x00000000
        /*17c4*/ 	.word	0x0002d860
        /*17c8*/ 	.short	0x010a
        /*17ca*/ 	.byte	0x3f
	.zero		1


	//   ....[99]....
        /*17cc*/ 	.word	0x000246a0
        /*17d0*/ 	.word	0x00000005
        /*17d4*/ 	.word	0x0002d820
        /*17d8*/ 	.short	0x010a
        /*17da*/ 	.byte	0x3f
	.zero		1


	//   ....[100]....
        /*17dc*/ 	.word	0x00024840
        /*17e0*/ 	.word	0x00000003
        /*17e4*/ 	.word	0x0002d840
        /*17e8*/ 	.short	0x010a
        /*17ea*/ 	.byte	0x3f
	.zero		1


	//   ....[101]....
        /*17ec*/ 	.word	0x00024890
        /*17f0*/ 	.word	0x00000005
        /*17f4*/ 	.word	0x0002d840
        /*17f8*/ 	.short	0x010a
        /*17fa*/ 	.byte	0x3f
	.zero		1


	//   ....[102]....
        /*17fc*/ 	.word	0x000248e0
        /*1800*/ 	.word	0x00000003
        /*1804*/ 	.word	0x0002d860
        /*1808*/ 	.short	0x010a
        /*180a*/ 	.byte	0x3f
	.zero		1


	//----- nvinfo : EIATTR_NUM_MBARRIERS
	.align		4
.L_325:
        /*180c*/ 	.byte	0x03, 0x38
        /*180e*/ 	.short	0x0016


	//----- nvinfo : EIATTR_EXIT_INSTR_OFFSETS
	.align		4
        /*1810*/ 	.byte	0x04, 0x1c
        /*1812*/ 	.short	(.L_327 - .L_326)


	//   ....[0]....
.L_326:
        /*1814*/ 	.word	0x000207c0


	//----- nvinfo : EIATTR_MAX_THREADS
	.align		4
.L_327:
        /*1818*/ 	.byte	0x04, 0x05
        /*181a*/ 	.short	(.L_329 - .L_328)
.L_328:
        /*181c*/ 	.word	0x00000200
        /*1820*/ 	.word	0x00000001
        /*1824*/ 	.word	0x00000001


	//----- nvinfo : EIATTR_CRS_STACK_SIZE
	.align		4
.L_329:
        /*1828*/ 	.byte	0x04, 0x1e
        /*182a*/ 	.short	(.L_331 - .L_330)
.L_330:
        /*182c*/ 	.word	0x00000000


	//----- nvinfo : EIATTR_CBANK_PARAM_SIZE
	.align		4
.L_331:
        /*1830*/ 	.byte	0x03, 0x19
        /*1832*/ 	.short	0x0af0


	//----- nvinfo : EIATTR_PARAM_CBANK
	.align		4
        /*1834*/ 	.byte	0x04, 0x0a
        /*1836*/ 	.short	(.L_333 - .L_332)
	.align		4
.L_332:
        /*1838*/ 	.word	index@(.nv.constant0._ZN7cutlass13device_kernelIN5flash11enable_sm90INS1_16FlashAttnFwdSm90INS1_25CollectiveMainloopFwdSm90ILi2EN4cute5tupleIJNS5_1CILi1EEES8_S8_EEENS6_IJNS7_ILi192EEENS7_ILi128EEENS7_ILi96EEEEEELi96ENS_10bfloat16_tEfNS_4arch4Sm90ELb1ELb0ELb1ELb1ELb1ELb1ELb0ELb0ELb1ELb1ELb1ELb0EEENS1_21CollectiveEpilogueFwdINS6_IJSA_SC_SB_EEES9_SE_SG_Li384ELb1ELb1ELb1ELb0EEENS1_36VarlenDynamicPersistentTileSchedulerILi192ELi128ELi384ELi128ELb1ELb1ELb1ELb1ELb1ELb1EEEEEEEEEvNT_6ParamsE)
        /*183c*/ 	.short	0x0210
        /*183e*/ 	.short	0x0af0


	//----- nvinfo : EIATTR_SW_WAR
	.align		4
.L_333:
        /*1840*/ 	.byte	0x04, 0x36
        /*1842*/ 	.short	(.L_335 - .L_334)
.L_334:
        /*1844*/ 	.word	0x00000008
.L_335:


//--------------------- .nv.callgraph             --------------------------
	.section	.nv.callgraph,"",@"SHT_CUDA_CALLGRAPH"
	.align	4
	.sectionentsize	8
	.align		4
        /*0000*/ 	.word	0x00000000
	.align		4
        /*0004*/ 	.word	0xffffffff
	.align		4
        /*0008*/ 	.word	index@(_ZN7cutlass13device_kernelIN5flash11enable_sm90INS1_16FlashAttnFwdSm90INS1_25CollectiveMainloopFwdSm90ILi2EN4cute5tupleIJNS5_1CILi1EEES8_S8_EEENS6_IJNS7_ILi192EEENS7_ILi128EEENS7_ILi96EEEEEELi96ENS_10bfloat16_tEfNS_4arch4Sm90ELb0ELb0ELb1ELb0ELb1ELb0ELb0ELb0ELb1ELb1ELb1ELb0EEENS1_21CollectiveEpilogueFwdINS6_IJSA_SC_SB_EEES9_SE_SG_Li384ELb0ELb1ELb1ELb0EEENS1_19SingleTileSchedulerILb0ELb1ELb1ELi192EEEEEEEEEvNT_6ParamsE)
	.align		4
        /*000c*/ 	.word	index@(__assertfail)
	.align		4
        /*0010*/ 	.word	index@(_ZN7cutlass13device_kernelIN5flash11enable_sm90INS1_16FlashAttnFwdSm90INS1_25CollectiveMainloopFwdSm90ILi2EN4cute5tupleIJNS5_1CILi1EEES8_S8_EEENS6_IJNS7_ILi192EEENS7_ILi128EEENS7_ILi96EEEEEELi96ENS_10bfloat16_tEfNS_4arch4Sm90ELb0ELb0ELb1ELb1ELb1ELb0ELb0ELb0ELb1ELb1ELb1ELb0EEENS1_21CollectiveEpilogueFwdINS6_IJSA_SC_SB_EEES9_SE_SG_Li384ELb1ELb1ELb1ELb0EEENS1_36VarlenDynamicPersistentTileSchedulerILi192ELi128ELi384ELi128ELb1ELb1ELb1ELb0ELb1ELb1EEEEEEEEEvNT_6ParamsE)
	.align		4
        /*0014*/ 	.word	index@(__assertfail)
	.align		4
        /*0018*/ 	.word	index@(_ZN7cutlass13device_kernelIN5flash11enable_sm90INS1_16FlashAttnFwdSm90INS1_25CollectiveMainloopFwdSm90ILi2EN4cute5tupleIJNS5_1CILi1EEES8_S8_EEENS6_IJNS7_ILi192EEENS7_ILi128EEENS7_ILi96EEEEEELi96ENS_10bfloat16_tEfNS_4arch4Sm90ELb0ELb0ELb1ELb1ELb1ELb1ELb0ELb0ELb1ELb1ELb1ELb0EEENS1_21CollectiveEpilogueFwdINS6_IJSA_SC_SB_EEES9_SE_SG_Li384ELb1ELb1ELb1ELb0EEENS1_36VarlenDynamicPersistentTileSchedulerILi192ELi128ELi384ELi128ELb1ELb1ELb1ELb0ELb1ELb1EEEEEEEEEvNT_6ParamsE)
	.align		4
        /*001c*/ 	.word	index@(__assertfail)
	.align		4
        /*0020*/ 	.word	index@(_ZN7cutlass13device_kernelIN5flash11enable_sm90INS1_16FlashAttnFwdSm90INS1_25CollectiveMainloopFwdSm90ILi2EN4cute5tupleIJNS5_1CILi1EEES8_S8_EEENS6_IJNS7_ILi192EEENS7_ILi128EEENS7_ILi96EEEEEELi96ENS_10bfloat16_tEfNS_4arch4Sm90ELb0ELb1ELb1ELb0ELb1ELb0ELb0ELb0ELb1ELb1ELb1ELb0EEENS1_21CollectiveEpilogueFwdINS6_IJSA_SC_SB_EEES9_SE_SG_Li384ELb0ELb1ELb1ELb0EEENS1_19SingleTileSchedulerILb0ELb1ELb1ELi192EEEEEEEEEvNT_6ParamsE)
	.align		4
        /*0024*/ 	.word	index@(__assertfail)
	.align		4
        /*0028*/ 	.word	index@(_ZN7cutlass13device_kernelIN5flash11enable_sm90INS1_16FlashAttnFwdSm90INS1_25CollectiveMainloopFwdSm90ILi2EN4cute5tupleIJNS5_1CILi1EEES8_S8_EEENS6_IJNS7_ILi192EEENS7_ILi128EEENS7_ILi96EEEEEELi96ENS_10bfloat16_tEfNS_4arch4Sm90ELb0ELb1ELb1ELb1ELb1ELb0ELb0ELb0ELb1ELb1ELb1ELb0EEENS1_21CollectiveEpilogueFwdINS6_IJSA_SC_SB_EEES9_SE_SG_Li384ELb1ELb1ELb1ELb0EEENS1_36VarlenDynamicPersistentTileSchedulerILi192ELi128ELi384ELi128ELb1ELb1ELb1ELb1ELb0ELb1EEEEEEEEEvNT_6ParamsE)
	.align		4
        /*002c*/ 	.word	index@(__assertfail)
	.align		4
        /*0030*/ 	.word	index@(_ZN7cutlass13device_kernelIN5flash11enable_sm90INS1_16FlashAttnFwdSm90INS1_25CollectiveMainloopFwdSm90ILi2EN4cute5tupleIJNS5_1CILi1EEES8_S8_EEENS6_IJNS7_ILi192EEENS7_ILi128EEENS7_ILi96EEEEEELi96ENS_10bfloat16_tEfNS_4arch4Sm90ELb0ELb1ELb1ELb1ELb1ELb1ELb0ELb0ELb1ELb1ELb1ELb0EEENS1_21CollectiveEpilogueFwdINS6_IJSA_SC_SB_EEES9_SE_SG_Li384ELb1ELb1ELb1ELb0EEENS1_36VarlenDynamicPersistentTileSchedulerILi192ELi128ELi384ELi128ELb1ELb1ELb1ELb1ELb0ELb1EEEEEEEEEvNT_6ParamsE)
	.align		4
        /*0034*/ 	.word	index@(__assertfail)
	.align		4
        /*0038*/ 	.word	index@(_ZN7cutlass13device_kernelIN5flash11enable_sm90INS1_16FlashAttnFwdSm90INS1_25CollectiveMainloopFwdSm90ILi2EN4cute5tupleIJNS5_1CILi1EEES8_S8_EEENS6_IJNS7_ILi192EEENS7_ILi128EEENS7_ILi96EEEEEELi96ENS_10bfloat16_tEfNS_4arch4Sm90ELb1ELb0ELb1ELb0ELb1ELb0ELb0ELb0ELb1ELb1ELb1ELb0EEENS1_21CollectiveEpilogueFwdINS6_IJSA_SC_SB_EEES9_SE_SG_Li384ELb0ELb1ELb1ELb0EEENS1_19SingleTileSchedulerILb0ELb1ELb1ELi192EEEEEEEEEvNT_6ParamsE)
	.align		4
        /*003c*/ 	.word	index@(__assertfail)
	.align		4
        /*0040*/ 	.word	index@(_ZN7cutlass13device_kernelIN5flash11enable_sm90INS1_16FlashAttnFwdSm90INS1_25CollectiveMainloopFwdSm90ILi2EN4cute5tupleIJNS5_1CILi1EEES8_S8_EEENS6_IJNS7_ILi192EEENS7_ILi128EEENS7_ILi96EEEEEELi96ENS_10bfloat16_tEfNS_4arch4Sm90ELb1ELb0ELb1ELb1ELb1ELb0ELb0ELb0ELb1ELb1ELb1ELb0EEENS1_21CollectiveEpilogueFwdINS6_IJSA_SC_SB_EEES9_SE_SG_Li384ELb1ELb1ELb1ELb0EEENS1_36VarlenDynamicPersistentTileSchedulerILi192ELi128ELi384ELi128ELb1ELb1ELb1ELb1ELb1ELb1EEEEEEEEEvNT_6ParamsE)
	.align		4
        /*0044*/ 	.word	index@(__assertfail)
	.align		4
        /*0048*/ 	.word	index@(_ZN7cutlass13device_kernelIN5flash11enable_sm90INS1_16FlashAttnFwdSm90INS1_25CollectiveMainloopFwdSm90ILi2EN4cute5tupleIJNS5_1CILi1EEES8_S8_EEENS6_IJNS7_ILi192EEENS7_ILi128EEENS7_ILi96EEEEEELi96ENS_10bfloat16_tEfNS_4arch4Sm90ELb1ELb0ELb1ELb1ELb1ELb1ELb0ELb0ELb1ELb1ELb1ELb0EEENS1_21CollectiveEpilogueFwdINS6_IJSA_SC_SB_EEES9_SE_SG_Li384ELb1ELb1ELb1ELb0EEENS1_36VarlenDynamicPersistentTileSchedulerILi192ELi128ELi384ELi128ELb1ELb1ELb1ELb1ELb1ELb1EEEEEEEEEvNT_6ParamsE)
	.align		4
        /*004c*/ 	.word	index@(__assertfail)
	.align		4
        /*0050*/ 	.word	0x00000000
	.align		4
        /*0054*/ 	.word	0xfffffffe
	.align		4
        /*0058*/ 	.word	0x00000000
	.align		4
        /*005c*/ 	.word	0xfffffffd
	.align		4
        /*0060*/ 	.word	0x00000000
	.align		4
        /*0064*/ 	.word	0xfffffffc


//--------------------- .nv.constant4             --------------------------
	.section	.nv.constant4,"a",@progbits
	.align	8
	.align		8
.nv.constant4:
        /*0000*/ 	.dword	__assertfail
	.align		8
        /*0008*/ 	.dword	__unnamed_1
	.align		8
        /*0010*/ 	.dword	__unnamed_2
	.align		8
        /*0018*/ 	.dword	__unnamed_3
	.align		8
        /*0020*/ 	.dword	__unnamed_4
	.align		8
        /*0028*/ 	.dword	__unnamed_5
	.align		8
        /*0030*/ 	.dword	_ZN85_INTERNAL_334e3ad8_49_flash_fwd_hdim96_bf16_paged_split_softcap_sm90_cu_ea41c527_40114cuda3std3__45__cpo5beginE
	.align		8
        /*0038*/ 	.dword	_ZN85_INTERNAL_334e3ad8_49_flash_fwd_hdim96_bf16_paged_split_softcap_sm90_cu_ea41c527_40114cuda3std3__45__cpo3endE
	.align		8
        /*0040*/ 	.dword	_ZN85_INTERNAL_334e3ad8_49_flash_fwd_hdim96_bf16_paged_split_softcap_sm90_cu_ea41c527_40114cuda3std3__45__cpo6cbeginE
	.align		8
        /*0048*/ 	.dword	_ZN85_INTERNAL_334e3ad8_49_flash_fwd_hdim96_bf16_paged_split_softcap_sm90_cu_ea41c527_40114cuda3std3__45__cpo4cendE
	.align		8
        /*0050*/ 	.dword	_ZN85_INTERNAL_334e3ad8_49_flash_fwd_hdim96_bf16_paged_split_softcap_sm90_cu_ea41c527_40114cuda3std3__487_GLOBAL__N__334e3ad8_49_flash_fwd_hdim96_bf16_paged_split_softcap_sm90_cu_ea41c527_40116ignoreE
	.align		8
        /*0058*/ 	.dword	_ZN85_INTERNAL_334e3ad8_49_flash_fwd_hdim96_bf16_paged_split_softcap_sm90_cu_ea41c527_40114cuda3std3__419piecewise_constructE
	.align		8
        /*0060*/ 	.dword	_ZN85_INTERNAL_334e3ad8_49_flash_fwd_hdim96_bf16_paged_split_softcap_sm90_cu_ea41c527_40114cuda3std3__48in_placeE
	.align		8
        /*0068*/ 	.dword	_ZN85_INTERNAL_334e3ad8_49_flash_fwd_hdim96_bf16_paged_split_softcap_sm90_cu_ea41c527_40114cuda3std6ranges3__45__cpo4swapE
	.align		8
        /*0070*/ 	.dword	_ZN85_INTERNAL_334e3ad8_49_flash_fwd_hdim96_bf16_paged_split_softcap_sm90_cu_ea41c527_40114cuda3std6ranges3__45__cpo9iter_moveE
	.align		8
        /*0078*/ 	.dword	_ZN85_INTERNAL_334e3ad8_49_flash_fwd_hdim96_bf16_paged_split_softcap_sm90_cu_ea41c527_40114cute7productE
	.align		8
        /*0080*/ 	.dword	_ZN85_INTERNAL_334e3ad8_49_flash_fwd_hdim96_bf16_paged_split_softcap_sm90_cu_ea41c527_40114cute1_E
	.align		8
        /*0088*/ 	.dword	$str$23
	.align		8
        /*0090*/ 	.dword	$str$24


//--------------------- .text._ZN7cutlass13device_kernelIN5flash11enable_sm90INS1_16FlashAttnFwdSm90INS1_25CollectiveMainloopFwdSm90ILi2EN4cute5tupleIJNS5_1CILi1EEES8_S8_EEENS6_IJNS7_ILi192EEENS7_ILi128EEENS7_ILi96EEEEEELi96ENS_10bfloat16_tEfNS_4arch4Sm90ELb0ELb0ELb1ELb0ELb1ELb0ELb0ELb0ELb1ELb1ELb1ELb0EEENS1_21CollectiveEpilogueFwdINS6_IJSA_SC_SB_EEES9_SE_SG_Li384ELb0ELb1ELb1ELb0EEENS1_19SingleTileSchedulerILb0ELb1ELb1ELi192EEEEEEEEEvNT_6ParamsE --------------------------
	.section	.text._ZN7cutlass13device_kernelIN5flash11enable_sm90INS1_16FlashAttnFwdSm90INS1_25CollectiveMainloopFwdSm90ILi2EN4cute5tupleIJNS5_1CILi1EEES8_S8_EEENS6_IJNS7_ILi192EEENS7_ILi128EEENS7_ILi96EEEEEELi96ENS_10bfloat16_tEfNS_4arch4Sm90ELb0ELb0ELb1ELb0ELb1ELb0ELb0ELb0ELb1ELb1ELb1ELb0EEENS1_21CollectiveEpilogueFwdINS6_IJSA_SC_SB_EEES9_SE_SG_Li384ELb0ELb1ELb1ELb0EEENS1_19SingleTileSchedulerILb0ELb1ELb1ELi192EEEEEEEEEvNT_6ParamsE,"ax",@progbits
	.align	128
.text._ZN7cutlass13device_kernelIN5flash11enable_sm90INS1_16FlashAttnFwdSm90INS1_25CollectiveMainloopFwdSm90ILi2EN4cute5tupleIJNS5_1CILi1EEES8_S8_EEENS6_IJNS7_ILi192EEENS7_ILi128EEENS7_ILi96EEEEEELi96ENS_10bfloat16_tEfNS_4arch4Sm90ELb0ELb0ELb1ELb0ELb1ELb0ELb0ELb0ELb1ELb1ELb1ELb0EEENS1_21CollectiveEpilogueFwdINS6_IJSA_SC_SB_EEES9_SE_SG_Li384ELb0ELb1ELb1ELb0EEENS1_19SingleTileSchedulerILb0ELb1ELb1ELi192EEEEEEEEEvNT_6ParamsE:
        .type           _ZN7cutlass13device_kernelIN5flash11enable_sm90INS1_16FlashAttnFwdSm90INS1_25CollectiveMainloopFwdSm90ILi2EN4cute5tupleIJNS5_1CILi1EEES8_S8_EEENS6_IJNS7_ILi192EEENS7_ILi128EEENS7_ILi96EEEEEELi96ENS_10bfloat16_tEfNS_4arch4Sm90ELb0ELb0ELb1ELb0ELb1ELb0ELb0ELb0ELb1ELb1ELb1ELb0EEENS1_21CollectiveEpilogueFwdINS6_IJSA_SC_SB_EEES9_SE_SG_Li384ELb0ELb1ELb1ELb0EEENS1_19SingleTileSchedulerILb0ELb1ELb1ELi192EEEEEEEEEvNT_6ParamsE,@function
        .size           _ZN7cutlass13device_kernelIN5flash11enable_sm90INS1_16FlashAttnFwdSm90INS1_25CollectiveMainloopFwdSm90ILi2EN4cute5tupleIJNS5_1CILi1EEES8_S8_EEENS6_IJNS7_ILi192EEENS7_ILi128EEENS7_ILi96EEEEEELi96ENS_10bfloat16_tEfNS_4arch4Sm90ELb0ELb0ELb1ELb0ELb1ELb0ELb0ELb0ELb1ELb1ELb1ELb0EEENS1_21CollectiveEpilogueFwdINS6_IJSA_SC_SB_EEES9_SE_SG_Li384ELb0ELb1ELb1ELb0EEENS1_19SingleTileSchedulerILb0ELb1ELb1ELi192EEEEEEEEEvNT_6ParamsE,(.L_x_2780 - _ZN7cutlass13device_kernelIN5flash11enable_sm90INS1_16FlashAttnFwdSm90INS1_25CollectiveMainloopFwdSm90ILi2EN4cute5tupleIJNS5_1CILi1EEES8_S8_EEENS6_IJNS7_ILi192EEENS7_ILi128EEENS7_ILi96EEEEEELi96ENS_10bfloat16_tEfNS_4arch4Sm90ELb0ELb0ELb1ELb0ELb1ELb0ELb0ELb0ELb1ELb1ELb1ELb0EEENS1_21CollectiveEpilogueFwdINS6_IJSA_SC_SB_EEES9_SE_SG_Li384ELb0ELb1ELb1ELb0EEENS1_19SingleTileSchedulerILb0ELb1ELb1ELi192EEEEEEEEEvNT_6ParamsE)
        .other          _ZN7cutlass13device_kernelIN5flash11enable_sm90INS1_16FlashAttnFwdSm90INS1_25CollectiveMainloopFwdSm90ILi2EN4cute5tupleIJNS5_1CILi1EEES8_S8_EEENS6_IJNS7_ILi192EEENS7_ILi128EEENS7_ILi96EEEEEELi96ENS_10bfloat16_tEfNS_4arch4Sm90ELb0ELb0ELb1ELb0ELb1ELb0ELb0ELb0ELb1ELb1ELb1ELb0EEENS1_21CollectiveEpilogueFwdINS6_IJSA_SC_SB_EEES9_SE_SG_Li384ELb0ELb1ELb1ELb0EEENS1_19SingleTileSchedulerILb0ELb1ELb1ELi192EEEEEEEEEvNT_6ParamsE,@"STO_CUDA_ENTRY STV_DEFAULT"
_ZN7cutlass13device_kernelIN5flash11enable_sm90INS1_16FlashAttnFwdSm90INS1_25CollectiveMainloopFwdSm90ILi2EN4cute5tupleIJNS5_1CILi1EEES8_S8_EEENS6_IJNS7_ILi192EEENS7_ILi128EEENS7_ILi96EEEEEELi96ENS_10bfloat16_tEfNS_4arch4Sm90ELb0ELb0ELb1ELb0ELb1ELb0ELb0ELb0ELb1ELb1ELb1ELb0EEENS1_21CollectiveEpilogueFwdINS6_IJSA_SC_SB_EEES9_SE_SG_Li384ELb0ELb1ELb1ELb0EEENS1_19SingleTileSchedulerILb0ELb1ELb1ELi192EEEEEEEEEvNT_6ParamsE:
[----:B------:R-:W0:Y:S02]  /*0000*/  LDC R1, c[0x0][0x28] ;  /* 0x00000a00ff017b82 */ /* 0x000e240000000800 */
[----:B0-----:R-:W-:Y:S01]  /*0010*/  VIADD R1, R1, 0xfffffff8 ;  /* 0xfffffff801017836 */ /* 0x001fe20000000000 */
[----:B------:R-:W0:Y:S01]  /*0020*/  S2R R22, SR_TID.X ;  /* 0x0000000000167919 */ /* 0x000e220000002100 */
[----:B------:R-:W-:Y:S01]  /*0030*/  ELECT P0, URZ, PT ;  /* 0x00000000003f782f */ /* 0x000fe20003800000 */
[----:B------:R-:W-:Y:S01]  /*0040*/  UMOV UR4, 0x80 ;  /* 0x0000008000047882 */ /* 0x000fe20000000000 */
[----:B------:R-:W-:Y:S01]  /*0050*/  UMOV UR7, 0x180 ;  /* 0x0000018000077882 */ /* 0x000fe20000000000 */
[--C-:B0-----:R-:W-:Y:S02]  /*0060*/  SHF.R.U32.HI R0, RZ, 0x5, R22.reuse ;  /* 0x00000005ff007819 */ /* 0x101fe40000011616 */
[----:B------:R-:W-:-:S03]  /*0070*/  SHF.R.U32.HI R17, RZ, 0x7, R22 ;  /* 0x00000007ff117819 */ /* 0x000fc60000011616 */
[----:B------:R-:W0:Y:S04]  /*0080*/  SHFL.IDX PT, R2, R0, RZ, 0x1f ;  /* 0x00001fff00027589 */ /* 0x000e2800000e0000 */
[----:B------:R1:W2:Y:S01]  /*0090*/  SHFL.IDX PT, R3, R17, RZ, 0x1f ;  /* 0x00001fff11037589 */ /* 0x0002a200000e0000 */
[C---:B0-----:R-:W-:Y:S02]  /*00a0*/  ISETP.NE.OR P0, PT, R2.reuse, RZ, !P0 ;  /* 0x000000ff0200720c */ /* 0x041fe40004705670 */
[----:B------:R-:W-:-:S11]  /*00b0*/  ISETP.NE.AND P1, PT, R2, RZ, PT ;  /* 0x000000ff0200720c */ /* 0x000fd60003f25270 */
[----:B------:R-:W-:Y:S01]  /*00c0*/  VOTEU.ALL UP0, P0 ;  /* 0x00000000003f7886 */ /* 0x000fe20000000000 */
[----:B------:R-:W-:-:S04]  /*00d0*/  VOTEU.ALL UP1, P0 ;  /* 0x00000000003f7886 */ /* 0x000fc80000020000 */
[----:B------:R-:W0:Y:S01]  /*00e0*/  @!UP0 S2UR UR8, SR_CgaCtaId ;  /* 0x00000000000889c3 */ /* 0x000e220000008800 */
[----:B------:R-:W-:Y:S01]  /*00f0*/  @!UP0 UMOV UR6, 0x400 ;  /* 0x0000040000068882 */ /* 0x000fe20000000000 */
[----:B------:R-:W-:-:S04]  /*0100*/  @!UP0 UIADD3 UR4, -UR4, 0x100000, URZ ;  /* 0x0010000004048890 */ /* 0x000fc8000fffe13f */
[----:B------:R-:W-:Y:S02]  /*0110*/  @!UP0 USHF.L.U32 UR5, UR4, 0xb, URZ ;  /* 0x0000000b04058899 */ /* 0x000fe4000800063f */
[----:B------:R-:W-:Y:S02]  /*0120*/  @!UP0 USHF.L.U32 UR4, UR4, 0x1, URZ ;  /* 0x0000000104048899 */ /* 0x000fe4000800063f */
[----:B0-----:R-:W-:Y:S02]  /*0130*/  @!UP0 ULEA UR8, UR8, UR6, 0x18 ;  /* 0x0000000608088291 */ /* 0x001fe4000f8ec03f */
[----:B------:R-:W-:-:S04]  /*0140*/  @!UP0 UIADD3 UR6, -UR7, 0x100000, URZ ;  /* 0x0010000007068890 */ /* 0x000fc8000fffe13f */
[----:B------:R-:W-:Y:S02]  /*0150*/  @!UP0 USHF.L.U32 UR7, UR6, 0xb, URZ ;  /* 0x0000000b06078899 */ /* 0x000fe4000800063f */
[----:B------:R-:W-:Y:S01]  /*0160*/  @!UP0 USHF.L.U32 UR6, UR6, 0x1, URZ ;  /* 0x0000000106068899 */ /* 0x000fe2000800063f */
[----:B------:R-:W-:-:S05]  /*0170*/  VOTEU.ALL UP0, P0 ;  /* 0x00000000003f7886 */ /* 0x000fca0000000000 */
[----:B------:R1:W0:Y:S06]  /*0180*/  @!UP0 SYNCS.EXCH.64 URZ, [UR8+0x2d800], UR4 ;  /* 0x02d80004083f85b2 */ /* 0x00022c0008000100 */
[----:B------:R1:W3:Y:S02]  /*0190*/  @!UP1 SYNCS.EXCH.64 URZ, [UR8+0x2d820], UR6 ;  /* 0x02d82006083f95b2 */ /* 0x0002e40008000100 */
[----:B-12---:R-:W-:Y:S05]  /*01a0*/  @P1 BRA `(.L_x_0) ;  /* 0x0000000000481947 */ /* 0x006fea0003800000 */
[----:B------:R-:W1:Y:S01]  /*01b0*/  S2UR UR5, SR_CgaCtaId ;  /* 0x00000000000579c3 */ /* 0x000e620000008800 */
[----:B------:R-:W-:Y:S01]  /*01c0*/  UMOV UR4, 0x400 ;  /* 0x0000040000047882 */ /* 0x000fe20000000000 */
[----:B------:R-:W-:Y:S01]  /*01d0*/  UMOV UR6, 0x80 ;  /* 0x0000008000067882 */ /* 0x000fe20000000000 */
[----:B------:R-:W-:Y:S01]  /*01e0*/  UMOV UR7, 0x180 ;  /* 0x0000018000077882 */ /* 0x000fe20000000000 */
[----:B------:R-:W-:Y:S01]  /*01f0*/  ELECT P0, URZ, PT ;  /* 0x00000000003f782f */ /* 0x000fe20003800000 */
[----:B-1----:R-:W-:Y:S02]  /*0200*/  ULEA UR8, UR5, UR4, 0x18 ;  /* 0x0000000405087291 */ /* 0x002fe4000f8ec03f */
[----:B------:R-:W-:-:S04]  /*0210*/  UIADD3 UR4, -UR6, 0x100000, URZ ;  /* 0x0010000006047890 */ /* 0x000fc8000fffe13f */
[----:B------:R-:W-:Y:S02]  /*0220*/  USHF.L.U32 UR5, UR4, 0xb, URZ ;  /* 0x0000000b04057899 */ /* 0x000fe4000800063f */
[----:B------:R-:W-:Y:S02]  /*0230*/  USHF.L.U32 UR4, UR4, 0x1, URZ ;  /* 0x0000000104047899 */ /* 0x000fe4000800063f */
[----:B------:R-:W-:-:S04]  /*0240*/  UIADD3 UR6, -UR7, 0x100000, URZ ;  /* 0x0010000007067890 */ /* 0x000fc8000fffe13f */
[----:B------:R-:W-:Y:S02]  /*0250*/  USHF.L.U32 UR7, UR6, 0xb, URZ ;  /* 0x0000000b06077899 */ /* 0x000fe4000800063f */
[----:B------:R-:W-:Y:S01]  /*0260*/  USHF.L.U32 UR6, UR6, 0x1, URZ ;  /* 0x0000000106067899 */ /* 0x000fe2000800063f */
[----:B------:R-:W1:Y:S03]  /*0270*/  FENCE.VIEW.ASYNC.S ;  /* 0x00000000000073c6 */ /* 0x000e660000000000 */
[----:B-1----:R1:W2:Y:S08]  /*0280*/  SYNCS.EXCH.64 URZ, [UR8+0x2d830], UR4 ;  /* 0x02d83004083f75b2 */ /* 0x0022b00008000100 */
[----:B------:R1:W4:Y:S01]  /*0290*/  SYNCS.EXCH.64 URZ, [UR8+0x2d840], UR6 ;  /* 0x02d84006083f75b2 */ /* 0x0003220008000100 */
[----:B------:R1:W0:Y:S01]  /*02a0*/  SYNCS.EXCH.64 URZ, [UR8+0x2d838], UR4 ;  /* 0x02d83804083f75b2 */ /* 0x0002220008000100 */
[----:B------:R1:W0:Y:S01]  /*02b0*/  SYNCS.EXCH.64 URZ, [UR8+0x2d848], UR6 ;  /* 0x02d84806083f75b2 */ /* 0x0002220008000100 */
[----:B------:R-:W-:Y:S01]  /*02c0*/  NOP ;  /* 0x0000000000007918 */ /* 0x000fe20000000000 */
.L_x_0:
[----:B------:R-:W5:Y:S01]  /*02d0*/  SHFL.IDX PT, R2, R0, RZ, 0x1f ;  /* 0x00001fff00027589 */ /* 0x000f6200000e0000 */
[----:B------:R-:W-:Y:S01]  /*02e0*/  NOP ;  /* 0x0000000000007918 */ /* 0x000fe20000000000 */
[----:B-----5:R-:W-:-:S13]  /*02f0*/  ISETP.NE.AND P0, PT, R2, RZ, PT ;  /* 0x000000ff0200720c */ /* 0x020fda0003f05270 */
[----:B------:R-:W-:Y:S05]  /*0300*/  @P0 BRA `(.L_x_1) ;  /* 0x0000000000480947 */ /* 0x000fea0003800000 */
[----:B-1----:R-:W1:Y:S01]  /*0310*/  S2UR UR5, SR_CgaCtaId ;  /* 0x00000000000579c3 */ /* 0x002e620000008800 */
        /* <DEDUP_REMOVED lines=12> */
[----:B-1----:R1:W0:Y:S08]  /*03e0*/  SYNCS.EXCH.64 URZ, [UR8+0x2d850], UR4 ;  /* 0x02d85004083f75b2 */ /* 0x0022300008000100 */
[----:B------:R1:W0:Y:S01]  /*03f0*/  SYNCS.EXCH.64 URZ, [UR8+0x2d860], UR6 ;  /* 0x02d86006083f75b2 */ /* 0x0002220008000100 */
[----:B------:R1:W0:Y:S01]  /*0400*/  SYNCS.EXCH.64 URZ, [UR8+0x2d858], UR4 ;  /* 0x02d85804083f75b2 */ /* 0x0002220008000100 */
[----:B------:R1:W0:Y:S01]  /*0410*/  SYNCS.EXCH.64 URZ, [UR8+0x2d868], UR6 ;  /* 0x02d86806083f75b2 */ /* 0x0002220008000100 */
[----:B------:R-:W-:Y:S01]  /*0420*/  NOP ;  /* 0x0000000000007918 */ /* 0x000fe20000000000 */
.L_x_1:
[----:B------:R-:W5:Y:S01]  /*0430*/  SHFL.IDX PT, R2, R0, RZ, 0x1f ;  /* 0x00001fff00027589 */ /* 0x000f6200000e0000 */
[----:B------:R-:W-:Y:S01]  /*0440*/  NOP ;  /* 0x0000000000007918 */ /* 0x000fe20000000000 */
[----:B-----5:R-:W-:-:S13]  /*0450*/  ISETP.NE.AND P0, PT, R2, RZ, PT ;  /* 0x000000ff0200720c */ /* 0x020fda0003f05270 */
[----:B------:R-:W-:Y:S05]  /*0460*/  @P0 BRA `(.L_x_2) ;  /* 0x0000000000380947 */ /* 0x000fea0003800000 */
[----:B-1----:R-:W1:Y:S01]  /*0470*/  S2UR UR5, SR_CgaCtaId ;  /* 0x00000000000579c3 */ /* 0x002e620000008800 */
[----:B------:R-:W-:Y:S01]  /*0480*/  UMOV UR4, 0x400 ;  /* 0x0000040000047882 */ /* 0x000fe20000000000 */
[----:B------:R-:W-:Y:S01]  /*0490*/  UMOV UR7, 0x80 ;  /* 0x0000008000077882 */ /* 0x000fe20000000000 */
[----:B------:R-:W-:Y:S01]  /*04a0*/  ELECT P0, URZ, PT ;  /* 0x00000000003f782f */ /* 0x000fe20003800000 */
[----:B-1----:R-:W-:Y:S02]  /*04b0*/  ULEA UR6, UR5, UR4, 0x18 ;  /* 0x0000000405067291 */ /* 0x002fe4000f8ec03f */
[----:B------:R-:W-:-:S04]  /*04c0*/  UIADD3 UR4, -UR7, 0x100000, URZ ;  /* 0x0010000007047890 */ /* 0x000fc8000fffe13f */
[----:B------:R-:W-:Y:S02]  /*04d0*/  USHF.L.U32 UR5, UR4, 0xb, URZ ;  /* 0x0000000b04057899 */ /* 0x000fe4000800063f */
[----:B------:R-:W-:Y:S01]  /*04e0*/  USHF.L.U32 UR4, UR4, 0x1, URZ ;  /* 0x0000000104047899 */ /* 0x000fe2000800063f */
[----:B------:R-:W1:Y:S11]  /*04f0*/  FENCE.VIEW.ASYNC.S ;  /* 0x00000000000073c6 */ /* 0x000e760000000000 */
[----:B-1----:R1:W0:Y:S01]  /*0500*/  SYNCS.EXCH.64 URZ, [UR6+0x2d870], UR4 ;  /* 0x02d87004063f75b2 */ /* 0x0022220008000100 */
[----:B------:R1:W0:Y:S01]  /*0510*/  SYNCS.EXCH.64 URZ, [UR6+0x2d880], UR4 ;  /* 0x02d88004063f75b2 */ /* 0x0002220008000100 */
[----:B------:R1:W0:Y:S01]  /*0520*/  SYNCS.EXCH.64 URZ, [UR6+0x2d878], UR4 ;  /* 0x02d87804063f75b2 */ /* 0x0002220008000100 */
[----:B------:R1:W0:Y:S01]  /*0530*/  SYNCS.EXCH.64 URZ, [UR6+0x2d888], UR4 ;  /* 0x02d88804063f75b2 */ /* 0x0002220008000100 */
[----:B------:R-:W-:Y:S01]  /*0540*/  NOP ;  /* 0x0000000000007918 */ /* 0x000fe20000000000 */
.L_x_2:
        /* <DEDUP_REMOVED lines=22> */
.L_x_3:
[----:B------:R-:W5:Y:S01]  /*06b0*/  SHFL.IDX PT, R2, R0, RZ, 0x1f ;  /* 0x00001fff00027589 */ /* 0x000f6200000e0000 */
[----:B------:R-:W-:Y:S01]  /*06c0*/  R2UR UR9, R3 ;  /* 0x00000000030972ca */ /* 0x000fe200000e0000 */
        /* <DEDUP_REMOVED lines=21> */
.L_x_4:
[----:B------:R-:W-:Y:S01]  /*0820*/  UISETP.NE.AND UP0, UPT, UR9, URZ, UPT ;  /* 0x0000003f0900728c */ /* 0x000fe2000bf05270 */
[----:B------:R-:W-:Y:S01]  /*0830*/  NOP ;  /* 0x0000000000007918 */ /* 0x000fe20000000000 */
[----:B------:R-:W-:Y:S01]  /*0840*/  UMOV UR38, 0x1 ;  /* 0x0000000100267882 */ /* 0x000fe20000000000 */
[----:B------:R-:W-:Y:S01]  /*0850*/  ULDC.64 UR36, c[0x0][0x208] ;  /* 0x0000820000247ab9 */ /* 0x000fe20000000a00 */
[----:B------:R-:W-:Y:S01]  /*0860*/  USEL UR38, UR38, 0x2, !UP0 ;  /* 0x0000000226267887 */ /* 0x000fe2000c000000 */
[----:B------:R-:W-:Y:S01]  /*0870*/  BSSY B6, `(.L_x_5) ;  /* 0x0000b94000067945 */ /* 0x000fe20003800000 */
[----:B0-234-:R-:W-:Y:S01]  /*0880*/  BAR.SYNC.DEFER_BLOCKING 0x0 ;  /* 0x0000000000007b1d */ /* 0x01dfe20000010000 */
[----:B------:R-:W-:-:S13]  /*0890*/  PLOP3.LUT P0, PT, PT, PT, UP0, 0x80, 0x0 ;  /* 0x000000000000781c */ /* 0x000fda0003f0f008 */
[----:B------:R-:W-:Y:S05]  /*08a0*/  @!P0 BRA `(.L_x_6) ;  /* 0x0000007c00b48947 */ /* 0x000fea0003800000 */
.L_x_7:
[----:B------:R-:W-:-:S08]  /*08b0*/  NOP ;  /* 0x0000000000007918 */ /* 0x000fd00000000000 */
[----:B------:R-:W0:Y:S02]  /*08c0*/  USETMAXREG.TRY_ALLOC.CTAPOOL UP0, 0xa0 ;  /* 0x000000a0000079c8 */ /* 0x000e240008000600 */
[----:B0-----:R-:W-:-:S13]  /*08d0*/  PLOP3.LUT P0, PT, PT, PT, UP0, 0x80, 0x0 ;  /* 0x000000000000781c */ /* 0x001fda0003f0f008 */
[----:B------:R-:W-:Y:S05]  /*08e0*/  @!P0 BRA `(.L_x_7) ;  /* 0xfffffffc00f08947 */ /* 0x000fea000383ffff */
[----:B-1----:R-:W0:Y:S01]  /*08f0*/  S2UR UR6, SR_CTAID.Y ;  /* 0x00000000000679c3 */ /* 0x002e220000002600 */
[----:B------:R-:W-:Y:S01]  /*0900*/  LOP3.LUT R0, R22, 0xffffff80, RZ, 0xc0, !PT ;  /* 0xffffff8016007812 */ /* 0x000fe200078ec0ff */
[----:B------:R-:W-:Y:S02]  /*0910*/  ULDC UR7, c[0x0][0xc50] ;  /* 0x0003140000077ab9 */ /* 0x000fe40000000800 */
[----:B------:R-:W-:-:S04]  /*0920*/  UISETP.NE.AND UP0, UPT, UR7, 0x1, UPT ;  /* 0x000000010700788c */ /* 0x000fc8000bf05270 */
[----:B------:R-:W-:Y:S08]  /*0930*/  BAR.ARV 0x8, 0x200 ;  /* 0x0208000000007b1d */ /* 0x000ff00000002000 */
[----:B------:R-:W1:Y:S01]  /*0940*/  S2UR UR8, SR_CTAID.Z ;  /* 0x00000000000879c3 */ /* 0x000e620000002700 */
[----:B------:R-:W-:Y:S01]  /*0950*/  ISETP.NE.AND P0, PT, R0, 0x80, PT ;  /* 0x000000800000780c */ /* 0x000fe20003f05270 */
[----:B------:R-:W-:Y:S01]  /*0960*/  @UP0 ULDC UR4, c[0x0][0xc54] ;  /* 0x0003150000040ab9 */ /* 0x000fe20000000800 */
[----:B------:R-:W-:Y:S01]  /*0970*/  @UP0 ULDC UR9, c[0x0][0xc58] ;  /* 0x0003160000090ab9 */ /* 0x000fe20000000800 */
[----:B0-----:R-:W-:-:S10]  /*0980*/  UIMAD.WIDE.U32 UR4, UR6, UR4, URZ ;  /* 0x00000004060472a5 */ /* 0x001fd4000f8e003f */
[----:B------:R-:W-:Y:S06]  /*0990*/  @!P0 BAR.ARV 0x9, 0x100 ;  /* 0x0244000000008b1d */ /* 0x000fec0000002000 */
[----:B------:R-:W-:Y:S01]  /*09a0*/  UMOV UR39, UR6 ;  /* 0x0000000600277c82 */ /* 0x000fe20008000000 */
[----:B------:R-:W-:Y:S01]  /*09b0*/  @UP0 USHF.R.U32.HI UR39, URZ, UR9, UR5 ;  /* 0x000000093f270299 */ /* 0x000fe20008011605 */
[----:B-1----:R-:W-:-:S03]  /*09c0*/  ISETP.LE.AND P0, PT, RZ, UR8, PT ;  /* 0x00000008ff007c0c */ /* 0x002fc6000bf03270 */
[----:B------:R-:W-:-:S04]  /*09d0*/  UIADD3 UR4, -UR39, URZ, URZ ;  /* 0x0000003f27047290 */ /* 0x000fc8000fffe13f */
[----:B------:R-:W-:-:S06]  /*09e0*/  UIMAD UR7, UR7, UR4, UR6 ;  /* 0x00000004070772a4 */ /* 0x000fcc000f8e0206 */
[----:B------:R-:W-:Y:S06]  /*09f0*/  @!P0 BRA `(.L_x_8) ;  /* 0x000000b400ec8947 */ /* 0x000fec0003800000 */
[----:B------:R-:W-:Y:S01]  /*0a00*/  ULDC.64 UR4, c[0x0][0x418] ;  /* 0x0001060000047ab9 */ /* 0x000fe20000000a00 */
[----:B------:R-:W-:Y:S01]  /*0a10*/  ULDC UR43, c[0x0][0x424] ;  /* 0x00010900002b7ab9 */ /* 0x000fe20000000800 */
[----:B------:R-:W-:Y:S01]  /*0a20*/  UISETP.NE.U32.AND UP0, UPT, UR4, URZ, UPT ;  /* 0x0000003f0400728c */ /* 0x000fe2000bf05070 */
[----:B------:R-:W-:Y:S01]  /*0a30*/  IMAD.MOV.U32 R3, RZ, RZ, RZ ;  /* 0x000000ffff037224 */ /* 0x000fe200078e00ff */
[----:B------:R-:W-:Y:S02]  /*0a40*/  ULOP3.LUT UR8, UR7, 0xffff, URZ, 0xc0, !UPT ;  /* 0x0000ffff07087892 */ /* 0x000fe4000f8ec03f */
[----:B------:R-:W-:Y:S01]  /*0a50*/  UISETP.NE.AND.EX UP0, UPT, UR5, URZ, UPT, UP0 ;  /* 0x0000003f0500728c */ /* 0x000fe2000bf05300 */
[----:B------:R-:W-:-:S03]  /*0a60*/  ULDC UR4, c[0x0][0x2f0] ;  /* 0x0000bc0000047ab9 */ /* 0x000fc60000000800 */
[----:B------:R-:W-:-:S04]  /*0a70*/  USEL UR43, UR43, 0x1, UP0 ;  /* 0x000000012b2b7887 */ /* 0x000fc80008000000 */
[----:B------:R-:W-:-:S04]  /*0a80*/  UIMAD UR43, UR43, UR4, URZ ;  /* 0x000000042b2b72a4 */ /* 0x000fc8000f8e023f */
[----:B------:R-:W-:Y:S02]  /*0a90*/  UISETP.GE.AND UP0, UPT, UR43, 0x1, UPT ;  /* 0x000000012b00788c */ /* 0x000fe4000bf06270 */
[----:B------:R-:W-:-:S04]  /*0aa0*/  UIADD3 UR4, UR43, 0x7f, URZ ;  /* 0x0000007f2b047890 */ /* 0x000fc8000fffe03f */
[----:B------:R-:W-:Y:S01]  /*0ab0*/  PLOP3.LUT P0, PT, PT, PT, UP0, 0x80, 0x0 ;  /* 0x000000000000781c */ /* 0x000fe20003f0f008 */
[----:B------:R-:W-:-:S04]  /*0ac0*/  USHF.R.S32.HI UR5, URZ, 0x1f, UR4 ;  /* 0x0000001f3f057899 */ /* 0x000fc80008011404 */
[----:B------:R-:W-:-:S04]  /*0ad0*/  ULEA.HI UR5, UR5, UR4, URZ, 0x7 ;  /* 0x0000000405057291 */ /* 0x000fc8000f8f383f */
[----:B------:R-:W-:-:S04]  /*0ae0*/  USHF.R.S32.HI UR5, URZ, 0x7, UR5 ;  /* 0x000000073f057899 */ /* 0x000fc80008011405 */
[----:B------:R-:W-:Y:S08]  /*0af0*/  @!P0 BRA `(.L_x_9) ;  /* 0x00000000007c8947 */ /* 0x000ff00003800000 */
[----:B------:R-:W-:-:S04]  /*0b00*/  USHF.R.U32.HI UR4, URZ, 0x10, UR7 ;  /* 0x000000103f047899 */ /* 0x000fc80008011607 */
[----:B------:R-:W-:-:S11]  /*0b10*/  UISETP.NE.AND UP0, UPT, UR4, URZ, UPT ;  /* 0x0000003f0400728c */ /* 0x000fd6000bf05270 */
[----:B------:R-:W-:Y:S02]  /*0b20*/  @!UP0 ULDC UR4, c[0x0][0x9f0] ;  /* 0x00027c0000048ab9 */ /* 0x000fe40000000800 */
[----:B------:R-:W-:Y:S01]  /*0b30*/  IMAD.U32 R4, RZ, RZ, UR4 ;  /* 0x00000004ff047e24 */ /* 0x000fe2000f8e00ff */
[----:B------:R-:W-:-:S04]  /*0b40*/  UIADD3 UR6, UR5, -0x1, UR4 ;  /* 0xffffffff05067890 */ /* 0x000fc8000fffe004 */
[-C--:B------:R-:W-:Y:S02]  /*0b50*/  IABS R5, R4.reuse ;  /* 0x0000000400057213 */ /* 0x080fe40000000000 */
[----:B------:R-:W-:Y:S01]  /*0b60*/  IMAD.U32 R6, RZ, RZ, UR6 ;  /* 0x00000006ff067e24 */ /* 0x000fe2000f8e00ff */
[----:B------:R-:W-:Y:S01]  /*0b70*/  IABS R4, R4 ;  /* 0x0000000400047213 */ /* 0x000fe20000000000 */
[----:B------:R-:W0:Y:S01]  /*0b80*/  I2F.RP R0, R5 ;  /* 0x0000000500007306 */ /* 0x000e220000209400 */
[----:B------:R-:W-:-:S03]  /*0b90*/  ULOP3.LUT UR6, UR6, UR4, URZ, 0x3c, !UPT ;  /* 0x0000000406067292 */ /* 0x000fc6000f8e3c3f */
[----:B------:R-:W-:-:S03]  /*0ba0*/  IMAD.MOV R4, RZ, RZ, -R4 ;  /* 0x000000ffff047224 */ /* 0x000fc600078e0a04 */
[----:B------:R-:W-:Y:S01]  /*0bb0*/  ISETP.LE.AND P2, PT, RZ, UR6, PT ;  /* 0x00000006ff007c0c */ /* 0x000fe2000bf43270 */
[----:B0-----:R-:W0:Y:S02]  /*0bc0*/  MUFU.RCP R0, R0 ;  /* 0x0000000000007308 */ /* 0x001e240000001000 */
[----:B0-----:R-:W-:Y:S02]  /*0bd0*/  IADD3 R2, R0, 0xffffffe, RZ ;  /* 0x0ffffffe00027810 */ /* 0x001fe40007ffe0ff */
[----:B------:R-:W-:-:S04]  /*0be0*/  IABS R0, R6 ;  /* 0x0000000600007213 */ /* 0x000fc80000000000 */
[----:B------:R0:W1:Y:S02]  /*0bf0*/  F2I.FTZ.U32.TRUNC.NTZ R3, R2 ;  /* 0x0000000200037305 */ /* 0x000064000021f000 */
[----:B0-----:R-:W-:Y:S01]  /*0c00*/  MOV R2, RZ ;  /* 0x000000ff00027202 */ /* 0x001fe20000000f00 */
[----:B-1----:R-:W-:-:S04]  /*0c10*/  IMAD.MOV R8, RZ, RZ, -R3 ;  /* 0x000000ffff087224 */ /* 0x002fc800078e0a03 */
[----:B------:R-:W-:-:S04]  /*0c20*/  IMAD R7, R8, R5, RZ ;  /* 0x0000000508077224 */ /* 0x000fc800078e02ff */
[----:B------:R-:W-:-:S04]  /*0c30*/  IMAD.HI.U32 R3, R3, R7, R2 ;  /* 0x0000000703037227 */ /* 0x000fc800078e0002 */
[----:B------:R-:W-:Y:S02]  /*0c40*/  IMAD.MOV.U32 R2, RZ, RZ, R4 ;  /* 0x000000ffff027224 */ /* 0x000fe400078e0004 */
[----:B------:R-:W-:-:S04]  /*0c50*/  IMAD.HI.U32 R3, R3, R0, RZ ;  /* 0x0000000003037227 */ /* 0x000fc800078e00ff */
[----:B------:R-:W-:-:S05]  /*0c60*/  IMAD R0, R3, R2, R0 ;  /* 0x0000000203007224 */ /* 0x000fca00078e0200 */
[----:B------:R-:W-:-:S13]  /*0c70*/  ISETP.GT.U32.AND P1, PT, R5, R0, PT ;  /* 0x000000000500720c */ /* 0x000fda0003f24070 */
[----:B------:R-:W-:Y:S02]  /*0c80*/  @!P1 IMAD.IADD R0, R0, 0x1, -R5 ;  /* 0x0000000100009824 */ /* 0x000fe400078e0a05 */
[----:B------:R-:W-:Y:S01]  /*0c90*/  @!P1 VIADD R3, R3, 0x1 ;  /* 0x0000000103039836 */ /* 0x000fe20000000000 */
[----:B------:R-:W-:Y:S02]  /*0ca0*/  ISETP.NE.AND P1, PT, RZ, UR4, PT ;  /* 0x00000004ff007c0c */ /* 0x000fe4000bf25270 */
[----:B------:R-:W-:-:S13]  /*0cb0*/  ISETP.GE.U32.AND P0, PT, R0, R5, PT ;  /* 0x000000050000720c */ /* 0x000fda0003f06070 */
[----:B------:R-:W-:-:S05]  /*0cc0*/  @P0 IADD3 R3, R3, 0x1, RZ ;  /* 0x0000000103030810 */ /* 0x000fca0007ffe0ff */
[----:B------:R-:W-:Y:S01]  /*0cd0*/  @!P2 IMAD.MOV R3, RZ, RZ, -R3 ;  /* 0x000000ffff03a224 */ /* 0x000fe200078e0a03 */
[----:B------:R-:W-:-:S07]  /*0ce0*/  @!P1 LOP3.LUT R3, RZ, UR4, RZ, 0x33, !PT ;  /* 0x00000004ff039c12 */ /* 0x000fce000f8e33ff */
.L_x_9:
[----:B------:R-:W-:Y:S01]  /*0cf0*/  IMAD R16, R3, UR8, RZ ;  /* 0x0000000803107c24 */ /* 0x000fe2000f8e02ff */
[----:B------:R-:W-:Y:S01]  /*0d00*/  PLOP3.LUT P0, PT, PT, PT, PT, 0x80, 0x0 ;  /* 0x000000000000781c */ /* 0x000fe20003f0f070 */
[----:B------:R-:W-:Y:S01]  /*0d10*/  VIADD R18, R22, 0xffffff80 ;  /* 0xffffff8016127836 */ /* 0x000fe20000000000 */
[----:B------:R-:W-:Y:S01]  /*0d20*/  MOV R19, RZ ;  /* 0x000000ff00137202 */ /* 0x000fe20000000f00 */
[----:B------:R-:W-:Y:S01]  /*0d30*/  IMAD.MOV.U32 R0, RZ, RZ, RZ ;  /* 0x000000ffff007224 */ /* 0x000fe200078e00ff */
[----:B------:R-:W-:Y:S02]  /*0d40*/  VIADDMNMX R3, R16, R3, UR5, PT ;  /* 0x0000000510037e46 */ /* 0x000fe4000b800103 */
[----:B------:R-:W-:Y:S02]  /*0d50*/  CS2R R134, SRZ ;  /* 0x0000000000867805 */ /* 0x000fe4000001ff00 */
[----:B------:R-:W-:Y:S02]  /*0d60*/  CS2R R52, SRZ ;  /* 0x0000000000347805 */ /* 0x000fe4000001ff00 */
[----:B------:R-:W-:-:S02]  /*0d70*/  CS2R R50, SRZ ;  /* 0x0000000000327805 */ /* 0x000fc4000001ff00 */
[----:B------:R-:W-:Y:S02]  /*0d80*/  R2UR UR44, R3 ;  /* 0x00000000032c72ca */ /* 0x000fe400000e0000 */
[----:B------:R-:W-:Y:S02]  /*0d90*/  CS2R R42, SRZ ;  /* 0x00000000002a7805 */ /* 0x000fe4000001ff00 */
[----:B------:R-:W-:Y:S02]  /*0da0*/  CS2R R26, SRZ ;  /* 0x00000000001a7805 */ /* 0x000fe4000001ff00 */
[----:B------:R-:W-:Y:S02]  /*0db0*/  CS2R R28, SRZ ;  /* 0x00000000001c7805 */ /* 0x000fe4000001ff00 */
[----:B------:R-:W-:Y:S02]  /*0dc0*/  CS2R R14, SRZ ;  /* 0x00000000000e7805 */ /* 0x000fe4000001ff00 */
[----:B------:R-:W-:-:S02]  /*0dd0*/  CS2R R20, SRZ ;  /* 0x0000000000147805 */ /* 0x000fc4000001ff00 */
[----:B------:R-:W-:Y:S02]  /*0de0*/  CS2R R12, SRZ ;  /* 0x00000000000c7805 */ /* 0x000fe4000001ff00 */
[----:B------:R-:W-:Y:S02]  /*0df0*/  CS2R R6, SRZ ;  /* 0x0000000000067805 */ /* 0x000fe4000001ff00 */
[----:B------:R-:W-:Y:S02]  /*0e00*/  CS2R R8, SRZ ;  /* 0x0000000000087805 */ /* 0x000fe4000001ff00 */
[----:B------:R-:W-:Y:S02]  /*0e10*/  CS2R R4, SRZ ;  /* 0x0000000000047805 */ /* 0x000fe4000001ff00 */
[----:B------:R-:W-:Y:S02]  /*0e20*/  CS2R R48, SRZ ;  /* 0x0000000000307805 */ /* 0x000fe4000001ff00 */
[----:B------:R-:W-:-:S02]  /*0e30*/  CS2R R2, SRZ ;  /* 0x0000000000027805 */ /* 0x000fc4000001ff00 */
[----:B------:R-:W-:Y:S02]  /*0e40*/  CS2R R30, SRZ ;  /* 0x00000000001e7805 */ /* 0x000fe4000001ff00 */
[----:B------:R-:W-:Y:S02]  /*0e50*/  ISETP.LT.AND P1, PT, R16, UR44, PT ;  /* 0x0000002c10007c0c */ /* 0x000fe4000bf21270 */
        /* <DEDUP_REMOVED lines=8> */
[----:B------:R-:W-:Y:S01]  /*0ee0*/  CS2R R38, SRZ ;  /* 0x0000000000267805 */ /* 0x000fe2000001ff00 */
[----:B------:R-:W-:Y:S06]  /*0ef0*/  @!P1 BRA `(.L_x_10) ;  /* 0x0000006000a89947 */ /* 0x000fec0003800000 */
[----:B------:R-:W-:Y:S01]  /*0f00*/  SHF.R.S32.HI R19, RZ, 0x1f, R18 ;  /* 0x0000001fff137819 */ /* 0x000fe20000011412 */
[----:B------:R-:W0:Y:S01]  /*0f10*/  S2UR UR6, SR_CgaCtaId ;  /* 0x00000000000679c3 */ /* 0x000e220000008800 */
[----:B------:R-:W-:Y:S02]  /*0f20*/  UMOV UR41, 0x400 ;  /* 0x0000040000297882 */ /* 0x000fe40000000000 */
[----:B------:R-:W-:-:S04]  /*0f30*/  LEA.HI R23, R19, R18, RZ, 0x7 ;  /* 0x0000001213177211 */ /* 0x000fc800078f38ff */
[----:B------:R-:W-:-:S06]  /*0f40*/  SHF.R.S32.HI R0, RZ, 0x7, R23 ;  /* 0x00000007ff007819 */ /* 0x000fcc0000011417 */
[----:B------:R-:W1:Y:S01]  /*0f50*/  SHFL.IDX PT, R0, R0, RZ, 0x1f ;  /* 0x00001fff00007589 */ /* 0x000e6200000e0000 */
[----:B0-----:R-:W-:-:S04]  /*0f60*/  ULEA UR41, UR6, UR41, 0x18 ;  /* 0x0000002906297291 */ /* 0x001fc8000f8ec03f */
[----:B------:R-:W-:-:S04]  /*0f70*/  UIADD3 UR6, UR41, 0x21800, URZ ;  /* 0x0002180029067890 */ /* 0x000fc8000fffe03f */
[----:B------:R-:W-:Y:S01]  /*0f80*/  ULOP3.LUT UP0, URZ, UR6, 0x3ff, URZ, 0xc0, !UPT ;  /* 0x000003ff063f7892 */ /* 0x000fe2000f80c03f */
[----:B-1----:R-:W-:-:S05]  /*0f90*/  R2UR UR40, R0 ;  /* 0x00000000002872ca */ /* 0x002fca00000e0000 */
[----:B------:R-:W-:-:S08]  /*0fa0*/  PLOP3.LUT P0, PT, PT, PT, UP0, 0x80, 0x0 ;  /* 0x000000000000781c */ /* 0x000fd00003f0f008 */
[----:B------:R-:W-:-:S04]  /*0fb0*/  UIMAD.WIDE UR4, UR40, 0x55555556, URZ ;  /* 0x55555556280478a5 */ /* 0x000fc8000f8e023f */
[----:B------:R-:W-:-:S04]  /*0fc0*/  ULEA.HI UR5, UR5, UR5, URZ, 0x1 ;  /* 0x0000000505057291 */ /* 0x000fc8000f8f083f */
[----:B------:R-:W-:-:S04]  /*0fd0*/  UIMAD UR45, UR5, -0x3, UR40 ;  /* 0xfffffffd052d78a4 */ /* 0x000fc8000f8e0228 */
[----:B------:R-:W-:-:S04]  /*0fe0*/  ULEA UR4, UR45, UR6, 0xd ;  /* 0x000000062d047291 */ /* 0x000fc8000f8e683f */
[----:B------:R-:W-:-:S04]  /*0ff0*/  USHF.R.U32.HI UR4, URZ, 0x4, UR4 ;  /* 0x000000043f047899 */ /* 0x000fc80008011604 */
[----:B------:R-:W-:Y:S01]  /*1000*/  ULOP3.LUT UR42, UR4, 0x3fff, URZ, 0xc0, !UPT ;  /* 0x00003fff042a7892 */ /* 0x000fe2000f8ec03f */
[----:B------:R-:W-:Y:S11]  /*1010*/  @!P0 BRA `(.L_x_11) ;  /* 0x0000000000408947 */ /* 0x000ff60003800000 */
[----:B------:R-:W-:Y:S01]  /*1020*/  MOV R0, 0x0 ;  /* 0x0000000000007802 */ /* 0x000fe20000000f00 */
[----:B------:R-:W-:Y:S01]  /*1030*/  ULDC.64 UR4, c[0x4][0x88] ;  /* 0x0100220000047ab9 */ /* 0x000fe20000000a00 */
[----:B------:R-:W-:Y:S01]  /*1040*/  ULDC.64 UR6, c[0x4][0x28] ;  /* 0x01000a0000067ab9 */ /* 0x000fe20000000a00 */
[----:B------:R-:W-:Y:S01]  /*1050*/  IMAD.U32 R4, RZ, RZ, UR4 ;  /* 0x00000004ff047e24 */ /* 0x000fe2000f8e00ff */
[----:B------:R0:W1:Y:S01]  /*1060*/  LDC.64 R2, c[0x4][R0] ;  /* 0x0100000000027b82 */ /* 0x0000620000000a00 */
[----:B------:R-:W-:Y:S01]  /*1070*/  IMAD.U32 R5, RZ, RZ, UR5 ;  /* 0x00000005ff057e24 */ /* 0x000fe2000f8e00ff */
[----:B------:R-:W-:Y:S01]  /*1080*/  ULDC.64 UR4, c[0x4][0x90] ;  /* 0x0100240000047ab9 */ /* 0x000fe20000000a00 */
[----:B------:R-:W-:Y:S01]  /*1090*/  IMAD.U32 R10, RZ, RZ, UR6 ;  /* 0x00000006ff0a7e24 */ /* 0x000fe2000f8e00ff */
[----:B------:R-:W-:Y:S01]  /*10a0*/  MOV R7, UR5 ;  /* 0x0000000500077c02 */ /* 0x000fe20008000f00 */
[----:B------:R-:W-:Y:S01]  /*10b0*/  IMAD.U32 R6, RZ, RZ, UR4 ;  /* 0x00000004ff067e24 */ /* 0x000fe2000f8e00ff */
[----:B------:R-:W-:Y:S01]  /*10c0*/  MOV R12, 0x1 ;  /* 0x00000001000c7802 */ /* 0x000fe20000000f00 */
[----:B------:R-:W-:-:S02]  /*10d0*/  IMAD.U32 R11, RZ, RZ, UR7 ;  /* 0x00000007ff0b7e24 */ /* 0x000fc4000f8e00ff */
[----:B------:R-:W-:Y:S02]  /*10e0*/  IMAD.MOV.U32 R8, RZ, RZ, 0x70 ;  /* 0x00000070ff087424 */ /* 0x000fe400078e00ff */
[----:B0-----:R-:W-:-:S07]  /*10f0*/  IMAD.MOV.U32 R13, RZ, RZ, RZ ;  /* 0x000000ffff0d7224 */ /* 0x001fce00078e00ff */
[----:B------:R-:W-:-:S07]  /*1100*/  LEPC R20, `(.L_x_11) ;  /* 0x000000001014794e */ /* 0x000fce0000000000 */
[----:B-1----:R-:W-:Y:S05]  /*1110*/  CALL.ABS.NOINC R2 ;  /* 0x0000000002007343 */ /* 0x002fea0003c00000 */
.L_x_11:
[----:B------:R-:W-:Y:S02]  /*1120*/  SHF.L.U32 R2, RZ, 0x1f, RZ ;  /* 0x0000001fff027819 */ /* 0x000fe400000006ff */
[----:B------:R-:W-:Y:S02]  /*1130*/  LEA.HI R7, R19, R18, RZ, 0x4 ;  /* 0x0000001213077211 */ /* 0x000fe400078f20ff */
[----:B------:R-:W0:Y:S02]  /*1140*/  SYNCS.PHASECHK.TRANS64.TRYWAIT P0, [UR41+0x2d800], R2 ;  /* 0x02d80002ff0075a7 */ /* 0x000e240008000169 */
[----:B------:R-:W-:-:S05]  /*1150*/  LOP3.LUT R3, R7, 0xfffffff0, RZ, 0xc0, !PT ;  /* 0xfffffff007037812 */ /* 0x000fca00078ec0ff */
[----:B------:R-:W-:-:S05]  /*1160*/  IMAD.IADD R3, R18, 0x1, -R3 ;  /* 0x0000000112037824 */ /* 0x000fca00078e0a03 */
[----:B------:R-:W-:-:S04]  /*1170*/  SHF.R.S32.HI R0, RZ, 0x1f, R3 ;  /* 0x0000001fff007819 */ /* 0x000fc80000011403 */
[----:B------:R-:W-:Y:S01]  /*1180*/  LEA.HI R5, R0, R3, RZ, 0x3 ;  /* 0x0000000300057211 */ /* 0x000fe200078f18ff */
[----:B0-----:R-:W-:Y:S06]  /*1190*/  @!P0 BRA `(.L_x_12) ;  /* 0x000000b0000c8947 */ /* 0x001fec0003800000 */
.L_x_85:
[----:B------:R-:W-:Y:S01]  /*11a0*/  ULOP3.LUT UR4, UR38, 0x1, URZ, 0xfc, !UPT ;  /* 0x0000000126047892 */ /* 0x000fe2000f8efc3f */
[----:B------:R-:W-:Y:S01]  /*11b0*/  LOP3.LUT R6, R5, 0xfffffff8, RZ, 0xc0, !PT ;  /* 0xfffffff805067812 */ /* 0x000fe200078ec0ff */
[----:B------:R-:W-:-:S03]  /*11c0*/  IMAD.MOV.U32 R4, RZ, RZ, 0x20 ;  /* 0x00000020ff047424 */ /* 0x000fc600078e00ff */
[----:B------:R-:W-:Y:S01]  /*11d0*/  IADD3 R6, R3, -R6, RZ ;  /* 0x8000000603067210 */ /* 0x000fe20007ffe0ff */
[----:B------:R-:W-:-:S03]  /*11e0*/  IMAD.U32 R0, RZ, RZ, UR4 ;  /* 0x00000004ff007e24 */ /* 0x000fc6000f8e00ff */
[----:B------:R-:W-:Y:S02]  /*11f0*/  LOP3.LUT P1, RZ, R6, 0x4, RZ, 0xc0, !PT ;  /* 0x0000000406ff7812 */ /* 0x000fe4000782c0ff */
[----:B------:R-:W-:Y:S02]  /*1200*/  ISETP.NE.AND P0, PT, R0, 0x3, PT ;  /* 0x000000030000780c */ /* 0x000fe40003f05270 */
[----:B------:R-:W-:-:S11]  /*1210*/  SEL R8, R4, 0xffffffe0, !P1 ;  /* 0xffffffe004087807 */ /* 0x000fd60004800000 */
[----:B------:R-:W-:Y:S05]  /*1220*/  @!P0 BRA `(.L_x_13) ;  /* 0x0000000000048947 */ /* 0x000fea0003800000 */
[----:B------:R-:W-:Y:S01]  /*1230*/  BPT.TRAP 0x1 ;  /* 0x000000040000795c */ /* 0x000fe20000300000 */
.L_x_13:
[----:B------:R1:W2:Y:S01]  /*1240*/  SYNCS.PHASECHK.TRANS64.TRYWAIT P1, [UR41+0x2d830], R2 ;  /* 0x02d83002ff0075a7 */ /* 0x0002a20008020169 */
[----:B------:R-:W-:Y:S05]  /*1250*/  @!P0 BRA `(.L_x_14) ;  /* 0x0000000000048947 */ /* 0x000fea0003800000 */
[----:B------:R-:W-:Y:S01]  /*1260*/  BPT.TRAP 0x1 ;  /* 0x000000040000795c */ /* 0x000fe20000300000 */
.L_x_14:
[----:B--2---:R-:W-:Y:S05]  /*1270*/  @P1 BRA `(.L_x_15) ;  /* 0x0000000000081947 */ /* 0x004fea0003800000 */
[----:B------:R-:W2:Y:S02]  /*1280*/  SYNCS.PHASECHK.TRANS64.TRYWAIT P1, [UR41+0x2d830], R2 ;  /* 0x02d83002ff0075a7 */ /* 0x000ea40008020169 */
[----:B--2---:R-:W-:Y:S05]  /*1290*/  @!P1 BRA `(.L_x_16) ;  /* 0x000000ac00e49947 */ /* 0x004fea0003800000 */
.L_x_15:
[----:B------:R-:W-:Y:S01]  /*12a0*/  ULEA UR4, UR45, UR41, 0xc ;  /* 0x000000292d047291 */ /* 0x000fe2000f8e603f */
[----:B------:R-:W-:Y:S01]  /*12b0*/  IMAD.MOV.U32 R0, RZ, RZ, RZ ;  /* 0x000000ffff007224 */ /* 0x000fe200078e00ff */
[----:B------:R-:W-:Y:S01]  /*12c0*/  MOV R135, RZ ;  /* 0x000000ff00877202 */ /* 0x000fe20000000f00 */
[----:B--2---:R-:W-:Y:S01]  /*12d0*/  IMAD.MOV.U32 R3, RZ, RZ, -0x7fffffe0 ;  /* 0x80000020ff037424 */ /* 0x004fe200078e00ff */
[----:B------:R-:W-:-:S04]  /*12e0*/  UIADD3 UR4, UR4, 0xc400, URZ ;  /* 0x0000c40004047890 */ /* 0x000fc8000fffe03f */
[----:B------:R-:W-:-:S04]  /*12f0*/  USHF.R.U32.HI UR4, URZ, 0x4, UR4 ;  /* 0x000000043f047899 */ /* 0x000fc80008011604 */
[----:B------:R-:W-:-:S06]  /*1300*/  ULOP3.LUT UR4, UR4, 0x3fff, URZ, 0xc0, !UPT ;  /* 0x00003fff04047892 */ /* 0x000fcc000f8ec03f */
[----:B01----:R-:W-:Y:S01]  /*1310*/  IMAD.U32 R2, RZ, RZ, UR4 ;  /* 0x00000004ff027e24 */ /* 0x003fe2000f8e00ff */
[----:B------:R-:W-:Y:S05]  /*1320*/  WARPSYNC.ALL ;  /* 0x0000000000007948 */ /* 0x000fea0003800000 */
[----:B------:R-:W-:Y:S01]  /*1330*/  LOP3.LUT R2, R2, 0x10000, RZ, 0xfc, !PT ;  /* 0x0001000002027812 */ /* 0x000fe200078efcff */
[----:B------:R-:W-:-:S03]  /*1340*/  UIADD3 UR4, UR41, 0x15400, URZ ;  /* 0x0001540029047890 */ /* 0x000fc6000fffe03f */
[C---:B------:R-:W-:Y:S01]  /*1350*/  R2UR UR8, R2.reuse ;  /* 0x00000000020872ca */ /* 0x040fe200000e0000 */
[----:B------:R-:W-:Y:S01]  /*1360*/  WARPGROUP.ARRIVE ;  /* 0x00000000000079c5 */ /* 0x000fe20000000000 */
[----:B------:R-:W-:Y:S01]  /*1370*/  R2UR UR9, R3 ;  /* 0x00000000030972ca */ /* 0x000fe200000e0000 */
[----:B------:R-:W-:Y:S01]  /*1380*/  USHF.R.U32.HI UR4, URZ, 0x4, UR4 ;  /* 0x000000043f047899 */ /* 0x000fe20008011604 */
[----:B------:R-:W-:Y:S01]  /*1390*/  R2UR UR24, R2 ;  /* 0x00000000021872ca */ /* 0x000fe200000e0000 */
[----:B------:R-:W-:Y:S01]  /*13a0*/  UMOV UR11, 0x80000020 ;  /* 0x80000020000b7882 */ /* 0x000fe20000000000 */
[----:B------:R-:W-:Y:S01]  /*13b0*/  UMOV UR13, 0x80000020 ;  /* 0x80000020000d7882 */ /* 0x000fe20000000000 */
[----:B------:R-:W-:Y:S01]  /*13c0*/  ULOP3.LUT UR4, UR4, 0x3fff, URZ, 0xc0, !UPT ;  /* 0x00003fff04047892 */ /* 0x000fe2000f8ec03f */
[----:B------:R-:W0:Y:S01]  /*13d0*/  S2UR UR6, SR_CgaCtaId ;  /* 0x00000000000679c3 */ /* 0x000e220000008800 */
[----:B------:R-:W-:Y:S01]  /*13e0*/  UMOV UR15, 0x80000020 ;  /* 0x80000020000f7882 */ /* 0x000fe20000000000 */
[----:B------:R-:W-:Y:S01]  /*13f0*/  UMOV UR17, 0x80000020 ;  /* 0x8000002000117882 */ /* 0x000fe20000000000 */
[----:B------:R-:W-:Y:S01]  /*1400*/  ULOP3.LUT UR32, UR4, 0x10000, URZ, 0xfc, !UPT ;  /* 0x0001000004207892 */ /* 0x000fe2000f8efc3f */
[----:B------:R-:W-:Y:S01]  /*1410*/  UMOV UR19, 0x80000020 ;  /* 0x8000002000137882 */ /* 0x000fe20000000000 */
[----:B------:R-:W-:-:S02]  /*1420*/  UMOV UR21, 0x80000020 ;  /* 0x8000002000157882 */ /* 0x000fc40000000000 */
[----:B------:R-:W-:Y:S02]  /*1430*/  UIADD3 UR14, UR32, 0x200, URZ ;  /* 0x00000200200e7890 */ /* 0x000fe4000fffe03f */
[----:B------:R-:W-:Y:S01]  /*1440*/  UIADD3 UR12, UR24, 0x300, URZ ;  /* 0x00000300180c7890 */ /* 0x000fe2000fffe03f */
[----:B------:R-:W-:Y:S01]  /*1450*/  UMOV UR10, UR32 ;  /* 0x00000020000a7c82 */ /* 0x000fe20008000000 */
[----:B------:R-:W-:Y:S01]  /*1460*/  UIADD3 UR16, UR24, 0x302, URZ ;  /* 0x0000030218107890 */ /* 0x000fe2000fffe03f */
[----:B------:R-:W-:Y:S01]  /*1470*/  HGMMA.64x128x16.F32.BF16 R24, gdesc[UR8], RZ, !UPT, gsb0 ;  /* 0x01e00000081879f0 */ /* 0x000fe2000c0018ff */
[----:B------:R-:W-:Y:S02]  /*1480*/  UIADD3 UR8, UR24, 0x2, URZ ;  /* 0x0000000218087890 */ /* 0x000fe4000fffe03f */
[----:B------:R-:W-:Y:S01]  /*1490*/  UIADD3 UR10, UR32, 0x2, URZ ;  /* 0x00000002200a7890 */ /* 0x000fe2000fffe03f */
[----:B------:R-:W-:Y:S01]  /*14a0*/  UMOV UR9, 0x80000020 ;  /* 0x8000002000097882 */ /* 0x000fe20000000000 */
[----:B------:R-:W-:Y:S01]  /*14b0*/  UMOV UR11, 0x80000020 ;  /* 0x80000020000b7882 */ /* 0x000fe20000000000 */
[----:B------:R-:W-:-:S02]  /*14c0*/  UIADD3 UR18, UR32, 0x202, URZ ;  /* 0x0000020220127890 */ /* 0x000fc4000fffe03f */
[----:B------:R-:W-:Y:S02]  /*14d0*/  UIADD3 UR20, UR24, 0x600, URZ ;  /* 0x0000060018147890 */ /* 0x000fe4000fffe03f */
[----:B------:R-:W-:Y:S01]  /*14e0*/  UIADD3 UR22, UR32, 0x400, URZ ;  /* 0x0000040020167890 */ /* 0x000fe2000fffe03f */
[----:B------:R-:W-:Y:S01]  /*14f0*/  UMOV UR23, 0x80000020 ;  /* 0x8000002000177882 */ /* 0x000fe20000000000 */
[----:B------:R-:W-:Y:S02]  /*1500*/  UIADD3 UR24, UR24, 0x602, URZ ;  /* 0x0000060218187890 */ /* 0x000fe4000fffe03f */
[----:B------:R-:W-:Y:S01]  /*1510*/  UIADD3 UR26, UR32, 0x402, URZ ;  /* 0x00000402201a7890 */ /* 0x000fe2000fffe03f */
[----:B------:R-:W-:Y:S01]  /*1520*/  UMOV UR25, 0x80000020 ;  /* 0x8000002000197882 */ /* 0x000fe20000000000 */
[----:B------:R-:W-:Y:S01]  /*1530*/  UMOV UR27, 0x80000020 ;  /* 0x80000020001b7882 */ /* 0x000fe20000000000 */
[----:B------:R-:W-:Y:S02]  /*1540*/  WARPGROUP.DEPBAR.LE gsb0, 0x0 ;  /* 0x00008000000079c5 */ /* 0x000fe40000010000 */
[----:B------:R-:W-:-:S06]  /*1550*/  WARPGROUP.ARRIVE ;  /* 0x00000000000079c5 */ /* 0x000fcc0000000000 */
[----:B------:R-:W-:Y:S03]  /*1560*/  HGMMA.64x128x16.F32.BF16 R24, gdesc[UR8], R24, gsb0 ;  /* 0x01e00000081879f0 */ /* 0x000fe60008001818 */
[----:B------:R-:W-:Y:S02]  /*1570*/  WARPGROUP.DEPBAR.LE gsb0, 0x0 ;  /* 0x00008000000079c5 */ /* 0x000fe40000010000 */
[----:B------:R-:W-:-:S07]  /*1580*/  WARPGROUP.ARRIVE ;  /* 0x00000000000079c5 */ /* 0x000fce0000000000 */
        /* <DEDUP_REMOVED lines=11> */
[----:B0-----:R-:W-:Y:S05]  /*1640*/  @!P0 BRA `(.L_x_17) ;  /* 0x0000000000048947 */ /* 0x001fea0003800000 */
[----:B------:R-:W-:Y:S01]  /*1650*/  BPT.TRAP 0x1 ;  /* 0x000000040000795c */ /* 0x000fe20000300000 */
.L_x_17:
[----:B------:R-:W-:Y:S01]  /*1660*/  LOP3.LUT R23, R23, 0xffffff80, RZ, 0xc0, !PT ;  /* 0xffffff8017177812 */ /* 0x000fe200078ec0ff */
[----:B------:R-:W-:Y:S01]  /*1670*/  ULDC UR4, c[0x0][0x9d8] ;  /* 0x0002760000047ab9 */ /* 0x000fe20000000800 */
[----:B------:R-:W-:Y:S01]  /*1680*/  ULDC UR5, c[0x0][0x988] ;  /* 0x0002620000057ab9 */ /* 0x000fe20000000800 */
[----:B------:R-:W-:Y:S01]  /*1690*/  FMUL.FTZ R14, R33, UR4 ;  /* 0x00000004210e7c20 */ /* 0x000fe20008410000 */
[----:B------:R-:W-:Y:S01]  /*16a0*/  FMUL.FTZ R33, R49, UR4 ;  /* 0x0000000431217c20 */ /* 0x000fe20008410000 */
[----:B------:R-:W-:Y:S02]  /*16b0*/  IMAD.IADD R23, R18, 0x1, -R23 ;  /* 0x0000000112177824 */ /* 0x000fe400078e0a17 */
[----:B------:R-:W-:Y:S01]  /*16c0*/  FMUL.FTZ R49, R64, UR4 ;  /* 0x0000000440317c20 */ /* 0x000fe20008410000 */
[----:B------:R-:W-:Y:S01]  /*16d0*/  FMUL.FTZ R15, R26, UR4 ;  /* 0x000000041a0f7c20 */ /* 0x000fe20008410000 */
[----:B------:R-:W-:Y:S01]  /*16e0*/  FMUL.FTZ R21, R27, UR4 ;  /* 0x000000041b157c20 */ /* 0x000fe20008410000 */
[----:B------:R-:W-:Y:S01]  /*16f0*/  FMUL.FTZ R27, R30, UR4 ;  /* 0x000000041e1b7c20 */ /* 0x000fe20008410000 */
[----:B------:R-:W-:Y:S01]  /*1700*/  SHF.R.S32.HI R64, RZ, 0x1f, R23 ;  /* 0x0000001fff407819 */ /* 0x000fe20000011417 */
[----:B------:R-:W-:Y:S01]  /*1710*/  FMUL.FTZ R26, R40, UR4 ;  /* 0x00000004281a7c20 */ /* 0x000fe20008410000 */
[----:B------:R-:W-:Y:S01]  /*1720*/  FMUL.FTZ R11, R28, UR4 ;  /* 0x000000041c0b7c20 */ /* 0x000fe20008410000 */
[----:B------:R-:W0:Y:S01]  /*1730*/  MUFU.TANH R15, R15 ;  /* 0x0000000f000f7308 */ /* 0x000e220000002400 */
[----:B------:R-:W-:Y:S01]  /*1740*/  LEA.HI R64, R64, R23, RZ, 0x2 ;  /* 0x0000001740407211 */ /* 0x000fe200078f10ff */
[----:B------:R-:W-:Y:S01]  /*1750*/  FMUL.FTZ R40, R42, UR4 ;  /* 0x000000042a287c20 */ /* 0x000fe20008410000 */
[----:B------:R-:W-:Y:S01]  /*1760*/  FMUL.FTZ R28, R31, UR4 ;  /* 0x000000041f1c7c20 */ /* 0x000fe20008410000 */
[----:B------:R-:W-:Y:S01]  /*1770*/  FMUL.FTZ R42, R57, UR4 ;  /* 0x00000004392a7c20 */ /* 0x000fe20008410000 */
[----:B------:R-:W-:Y:S01]  /*1780*/  LOP3.LUT R64, R64, 0x7ffffffc, RZ, 0xc0, !PT ;  /* 0x7ffffffc40407812 */ /* 0x000fe200078ec0ff */
[----:B------:R-:W-:Y:S01]  /*1790*/  FMUL.FTZ R57, R73, UR4 ;  /* 0x0000000449397c20 */ /* 0x000fe20008410000 */
[----:B------:R-:W-:Y:S01]  /*17a0*/  IMAD.U32 R73, RZ, RZ, UR44 ;  /* 0x0000002cff497e24 */ /* 0x000fe2000f8e00ff */
[----:B------:R-:W1:Y:S01]  /*17b0*/  MUFU.TANH R21, R21 ;  /* 0x0000001500157308 */ /* 0x000e620000002400 */
[----:B------:R-:W-:Y:S01]  /*17c0*/  FMUL.FTZ R13, R32, UR4 ;  /* 0x00000004200d7c20 */ /* 0x000fe20008410000 */
[----:B------:R-:W-:Y:S01]  /*17d0*/  IMAD.IADD R64, R23, 0x1, -R64 ;  /* 0x0000000117407824 */ /* 0x000fe200078e0a40 */
[----:B------:R-:W-:Y:S01]  /*17e0*/  MOV R23, 0xfffffffe ;  /* 0xfffffffe00177802 */ /* 0x000fe20000000f00 */
[----:B------:R-:W-:Y:S01]  /*17f0*/  FMUL.FTZ R32, R34, UR4 ;  /* 0x0000000422207c20 */ /* 0x000fe20008410000 */
[----:B------:R-:W-:Y:S01]  /*1800*/  FMUL.FTZ R9, R24, UR4 ;  /* 0x0000000418097c20 */ /* 0x000fe20008410000 */
[----:B------:R-:W-:Y:S01]  /*1810*/  FMUL.FTZ R31, R35, UR4 ;  /* 0x00000004231f7c20 */ /* 0x000fe20008410000 */
[----:B------:R-:W-:Y:S01]  /*1820*/  FMUL.FTZ R35, R39, UR4 ;  /* 0x0000000427237c20 */ /* 0x000fe20008410000 */
[----:B------:R-:W-:Y:S01]  /*1830*/  IMAD R64, R64, R23, 0x80 ;  /* 0x0000008040407424 */ /* 0x000fe200078e0217 */
[----:B------:R-:W2:Y:S01]  /*1840*/  MUFU.TANH R27, R27 ;  /* 0x0000001b001b7308 */ /* 0x000ea20000002400 */
[----:B------:R-:W-:Y:S01]  /*1850*/  FMUL.FTZ R39, R43, UR4 ;  /* 0x000000042b277c20 */ /* 0x000fe20008410000 */
[----:B------:R-:W-:Y:S01]  /*1860*/  FMUL.FTZ R43, R47, UR4 ;  /* 0x000000042f2b7c20 */ /* 0x000fe20008410000 */
[----:B------:R-:W-:-:S02]  /*1870*/  VIADD R64, R64, UR43 ;  /* 0x0000002b40407c36 */ /* 0x000fc40008000000 */
[----:B------:R-:W-:Y:S01]  /*1880*/  FMUL.FTZ R10, R25, UR4 ;  /* 0x00000004190a7c20 */ /* 0x000fe20008410000 */
[----:B------:R-:W-:Y:S01]  /*1890*/  FMUL.FTZ R20, R36, UR4 ;  /* 0x0000000424147c20 */ /* 0x000fe20008410000 */
[----:B------:R-:W-:Y:S01]  /*18a0*/  FMUL.FTZ R47, R51, UR4 ;  /* 0x00000004332f7c20 */ /* 0x000fe20008410000 */
[----:B------:R-:W-:Y:S01]  /*18b0*/  IMAD R73, R73, -0x80, R64 ;  /* 0xffffff8049497824 */ /* 0x000fe200078e0240 */
[----:B------:R-:W3:Y:S01]  /*18c0*/  MUFU.TANH R28, R28 ;  /* 0x0000001c001c7308 */ /* 0x000ee20000002400 */
[----:B------:R-:W-:Y:S01]  /*18d0*/  FMUL.FTZ R36, R38, UR4 ;  /* 0x0000000426247c20 */ /* 0x000fe20008410000 */
[----:B------:R-:W-:Y:S01]  /*18e0*/  FMUL.FTZ R51, R55, UR4 ;  /* 0x0000000437337c20 */ /* 0x000fe20008410000 */
[----:B------:R-:W-:Y:S01]  /*18f0*/  FMUL.FTZ R55, R59, UR4 ;  /* 0x000000043b377c20 */ /* 0x000fe20008410000 */
[----:B------:R-:W-:Y:S01]  /*1900*/  ISETP.GT.AND P2, PT, R73, RZ, PT ;  /* 0x000000ff4900720c */ /* 0x000fe20003f44270 */
[----:B------:R-:W-:Y:S01]  /*1910*/  FMUL.FTZ R59, R63, UR4 ;  /* 0x000000043f3b7c20 */ /* 0x000fe20008410000 */
[----:B------:R-:W-:Y:S01]  /*1920*/  ISETP.GT.AND P1, PT, R73, 0x1, PT ;  /* 0x000000014900780c */ /* 0x000fe20003f24270 */
[----:B------:R-:W-:Y:S01]  /*1930*/  FMUL.FTZ R30, R45, UR4 ;  /* 0x000000042d1e7c20 */ /* 0x000fe20008410000 */
[----:B------:R-:W4:Y:S01]  /*1940*/  MUFU.TANH R32, R32 ;  /* 0x0000002000207308 */ /* 0x000f220000002400 */
[----:B------:R-:W-:Y:S01]  /*1950*/  ISETP.GT.AND P6, PT, R73, 0x8, PT ;  /* 0x000000084900780c */ /* 0x000fe20003fc4270 */
[----:B------:R-:W-:Y:S01]  /*1960*/  FMUL.FTZ R34, R48, UR4 ;  /* 0x0000000430227c20 */ /* 0x000fe20008410000 */
[----:B0-----:R-:W-:Y:S01]  /*1970*/  FSEL R63, R15, -INF , P2 ;  /* 0xff8000000f3f7808 */ /* 0x001fe20001000000 */
[----:B------:R-:W-:Y:S01]  /*1980*/  FMUL.FTZ R12, R29, UR4 ;  /* 0x000000041d0c7c20 */ /* 0x000fe20008410000 */
[----:B-1----:R-:W-:Y:S01]  /*1990*/  FSEL R64, R21, -INF , P1 ;  /* 0xff80000015407808 */ /* 0x002fe20000800000 */
[----:B------:R-:W-:Y:S01]  /*19a0*/  FMUL.FTZ R48, R50, UR4 ;  /* 0x0000000432307c20 */ /* 0x000fe20008410000 */
[----:B------:R-:W-:Y:S01]  /*19b0*/  FMUL.FTZ R45, R61, UR4 ;  /* 0x000000043d2d7c20 */ /* 0x000fe20008410000 */
[----:B------:R-:W0:Y:S01]  /*19c0*/  MUFU.TANH R9, R9 ;  /* 0x0000000900097308 */ /* 0x000e220000002400 */
[----:B------:R-:W-:Y:S01]  /*19d0*/  FMUL.FTZ R29, R44, UR4 ;  /* 0x000000042c1d7c20 */ /* 0x000fe20008410000 */
[----:B------:R-:W-:Y:S01]  /*19e0*/  FMUL.FTZ R50, R65, UR4 ;  /* 0x0000000441327c20 */ /* 0x000fe20008410000 */
[----:B------:R-:W-:Y:S01]  /*19f0*/  FMUL.FTZ R61, R66, UR4 ;  /* 0x00000004423d7c20 */ /* 0x000fe20008410000 */
[----:B------:R-:W-:Y:S01]  /*1a00*/  FMUL.FTZ R44, R46, UR4 ;  /* 0x000000042e2c7c20 */ /* 0x000fe20008410000 */
[----:B------:R-:W-:Y:S01]  /*1a10*/  ISETP.GT.AND P5, PT, R73, 0x9, PT ;  /* 0x000000094900780c */ /* 0x000fe20003fa4270 */
[----:B------:R-:W-:Y:S01]  /*1a20*/  FMUL.FTZ R46, R60, UR4 ;  /* 0x000000043c2e7c20 */ /* 0x000fe20008410000 */
[----:B--2---:R-:W-:Y:S01]  /*1a30*/  FSEL R65, R27, -INF , P6 ;  /* 0xff8000001b417808 */ /* 0x004fe20003000000 */
[----:B------:R-:W1:Y:S01]  /*1a40*/  MUFU.TANH R31, R31 ;  /* 0x0000001f001f7308 */ /* 0x000e620000002400 */
[----:B------:R-:W-:Y:S01]  /*1a50*/  FMNMX.FTZ R66, R63, R64, !PT ;  /* 0x000000403f427209 */ /* 0x000fe20007810000 */
[----:B------:R-:W-:Y:S01]  /*1a60*/  FMUL.FTZ R60, R62, UR4 ;  /* 0x000000043e3c7c20 */ /* 0x000fe20008410000 */
[----:B------:R-:W-:Y:S01]  /*1a70*/  FMUL.FTZ R62, R67, UR4 ;  /* 0x00000004433e7c20 */ /* 0x000fe20008410000 */
[----:B------:R-:W-:Y:S01]  /*1a80*/  ISETP.GT.AND P4, PT, R73, 0x10, PT ;  /* 0x000000104900780c */ /* 0x000fe20003f84270 */
[----:B------:R-:W-:Y:S01]  /*1a90*/  FMUL.FTZ R38, R52, UR4 ;  /* 0x0000000434267c20 */ /* 0x000fe20008410000 */
[----:B---3--:R-:W-:Y:S01]  /*1aa0*/  FSEL R67, R28, -INF , P5 ;  /* 0xff8000001c437808 */ /* 0x008fe20002800000 */
[----:B------:R-:W-:Y:S01]  /*1ab0*/  FMUL.FTZ R52, R54, UR4 ;  /* 0x0000000436347c20 */ /* 0x000fe20008410000 */
[----:B------:R-:W2:Y:S01]  /*1ac0*/  MUFU.TANH R10, R10 ;  /* 0x0000000a000a7308 */ /* 0x000ea20000002400 */
[----:B------:R-:W-:Y:S01]  /*1ad0*/  FMNMX.FTZ R66, R65, R66, !PT ;  /* 0x0000004241427209 */ /* 0x000fe20007810000 */
[----:B------:R-:W-:Y:S01]  /*1ae0*/  FMUL.FTZ R54, R68, UR4 ;  /* 0x0000000444367c20 */ /* 0x000fe20008410000 */
[----:B------:R-:W-:Y:S01]  /*1af0*/  ISETP.GT.AND P3, PT, R73, 0x11, PT ;  /* 0x000000114900780c */ /* 0x000fe20003f64270 */
[----:B------:R-:W-:Y:S01]  /*1b00*/  FMUL.FTZ R24, R37, UR4 ;  /* 0x0000000425187c20 */ /* 0x000fe20008410000 */
[----:B----4-:R-:W-:Y:S01]  /*1b10*/  FSEL R68, R32, -INF , P4 ;  /* 0xff80000020447808 */ /* 0x010fe20002000000 */
[----:B------:R-:W-:Y:S01]  /*1b20*/  FMUL.FTZ R25, R41, UR4 ;  /* 0x0000000429197c20 */ /* 0x000fe20008410000 */
[----:B------:R-:W-:Y:S01]  /*1b30*/  FMNMX.FTZ R15, R67, R66, !PT ;  /* 0x00000042430f7209 */ /* 0x000fe20007810000 */
[----:B------:R-:W3:Y:S01]  /*1b40*/  MUFU.TANH R36, R36 ;  /* 0x0000002400247308 */ /* 0x000ee20000002400 */
[----:B0-----:R-:W-:Y:S01]  /*1b50*/  FSEL R9, R9, -INF , P2 ;  /* 0xff80000009097808 */ /* 0x001fe20001000000 */
[----:B------:R-:W-:Y:S01]  /*1b60*/  FMUL.FTZ R41, R56, UR4 ;  /* 0x0000000438297c20 */ /* 0x000fe20008410000 */
[----:B------:R-:W-:Y:S01]  /*1b70*/  ISETP.GT.AND P2, PT, R73, 0x18, PT ;  /* 0x000000184900780c */ /* 0x000fe20003f44270 */
[----:B------:R-:W-:Y:S01]  /*1b80*/  FMUL.FTZ R56, R58, UR4 ;  /* 0x000000043a387c20 */ /* 0x000fe20008410000 */
[----:B-1----:R-:W-:Y:S01]  /*1b90*/  FSEL R66, R31, -INF , P3 ;  /* 0xff8000001f427808 */ /* 0x002fe20001800000 */
[----:B------:R-:W-:Y:S01]  /*1ba0*/  FMUL.FTZ R37, R53, UR4 ;  /* 0x0000000435257c20 */ /* 0x000fe20008410000 */
[----:B------:R-:W-:Y:S01]  /*1bb0*/  FMNMX.FTZ R15, R68, R15, !PT ;  /* 0x0000000f440f7209 */ /* 0x000fe20007810000 */
[----:B------:R-:W0:Y:S01]  /*1bc0*/  MUFU.TANH R11, R11 ;  /* 0x0000000b000b7308 */ /* 0x000e220000002400 */
[----:B--2---:R-:W-:Y:S01]  /*1bd0*/  FSEL R10, R10, -INF , P1 ;  /* 0xff8000000a0a7808 */ /* 0x004fe20000800000 */
[----:B------:R-:W-:Y:S01]  /*1be0*/  FMUL.FTZ R70, R70, UR4 ;  /* 0x0000000446467c20 */ /* 0x000fe20008410000 */
[----:B------:R-:W-:Y:S01]  /*1bf0*/  ISETP.GT.AND P1, PT, R73, 0x19, PT ;  /* 0x000000194900780c */ /* 0x000fe20003f24270 */
[----:B------:R-:W-:Y:S01]  /*1c00*/  FMUL.FTZ R53, R69, UR4 ;  /* 0x0000000445357c20 */ /* 0x000fe20008410000 */
[----:B------:R-:W-:Y:S01]  /*1c10*/  FMNMX.FTZ R15, R66, R15, !PT ;  /* 0x0000000f420f7209 */ /* 0x000fe20007810000 */
[----:B------:R-:W-:Y:S01]  /*1c20*/  FMUL.FTZ R69, R71, UR4 ;  /* 0x0000000447457c20 */ /* 0x000fe20008410000 */
[----:B------:R-:W-:Y:S01]  /*1c30*/  FMUL.FTZ R71, R74, UR4 ;  /* 0x000000044a477c20 */ /* 0x000fe20008410000 */
[----:B------:R-:W1:Y:S01]  /*1c40*/  MUFU.TANH R35, R35 ;  /* 0x0000002300237308 */ /* 0x000e620000002400 */
[----:B---3--:R-:W-:Y:S01]  /*1c50*/  FSEL R36, R36, -INF , P2 ;  /* 0xff80000024247808 */ /* 0x008fe20001000000 */
[----:B------:R-:W-:Y:S01]  /*1c60*/  FMUL.FTZ R58, R72, UR4 ;  /* 0x00000004483a7c20 */ /* 0x000fe20008410000 */
[----:B------:R-:W-:Y:S01]  /*1c70*/  FMUL.FTZ R72, R75, UR4 ;  /* 0x000000044b487c20 */ /* 0x000fe20008410000 */
[----:B------:R-:W-:Y:S01]  /*1c80*/  FMUL.FTZ R74, R78, UR4 ;  /* 0x000000044e4a7c20 */ /* 0x000fe20008410000 */
[----:B------:R-:W-:Y:S01]  /*1c90*/  FMNMX.FTZ R28, R36, R15, !PT ;  /* 0x0000000f241c7209 */ /* 0x000fe20007810000 */
[----:B------:R-:W-:Y:S01]  /*1ca0*/  FMUL.FTZ R75, R79, UR4 ;  /* 0x000000044f4b7c20 */ /* 0x000fe20008410000 */
[----:B------:R-:W-:Y:S01]  /*1cb0*/  FMUL.FTZ R78, R82, UR4 ;  /* 0x00000004524e7c20 */ /* 0x000fe20008410000 */
[----:B------:R-:W2:Y:S01]  /*1cc0*/  MUFU.TANH R12, R12 ;  /* 0x0000000c000c7308 */ /* 0x000ea20000002400 */
[----:B0-----:R-:W-:Y:S01]  /*1cd0*/  FSEL R11, R11, -INF , P6 ;  /* 0xff8000000b0b7808 */ /* 0x001fe20003000000 */
[----:B------:R-:W-:Y:S01]  /*1ce0*/  FMUL.FTZ R79, R83, UR4 ;  /* 0x00000004534f7c20 */ /* 0x000fe20008410000 */
[----:B------:R-:W-:Y:S01]  /*1cf0*/  ISETP.GT.AND P6, PT, R73, 0x20, PT ;  /* 0x000000204900780c */ /* 0x000fe20003fc4270 */
[----:B------:R-:W-:Y:S01]  /*1d00*/  FMUL.FTZ R82, R86, UR4 ;  /* 0x0000000456527c20 */ /* 0x000fe20008410000 */
[----:B------:R-:W-:Y:S01]  /*1d10*/  FMUL.FTZ R83, R87, UR4 ;  /* 0x0000000457537c20 */ /* 0x000fe20008410000 */
[----:B------:R-:W-:Y:S01]  /*1d20*/  P2R R88, PR, RZ, 0x1 ;  /* 0x00000001ff587803 */ /* 0x000fe20000000000 */
[----:B------:R-:W-:Y:S01]  /*1d30*/  FMUL.FTZ R76, R76, UR4 ;  /* 0x000000044c4c7c20 */ /* 0x000fe20008410000 */
[----:B------:R-:W0:Y:S01]  /*1d40*/  MUFU.TANH R40, R40 ;  /* 0x0000002800287308 */ /* 0x000e220000002400 */
[----:B-1----:R-:W-:Y:S01]  /*1d50*/  FSEL R35, R35, -INF , P1 ;  /* 0xff80000023237808 */ /* 0x002fe20000800000 */
[----:B------:R-:W-:Y:S01]  /*1d60*/  FMUL.FTZ R77, R77, UR4 ;  /* 0x000000044d4d7c20 */ /* 0x000fe20008410000 */
[----:B------:R-:W-:Y:S01]  /*1d70*/  FMUL.FTZ R80, R80, UR4 ;  /* 0x0000000450507c20 */ /* 0x000fe20008410000 */
[----:B------:R-:W-:Y:S01]  /*1d80*/  FMUL.FTZ R81, R81, UR4 ;  /* 0x0000000451517c20 */ /* 0x000fe20008410000 */
[----:B------:R-:W-:Y:S01]  /*1d90*/  FMNMX.FTZ R15, R35, R28, !PT ;  /* 0x0000001c230f7209 */ /* 0x000fe20007810000 */
[----:B------:R-:W-:Y:S01]  /*1da0*/  FMUL.FTZ R84, R84, UR4 ;  /* 0x0000000454547c20 */ /* 0x000fe20008410000 */
[----:B------:R-:W-:Y:S01]  /*1db0*/  FMUL.FTZ R85, R85, UR4 ;  /* 0x0000000455557c20 */ /* 0x000fe20008410000 */
[----:B------:R-:W1:Y:S01]  /*1dc0*/  MUFU.TANH R13, R13 ;  /* 0x0000000d000d7308 */ /* 0x000e620000002400 */
[----:B--2---:R-:W-:Y:S01]  /*1dd0*/  FSEL R12, R12, -INF , P5 ;  /* 0xff8000000c0c7808 */ /* 0x004fe20002800000 */
[----:B------:R-:W-:Y:S01]  /*1de0*/  IMAD.SHL.U32 R5, R5, 0x40, RZ ;  /* 0x0000004005057824 */ /* 0x000fe200078e00ff */
[----:B------:R-:W-:Y:S01]  /*1df0*/  ISETP.GT.AND P5, PT, R73, 0x21, PT ;  /* 0x000000214900780c */ /* 0x000fe20003fa4270 */
[----:B------:R-:W-:Y:S01]  /*1e00*/  UIADD3 UR4, UR41, 0x2d840, URZ ;  /* 0x0002d84029047890 */ /* 0x000fe2000fffe03f */
[----:B------:R-:W-:Y:S01]  /*1e10*/  MOV R134, R135 ;  /* 0x0000008700867202 */ /* 0x000fe20000000f00 */
[----:B------:R-:W-:Y:S01]  /*1e20*/  UIADD3 UR34, UR44, -0x2, URZ ;  /* 0xfffffffe2c227890 */ /* 0x000fe2000fffe03f */
[----:B------:R-:W-:Y:S01]  /*1e30*/  LOP3.LUT R5, R5, 0x7ffffe00, RZ, 0xc0, !PT ;  /* 0x7ffffe0005057812 */ /* 0x000fe200078ec0ff */
[----:B------:R-:W2:Y:S01]  /*1e40*/  MUFU.TANH R39, R39 ;  /* 0x0000002700277308 */ /* 0x000ea20000002400 */
[----:B0-----:R-:W-:Y:S01]  /*1e50*/  FSEL R40, R40, -INF , P6 ;  /* 0xff80000028287808 */ /* 0x001fe20003000000 */
[----:B------:R-:W-:Y:S01]  /*1e60*/  UPRMT UR4, UR6, 0x654, UR4 ;  /* 0x0000065406047896 */ /* 0x000fe20008000004 */
[--C-:B------:R-:W-:Y:S01]  /*1e70*/  IMAD.MOV.U32 R133, RZ, RZ, R135.reuse ;  /* 0x000000ffff857224 */ /* 0x100fe200078e0087 */
[----:B------:R-:W-:Y:S01]  /*1e80*/  UMOV UR33, URZ ;  /* 0x0000003f00217c82 */ /* 0x000fe20008000000 */
[----:B------:R-:W-:Y:S01]  /*1e90*/  FMNMX.FTZ R28, R40, R15, !PT ;  /* 0x0000000f281c7209 */ /* 0x000fe20007810000 */
[--C-:B------:R-:W-:Y:S01]  /*1ea0*/  IMAD.MOV.U32 R132, RZ, RZ, R135.reuse ;  /* 0x000000ffff847224 */ /* 0x100fe200078e0087 */
[-C--:B------:R-:W-:Y:S01]  /*1eb0*/  MOV R130, R135.reuse ;  /* 0x0000008700827202 */ /* 0x080fe20000000f00 */
[----:B------:R-:W0:Y:S01]  /*1ec0*/  MUFU.TANH R14, R14 ;  /* 0x0000000e000e7308 */ /* 0x000e220000002400 */
[----:B-1----:R-:W-:Y:S01]  /*1ed0*/  FSEL R13, R13, -INF , P4 ;  /* 0xff8000000d0d7808 */ /* 0x002fe20002000000 */
[--C-:B------:R-:W-:Y:S01]  /*1ee0*/  IMAD.MOV.U32 R131, RZ, RZ, R135.reuse ;  /* 0x000000ffff837224 */ /* 0x100fe200078e0087 */
[----:B------:R-:W-:Y:S01]  /*1ef0*/  ISETP.GT.AND P4, PT, R73, 0x28, PT ;  /* 0x000000284900780c */ /* 0x000fe20003f84270 */
[----:B------:R-:W-:Y:S01]  /*1f00*/  SYNCS.ARRIVE.TRANS64.RED.A1T0 RZ, [UR4], RZ ;  /* 0x000000ffffff79a7 */ /* 0x000fe20008100404 */
[--C-:B------:R-:W-:Y:S01]  /*1f10*/  IMAD.MOV.U32 R129, RZ, RZ, R135.reuse ;  /* 0x000000ffff817224 */ /* 0x100fe200078e0087 */
[-C--:B------:R-:W-:Y:S01]  /*1f20*/  MOV R126, R135.reuse ;  /* 0x00000087007e7202 */ /* 0x080fe20000000f00 */
[--C-:B------:R-:W-:Y:S01]  /*1f30*/  IMAD.MOV.U32 R128, RZ, RZ, R135.reuse ;  /* 0x000000ffff807224 */ /* 0x100fe200078e0087 */
[----:B------:R-:W1:Y:S01]  /*1f40*/  MUFU.TANH R44, R44 ;  /* 0x0000002c002c7308 */ /* 0x000e620000002400 */
[----:B--2---:R-:W-:Y:S01]  /*1f50*/  FSEL R39, R39, -INF , P5 ;  /* 0xff80000027277808 */ /* 0x004fe20002800000 */
[--C-:B------:R-:W-:Y:S01]  /*1f60*/  IMAD.MOV.U32 R127, RZ, RZ, R135.reuse ;  /* 0x000000ffff7f7224 */ /* 0x100fe200078e0087 */
[-C--:B------:R-:W-:Y:S01]  /*1f70*/  MOV R122, R135.reuse ;  /* 0x00000087007a7202 */ /* 0x080fe20000000f00 */
[--C-:B------:R-:W-:Y:S01]  /*1f80*/  IMAD.MOV.U32 R125, RZ, RZ, R135.reuse ;  /* 0x000000ffff7d7224 */ /* 0x100fe200078e0087 */
[----:B------:R-:W-:Y:S01]  /*1f90*/  FMNMX.FTZ R21, R39, R28, !PT ;  /* 0x0000001c27157209 */ /* 0x000fe20007810000 */
[--C-:B------:R-:W-:Y:S01]  /*1fa0*/  IMAD.MOV.U32 R124, RZ, RZ, R135.reuse ;  /* 0x000000ffff7c7224 */ /* 0x100fe200078e0087 */
[-C--:B------:R-:W-:Y:S01]  /*1fb0*/  MOV R118, R135.reuse ;  /* 0x0000008700767202 */ /* 0x080fe20000000f00 */
[----:B------:R-:W2:Y:S01]  /*1fc0*/  MUFU.TANH R20, R20 ;  /* 0x0000001400147308 */ /* 0x000ea20000002400 */
[----:B0-----:R-:W-:Y:S01]  /*1fd0*/  FSEL R14, R14, -INF , P3 ;  /* 0xff8000000e0e7808 */ /* 0x001fe20001800000 */
[--C-:B------:R-:W-:Y:S01]  /*1fe0*/  IMAD.MOV.U32 R123, RZ, RZ, R135.reuse ;  /* 0x000000ffff7b7224 */ /* 0x100fe200078e0087 */
[C---:B------:R-:W-:Y:S01]  /*1ff0*/  ISETP.GT.AND P3, PT, R73.reuse, 0x29, PT ;  /* 0x000000294900780c */ /* 0x040fe20003f64270 */
[--C-:B------:R-:W-:Y:S01]  /*2000*/  IMAD.MOV.U32 R121, RZ, RZ, R135.reuse ;  /* 0x000000ffff797224 */ /* 0x100fe200078e0087 */
[-C--:B------:R-:W-:Y:S01]  /*2010*/  MOV R114, R135.reuse ;  /* 0x0000008700727202 */ /* 0x080fe20000000f00 */
[--C-:B------:R-:W-:Y:S01]  /*2020*/  IMAD.MOV.U32 R120, RZ, RZ, R135.reuse ;  /* 0x000000ffff787224 */ /* 0x100fe200078e0087 */
[-C--:B------:R-:W-:Y:S01]  /*2030*/  MOV R110, R135.reuse ;  /* 0x00000087006e7202 */ /* 0x080fe20000000f00 */
[----:B------:R-:W0:Y:S01]  /*2040*/  MUFU.TANH R43, R43 ;  /* 0x0000002b002b7308 */ /* 0x000e220000002400 */
[----:B-1----:R-:W-:Y:S01]  /*2050*/  FSEL R44, R44, -INF , P4 ;  /* 0xff8000002c2c7808 */ /* 0x002fe20002000000 */
[--C-:B------:R-:W-:Y:S01]  /*2060*/  IMAD.MOV.U32 R119, RZ, RZ, R135.reuse ;  /* 0x000000ffff777224 */ /* 0x100fe200078e0087 */
[----:B------:R-:W-:Y:S01]  /*2070*/  MOV R106, R135 ;  /* 0x00000087006a7202 */ /* 0x000fe20000000f00 */
[--C-:B------:R-:W-:Y:S01]  /*2080*/  IMAD.MOV.U32 R117, RZ, RZ, R135.reuse ;  /* 0x000000ffff757224 */ /* 0x100fe200078e0087 */
[----:B------:R-:W-:Y:S01]  /*2090*/  FMNMX.FTZ R28, R44, R21, !PT ;  /* 0x000000152c1c7209 */ /* 0x000fe20007810000 */
[--C-:B------:R-:W-:Y:S01]  /*20a0*/  IMAD.MOV.U32 R116, RZ, RZ, R135.reuse ;  /* 0x000000ffff747224 */ /* 0x100fe200078e0087 */
[-C--:B------:R-:W-:Y:S01]  /*20b0*/  MOV R102, R135.reuse ;  /* 0x0000008700667202 */ /* 0x080fe20000000f00 */
[----:B------:R-:W1:Y:S01]  /*20c0*/  MUFU.TANH R24, R24 ;  /* 0x0000001800187308 */ /* 0x000e620000002400 */
[----:B--2---:R-:W-:Y:S01]  /*20d0*/  FSEL R15, R20, -INF , P2 ;  /* 0xff800000140f7808 */ /* 0x004fe20001000000 */
[--C-:B------:R-:W-:Y:S01]  /*20e0*/  IMAD.MOV.U32 R115, RZ, RZ, R135.reuse ;  /* 0x000000ffff737224 */ /* 0x100fe200078e0087 */
[----:B------:R-:W-:Y:S01]  /*20f0*/  ISETP.GT.AND P2, PT, R73, 0x30, PT ;  /* 0x000000304900780c */ /* 0x000fe20003f44270 */
[--C-:B------:R-:W-:Y:S01]  /*2100*/  IMAD.MOV.U32 R113, RZ, RZ, R135.reuse ;  /* 0x000000ffff717224 */ /* 0x100fe200078e0087 */
[-C--:B------:R-:W-:Y:S01]  /*2110*/  MOV R98, R135.reuse ;  /* 0x0000008700627202 */ /* 0x080fe20000000f00 */
[--C-:B------:R-:W-:Y:S01]  /*2120*/  IMAD.MOV.U32 R112, RZ, RZ, R135.reuse ;  /* 0x000000ffff707224 */ /* 0x100fe200078e0087 */
[----:B------:R-:W-:Y:S01]  /*2130*/  MOV R94, R135 ;  /* 0x00000087005e7202 */ /* 0x000fe20000000f00 */
[----:B------:R-:W2:Y:S01]  /*2140*/  MUFU.TANH R48, R48 ;  /* 0x0000003000307308 */ /* 0x000ea20000002400 */
[----:B0-----:R-:W-:Y:S01]  /*2150*/  FSEL R43, R43, -INF , P3 ;  /* 0xff8000002b2b7808 */ /* 0x001fe20001800000 */
[----:B------:R-:W-:-:S02]  /*2160*/  IMAD.MOV.U32 R111, RZ, RZ, R135 ;  /* 0x000000ffff6f7224 */ /* 0x000fc400078e0087 */
[--C-:B------:R-:W-:Y:S01]  /*2170*/  IMAD.MOV.U32 R109, RZ, RZ, R135.reuse ;  /* 0x000000ffff6d7224 */ /* 0x100fe200078e0087 */
[----:B------:R-:W-:Y:S01]  /*2180*/  FMNMX.FTZ R23, R43, R28, !PT ;  /* 0x0000001c2b177209 */ /* 0x000fe20007810000 */
[--C-:B------:R-:W-:Y:S02]  /*2190*/  IMAD.MOV.U32 R108, RZ, RZ, R135.reuse ;  /* 0x000000ffff6c7224 */ /* 0x100fe400078e0087 */
[----:B------:R-:W0:Y:S01]  /*21a0*/  MUFU.TANH R26, R26 ;  /* 0x0000001a001a7308 */ /* 0x000e220000002400 */
[----:B-1----:R-:W-:Y:S01]  /*21b0*/  FSEL R20, R24, -INF , P1 ;  /* 0xff80000018147808 */ /* 0x002fe20000800000 */
[--C-:B------:R-:W-:Y:S01]  /*21c0*/  IMAD.MOV.U32 R107, RZ, RZ, R135.reuse ;  /* 0x000000ffff6b7224 */ /* 0x100fe200078e0087 */
[----:B------:R-:W-:Y:S01]  /*21d0*/  ISETP.GT.AND P1, PT, R73, 0x31, PT ;  /* 0x000000314900780c */ /* 0x000fe20003f24270 */
[--C-:B------:R-:W-:Y:S02]  /*21e0*/  IMAD.MOV.U32 R105, RZ, RZ, R135.reuse ;  /* 0x000000ffff697224 */ /* 0x100fe400078e0087 */
[----:B------:R-:W-:-:S02]  /*21f0*/  IMAD.MOV.U32 R104, RZ, RZ, R135 ;  /* 0x000000ffff687224 */ /* 0x000fc400078e0087 */
[----:B------:R-:W1:Y:S01]  /*2200*/  MUFU.TANH R47, R47 ;  /* 0x0000002f002f7308 */ /* 0x000e620000002400 */
[----:B--2---:R-:W-:Y:S01]  /*2210*/  FSEL R48, R48, -INF , P2 ;  /* 0xff80000030307808 */ /* 0x004fe20001000000 */
[--C-:B------:R-:W-:Y:S02]  /*2220*/  IMAD.MOV.U32 R103, RZ, RZ, R135.reuse ;  /* 0x000000ffff677224 */ /* 0x100fe400078e0087 */
[--C-:B------:R-:W-:Y:S01]  /*2230*/  IMAD.MOV.U32 R101, RZ, RZ, R135.reuse ;  /* 0x000000ffff657224 */ /* 0x100fe200078e0087 */
[----:B------:R-:W-:Y:S01]  /*2240*/  FMNMX.FTZ R24, R48, R23, !PT ;  /* 0x0000001730187209 */ /* 0x000fe20007810000 */
[--C-:B------:R-:W-:Y:S02]  /*2250*/  IMAD.MOV.U32 R100, RZ, RZ, R135.reuse ;  /* 0x000000ffff647224 */ /* 0x100fe400078e0087 */
[----:B------:R-:W2:Y:S01]  /*2260*/  MUFU.TANH R25, R25 ;  /* 0x0000001900197308 */ /* 0x000ea20000002400 */
[----:B0-----:R-:W-:Y:S01]  /*2270*/  FSEL R21, R26, -INF , P6 ;  /* 0xff8000001a157808 */ /* 0x001fe20003000000 */
[--C-:B------:R-:W-:Y:S01]  /*2280*/  IMAD.MOV.U32 R99, RZ, RZ, R135.reuse ;  /* 0x000000ffff637224 */ /* 0x100fe200078e0087 */
[----:B------:R-:W-:Y:S01]  /*2290*/  ISETP.GT.AND P6, PT, R73, 0x38, PT ;  /* 0x000000384900780c */ /* 0x000fe20003fc4270 */
[----:B------:R-:W-:-:S02]  /*22a0*/  IMAD.MOV.U32 R97, RZ, RZ, R135 ;  /* 0x000000ffff617224 */ /* 0x000fc400078e0087 */
[--C-:B------:R-:W-:Y:S02]  /*22b0*/  IMAD.MOV.U32 R96, RZ, RZ, R135.reuse ;  /* 0x000000ffff607224 */ /* 0x100fe400078e0087 */
[----:B------:R-:W0:Y:S01]  /*22c0*/  MUFU.TANH R52, R52 ;  /* 0x0000003400347308 */ /* 0x000e220000002400 */
[----:B-1----:R-:W-:Y:S01]  /*22d0*/  FSEL R47, R47, -INF , P1 ;  /* 0xff8000002f2f7808 */ /* 0x002fe20000800000 */
[--C-:B------:R-:W-:Y:S02]  /*22e0*/  IMAD.MOV.U32 R95, RZ, RZ, R135.reuse ;  /* 0x000000ffff5f7224 */ /* 0x100fe400078e0087 */
[--C-:B------:R-:W-:Y:S02]  /*22f0*/  IMAD.MOV.U32 R93, RZ, RZ, R135.reuse ;  /* 0x000000ffff5d7224 */ /* 0x100fe400078e0087 */
[--C-:B------:R-:W-:Y:S02]  /*2300*/  IMAD.MOV.U32 R92, RZ, RZ, R135.reuse ;  /* 0x000000ffff5c7224 */ /* 0x100fe400078e0087 */
[----:B------:R-:W1:Y:S01]  /*2310*/  MUFU.TANH R29, R29 ;  /* 0x0000001d001d7308 */ /* 0x000e620000002400 */
[----:B--2---:R-:W-:Y:S01]  /*2320*/  FSEL R23, R25, -INF , P5 ;  /* 0xff80000019177808 */ /* 0x004fe20002800000 */
[----:B------:R-:W-:Y:S01]  /*2330*/  IMAD.MOV.U32 R91, RZ, RZ, R135 ;  /* 0x000000ffff5b7224 */ /* 0x000fe200078e0087 */
[----:B------:R-:W-:-:S02]  /*2340*/  ISETP.GT.AND P5, PT, R73, 0x39, PT ;  /* 0x000000394900780c */ /* 0x000fc40003fa4270 */
[----:B------:R-:W-:-:S03]  /*2350*/  FMNMX.FTZ R25, R47, R24, !PT ;  /* 0x000000182f197209 */ /* 0x000fc60007810000 */
[----:B------:R-:W2:Y:S01]  /*2360*/  MUFU.TANH R51, R51 ;  /* 0x0000003300337308 */ /* 0x000ea20000002400 */
[----:B0-----:R-:W-:-:S04]  /*2370*/  FSEL R52, R52, -INF , P6 ;  /* 0xff80000034347808 */ /* 0x001fc80003000000 */
[----:B------:R-:W-:-:S03]  /*2380*/  FMNMX.FTZ R26, R52, R25, !PT ;  /* 0x00000019341a7209 */ /* 0x000fc60007810000 */
[----:B------:R-:W0:Y:S01]  /*2390*/  MUFU.TANH R30, R30 ;  /* 0x0000001e001e7308 */ /* 0x000e220000002400 */
[----:B-1----:R-:W-:Y:S02]  /*23a0*/  FSEL R24, R29, -INF , P4 ;  /* 0xff8000001d187808 */ /* 0x002fe40002000000 */
[----:B------:R-:W-:-:S05]  /*23b0*/  ISETP.GT.AND P4, PT, R73, 0x40, PT ;  /* 0x000000404900780c */ /* 0x000fca0003f84270 */
[----:B------:R-:W1:Y:S01]  /*23c0*/  MUFU.TANH R56, R56 ;  /* 0x0000003800387308 */ /* 0x000e620000002400 */
[----:B--2---:R-:W-:-:S04]  /*23d0*/  FSEL R51, R51, -INF , P5 ;  /* 0xff80000033337808 */ /* 0x004fc80002800000 */
[----:B------:R-:W-:-:S03]  /*23e0*/  FMNMX.FTZ R27, R51, R26, !PT ;  /* 0x0000001a331b7209 */ /* 0x000fc60007810000 */
[----:B------:R-:W2:Y:S01]  /*23f0*/  MUFU.TANH R34, R34 ;  /* 0x0000002200227308 */ /* 0x000ea20000002400 */
[----:B0-----:R-:W-:Y:S02]  /*2400*/  FSEL R25, R30, -INF , P3 ;  /* 0xff8000001e197808 */ /* 0x001fe40001800000 */
[----:B------:R-:W-:-:S05]  /*2410*/  ISETP.GT.AND P3, PT, R73, 0x41, PT ;  /* 0x000000414900780c */ /* 0x000fca0003f64270 */
[----:B------:R-:W0:Y:S01]  /*2420*/  MUFU.TANH R55, R55 ;  /* 0x0000003700377308 */ /* 0x000e220000002400 */
[----:B-1----:R-:W-:-:S04]  /*2430*/  FSEL R56, R56, -INF , P4 ;  /* 0xff80000038387808 */ /* 0x002fc80002000000 */
[----:B------:R-:W-:-:S03]  /*2440*/  FMNMX.FTZ R28, R56, R27, !PT ;  /* 0x0000001b381c7209 */ /* 0x000fc60007810000 */
[----:B------:R-:W1:Y:S01]  /*2450*/  MUFU.TANH R33, R33 ;  /* 0x0000002100217308 */ /* 0x000e620000002400 */
[----:B--2---:R-:W-:Y:S02]  /*2460*/  FSEL R26, R34, -INF , P2 ;  /* 0xff800000221a7808 */ /* 0x004fe40001000000 */
[----:B------:R-:W-:-:S05]  /*2470*/  ISETP.GT.AND P2, PT, R73, 0x48, PT ;  /* 0x000000484900780c */ /* 0x000fca0003f44270 */
        /* <DEDUP_REMOVED lines=71> */
[----:B------:R-:W-:Y:S02]  /*28f0*/  ISETP.GT.AND P2, PT, R73, 0x78, PT ;  /* 0x000000784900780c */ /* 0x000fe40003f44270 */
[----:B------:R-:W-:-:S03]  /*2900*/  FMNMX.FTZ R58, R9, R10, !PT ;  /* 0x0000000a093a7209 */ /* 0x000fc60007810000 */
[----:B------:R-:W2:Y:S01]  /*2910*/  MUFU.TANH R82, R82 ;  /* 0x0000005200527308 */ /* 0x000ea20000002400 */
[----:B0-----:R-:W-:-:S04]  /*2920*/  FSEL R79, R79, -INF , P3 ;  /* 0xff8000004f4f7808 */ /* 0x001fc80001800000 */
[----:B------:R-:W-:-:S03]  /*2930*/  FMNMX.FTZ R50, R79, R50, !PT ;  /* 0x000000324f327209 */ /* 0x000fc60007810000 */
[----:B------:R-:W0:Y:S01]  /*2940*/  MUFU.TANH R83, R83 ;  /* 0x0000005300537308 */ /* 0x000e220000002400 */
[----:B-1----:R-:W-:Y:S02]  /*2950*/  FSEL R34, R57, -INF , P1 ;  /* 0xff80000039227808 */ /* 0x002fe40000800000 */
[----:B------:R-:W-:-:S05]  /*2960*/  ISETP.GT.AND P1, PT, R73, 0x79, PT ;  /* 0x000000794900780c */ /* 0x000fca0003f24270 */
[----:B------:R-:W-:Y:S01]  /*2970*/  MUFU.TANH R76, R76 ;  /* 0x0000004c004c7308 */ /* 0x000fe20000002400 */
[----:B--2---:R-:W-:-:S04]  /*2980*/  FSEL R73, R82, -INF , P2 ;  /* 0xff80000052497808 */ /* 0x004fc80001000000 */
[----:B------:R-:W-:-:S03]  /*2990*/  FMNMX.FTZ R50, R73, R50, !PT ;  /* 0x0000003249327209 */ /* 0x000fc60007810000 */
[----:B------:R-:W-:Y:S01]  /*29a0*/  MUFU.TANH R77, R77 ;  /* 0x0000004d004d7308 */ /* 0x000fe20000002400 */
[----:B0-----:R-:W-:-:S04]  /*29b0*/  FSEL R83, R83, -INF , P1 ;  /* 0xff80000053537808 */ /* 0x001fc80000800000 */
[----:B------:R-:W-:-:S03]  /*29c0*/  FMNMX.FTZ R50, R83, R50, !PT ;  /* 0x0000003253327209 */ /* 0x000fc60007810000 */
[----:B------:R-:W-:Y:S02]  /*29d0*/  MUFU.TANH R80, R80 ;  /* 0x0000005000507308 */ /* 0x000fe40000002400 */
[----:B------:R-:W0:Y:S06]  /*29e0*/  SHFL.BFLY PT, R45, R50, 0x2, 0x1f ;  /* 0x0c401f00322d7f89 */ /* 0x000e2c00000e0000 */
[----:B------:R-:W-:Y:S08]  /*29f0*/  MUFU.TANH R81, R81 ;  /* 0x0000005100517308 */ /* 0x000ff00000002400 */
[----:B------:R-:W1:Y:S08]  /*2a00*/  MUFU.TANH R84, R84 ;  /* 0x0000005400547308 */ /* 0x000e700000002400 */
[----:B------:R-:W2:Y:S01]  /*2a10*/  MUFU.TANH R85, R85 ;  /* 0x0000005500557308 */ /* 0x000ea20000002400 */
[----:B0-----:R-:W-:-:S05]  /*2a20*/  FMNMX.FTZ R45, R50, R45, !PT ;  /* 0x0000002d322d7209 */ /* 0x001fca0007810000 */
[----:B------:R-:W0:Y:S01]  /*2a30*/  SHFL.BFLY PT, R54, R45, 0x1, 0x1f ;  /* 0x0c201f002d367f89 */ /* 0x000e2200000e0000 */
[----:B-1----:R-:W-:Y:S02]  /*2a40*/  FSEL R84, R84, -INF , P2 ;  /* 0xff80000054547808 */ /* 0x002fe40001000000 */
[----:B--2---:R-:W-:Y:S02]  /*2a50*/  FSEL R85, R85, -INF , P1 ;  /* 0xff80000055557808 */ /* 0x004fe40000800000 */
[----:B0-----:R-:W-:Y:S02]  /*2a60*/  FMNMX.FTZ R53, R45, R54, !PT ;  /* 0x000000362d357209 */ /* 0x001fe40007810000 */
[----:B------:R-:W-:Y:S02]  /*2a70*/  FMNMX.FTZ R45, R11, R58, !PT ;  /* 0x0000003a0b2d7209 */ /* 0x000fe40007810000 */
[C---:B------:R-:W-:Y:S01]  /*2a80*/  FSETP.NEU.FTZ.AND P0, PT, R53.reuse, -INF , PT ;  /* 0xff8000003500780b */ /* 0x040fe20003f1d000 */
[----:B------:R-:W-:Y:S01]  /*2a90*/  FMUL.FTZ R82, R53, UR5 ;  /* 0x0000000535527c20 */ /* 0x000fe20008410000 */
[----:B------:R-:W-:-:S04]  /*2aa0*/  FMNMX.FTZ R58, R12, R45, !PT ;  /* 0x0000002d0c3a7209 */ /* 0x000fc80007810000 */
[----:B------:R-:W-:Y:S02]  /*2ab0*/  FSEL R82, R82, RZ, P0 ;  /* 0x000000ff52527208 */ /* 0x000fe40000000000 */
[----:B------:R-:W-:Y:S02]  /*2ac0*/  FMNMX.FTZ R57, R13, R58, !PT ;  /* 0x0000003a0d397209 */ /* 0x000fe40007810000 */
[----:B------:R-:W-:Y:S01]  /*2ad0*/  ISETP.NE.AND P0, PT, R88, RZ, PT ;  /* 0x000000ff5800720c */ /* 0x000fe20003f05270 */
[--C-:B------:R-:W-:Y:S01]  /*2ae0*/  FFMA.FTZ R50, R63, UR5, -R82.reuse ;  /* 0x000000053f327c23 */ /* 0x100fe20008010852 */
[--C-:B------:R-:W-:Y:S01]  /*2af0*/  FFMA.FTZ R63, R64, UR5, -R82.reuse ;  /* 0x00000005403f7c23 */ /* 0x100fe20008010852 */
[----:B------:R-:W-:Y:S01]  /*2b00*/  FMNMX.FTZ R64, R14, R57, !PT ;  /* 0x000000390e407209 */ /* 0x000fe20007810000 */
[--C-:B------:R-:W-:Y:S01]  /*2b10*/  FFMA.FTZ R49, R65, UR5, -R82.reuse ;  /* 0x0000000541317c23 */ /* 0x100fe20008010852 */
        /* <DEDUP_REMOVED lines=9> */
[----:B------:R0:W-:Y:S01]  /*2bb0*/  MUFU.EX2 R45, R68 ;  /* 0x00000044002d7308 */ /* 0x0001e20000000800 */
[----:B------:R-:W-:Y:S01]  /*2bc0*/  FMNMX.FTZ R64, R21, R64, !PT ;  /* 0x0000004015407209 */ /* 0x000fe20007810000 */
[--C-:B------:R-:W-:Y:S01]  /*2bd0*/  FFMA.FTZ R36, R36, UR5, -R82.reuse ;  /* 0x0000000524247c23 */ /* 0x100fe20008010852 */
[--C-:B------:R-:W-:Y:S01]  /*2be0*/  FFMA.FTZ R35, R35, UR5, -R82.reuse ;  /* 0x0000000523237c23 */ /* 0x100fe20008010852 */
[--C-:B------:R-:W-:Y:S01]  /*2bf0*/  FFMA.FTZ R40, R40, UR5, -R82.reuse ;  /* 0x0000000528287c23 */ /* 0x100fe20008010852 */
[----:B------:R-:W-:Y:S01]  /*2c00*/  FMNMX.FTZ R57, R23, R64, !PT ;  /* 0x0000004017397209 */ /* 0x000fe20007810000 */
[--C-:B------:R-:W-:Y:S01]  /*2c10*/  FFMA.FTZ R39, R39, UR5, -R82.reuse ;  /* 0x0000000527277c23 */ /* 0x100fe20008010852 */
[--C-:B------:R-:W-:Y:S01]  /*2c20*/  FFMA.FTZ R44, R44, UR5, -R82.reuse ;  /* 0x000000052c2c7c23 */ /* 0x100fe20008010852 */
[----:B------:R-:W-:Y:S01]  /*2c30*/  FFMA.FTZ R74, R79, UR5, -R82 ;  /* 0x000000054f4a7c23 */ /* 0x000fe20008010852 */
[----:B------:R-:W-:Y:S01]  /*2c40*/  FMNMX.FTZ R64, R24, R57, !PT ;  /* 0x0000003918407209 */ /* 0x000fe20007810000 */
[----:B------:R-:W-:Y:S01]  /*2c50*/  MUFU.EX2 R50, R50 ;  /* 0x0000003200327308 */ /* 0x000fe20000000800 */
[----:B0-----:R-:W-:-:S02]  /*2c60*/  FSEL R68, R77, -INF , P5 ;  /* 0xff8000004d447808 */ /* 0x001fc40002800000 */
[----:B------:R-:W-:Y:S02]  /*2c70*/  FMNMX.FTZ R57, R25, R64, !PT ;  /* 0x0000004019397209 */ /* 0x000fe40007810000 */
[----:B------:R-:W-:Y:S02]  /*2c80*/  FSEL R77, R80, -INF , P4 ;  /* 0xff800000504d7808 */ /* 0x000fe40002000000 */
[----:B------:R-:W-:Y:S01]  /*2c90*/  FMNMX.FTZ R64, R26, R57, !PT ;  /* 0x000000391a407209 */ /* 0x000fe20007810000 */
[----:B------:R-:W0:Y:S01]  /*2ca0*/  MUFU.EX2 R63, R63 ;  /* 0x0000003f003f7308 */ /* 0x000e220000000800 */
[----:B------:R-:W-:Y:S01]  /*2cb0*/  FSEL R80, R81, -INF , P3 ;  /* 0xff80000051507808 */ /* 0x000fe20001800000 */
[--C-:B------:R-:W-:Y:S01]  /*2cc0*/  FFMA.FTZ R81, R59, UR5, -R82.reuse ;  /* 0x000000053b517c23 */ /* 0x100fe20008010852 */
[----:B------:R-:W-:Y:S01]  /*2cd0*/  FMNMX.FTZ R57, R33, R64, !PT ;  /* 0x0000004021397209 */ /* 0x000fe20007810000 */
[--C-:B------:R-:W-:Y:S01]  /*2ce0*/  FFMA.FTZ R59, R69, UR5, -R82.reuse ;  /* 0x00000005453b7c23 */ /* 0x100fe20008010852 */
[----:B------:R-:W-:-:S02]  /*2cf0*/  FFMA.FTZ R69, R73, UR5, -R82 ;  /* 0x0000000549457c23 */ /* 0x000fc40008010852 */
[----:B------:R-:W-:Y:S01]  /*2d00*/  FMNMX.FTZ R64, R38, R57, !PT ;  /* 0x0000003926407209 */ /* 0x000fe20007810000 */
[----:B------:R-:W-:Y:S03]  /*2d10*/  MUFU.EX2 R49, R49 ;  /* 0x0000003100317308 */ /* 0x000fe60000000800 */
[----:B------:R-:W-:-:S04]  /*2d20*/  FMNMX.FTZ R64, R37, R64, !PT ;  /* 0x0000004025407209 */ /* 0x000fc80007810000 */
        /* <DEDUP_REMOVED lines=10> */
[--C-:B------:R-:W-:Y:S01]  /*2dd0*/  FFMA.FTZ R47, R52, UR5, -R82.reuse ;  /* 0x00000005342f7c23 */ /* 0x100fe20008010852 */
[--C-:B------:R-:W-:Y:S01]  /*2de0*/  FFMA.FTZ R52, R51, UR5, -R82.reuse ;  /* 0x0000000533347c23 */ /* 0x100fe20008010852 */
[--C-:B------:R-:W-:Y:S01]  /*2df0*/  FFMA.FTZ R51, R56, UR5, -R82.reuse ;  /* 0x0000000538337c23 */ /* 0x100fe20008010852 */
[----:B------:R-:W-:Y:S01]  /*2e00*/  FMNMX.FTZ R57, R31, R64, !PT ;  /* 0x000000401f397209 */ /* 0x000fe20007810000 */
[----:B------:R1:W-:Y:S01]  /*2e10*/  MUFU.EX2 R48, R66 ;  /* 0x0000004200307308 */ /* 0x0003e20000000800 */
[----:B------:R-:W-:Y:S01]  /*2e20*/  FSEL R64, R76, -INF , P6 ;  /* 0xff8000004c407808 */ /* 0x000fe20003000000 */
[--C-:B------:R-:W-:Y:S01]  /*2e30*/  FFMA.FTZ R76, R60, UR5, -R82.reuse ;  /* 0x000000053c4c7c23 */ /* 0x100fe20008010852 */
[----:B------:R-:W-:Y:S01]  /*2e40*/  FMNMX.FTZ R57, R32, R57, !PT ;  /* 0x0000003920397209 */ /* 0x000fe20007810000 */
[--C-:B------:R-:W-:Y:S01]  /*2e50*/  FFMA.FTZ R60, R62, UR5, -R82.reuse ;  /* 0x000000053e3c7c23 */ /* 0x100fe20008010852 */
[----:B------:R-:W-:-:S02]  /*2e60*/  FFMA.FTZ R62, R72, UR5, -R82 ;  /* 0x00000005483e7c23 */ /* 0x000fc40008010852 */
[----:B------:R-:W-:Y:S01]  /*2e70*/  FMNMX.FTZ R57, R34, R57, !PT ;  /* 0x0000003922397209 */ /* 0x000fe20007810000 */
[----:B------:R-:W-:Y:S01]  /*2e80*/  MUFU.EX2 R35, R35 ;  /* 0x0000002300237308 */ /* 0x000fe20000000800 */
[--C-:B-1----:R-:W-:Y:S01]  /*2e90*/  FFMA.FTZ R66, R55, UR5, -R82.reuse ;  /* 0x0000000537427c23 */ /* 0x102fe20008010852 */
[--C-:B------:R-:W-:Y:S01]  /*2ea0*/  FFMA.FTZ R55, R61, UR5, -R82.reuse ;  /* 0x000000053d377c23 */ /* 0x100fe20008010852 */
[----:B------:R-:W-:Y:S01]  /*2eb0*/  FMNMX.FTZ R57, R64, R57, !PT ;  /* 0x0000003940397209 */ /* 0x000fe20007810000 */
[--C-:B------:R-:W-:Y:S01]  /*2ec0*/  FFMA.FTZ R61, R71, UR5, -R82.reuse ;  /* 0x00000005473d7c23 */ /* 0x100fe20008010852 */
[----:B------:R-:W-:Y:S02]  /*2ed0*/  FFMA.FTZ R71, R78, UR5, -R82 ;  /* 0x000000054e477c23 */ /* 0x000fe40008010852 */
        /* <DEDUP_REMOVED lines=9> */
[----:B------:R-:W-:Y:S01]  /*2f70*/  FFMA.FTZ R82, R83, UR5, -R82 ;  /* 0x0000000553527c23 */ /* 0x000fe20008010852 */
[----:B------:R-:W-:Y:S01]  /*2f80*/  MUFU.EX2 R44, R44 ;  /* 0x0000002c002c7308 */ /* 0x000fe20000000800 */
[----:B------:R-:W1:Y:S07]  /*2f90*/  SHFL.BFLY PT, R86, R57, 0x2, 0x1f ;  /* 0x0c401f0039567f89 */ /* 0x000e6e00000e0000 */
[----:B------:R-:W-:Y:S08]  /*2fa0*/  MUFU.EX2 R65, R65 ;  /* 0x0000004100417308 */ /* 0x000ff00000000800 */
[----:B------:R-:W-:Y:S08]  /*2fb0*/  MUFU.EX2 R43, R43 ;  /* 0x0000002b002b7308 */ /* 0x000ff00000000800 */
[----:B------:R-:W-:Y:S01]  /*2fc0*/  MUFU.EX2 R47, R47 ;  /* 0x0000002f002f7308 */ /* 0x000fe20000000800 */
[----:B-1----:R-:W-:-:S05]  /*2fd0*/  FMNMX.FTZ R86, R57, R86, !PT ;  /* 0x0000005639567209 */ /* 0x002fca0007810000 */
[----:B------:R-:W1:Y:S02]  /*2fe0*/  SHFL.BFLY PT, R57, R86, 0x1, 0x1f ;  /* 0x0c201f0056397f89 */ /* 0x000e6400000e0000 */
[----:B------:R-:W-:Y:S08]  /*2ff0*/  MUFU.EX2 R52, R52 ;  /* 0x0000003400347308 */ /* 0x000ff00000000800 */
[----:B------:R-:W-:Y:S08]  /*3000*/  MUFU.EX2 R51, R51 ;  /* 0x0000003300337308 */ /* 0x000ff00000000800 */
[----:B------:R-:W-:Y:S01]  /*3010*/  MUFU.EX2 R66, R66 ;  /* 0x0000004200427308 */ /* 0x000fe20000000800 */
[----:B-1----:R-:W-:-:S07]  /*3020*/  FMNMX.FTZ R57, R86, R57, !PT ;  /* 0x0000003956397209 */ /* 0x002fce0007810000 */
[----:B------:R-:W-:Y:S01]  /*3030*/  MUFU.EX2 R76, R76 ;  /* 0x0000004c004c7308 */ /* 0x000fe20000000800 */
[C---:B------:R-:W-:Y:S01]  /*3040*/  FSETP.NEU.FTZ.AND P1, PT, R57.reuse, -INF , PT ;  /* 0xff8000003900780b */ /* 0x040fe20003f3d000 */
[----:B------:R-:W-:-:S05]  /*3050*/  FMUL.FTZ R72, R57, UR5 ;  /* 0x0000000539487c20 */ /* 0x000fca0008410000 */
[----:B------:R-:W-:Y:S01]  /*3060*/  FSEL R83, R72, RZ, P1 ;  /* 0x000000ff48537208 */ /* 0x000fe20000800000 */
[----:B------:R-:W-:Y:S01]  /*3070*/  MUFU.EX2 R81, R81 ;  /* 0x0000005100517308 */ /* 0x000fe20000000800 */
[----:B------:R-:W-:-:S03]  /*3080*/  LOP3.LUT P1, RZ, R6, 0x2, RZ, 0xc0, !PT ;  /* 0x0000000206ff7812 */ /* 0x000fc6000782c0ff */
[--C-:B------:R-:W-:Y:S01]  /*3090*/  FFMA.FTZ R12, R12, UR5, -R83.reuse ;  /* 0x000000050c0c7c23 */ /* 0x100fe20008010853 */
[--C-:B------:R-:W-:Y:S01]  /*30a0*/  FFMA.FTZ R73, R9, UR5, -R83.reuse ;  /* 0x0000000509497c23 */ /* 0x100fe20008010853 */
[----:B------:R-:W-:Y:S01]  /*30b0*/  FFMA.FTZ R9, R13, UR5, -R83 ;  /* 0x000000050d097c23 */ /* 0x000fe20008010853 */
[----:B------:R-:W-:Y:S01]  /*30c0*/  SHF.R.S32.HI R13, RZ, 0x4, R7 ;  /* 0x00000004ff0d7819 */ /* 0x000fe20000011407 */
[----:B------:R1:W-:Y:S01]  /*30d0*/  MUFU.EX2 R90, R12 ;  /* 0x0000000c005a7308 */ /* 0x0003e20000000800 */
[--C-:B------:R-:W-:Y:S01]  /*30e0*/  FFMA.FTZ R10, R10, UR5, -R83.reuse ;  /* 0x000000050a0a7c23 */ /* 0x100fe20008010853 */
[--C-:B------:R-:W-:Y:S01]  /*30f0*/  FFMA.FTZ R79, R15, UR5, -R83.reuse ;  /* 0x000000050f4f7c23 */ /* 0x100fe20008010853 */
[----:B------:R-:W-:Y:S01]  /*3100*/  SHF.L.U32 R15, R13, 0x3, RZ ;  /* 0x000000030d0f7819 */ /* 0x000fe200000006ff */
[--C-:B------:R-:W-:Y:S01]  /*3110*/  FFMA.FTZ R11, R11, UR5, -R83.reuse ;  /* 0x000000050b0b7c23 */ /* 0x100fe20008010853 */
[----:B------:R-:W-:Y:S01]  /*3120*/  LEA.HI R13, R19, R18, RZ, 0x5 ;  /* 0x00000012130d7211 */ /* 0x000fe200078f28ff */
[--C-:B------:R-:W-:Y:S01]  /*3130*/  FFMA.FTZ R78, R14, UR5, -R83.reuse ;  /* 0x000000050e4e7c23 */ /* 0x100fe20008010853 */
[----:B------:R-:W-:Y:S01]  /*3140*/  FFMA.FTZ R86, R20, UR5, -R83 ;  /* 0x0000000514567c23 */ /* 0x000fe20008010853 */
[----:B------:R2:W-:Y:S01]  /*3150*/  MUFU.EX2 R87, R73 ;  /* 0x0000004900577308 */ /* 0x0005e20000000800 */
[----:B-1----:R-:W-:-:S02]  /*3160*/  IMAD.SHL.U32 R12, R6, 0x40, RZ ;  /* 0x00000040060c7824 */ /* 0x002fc400078e00ff */
[--C-:B------:R-:W-:Y:S01]  /*3170*/  FFMA.FTZ R75, R21, UR5, -R83.reuse ;  /* 0x00000005154b7c23 */ /* 0x100fe20008010853 */
[----:B------:R-:W-:Y:S02]  /*3180*/  IMAD.SHL.U32 R13, R13, 0x20, RZ ;  /* 0x000000200d0d7824 */ /* 0x000fe400078e00ff */
[--C-:B------:R-:W-:Y:S01]  /*3190*/  FFMA.FTZ R20, R24, UR5, -R83.reuse ;  /* 0x0000000518147c23 */ /* 0x100fe20008010853 */
[--C-:B------:R-:W-:Y:S01]  /*31a0*/  FFMA.FTZ R38, R38, UR5, -R83.reuse ;  /* 0x0000000526267c23 */ /* 0x100fe20008010853 */
[----:B------:R-:W-:Y:S01]  /*31b0*/  LOP3.LUT R12, R12, 0x1c0, RZ, 0xc0, !PT ;  /* 0x000001c00c0c7812 */ /* 0x000fe200078ec0ff */
[--C-:B------:R-:W-:Y:S01]  /*31c0*/  FFMA.FTZ R27, R27, UR5, -R83.reuse ;  /* 0x000000051b1b7c23 */ /* 0x100fe20008010853 */
[----:B------:R1:W3:Y:S01]  /*31d0*/  MUFU.EX2 R88, R10 ;  /* 0x0000000a00587308 */ /* 0x0002e20000000800 */
[----:B------:R-:W-:Y:S01]  /*31e0*/  LOP3.LUT R14, R13, 0x7ffffc00, RZ, 0xc0, !PT ;  /* 0x7ffffc000d0e7812 */ /* 0x000fe200078ec0ff */
[----:B--2---:R-:W-:Y:S01]  /*31f0*/  FFMA.FTZ R73, R25, UR5, -R83 ;  /* 0x0000000519497c23 */ /* 0x004fe20008010853 */
[----:B------:R-:W-:Y:S01]  /*3200*/  LOP3.LUT R15, R12, 0x8, R15, 0xf8, !PT ;  /* 0x000000080c0f7812 */ /* 0x000fe200078ef80f */
[--C-:B------:R-:W-:Y:S01]  /*3210*/  FFMA.FTZ R37, R37, UR5, -R83.reuse ;  /* 0x0000000525257c23 */ /* 0x100fe20008010853 */
[----:B------:R-:W-:Y:S01]  /*3220*/  SHF.R.U32.HI R12, RZ, 0x3, R12 ;  /* 0x00000003ff0c7819 */ /* 0x000fe2000001160c */
[----:B------:R-:W-:Y:S01]  /*3230*/  FFMA.FTZ R19, R41, UR5, -R83 ;  /* 0x0000000529137c23 */ /* 0x000fe20008010853 */
[----:B0-----:R-:W-:Y:S01]  /*3240*/  F2FP.BF16.F32.PACK_AB R13, R63, R50 ;  /* 0x000000323f0d723e */ /* 0x001fe200000010ff */
[----:B------:R0:W2:Y:S01]  /*3250*/  MUFU.EX2 R89, R11 ;  /* 0x0000000b00597308 */ /* 0x0000a20000000800 */
[----:B------:R-:W-:Y:S01]  /*3260*/  LOP3.LUT R15, R15, R12, RZ, 0x3c, !PT ;  /* 0x0000000c0f0f7212 */ /* 0x000fe200078e3cff */
[----:B------:R-:W-:Y:S01]  /*3270*/  FADD.FTZ R12, R50, R63 ;  /* 0x0000003f320c7221 */ /* 0x000fe20000010000 */
[--C-:B-1----:R-:W-:Y:S01]  /*3280*/  FFMA.FTZ R10, R26, UR5, -R83.reuse ;  /* 0x000000051a0a7c23 */ /* 0x102fe20008010853 */
[--C-:B------:R-:W-:Y:S01]  /*3290*/  FFMA.FTZ R41, R34, UR5, -R83.reuse ;  /* 0x0000000522297c23 */ /* 0x100fe20008010853 */
[--C-:B------:R-:W-:Y:S01]  /*32a0*/  FFMA.FTZ R21, R46, UR5, -R83.reuse ;  /* 0x000000052e157c23 */ /* 0x100fe20008010853 */
[--C-:B------:R-:W-:Y:S01]  /*32b0*/  FFMA.FTZ R29, R29, UR5, -R83.reuse ;  /* 0x000000051d1d7c23 */ /* 0x100fe20008010853 */
[--C-:B------:R-:W-:Y:S01]  /*32c0*/  FFMA.FTZ R30, R30, UR5, -R83.reuse ;  /* 0x000000051e1e7c23 */ /* 0x100fe20008010853 */
[----:B------:R1:W-:Y:S01]  /*32d0*/  MUFU.EX2 R72, R82 ;  /* 0x0000005200487308 */ /* 0x0003e20000000800 */
[----:B---3--:R-:W-:Y:S01]  /*32e0*/  FADD.FTZ R6, R87, R88 ;  /* 0x0000005857067221 */ /* 0x008fe20000010000 */
[--C-:B0-----:R-:W-:Y:S01]  /*32f0*/  FFMA.FTZ R11, R33, UR5, -R83.reuse ;  /* 0x00000005210b7c23 */ /* 0x101fe20008010853 */
[--C-:B------:R-:W-:Y:S01]  /*3300*/  FFMA.FTZ R64, R64, UR5, -R83.reuse ;  /* 0x0000000540407c23 */ /* 0x100fe20008010853 */
[--C-:B------:R-:W-:Y:S01]  /*3310*/  FFMA.FTZ R68, R68, UR5, -R83.reuse ;  /* 0x0000000544447c23 */ /* 0x100fe20008010853 */
[--C-:B------:R-:W-:Y:S01]  /*3320*/  FFMA.FTZ R77, R77, UR5, -R83.reuse ;  /* 0x000000054d4d7c23 */ /* 0x100fe20008010853 */
[--C-:B------:R-:W-:Y:S01]  /*3330*/  FFMA.FTZ R80, R80, UR5, -R83.reuse ;  /* 0x0000000550507c23 */ /* 0x100fe20008010853 */
[--C-:B------:R-:W-:Y:S01]  /*3340*/  FFMA.FTZ R84, R84, UR5, -R83.reuse ;  /* 0x0000000554547c23 */ /* 0x100fe20008010853 */
[----:B------:R-:W0:Y:S01]  /*3350*/  MUFU.EX2 R9, R9 ;  /* 0x0000000900097308 */ /* 0x000e220000000800 */
[----:B-1----:R-:W-:Y:S01]  /*3360*/  FFMA.FTZ R82, R23, UR5, -R83 ;  /* 0x0000000517527c23 */ /* 0x002fe20008010853 */
[----:B------:R-:W-:Y:S01]  /*3370*/  IADD3 R23, R15, R5, R14 ;  /* 0x000000050f177210 */ /* 0x000fe20007ffe00e */
[----:B------:R-:W-:Y:S01]  /*3380*/  FADD.FTZ R5, R49, R12 ;  /* 0x0000000c31057221 */ /* 0x000fe20000010000 */
[----:B------:R-:W-:-:S02]  /*3390*/  F2FP.BF16.F32.PACK_AB R15, R54, R49 ;  /* 0x00000031360f723e */ /* 0x000fc400000010ff */
[----:B------:R-:W-:Y:S01]  /*33a0*/  F2FP.BF16.F32.PACK_AB R12, R88, R87 ;  /* 0x00000057580c723e */ /* 0x000fe200000010ff */
[----:B------:R-:W-:Y:S01]  /*33b0*/  FADD.FTZ R26, R54, R5 ;  /* 0x00000005361a7221 */ /* 0x000fe20000010000 */
[----:B------:R-:W1:Y:S01]  /*33c0*/  MUFU.EX2 R78, R78 ;  /* 0x0000004e004e7308 */ /* 0x000e620000000800 */
[----:B--2---:R-:W-:Y:S01]  /*33d0*/  FADD.FTZ R5, R89, R6 ;  /* 0x0000000659057221 */ /* 0x004fe20000010000 */
[----:B------:R-:W-:Y:S01]  /*33e0*/  FFMA.FTZ R6, R31, UR5, -R83 ;  /* 0x000000051f067c23 */ /* 0x000fe20008010853 */
[----:B------:R-:W-:Y:S01]  /*33f0*/  FADD.FTZ R25, R45, R26 ;  /* 0x0000001a2d197221 */ /* 0x000fe20000010000 */
[C---:B------:R-:W-:Y:S01]  /*3400*/  F2FP.BF16.F32.PACK_AB R14, R90.reuse, R89 ;  /* 0x000000595a0e723e */ /* 0x040fe200000010ff */
[----:B------:R-:W-:Y:S01]  /*3410*/  FADD.FTZ R24, R90, R5 ;  /* 0x000000055a187221 */ /* 0x000fe20000010000 */
[----:B------:R-:W-:Y:S01]  /*3420*/  LEA R5, R23, UR41, 0x1 ;  /* 0x0000002917057c11 */ /* 0x000fe2000f8e08ff */
[----:B------:R-:W-:Y:S01]  /*3430*/  FADD.FTZ R31, R58, R25 ;  /* 0x000000193a1f7221 */ /* 0x000fe20000010000 */
[----:B------:R-:W2:Y:S01]  /*3440*/  MUFU.EX2 R79, R79 ;  /* 0x0000004f004f7308 */ /* 0x000ea20000000800 */
[----:B0-----:R-:W-:Y:S01]  /*3450*/  FADD.FTZ R25, R9, R24 ;  /* 0x0000001809197221 */ /* 0x001fe20000010000 */
[----:B------:R-:W-:Y:S01]  /*3460*/  FFMA.FTZ R23, R28, UR5, -R83 ;  /* 0x000000051c177c23 */ /* 0x000fe20008010853 */
[----:B------:R-:W-:Y:S01]  /*3470*/  FADD.FTZ R26, R36, R31 ;  /* 0x0000001f241a7221 */ /* 0x000fe20000010000 */
[----:B------:R0:W-:Y:S01]  /*3480*/  STSM.16.M88.4 [R5+0x21800], R12 ;  /* 0x0218000c05007844 */ /* 0x0001e20000000200 */
[----:B------:R-:W-:Y:S01]  /*3490*/  MOV R90, R135 ;  /* 0x00000087005a7202 */ /* 0x000fe20000000f00 */
[----:B------:R-:W-:-:S02]  /*34a0*/  IMAD.MOV.U32 R89, RZ, RZ, R135 ;  /* 0x000000ffff597224 */ /* 0x000fc400078e0087 */
[----:B------:R-:W3:Y:S01]  /*34b0*/  MUFU.EX2 R86, R86 ;  /* 0x0000005600567308 */ /* 0x000ee20000000800 */
[----:B-1----:R-:W-:Y:S01]  /*34c0*/  FADD.FTZ R24, R78, R25 ;  /* 0x000000194e187221 */ /* 0x002fe20000010000 */
[----:B------:R-:W-:-:S06]  /*34d0*/  IMAD.MOV.U32 R88, RZ, RZ, R135 ;  /* 0x000000ffff587224 */ /* 0x000fcc00078e0087 */
[----:B------:R-:W1:Y:S01]  /*34e0*/  MUFU.EX2 R75, R75 ;  /* 0x0000004b004b7308 */ /* 0x000e620000000800 */
[----:B--2---:R-:W-:Y:S01]  /*34f0*/  FADD.FTZ R25, R79, R24 ;  /* 0x000000184f197221 */ /* 0x004fe20000010000 */
[----:B0-----:R-:W-:-:S06]  /*3500*/  F2FP.BF16.F32.PACK_AB R15, R52, R47 ;  /* 0x0000002f340f723e */ /* 0x001fcc00000010ff */
[----:B------:R0:W-:Y:S01]  /*3510*/  MUFU.EX2 R7, R38 ;  /* 0x0000002600077308 */ /* 0x0001e20000000800 */
[----:B---3--:R-:W-:Y:S01]  /*3520*/  FADD.FTZ R24, R86, R25 ;  /* 0x0000001956187221 */ /* 0x008fe20000010000 */
[----:B------:R-:W-:Y:S01]  /*3530*/  F2FP.BF16.F32.PACK_AB R25, R58, R45 ;  /* 0x0000002d3a19723e */ /* 0x000fe200000010ff */
[----:B------:R-:W-:-:S05]  /*3540*/  VIADD R45, R5, 0x21800 ;  /* 0x00021800052d7836 */ /* 0x000fca0000000000 */
[----:B------:R-:W2:Y:S01]  /*3550*/  MUFU.EX2 R82, R82 ;  /* 0x0000005200527308 */ /* 0x000ea20000000800 */
[----:B0-----:R-:W-:Y:S01]  /*3560*/  FFMA.FTZ R38, R42, UR5, -R83 ;  /* 0x000000052a267c23 */ /* 0x001fe20008010853 */
[----:B-1----:R-:W-:-:S06]  /*3570*/  FADD.FTZ R31, R75, R24 ;  /* 0x000000184b1f7221 */ /* 0x002fcc0000010000 */
[----:B------:R0:W-:Y:S08]  /*3580*/  MUFU.EX2 R42, R27 ;  /* 0x0000001b002a7308 */ /* 0x0001f00000000800 */
[----:B------:R-:W1:Y:S01]  /*3590*/  MUFU.EX2 R20, R20 ;  /* 0x0000001400147308 */ /* 0x000e620000000800 */
[----:B0-----:R-:W-:Y:S01]  /*35a0*/  FADD.FTZ R27, R35, R26 ;  /* 0x0000001a231b7221 */ /* 0x001fe20000010000 */
[----:B--2---:R-:W-:-:S03]  /*35b0*/  F2FP.BF16.F32.PACK_AB R28, R82, R75 ;  /* 0x0000004b521c723e */ /* 0x004fc600000010ff */
[----:B------:R-:W-:-:S03]  /*35c0*/  FADD.FTZ R26, R40, R27 ;  /* 0x0000001b281a7221 */ /* 0x000fc60000010000 */
[----:B------:R-:W0:Y:S01]  /*35d0*/  MUFU.EX2 R73, R73 ;  /* 0x0000004900497308 */ /* 0x000e220000000800 */
[----:B------:R-:W-:Y:S01]  /*35e0*/  FADD.FTZ R27, R39, R26 ;  /* 0x0000001a271b7221 */ /* 0x000fe20000010000 */
[----:B------:R-:W-:-:S03]  /*35f0*/  F2FP.BF16.F32.PACK_AB R26, R86, R79 ;  /* 0x0000004f561a723e */ /* 0x000fc600000010ff */
[----:B------:R-:W-:Y:S01]  /*3600*/  FADD.FTZ R24, R44, R27 ;  /* 0x0000001b2c187221 */ /* 0x000fe20000010000 */
[----:B------:R-:W-:Y:S01]  /*3610*/  F2FP.BF16.F32.PACK_AB R27, R35, R36 ;  /* 0x00000024231b723e */ /* 0x000fe200000010ff */
[----:B------:R-:W-:Y:S01]  /*3620*/  FADD.FTZ R35, R82, R31 ;  /* 0x0000001f52237221 */ /* 0x000fe20000010000 */
[----:B------:R-:W2:Y:S01]  /*3630*/  MUFU.EX2 R10, R10 ;  /* 0x0000000a000a7308 */ /* 0x000ea20000000800 */
[C---:B------:R-:W-:Y:S01]  /*3640*/  FADD.FTZ R24, R65.reuse, R24 ;  /* 0x0000001841187221 */ /* 0x040fe20000010000 */
[----:B------:R-:W-:Y:S01]  /*3650*/  F2FP.BF16.F32.PACK_AB R31, R65, R44 ;  /* 0x0000002c411f723e */ /* 0x000fe200000010ff */
[----:B-1----:R-:W-:Y:S01]  /*3660*/  FADD.FTZ R12, R20, R35 ;  /* 0x00000023140c7221 */ /* 0x002fe20000010000 */
[----:B------:R-:W-:Y:S02]  /*3670*/  IMAD R36, R8, 0x2, R5 ;  /* 0x0000000208247824 */ /* 0x000fe400078e0205 */
[----:B------:R-:W-:Y:S01]  /*3680*/  FADD.FTZ R13, R43, R24 ;  /* 0x000000182b0d7221 */ /* 0x000fe20000010000 */
[----:B------:R-:W-:Y:S01]  /*3690*/  F2FP.BF16.F32.PACK_AB R24, R78, R9 ;  /* 0x000000094e18723e */ /* 0x000fe200000010ff */
[----:B------:R-:W1:Y:S01]  /*36a0*/  MUFU.EX2 R11, R11 ;  /* 0x0000000b000b7308 */ /* 0x000e620000000800 */
[----:B0-----:R-:W-:Y:S01]  /*36b0*/  FADD.FTZ R9, R73, R12 ;  /* 0x0000000c49097221 */ /* 0x001fe20000010000 */
[----:B------:R-:W-:-:S06]  /*36c0*/  FADD.FTZ R14, R48, R13 ;  /* 0x0000000d300e7221 */ /* 0x000fcc0000010000 */
[----:B------:R0:W3:Y:S01]  /*36d0*/  MUFU.EX2 R18, R37 ;  /* 0x0000002500127308 */ /* 0x0000e20000000800 */
[----:B--2---:R-:W-:Y:S01]  /*36e0*/  FADD.FTZ R12, R10, R9 ;  /* 0x000000090a0c7221 */ /* 0x004fe20000010000 */
[----:B------:R-:W-:Y:S01]  /*36f0*/  FADD.FTZ R9, R47, R14 ;  /* 0x0000000e2f097221 */ /* 0x000fe20000010000 */
[----:B------:R-:W-:Y:S02]  /*3700*/  SEL R14, R4, 0xffffffe0, !P1 ;  /* 0xffffffe0040e7807 */ /* 0x000fe40004800000 */
[----:B------:R-:W-:-:S03]  /*3710*/  ISETP.LE.AND P1, PT, R16, UR34, PT ;  /* 0x0000002210007c0c */ /* 0x000fc6000bf23270 */
[----:B------:R-:W2:Y:S01]  /*3720*/  MUFU.EX2 R19, R19 ;  /* 0x0000001300137308 */ /* 0x000ea20000000800 */
[----:B-1----:R-:W-:Y:S01]  /*3730*/  FADD.FTZ R12, R11, R12 ;  /* 0x0000000c0b0c7221 */ /* 0x002fe20000010000 */
[--C-:B0-----:R-:W-:Y:S01]  /*3740*/  FFMA.FTZ R37, R32, UR5, -R83.reuse ;  /* 0x0000000520257c23 */ /* 0x101fe20008010853 */
[----:B------:R-:W-:-:S05]  /*3750*/  FFMA.FTZ R83, R85, UR5, -R83 ;  /* 0x0000000555537c23 */ /* 0x000fca0008010853 */
[----:B------:R0:W-:Y:S08]  /*3760*/  MUFU.EX2 R34, R6 ;  /* 0x0000000600227308 */ /* 0x0001f00000000800 */
[----:B------:R-:W1:Y:S01]  /*3770*/  MUFU.EX2 R38, R38 ;  /* 0x0000002600267308 */ /* 0x000e620000000800 */
[----:B0-----:R-:W-:Y:S01]  /*3780*/  FADD.FTZ R6, R52, R9 ;  /* 0x0000000934067221 */ /* 0x001fe20000010000 */
[----:B------:R-:W-:-:S03]  /*3790*/  FADD.FTZ R9, R7, R12 ;  /* 0x0000000c07097221 */ /* 0x000fc60000010000 */
[----:B------:R-:W-:Y:S01]  /*37a0*/  FADD.FTZ R13, R51, R6 ;  /* 0x00000006330d7221 */ /* 0x000fe20000010000 */
[----:B------:R-:W-:Y:S01]  /*37b0*/  IADD3 R6, R45, R14, RZ ;  /* 0x0000000e2d067210 */ /* 0x000fe20007ffe0ff */
[----:B---3--:R-:W-:Y:S01]  /*37c0*/  FADD.FTZ R12, R18, R9 ;  /* 0x00000009120c7221 */ /* 0x008fe20000010000 */
[----:B------:R-:W-:Y:S01]  /*37d0*/  MUFU.EX2 R55, R55 ;  /* 0x0000003700377308 */ /* 0x000fe20000000800 */
[----:B------:R-:W-:Y:S02]  /*37e0*/  FADD.FTZ R13, R66, R13 ;  /* 0x0000000d420d7221 */ /* 0x000fe40000010000 */
[----:B--2---:R-:W-:Y:S01]  /*37f0*/  FADD.FTZ R9, R19, R12 ;  /* 0x0000000c13097221 */ /* 0x004fe20000010000 */
[----:B------:R0:W-:Y:S01]  /*3800*/  STSM.16.M88.4 [R6], R24 ;  /* 0x0000001806007844 */ /* 0x0001e20000000200 */
[----:B------:R-:W-:Y:S01]  /*3810*/  FADD.FTZ R14, R76, R13 ;  /* 0x0000000d4c0e7221 */ /* 0x000fe20000010000 */
[----:B------:R-:W-:Y:S02]  /*3820*/  F2FP.BF16.F32.PACK_AB R13, R48, R43 ;  /* 0x0000002b300d723e */ /* 0x000fe400000010ff */
[----:B------:R-:W2:Y:S01]  /*3830*/  MUFU.EX2 R21, R21 ;  /* 0x0000001500157308 */ /* 0x000ea20000000800 */
[----:B------:R-:W-:Y:S01]  /*3840*/  FADD.FTZ R14, R81, R14 ;  /* 0x0000000e510e7221 */ /* 0x000fe20000010000 */
[----:B-1----:R-:W-:-:S06]  /*3850*/  FADD.FTZ R12, R38, R9 ;  /* 0x00000009260c7221 */ /* 0x002fcc0000010000 */
[----:B------:R-:W1:Y:S01]  /*3860*/  MUFU.EX2 R60, R60 ;  /* 0x0000003c003c7308 */ /* 0x000e620000000800 */
[----:B0-----:R-:W-:Y:S02]  /*3870*/  F2FP.BF16.F32.PACK_AB R24, R38, R19 ;  /* 0x000000132618723e */ /* 0x001fe400000010ff */
[----:B------:R-:W-:-:S05]  /*3880*/  F2FP.BF16.F32.PACK_AB R25, R66, R51 ;  /* 0x000000334219723e */ /* 0x000fca00000010ff */
[----:B------:R-:W-:Y:S01]  /*3890*/  MUFU.EX2 R56, R56 ;  /* 0x0000003800387308 */ /* 0x000fe20000000800 */
[----:B--2---:R-:W-:Y:S01]  /*38a0*/  FADD.FTZ R35, R21, R12 ;  /* 0x0000000c15237221 */ /* 0x004fe20000010000 */
[----:B------:R-:W-:Y:S02]  /*38b0*/  F2FP.BF16.F32.PACK_AB R12, R11, R10 ;  /* 0x0000000a0b0c723e */ /* 0x000fe400000010ff */
[----:B------:R-:W-:Y:S02]  /*38c0*/  F2FP.BF16.F32.PACK_AB R27, R81, R76 ;  /* 0x0000004c511b723e */ /* 0x000fe400000010ff */
[C---:B------:R-:W-:Y:S02]  /*38d0*/  F2FP.BF16.F32.PACK_AB R26, R42.reuse, R21 ;  /* 0x000000152a1a723e */ /* 0x040fe400000010ff */
[----:B------:R-:W0:Y:S08]  /*38e0*/  MUFU.EX2 R23, R23 ;  /* 0x0000001700177308 */ /* 0x000e300000000800 */
[----:B------:R-:W-:Y:S08]  /*38f0*/  MUFU.EX2 R59, R59 ;  /* 0x0000003b003b7308 */ /* 0x000ff00000000800 */
[----:B------:R2:W3:Y:S08]  /*3900*/  MUFU.EX2 R32, R29 ;  /* 0x0000001d00207308 */ /* 0x0004f00000000800 */
[----:B------:R-:W-:Y:S01]  /*3910*/  MUFU.EX2 R61, R61 ;  /* 0x0000003d003d7308 */ /* 0x000fe20000000800 */
[----:B--2---:R-:W-:Y:S01]  /*3920*/  F2FP.BF16.F32.PACK_AB R29, R39, R40 ;  /* 0x00000028271d723e */ /* 0x004fe200000010ff */
[----:B------:R-:W-:Y:S01]  /*3930*/  FADD.FTZ R39, R55, R14 ;  /* 0x0000000e37277221 */ /* 0x000fe20000010000 */
[----:B------:R-:W-:-:S03]  /*3940*/  FADD.FTZ R14, R42, R35 ;  /* 0x000000232a0e7221 */ /* 0x000fc60000010000 */
[----:B-1----:R-:W-:Y:S01]  /*3950*/  FADD.FTZ R39, R60, R39 ;  /* 0x000000273c277221 */ /* 0x002fe20000010000 */
[----:B0-----:R-:W-:Y:S01]  /*3960*/  FADD.FTZ R11, R23, R14 ;  /* 0x0000000e170b7221 */ /* 0x001fe20000010000 */
[----:B------:R0:W1:Y:S01]  /*3970*/  MUFU.EX2 R33, R30 ;  /* 0x0000001e00217308 */ /* 0x0000620000000800 */
[----:B------:R-:W-:Y:S01]  /*3980*/  F2FP.BF16.F32.PACK_AB R14, R18, R7 ;  /* 0x00000007120e723e */ /* 0x000fe200000010ff */
[----:B------:R-:W-:Y:S02]  /*3990*/  IMAD R7, R8, 0x2, R45 ;  /* 0x0000000208077824 */ /* 0x000fe400078e022d */
[----:B---3--:R-:W-:Y:S01]  /*39a0*/  FADD.FTZ R10, R32, R11 ;  /* 0x0000000b200a7221 */ /* 0x008fe20000010000 */
[----:B------:R-:W-:-:S03]  /*39b0*/  IMAD R8, R8, 0x2, R6 ;  /* 0x0000000208087824 */ /* 0x000fc600078e0206 */
[----:B------:R-:W2:Y:S01]  /*39c0*/  MUFU.EX2 R62, R62 ;  /* 0x0000003e003e7308 */ /* 0x000ea20000000800 */
[----:B0-----:R-:W-:Y:S01]  /*39d0*/  F2FP.BF16.F32.PACK_AB R30, R73, R20 ;  /* 0x00000014491e723e */ /* 0x001fe200000010ff */
[----:B------:R-:W-:-:S04]  /*39e0*/  FADD.FTZ R20, R56, R39 ;  /* 0x0000002738147221 */ /* 0x000fc80000010000 */
[----:B------:R-:W-:Y:S01]  /*39f0*/  FADD.FTZ R20, R59, R20 ;  /* 0x000000143b147221 */ /* 0x000fe20000010000 */
[----:B------:R0:W-:Y:S01]  /*3a00*/  STSM.16.M88.4 [R36+0x21800], R28 ;  /* 0x0218001c24007844 */ /* 0x0001e20000000200 */
[----:B------:R-:W3:Y:S01]  /*3a10*/  MUFU.EX2 R67, R67 ;  /* 0x0000004300437308 */ /* 0x000ee20000000800 */
[----:B-1----:R-:W-:Y:S01]  /*3a20*/  FADD.FTZ R11, R33, R10 ;  /* 0x0000000a210b7221 */ /* 0x002fe20000010000 */
[----:B------:R-:W-:Y:S01]  /*3a30*/  FADD.FTZ R19, R61, R20 ;  /* 0x000000143d137221 */ /* 0x000fe20000010000 */
[----:B------:R-:W-:Y:S02]  /*3a40*/  STSM.16.M88.4 [R8], R12 ;  /* 0x0000000c08007844 */ /* 0x000fe40000000200 */
[----:B------:R-:W-:Y:S02]  /*3a50*/  FADD.FTZ R10, R34, R11 ;  /* 0x0000000b220a7221 */ /* 0x000fe40000010000 */
[----:B------:R1:W-:Y:S01]  /*3a60*/  STSM.16.M88.4 [R5+0x27800], R24 ;  /* 0x0278001805007844 */ /* 0x0003e20000000200 */
[----:B------:R-:W4:Y:S01]  /*3a70*/  MUFU.EX2 R70, R70 ;  /* 0x0000004600467308 */ /* 0x000f220000000800 */
[C---:B--2---:R-:W-:Y:S01]  /*3a80*/  FADD.FTZ R18, R62.reuse, R19 ;  /* 0x000000133e127221 */ /* 0x044fe20000010000 */
[----:B------:R-:W-:-:S02]  /*3a90*/  F2FP.BF16.F32.PACK_AB R61, R62, R61 ;  /* 0x0000003d3e3d723e */ /* 0x000fc400000010ff */
[----:B0-----:R-:W-:-:S04]  /*3aa0*/  F2FP.BF16.F32.PACK_AB R29, R60, R55 ;  /* 0x000000373c1d723e */ /* 0x001fc800000010ff */
[----:B------:R-:W0:Y:S01]  /*3ab0*/  MUFU.EX2 R37, R37 ;  /* 0x0000002500257308 */ /* 0x000e220000000800 */
[----:B------:R-:W-:Y:S01]  /*3ac0*/  F2FP.BF16.F32.PACK_AB R31, R59, R56 ;  /* 0x000000383b1f723e */ /* 0x000fe200000010ff */
[----:B---3--:R-:W-:Y:S01]  /*3ad0*/  FADD.FTZ R19, R67, R18 ;  /* 0x0000001243137221 */ /* 0x008fe20000010000 */
[----:B------:R-:W-:Y:S02]  /*3ae0*/  F2FP.BF16.F32.PACK_AB R28, R32, R23 ;  /* 0x00000017201c723e */ /* 0x000fe400000010ff */
[----:B------:R-:W-:-:S03]  /*3af0*/  F2FP.BF16.F32.PACK_AB R30, R34, R33 ;  /* 0x00000021221e723e */ /* 0x000fc600000010ff */
[----:B------:R-:W2:Y:S01]  /*3b00*/  MUFU.EX2 R4, R41 ;  /* 0x0000002900047308 */ /* 0x000ea20000000800 */
[C---:B----4-:R-:W-:Y:S01]  /*3b10*/  F2FP.BF16.F32.PACK_AB R63, R70.reuse, R67 ;  /* 0x00000043463f723e */ /* 0x050fe200000010ff */
[----:B------:R3:W-:Y:S01]  /*3b20*/  STSM.16.M88.4 [R6+0x6000], R28 ;  /* 0x0060001c06007844 */ /* 0x0007e20000000200 */
[----:B------:R-:W-:-:S05]  /*3b30*/  FADD.FTZ R18, R70, R19 ;  /* 0x0000001346127221 */ /* 0x000fca0000010000 */
[----:B------:R-:W4:Y:S01]  /*3b40*/  MUFU.EX2 R64, R64 ;  /* 0x0000004000407308 */ /* 0x000f220000000800 */
[----:B0-----:R-:W-:-:S07]  /*3b50*/  FADD.FTZ R11, R37, R10 ;  /* 0x0000000a250b7221 */ /* 0x001fce0000010000 */
[----:B------:R-:W0:Y:S01]  /*3b60*/  MUFU.EX2 R9, R68 ;  /* 0x0000004400097308 */ /* 0x000e220000000800 */
[C---:B--2---:R-:W-:Y:S01]  /*3b70*/  F2FP.BF16.F32.PACK_AB R60, R4.reuse, R37 ;  /* 0x00000025043c723e */ /* 0x044fe200000010ff */
[----:B------:R-:W-:-:S06]  /*3b80*/  FADD.FTZ R11, R4, R11 ;  /* 0x0000000b040b7221 */ /* 0x000fcc0000010000 */
[----:B------:R-:W2:Y:S01]  /*3b90*/  MUFU.EX2 R71, R71 ;  /* 0x0000004700477308 */ /* 0x000ea20000000800 */
[----:B----4-:R-:W-:-:S07]  /*3ba0*/  FADD.FTZ R10, R64, R11 ;  /* 0x0000000b400a7221 */ /* 0x010fce0000010000 */
[----:B------:R-:W1:Y:S01]  /*3bb0*/  MUFU.EX2 R74, R74 ;  /* 0x0000004a004a7308 */ /* 0x000e620000000800 */
[C---:B0-----:R-:W-:Y:S01]  /*3bc0*/  F2FP.BF16.F32.PACK_AB R62, R9.reuse, R64 ;  /* 0x00000040093e723e */ /* 0x041fe200000010ff */
[----:B------:R-:W-:-:S04]  /*3bd0*/  FADD.FTZ R10, R9, R10 ;  /* 0x0000000a090a7221 */ /* 0x000fc80000010000 */
[----:B------:R3:W-:Y:S02]  /*3be0*/  STSM.16.M88.4 [R36+0x27800], R60 ;  /* 0x0278003c24007844 */ /* 0x0007e40000000200 */
[----:B------:R-:W0:Y:S01]  /*3bf0*/  MUFU.EX2 R69, R69 ;  /* 0x0000004500457308 */ /* 0x000e220000000800 */
[----:B--2---:R-:W-:-:S07]  /*3c00*/  FADD.FTZ R11, R71, R18 ;  /* 0x00000012470b7221 */ /* 0x004fce0000010000 */
[----:B------:R-:W2:Y:S01]  /*3c10*/  MUFU.EX2 R77, R77 ;  /* 0x0000004d004d7308 */ /* 0x000ea20000000800 */
[C---:B-1----:R-:W-:Y:S01]  /*3c20*/  F2FP.BF16.F32.PACK_AB R25, R74.reuse, R71 ;  /* 0x000000474a19723e */ /* 0x042fe200000010ff */
[----:B------:R-:W-:-:S06]  /*3c30*/  FADD.FTZ R12, R74, R11 ;  /* 0x0000000b4a0c7221 */ /* 0x000fcc0000010000 */
[----:B------:R-:W1:Y:S01]  /*3c40*/  MUFU.EX2 R80, R80 ;  /* 0x0000005000507308 */ /* 0x000e620000000800 */
[----:B0-----:R-:W-:Y:S01]  /*3c50*/  F2FP.BF16.F32.PACK_AB R27, R72, R69 ;  /* 0x00000045481b723e */ /* 0x001fe200000010ff */
[----:B------:R-:W-:-:S06]  /*3c60*/  FADD.FTZ R69, R69, R12 ;  /* 0x0000000c45457221 */ /* 0x000fcc0000010000 */
[----:B------:R-:W-:Y:S01]  /*3c70*/  MUFU.EX2 R84, R84 ;  /* 0x0000005400547308 */ /* 0x000fe20000000800 */
[----:B--2---:R-:W-:-:S07]  /*3c80*/  FADD.FTZ R11, R77, R10 ;  /* 0x0000000a4d0b7221 */ /* 0x004fce0000010000 */
[----:B------:R-:W0:Y:S01]  /*3c90*/  MUFU.EX2 R83, R83 ;  /* 0x0000005300537308 */ /* 0x000e220000000800 */
[C---:B-1----:R-:W-:Y:S01]  /*3ca0*/  F2FP.BF16.F32.PACK_AB R24, R80.reuse, R77 ;  /* 0x0000004d5018723e */ /* 0x042fe200000010ff */
[----:B------:R-:W-:Y:S01]  /*3cb0*/  FADD.FTZ R11, R80, R11 ;  /* 0x0000000b500b7221 */ /* 0x000fe20000010000 */
[----:B0-----:R-:W-:-:S03]  /*3cc0*/  F2FP.BF16.F32.PACK_AB R26, R83, R84 ;  /* 0x00000054531a723e */ /* 0x001fc600000010ff */
[----:B------:R-:W-:Y:S01]  /*3cd0*/  FADD.FTZ R84, R84, R11 ;  /* 0x0000000b54547221 */ /* 0x000fe20000010000 */
[----:B------:R-:W-:Y:S01]  /*3ce0*/  FADD.FTZ R11, R72, R69 ;  /* 0x00000045480b7221 */ /* 0x000fe20000010000 */
[----:B------:R3:W-:Y:S02]  /*3cf0*/  STSM.16.M88.4 [R8+0x6000], R24 ;  /* 0x0060001808007844 */ /* 0x0007e40000000200 */
[----:B------:R-:W-:Y:S01]  /*3d00*/  FADD.FTZ R9, R83, R84 ;  /* 0x0000005453097221 */ /* 0x000fe20000010000 */
[----:B------:R0:W-:Y:S06]  /*3d10*/  MEMBAR.ALL.CTA ;  /* 0x0000000000007992 */ /* 0x0001ec0000008000 */
[----:B0-----:R-:W0:Y:S02]  /*3d20*/  FENCE.VIEW.ASYNC.S ;  /* 0x00000000000073c6 */ /* 0x001e240000000000 */
[----:B0-----:R-:W-:Y:S01]  /*3d30*/  NOP ;  /* 0x0000000000007918 */ /* 0x001fe20000000000 */
[----:B------:R-:W-:Y:S05]  /*3d40*/  @!P1 BRA `(.L_x_18) ;  /* 0x0000002800a49947 */ /* 0x000fea0003800000 */
[----:B------:R-:W-:Y:S01]  /*3d50*/  IMAD.MOV.U32 R10, RZ, RZ, R53 ;  /* 0x000000ffff0a7224 */ /* 0x000fe200078e0035 */
[----:B------:R-:W-:Y:S02]  /*3d60*/  MOV R4, R57 ;  /* 0x0000003900047202 */ /* 0x000fe40000000f00 */
        /* <DEDUP_REMOVED lines=23> */
[----:B------:R-:W-:Y:S01]  /*3ee0*/  CS2R R88, SRZ ;  /* 0x0000000000587805 */ /* 0x000fe2000001ff00 */
[----:B------:R-:W-:Y:S01]  /*3ef0*/  UMOV UR35, URZ ;  /* 0x0000003f00237c82 */ /* 0x000fe20008000000 */
[----:B------:R-:W-:Y:S01]  /*3f00*/  UMOV UR7, URZ ;  /* 0x0000003f00077c82 */ /* 0x000fe20008000000 */
[----:B------:R-:W-:Y:S01]  /*3f10*/  ULDC UR4, c[0x0][0x9d8] ;  /* 0x0002760000047ab9 */ /* 0x000fe20000000800 */
[----:B------:R-:W-:-:S05]  /*3f20*/  ULDC UR5, c[0x0][0x988] ;  /* 0x0002620000057ab9 */ /* 0x000fca0000000800 */
.L_x_29:
[----:B------:R-:W-:Y:S01]  /*3f30*/  ISETP.NE.AND P2, PT, RZ, UR40, PT ;  /* 0x00000028ff007c0c */ /* 0x000fe2000bf45270 */
[----:B------:R-:W-:-:S04]  /*3f40*/  UISETP.NE.AND UP0, UPT, UR7, 0x1, UPT ;  /* 0x000000010700788c */ /* 0x000fc8000bf05270 */
[----:B------:R-:W-:-:S04]  /*3f50*/  USEL UR33, URZ, 0x1, UP0 ;  /* 0x000000013f217887 */ /* 0x000fc80008000000 */
[----:B------:R-:W-:-:S04]  /*3f60*/  ULOP3.LUT UR33, UR35, UR33, URZ, 0x3c, !UPT ;  /* 0x0000002123217292 */ /* 0x000fc8000f8e3c3f */
[----:B------:R-:W-:Y:S08]  /*3f70*/  @P2 BRA `(.L_x_19) ;  /* 0x0000000000382947 */ /* 0x000ff00003800000 */
[----:B------:R-:W-:Y:S05]  /*3f80*/  @!P0 BRA `(.L_x_20) ;  /* 0x0000000000048947 */ /* 0x000fea0003800000 */
[----:B------:R-:W-:Y:S01]  /*3f90*/  BPT.TRAP 0x1 ;  /* 0x000000040000795c */ /* 0x000fe20000300000 */
.L_x_20:
[----:B------:R-:W-:Y:S01]  /*3fa0*/  UIADD3 UR10, UR7, 0x1, URZ ;  /* 0x00000001070a7890 */ /* 0x000fe2000fffe03f */
[----:B------:R-:W-:-:S03]  /*3fb0*/  IMAD.U32 R0, RZ, RZ, UR33 ;  /* 0x00000021ff007e24 */ /* 0x000fc6000f8e00ff */
[----:B------:R-:W-:Y:S02]  /*3fc0*/  UISETP.NE.AND UP0, UPT, UR10, 0x2, UPT ;  /* 0x000000020a00788c */ /* 0x000fe4000bf05270 */
[----:B------:R-:W-:Y:S02]  /*3fd0*/  SHF.L.U32 R0, R0, 0x1f, RZ ;  /* 0x0000001f00007819 */ /* 0x000fe400000006ff */
[----:B------:R-:W-:-:S04]  /*3fe0*/  USEL UR10, UR10, URZ, UP0 ;  /* 0x0000003f0a0a7287 */ /* 0x000fc80008000000 */
[----:B------:R-:W-:-:S09]  /*3ff0*/  ULEA UR10, UR10, UR41, 0x3 ;  /* 0x000000290a0a7291 */ /* 0x000fd2000f8e183f */
[----:B------:R0:W1:Y:S01]  /*4000*/  SYNCS.PHASECHK.TRANS64.TRYWAIT P1, [UR10+0x2d830], R0 ;  /* 0x02d83000ff0075a7 */ /* 0x000062000802014a */
[----:B------:R-:W-:Y:S05]  /*4010*/  @!P0 BRA `(.L_x_21) ;  /* 0x0000000000048947 */ /* 0x000fea0003800000 */
[----:B------:R-:W-:Y:S01]  /*4020*/  BPT.TRAP 0x1 ;  /* 0x000000040000795c */ /* 0x000fe20000300000 */
.L_x_21:
[----:B-1----:R-:W-:Y:S05]  /*4030*/  @P1 BRA `(.L_x_19) ;  /* 0x0000000000081947 */ /* 0x002fea0003800000 */
[----:B------:R-:W1:Y:S02]  /*4040*/  SYNCS.PHASECHK.TRANS64.TRYWAIT P1, [UR10+0x2d830], R0 ;  /* 0x02d83000ff0075a7 */ /* 0x000e64000802014a */
[----:B-1----:R-:W-:Y:S05]  /*4050*/  @!P1 BRA `(.L_x_22) ;  /* 0x00000080008c9947 */ /* 0x002fea0003800000 */
.L_x_19:
[----:B01----:R-:W-:Y:S01]  /*4060*/  VIADD R0, R17, 0x8 ;  /* 0x0000000811007836 */ /* 0x003fe20000000000 */
[----:B------:R-:W-:Y:S01]  /*4070*/  UIADD3 UR10, UR7, 0x1, URZ ;  /* 0x00000001070a7890 */ /* 0x000fe2000fffe03f */
[----:B------:R-:W-:Y:S01]  /*4080*/  R2UR UR28, R2 ;  /* 0x00000000021c72ca */ /* 0x000fe200000e0000 */
[----:B------:R-:W-:Y:S01]  /*4090*/  UMOV UR31, 0x80000020 ;  /* 0x80000020001f7882 */ /* 0x000fe20000000000 */
[----:B------:R-:W-:Y:S01]  /*40a0*/  R2UR UR29, R3 ;  /* 0x00000000031d72ca */ /* 0x000fe200000e0000 */
[----:B------:R0:W-:Y:S01]  /*40b0*/  BAR.SYNC.DEFER_BLOCKING R0, 0x100 ;  /* 0x000400000000751d */ /* 0x0001e20000010000 */
[----:B------:R-:W-:-:S04]  /*40c0*/  UISETP.NE.AND UP0, UPT, UR10, 0x2, UPT ;  /* 0x000000020a00788c */ /* 0x000fc8000bf05270 */
[----:B------:R-:W-:Y:S01]  /*40d0*/  USEL UR43, UR10, URZ, UP0 ;  /* 0x0000003f0a2b7287 */ /* 0x000fe20008000000 */
[----:B------:R-:W-:Y:S01]  /*40e0*/  UMOV UR11, 0x80000020 ;  /* 0x80000020000b7882 */ /* 0x000fe20000000000 */
[----:B------:R-:W-:Y:S02]  /*40f0*/  UMOV UR15, 0x80000020 ;  /* 0x80000020000f7882 */ /* 0x000fe40000000000 */
[----:B------:R-:W-:Y:S01]  /*4100*/  UIMAD UR30, UR43, 0x600, UR32 ;  /* 0x000006002b1e78a4 */ /* 0x000fe2000f8e0220 */
[----:B------:R-:W-:Y:S01]  /*4110*/  UMOV UR19, 0x80000020 ;  /* 0x8000002000137882 */ /* 0x000fe20000000000 */
[----:B------:R-:W-:Y:S02]  /*4120*/  UMOV UR23, 0x80000020 ;  /* 0x8000002000177882 */ /* 0x000fe40000000000 */
[----:B------:R-:W-:Y:S01]  /*4130*/  UIADD3 UR10, UR30, 0x2, URZ ;  /* 0x000000021e0a7890 */ /* 0x000fe2000fffe03f */
[----:B0-----:R-:W-:Y:S01]  /*4140*/  IMAD.U32 R0, RZ, RZ, UR43 ;  /* 0x0000002bff007e24 */ /* 0x001fe2000f8e00ff */
[----:B------:R-:W-:-:S02]  /*4150*/  UIADD3 UR14, UR30, 0x200, URZ ;  /* 0x000002001e0e7890 */ /* 0x000fc4000fffe03f */
[----:B------:R-:W-:Y:S02]  /*4160*/  UIADD3 UR18, UR30, 0x202, URZ ;  /* 0x000002021e127890 */ /* 0x000fe4000fffe03f */
[----:B------:R-:W-:Y:S02]  /*4170*/  UIADD3 UR22, UR30, 0x400, URZ ;  /* 0x000004001e167890 */ /* 0x000fe4000fffe03f */
[----:B------:R-:W-:Y:S01]  /*4180*/  UIADD3 UR26, UR30, 0x402, URZ ;  /* 0x000004021e1a7890 */ /* 0x000fe2000fffe03f */
[----:B------:R-:W-:Y:S01]  /*4190*/  UMOV UR27, 0x80000020 ;  /* 0x80000020001b7882 */ /* 0x000fe20000000000 */
[----:B---3--:R-:W-:-:S06]  /*41a0*/  WARPGROUP.ARRIVE ;  /* 0x00000000000079c5 */ /* 0x008fcc0000000000 */
[----:B------:R-:W-:Y:S03]  /*41b0*/  HGMMA.64x128x16.F32.BF16 R24, gdesc[UR28], RZ, !UPT, gsb0 ;  /* 0x01e000001c1879f0 */ /* 0x000fe6000c0018ff */
        /* <DEDUP_REMOVED lines=16> */
[----:B------:R-:W-:Y:S05]  /*42c0*/  @P2 BRA `(.L_x_23) ;  /* 0x00000000002c2947 */ /* 0x000fea0003800000 */
[----:B------:R-:W-:Y:S05]  /*42d0*/  @!P0 BRA `(.L_x_24) ;  /* 0x0000000000048947 */ /* 0x000fea0003800000 */
[----:B------:R-:W-:Y:S01]  /*42e0*/  BPT.TRAP 0x1 ;  /* 0x000000040000795c */ /* 0x000fe20000300000 */
.L_x_24:
[----:B------:R-:W-:Y:S01]  /*42f0*/  ULEA UR10, UR7, UR41, 0x3 ;  /* 0x00000029070a7291 */ /* 0x000fe2000f8e183f */
[----:B------:R-:W-:-:S04]  /*4300*/  MOV R12, UR35 ;  /* 0x00000023000c7c02 */ /* 0x000fc80008000f00 */
[----:B------:R-:W-:-:S04]  /*4310*/  SHF.L.U32 R12, R12, 0x1f, RZ ;  /* 0x0000001f0c0c7819 */ /* 0x000fc800000006ff */
[----:B------:R0:W1:Y:S01]  /*4320*/  SYNCS.PHASECHK.TRANS64.TRYWAIT P1, [UR10+0x2d850], R12 ;  /* 0x02d8500cff0075a7 */ /* 0x000062000802014a */
[----:B------:R-:W-:Y:S05]  /*4330*/  @!P0 BRA `(.L_x_25) ;  /* 0x0000000000048947 */ /* 0x000fea0003800000 */
[----:B------:R-:W-:Y:S01]  /*4340*/  BPT.TRAP 0x1 ;  /* 0x000000040000795c */ /* 0x000fe20000300000 */
.L_x_25:
[----:B-1----:R-:W-:Y:S05]  /*4350*/  @P1 BRA `(.L_x_23) ;  /* 0x0000000000081947 */ /* 0x002fea0003800000 */
[----:B------:R-:W1:Y:S02]  /*4360*/  SYNCS.PHASECHK.TRANS64.TRYWAIT P1, [UR10+0x2d850], R12 ;  /* 0x02d8500cff0075a7 */ /* 0x000e64000802014a */
[----:B-1----:R-:W-:Y:S05]  /*4370*/  @!P1 BRA `(.L_x_26) ;  /* 0x0000007c00dc9947 */ /* 0x002fea0003800000 */
.L_x_23:
[----:B------:R-:W-:Y:S01]  /*4380*/  UIADD3 UR10, UR41, 0x400, URZ ;  /* 0x00000400290a7890 */ /* 0x000fe2000fffe03f */
[----:B------:R-:W-:Y:S01]  /*4390*/  WARPGROUP.ARRIVE ;  /* 0x00000000000079c5 */ /* 0x000fe20000000000 */
[----:B------:R-:W-:Y:S01]  /*43a0*/  ULOP3.LUT UR11, UR42, 0x10000, URZ, 0xfc, !UPT ;  /* 0x000100002a0b7892 */ /* 0x000fe2000f8efc3f */
[----:B01----:R-:W-:Y:S01]  /*43b0*/  VIADD R12, R17, 0x9 ;  /* 0x00000009110c7836 */ /* 0x003fe20000000000 */
[----:B------:R-:W-:Y:S01]  /*43c0*/  USHF.R.U32.HI UR10, URZ, 0x4, UR10 ;  /* 0x000000043f0a7899 */ /* 0x000fe2000801160a */
[----:B------:R-:W-:Y:S01]  /*43d0*/  ISETP.GE.U32.AND P1, PT, R22, 0x180, PT ;  /* 0x000001801600780c */ /* 0x000fe20003f26070 */
[----:B------:R-:W-:Y:S01]  /*43e0*/  UMOV UR29, 0x40000040 ;  /* 0x40000040001d7882 */ /* 0x000fe20000000000 */
[----:B------:R-:W-:Y:S01]  /*43f0*/  UMOV UR31, 0x80000020 ;  /* 0x80000020001f7882 */ /* 0x000fe20000000000 */
[----:B------:R-:W-:Y:S01]  /*4400*/  ULOP3.LUT UR10, UR10, 0x3fff, URZ, 0xc0, !UPT ;  /* 0x00003fff0a0a7892 */ /* 0x000fe2000f8ec03f */
[----:B------:R-:W-:Y:S01]  /*4410*/  SEL R12, R12, 0x9, !P1 ;  /* 0x000000090c0c7807 */ /* 0x000fe20004800000 */
[----:B------:R-:W-:-:S02]  /*4420*/  UMOV UR28, UR11 ;  /* 0x0000000b001c7c82 */ /* 0x000fc40008000000 */
[----:B------:R-:W-:-:S04]  /*4430*/  ULOP3.LUT UR10, UR10, 0x2000000, URZ, 0xfc, !UPT ;  /* 0x020000000a0a7892 */ /* 0x000fc8000f8efc3f */
[----:B------:R-:W-:-:S07]  /*4440*/  UIMAD UR10, UR7, 0x600, UR10 ;  /* 0x00000600070a78a4 */ /* 0x000fce000f8e020a */
[----:B------:R-:W-:Y:S02]  /*4450*/  UMOV UR30, UR10 ;  /* 0x0000000a001e7c82 */ /* 0x000fe40008000000 */
[----:B------:R-:W-:Y:S01]  /*4460*/  HGMMA.64x96x16.F32.BF16 R88, gdesc[UR28].tnspB, R88, gsb0 ;  /* 0x416000001c5879f0 */ /* 0x000fe20008001858 */
[----:B------:R-:W-:Y:S02]  /*4470*/  UIADD3 UR28, UR11, 0x2, URZ ;  /* 0x000000020b1c7890 */ /* 0x000fe4000fffe03f */
[----:B------:R-:W-:Y:S01]  /*4480*/  UIADD3 UR30, UR10, 0x40, URZ ;  /* 0x000000400a1e7890 */ /* 0x000fe2000fffe03f */
[----:B------:R-:W-:Y:S01]  /*4490*/  UMOV UR29, 0x40000040 ;  /* 0x40000040001d7882 */ /* 0x000fe20000000000 */
[----:B------:R-:W-:Y:S01]  /*44a0*/  UMOV UR31, 0x80000020 ;  /* 0x80000020001f7882 */ /* 0x000fe20000000000 */
[----:B------:R-:W-:Y:S02]  /*44b0*/  WARPGROUP.DEPBAR.LE gsb0, 0x0 ;  /* 0x00008000000079c5 */ /* 0x000fe40000010000 */
[----:B------:R-:W-:-:S06]  /*44c0*/  WARPGROUP.ARRIVE ;  /* 0x00000000000079c5 */ /* 0x000fcc0000000000 */
        /* <DEDUP_REMOVED lines=42> */
[----:B------:R-:W-:Y:S03]  /*4770*/  HGMMA.64x96x16.F32.BF16 R88, gdesc[UR28].tnspB, R88, gsb0 ;  /* 0x416000001c5879f0 */ /* 0x000fe60008001858 */
[----:B------:R-:W-:Y:S02]  /*4780*/  WARPGROUP.DEPBAR.LE gsb0, 0x0 ;  /* 0x00008000000079c5 */ /* 0x000fe40000010000 */
[----:B------:R0:W-:Y:S06]  /*4790*/  BAR.ARV R12, 0x100 ;  /* 0x0004000c0000751d */ /* 0x0001ec0000002000 */
[----:B------:R-:W-:Y:S05]  /*47a0*/  @!P0 BRA `(.L_x_27) ;  /* 0x0000000000048947 */ /* 0x000fea0003800000 */
[----:B------:R-:W-:Y:S01]  /*47b0*/  BPT.TRAP 0x1 ;  /* 0x000000040000795c */ /* 0x000fe20000300000 */
.L_x_27:
[----:B------:R-:W-:Y:S01]  /*47c0*/  FMUL.FTZ R13, R24, UR4 ;  /* 0x00000004180d7c20 */ /* 0x000fe20008410000 */
[----:B------:R-:W-:Y:S01]  /*47d0*/  FMUL.FTZ R15, R26, UR4 ;  /* 0x000000041a0f7c20 */ /* 0x000fe20008410000 */
[----:B0-----:R-:W-:Y:S01]  /*47e0*/  FMUL.FTZ R12, R25, UR4 ;  /* 0x00000004190c7c20 */ /* 0x001fe20008410000 */
[----:B------:R-:W-:Y:S01]  /*47f0*/  FMUL.FTZ R14, R27, UR4 ;  /* 0x000000041b0e7c20 */ /* 0x000fe20008410000 */
[----:B------:R-:W-:Y:S01]  /*4800*/  FMUL.FTZ R18, R28, UR4 ;  /* 0x000000041c127c20 */ /* 0x000fe20008410000 */
[----:B------:R-:W-:Y:S01]  /*4810*/  FMUL.FTZ R20, R30, UR4 ;  /* 0x000000041e147c20 */ /* 0x000fe20008410000 */
[----:B------:R-:W0:Y:S01]  /*4820*/  MUFU.TANH R13, R13 ;  /* 0x0000000d000d7308 */ /* 0x000e220000002400 */
[----:B------:R-:W-:Y:S01]  /*4830*/  FMUL.FTZ R19, R29, UR4 ;  /* 0x000000041d137c20 */ /* 0x000fe20008410000 */
[----:B------:R-:W-:Y:S01]  /*4840*/  FMUL.FTZ R21, R31, UR4 ;  /* 0x000000041f157c20 */ /* 0x000fe20008410000 */
[----:B------:R-:W-:Y:S01]  /*4850*/  FMUL.FTZ R23, R32, UR4 ;  /* 0x0000000420177c20 */ /* 0x000fe20008410000 */
[----:B------:R-:W-:Y:S01]  /*4860*/  FMUL.FTZ R25, R34, UR4 ;  /* 0x0000000422197c20 */ /* 0x000fe20008410000 */
[----:B------:R-:W-:Y:S01]  /*4870*/  FMUL.FTZ R24, R33, UR4 ;  /* 0x0000000421187c20 */ /* 0x000fe20008410000 */
[----:B------:R-:W-:Y:S01]  /*4880*/  FMUL.FTZ R26, R35, UR4 ;  /* 0x00000004231a7c20 */ /* 0x000fe20008410000 */
[----:B------:R-:W-:Y:S01]  /*4890*/  FMUL.FTZ R35, R44, UR4 ;  /* 0x000000042c237c20 */ /* 0x000fe20008410000 */
[----:B------:R-:W1:Y:S01]  /*48a0*/  MUFU.TANH R15, R15 ;  /* 0x0000000f000f7308 */ /* 0x000e620000002400 */
[----:B------:R-:W-:Y:S01]  /*48b0*/  FMUL.FTZ R44, R53, UR4 ;  /* 0x00000004352c7c20 */ /* 0x000fe20008410000 */
[----:B------:R-:W-:Y:S01]  /*48c0*/  FMUL.FTZ R30, R39, UR4 ;  /* 0x00000004271e7c20 */ /* 0x000fe20008410000 */
[----:B------:R-:W-:Y:S01]  /*48d0*/  FMUL.FTZ R27, R36, UR4 ;  /* 0x00000004241b7c20 */ /* 0x000fe20008410000 */
[----:B------:R-:W-:Y:S01]  /*48e0*/  FMUL.FTZ R39, R48, UR4 ;  /* 0x0000000430277c20 */ /* 0x000fe20008410000 */
[----:B------:R-:W-:Y:S01]  /*48f0*/  FMUL.FTZ R48, R57, UR4 ;  /* 0x0000000439307c20 */ /* 0x000fe20008410000 */
[----:B------:R-:W-:Y:S01]  /*4900*/  FMUL.FTZ R29, R38, UR4 ;  /* 0x00000004261d7c20 */ /* 0x000fe20008410000 */
[----:B------:R-:W-:Y:S01]  /*4910*/  FMUL.FTZ R36, R45, UR4 ;  /* 0x000000042d247c20 */ /* 0x000fe20008410000 */
[----:B------:R-:W2:Y:S01]  /*4920*/  MUFU.TANH R12, R12 ;  /* 0x0000000c000c7308 */ /* 0x000ea20000002400 */
[----:B0-----:R-:W-:Y:S01]  /*4930*/  FMNMX.FTZ R53, R13, R4, !PT ;  /* 0x000000040d357209 */ /* 0x001fe20007810000 */
[----:B------:R-:W-:Y:S01]  /*4940*/  FMUL.FTZ R28, R37, UR4 ;  /* 0x00000004251c7c20 */ /* 0x000fe20008410000 */
[----:B------:R-:W-:Y:S01]  /*4950*/  FMUL.FTZ R45, R54, UR4 ;  /* 0x00000004362d7c20 */ /* 0x000fe20008410000 */
[----:B------:R-:W-:Y:S01]  /*4960*/  FMUL.FTZ R32, R41, UR4 ;  /* 0x0000000429207c20 */ /* 0x000fe20008410000 */
[----:B------:R-:W-:Y:S01]  /*4970*/  FMUL.FTZ R54, R63, UR4 ;  /* 0x000000043f367c20 */ /* 0x000fe20008410000 */
[----:B------:R-:W-:Y:S01]  /*4980*/  FMUL.FTZ R41, R50, UR4 ;  /* 0x0000000432297c20 */ /* 0x000fe20008410000 */
[----:B------:R-:W-:Y:S01]  /*4990*/  FMUL.FTZ R63, R70, UR4 ;  /* 0x00000004463f7c20 */ /* 0x000fe20008410000 */
[----:B------:R-:W0:Y:S01]  /*49a0*/  MUFU.TANH R14, R14 ;  /* 0x0000000e000e7308 */ /* 0x000e220000002400 */
[----:B-1----:R-:W-:Y:S01]  /*49b0*/  FMNMX.FTZ R57, R15, R10, !PT ;  /* 0x0000000a0f397209 */ /* 0x002fe20007810000 */
[----:B------:R-:W-:Y:S01]  /*49c0*/  FMUL.FTZ R50, R59, UR4 ;  /* 0x000000043b327c20 */ /* 0x000fe20008410000 */
[----:B------:R-:W-:Y:S01]  /*49d0*/  FMUL.FTZ R31, R40, UR4 ;  /* 0x00000004281f7c20 */ /* 0x000fe20008410000 */
[----:B------:R-:W-:Y:S01]  /*49e0*/  FMUL.FTZ R59, R65, UR4 ;  /* 0x00000004413b7c20 */ /* 0x000fe20008410000 */
[----:B------:R-:W-:Y:S01]  /*49f0*/  FMUL.FTZ R65, R72, UR4 ;  /* 0x0000000448417c20 */ /* 0x000fe20008410000 */
[----:B------:R-:W-:Y:S01]  /*4a00*/  FMUL.FTZ R33, R42, UR4 ;  /* 0x000000042a217c20 */ /* 0x000fe20008410000 */
[----:B------:R-:W-:Y:S01]  /*4a10*/  FMUL.FTZ R34, R43, UR4 ;  /* 0x000000042b227c20 */ /* 0x000fe20008410000 */
[----:B------:R-:W1:Y:S01]  /*4a20*/  MUFU.TANH R18, R18 ;  /* 0x0000001200127308 */ /* 0x000e620000002400 */
[----:B--2---:R-:W-:Y:S01]  /*4a30*/  FMNMX.FTZ R53, R12, R53, !PT ;  /* 0x000000350c357209 */ /* 0x004fe20007810000 */
        /* <DEDUP_REMOVED lines=31> */
[----:B0-----:R-:W-:-:S02]  /*4c30*/  FMNMX.FTZ R70, R19, R70, !PT ;  /* 0x0000004613467209 */ /* 0x001fc40007810000 */
[----:B------:R-:W-:-:S05]  /*4c40*/  R2UR UR10, R0 ;  /* 0x00000000000a72ca */ /* 0x000fca00000e0000 */
[----:B------:R-:W0:Y:S01]  /*4c50*/  MUFU.TANH R25, R25 ;  /* 0x0000001900197308 */ /* 0x000e220000002400 */
[----:B-1----:R-:W-:-:S07]  /*4c60*/  FMNMX.FTZ R72, R21, R72, !PT ;  /* 0x0000004815487209 */ /* 0x002fce0007810000 */
[----:B------:R-:W1:Y:S01]  /*4c70*/  MUFU.TANH R24, R24 ;  /* 0x0000001800187308 */ /* 0x000e620000002400 */
[----:B--2---:R-:W-:Y:S01]  /*4c80*/  FMNMX.FTZ R53, R23, R70, !PT ;  /* 0x0000004617357209 */ /* 0x004fe20007810000 */
[----:B------:R-:W-:-:S04]  /*4c90*/  ULEA UR10, UR10, UR41, 0x3 ;  /* 0x000000290a0a7291 */ /* 0x000fc8000f8e183f */
[----:B------:R-:W-:Y:S02]  /*4ca0*/  UIADD3 UR10, UR10, 0x2d840, URZ ;  /* 0x0002d8400a0a7890 */ /* 0x000fe4000fffe03f */
[----:B------:R-:W2:Y:S01]  /*4cb0*/  MUFU.TANH R26, R26 ;  /* 0x0000001a001a7308 */ /* 0x000ea20000002400 */
[----:B0-----:R-:W-:Y:S01]  /*4cc0*/  FMNMX.FTZ R57, R25, R72, !PT ;  /* 0x0000004819397209 */ /* 0x001fe20007810000 */
[----:B------:R-:W-:-:S06]  /*4cd0*/  UPRMT UR10, UR6, 0x654, UR10 ;  /* 0x00000654060a7896 */ /* 0x000fcc000800000a */
[----:B------:R-:W0:Y:S01]  /*4ce0*/  MUFU.TANH R27, R27 ;  /* 0x0000001b001b7308 */ /* 0x000e220000002400 */
[----:B-1----:R-:W-:Y:S02]  /*4cf0*/  FMNMX.FTZ R70, R24, R53, !PT ;  /* 0x0000003518467209 */ /* 0x002fe40007810000 */
[----:B------:R-:W-:Y:S05]  /*4d00*/  SYNCS.ARRIVE.TRANS64.RED.A1T0 RZ, [UR10], RZ ;  /* 0x000000ffffff79a7 */ /* 0x000fea000810040a */
[----:B------:R-:W1:Y:S01]  /*4d10*/  MUFU.TANH R29, R29 ;  /* 0x0000001d001d7308 */ /* 0x000e620000002400 */
[----:B--2---:R-:W-:-:S07]  /*4d20*/  FMNMX.FTZ R72, R26, R57, !PT ;  /* 0x000000391a487209 */ /* 0x004fce0007810000 */
[----:B------:R-:W2:Y:S01]  /*4d30*/  MUFU.TANH R28, R28 ;  /* 0x0000001c001c7308 */ /* 0x000ea20000002400 */
[----:B0-----:R-:W-:Y:S01]  /*4d40*/  FMNMX.FTZ R53, R27, R70, !PT ;  /* 0x000000461b357209 */ /* 0x001fe20007810000 */
[----:B------:R-:W-:Y:S01]  /*4d50*/  FMUL.FTZ R70, R77, UR4 ;  /* 0x000000044d467c20 */ /* 0x000fe20008410000 */
[----:B------:R-:W-:-:S05]  /*4d60*/  FMUL.FTZ R77, R84, UR4 ;  /* 0x00000004544d7c20 */ /* 0x000fca0008410000 */
[----:B------:R-:W0:Y:S01]  /*4d70*/  MUFU.TANH R30, R30 ;  /* 0x0000001e001e7308 */ /* 0x000e220000002400 */
[----:B-1----:R-:W-:-:S07]  /*4d80*/  FMNMX.FTZ R57, R29, R72, !PT ;  /* 0x000000481d397209 */ /* 0x002fce0007810000 */
[----:B------:R-:W1:Y:S01]  /*4d90*/  MUFU.TANH R31, R31 ;  /* 0x0000001f001f7308 */ /* 0x000e620000002400 */
[----:B--2---:R-:W-:-:S07]  /*4da0*/  FMNMX.FTZ R72, R28, R53, !PT ;  /* 0x000000351c487209 */ /* 0x004fce0007810000 */
[----:B------:R-:W2:Y:S01]  /*4db0*/  MUFU.TANH R33, R33 ;  /* 0x0000002100217308 */ /* 0x000ea20000002400 */
[----:B0-----:R-:W-:-:S07]  /*4dc0*/  FMNMX.FTZ R74, R30, R57, !PT ;  /* 0x000000391e4a7209 */ /* 0x001fce0007810000 */
        /* <DEDUP_REMOVED lines=9> */
[----:B--2---:R-:W-:Y:S01]  /*4e60*/  FMNMX.FTZ R53, R35, R72, !PT ;  /* 0x0000004823357209 */ /* 0x004fe20007810000 */
[----:B------:R-:W-:Y:S01]  /*4e70*/  FMUL.FTZ R72, R79, UR4 ;  /* 0x000000044f487c20 */ /* 0x000fe20008410000 */
[----:B------:R-:W-:-:S05]  /*4e80*/  FMUL.FTZ R79, R86, UR4 ;  /* 0x00000004564f7c20 */ /* 0x000fca0008410000 */
        /* <DEDUP_REMOVED lines=15> */
[----:B-1----:R-:W-:Y:S01]  /*4f80*/  FMNMX.FTZ R53, R43, R74, !PT ;  /* 0x0000004a2b357209 */ /* 0x002fe20007810000 */
[----:B------:R-:W-:-:S06]  /*4f90*/  FMUL.FTZ R74, R81, UR4 ;  /* 0x00000004514a7c20 */ /* 0x000fcc0008410000 */
        /* <DEDUP_REMOVED lines=15> */
[----:B0-----:R-:W-:Y:S01]  /*5090*/  FMNMX.FTZ R78, R51, R76, !PT ;  /* 0x0000004c334e7209 */ /* 0x001fe20007810000 */
[----:B------:R-:W-:-:S06]  /*50a0*/  FMUL.FTZ R76, R83, UR4 ;  /* 0x00000004534c7c20 */ /* 0x000fcc0008410000 */
        /* <DEDUP_REMOVED lines=16> */
[----:B------:R-:W-:-:S06]  /*51b0*/  FMUL.FTZ R78, R85, UR4 ;  /* 0x00000004554e7c20 */ /* 0x000fcc0008410000 */
        /* <DEDUP_REMOVED lines=34> */
[----:B-1----:R-:W-:Y:S02]  /*53e0*/  FMNMX.FTZ R81, R78, R53, !PT ;  /* 0x000000354e517209 */ /* 0x002fe40007810000 */
[----:B--2---:R-:W-:-:S03]  /*53f0*/  FMNMX.FTZ R57, R79, R84, !PT ;  /* 0x000000544f397209 */ /* 0x004fc60007810000 */
[----:B------:R-:W1:Y:S01]  /*5400*/  SHFL.BFLY PT, R84, R81, 0x2, 0x1f ;  /* 0x0c401f0051547f89 */ /* 0x000e6200000e0000 */
[----:B0-----:R-:W-:-:S05]  /*5410*/  FMNMX.FTZ R82, R80, R57, !PT ;  /* 0x0000003950527209 */ /* 0x001fca0007810000 */
[----:B------:R-:W0:Y:S01]  /*5420*/  SHFL.BFLY PT, R53, R82, 0x2, 0x1f ;  /* 0x0c401f0052357f89 */ /* 0x000e2200000e0000 */
[----:B-1----:R-:W-:-:S05]  /*5430*/  FMNMX.FTZ R84, R81, R84, !PT ;  /* 0x0000005451547209 */ /* 0x002fca0007810000 */
[----:B------:R-:W1:Y:S01]  /*5440*/  SHFL.BFLY PT, R57, R84, 0x1, 0x1f ;  /* 0x0c201f0054397f89 */ /* 0x000e6200000e0000 */
[----:B0-----:R-:W-:-:S05]  /*5450*/  FMNMX.FTZ R83, R82, R53, !PT ;  /* 0x0000003552537209 */ /* 0x001fca0007810000 */
[----:B------:R-:W0:Y:S01]  /*5460*/  SHFL.BFLY PT, R86, R83, 0x1, 0x1f ;  /* 0x0c201f0053567f89 */ /* 0x000e2200000e0000 */
[----:B-1----:R-:W-:-:S05]  /*5470*/  FMNMX.FTZ R57, R84, R57, !PT ;  /* 0x0000003954397209 */ /* 0x002fca0007810000 */
[C---:B------:R-:W-:Y:S01]  /*5480*/  FMUL.FTZ R82, R57.reuse, UR5 ;  /* 0x0000000539527c20 */ /* 0x040fe20008410000 */
[----:B------:R-:W-:-:S03]  /*5490*/  FADD.FTZ R4, -R57, R4 ;  /* 0x0000000439047221 */ /* 0x000fc60000010100 */
[--C-:B------:R-:W-:Y:S01]  /*54a0*/  FFMA.FTZ R84, R18, UR5, -R82.reuse ;  /* 0x0000000512547c23 */ /* 0x100fe20008010852 */
[--C-:B------:R-:W-:Y:S01]  /*54b0*/  FFMA.FTZ R18, R65, UR5, -R82.reuse ;  /* 0x0000000541127c23 */ /* 0x100fe20008010852 */
[----:B0-----:R-:W-:Y:S01]  /*54c0*/  FMNMX.FTZ R53, R83, R86, !PT ;  /* 0x0000005653357209 */ /* 0x001fe20007810000 */
[----:B------:R-:W-:Y:S01]  /*54d0*/  FMUL.FTZ R86, R4, UR5 ;  /* 0x0000000504567c20 */ /* 0x000fe20008410000 */
[--C-:B------:R-:W-:Y:S01]  /*54e0*/  FFMA.FTZ R85, R13, UR5, -R82.reuse ;  /* 0x000000050d557c23 */ /* 0x100fe20008010852 */
[--C-:B------:R-:W-:Y:S01]  /*54f0*/  FFMA.FTZ R136, R36, UR5, -R82.reuse ;  /* 0x0000000524887c23 */ /* 0x100fe20008010852 */
[----:B------:R-:W-:Y:S01]  /*5500*/  FFMA.FTZ R137, R32, UR5, -R82 ;  /* 0x0000000520897c23 */ /* 0x000fe20008010852 */
[C---:B------:R-:W-:Y:S01]  /*5510*/  FADD.FTZ R4, -R53.reuse, R10 ;  /* 0x0000000a35047221 */ /* 0x040fe20000010100 */
[----:B------:R-:W-:Y:S01]  /*5520*/  FMUL.FTZ R65, R53, UR5 ;  /* 0x0000000535417c20 */ /* 0x000fe20008410000 */
[----:B------:R0:W-:Y:S01]  /*5530*/  MUFU.EX2 R10, R86 ;  /* 0x00000056000a7308 */ /* 0x0001e20000000800 */
[--C-:B------:R-:W-:Y:S01]  /*5540*/  FFMA.FTZ R81, R35, UR5, -R82.reuse ;  /* 0x0000000523517c23 */ /* 0x100fe20008010852 */
[----:B------:R-:W-:Y:S01]  /*5550*/  FMUL.FTZ R4, R4, UR5 ;  /* 0x0000000504047c20 */ /* 0x000fe20008410000 */
[--C-:B------:R-:W-:Y:S01]  /*5560*/  FFMA.FTZ R36, R47, UR5, -R82.reuse ;  /* 0x000000052f247c23 */ /* 0x100fe20008010852 */
[--C-:B------:R-:W-:Y:S01]  /*5570*/  FFMA.FTZ R15, R15, UR5, -R65.reuse ;  /* 0x000000050f0f7c23 */ /* 0x100fe20008010841 */
[--C-:B------:R-:W-:Y:S01]  /*5580*/  FFMA.FTZ R83, R23, UR5, -R82.reuse ;  /* 0x0000000517537c23 */ /* 0x100fe20008010852 */
[--C-:B------:R-:W-:Y:S01]  /*5590*/  FFMA.FTZ R32, R39, UR5, -R82.reuse ;  /* 0x0000000527207c23 */ /* 0x100fe20008010852 */
[--C-:B------:R-:W-:Y:S01]  /*55a0*/  FFMA.FTZ R87, R40, UR5, -R82.reuse ;  /* 0x0000000528577c23 */ /* 0x100fe20008010852 */
[--C-:B------:R-:W-:Y:S01]  /*55b0*/  FFMA.FTZ R35, R43, UR5, -R82.reuse ;  /* 0x000000052b237c23 */ /* 0x100fe20008010852 */
[--C-:B0-----:R-:W-:Y:S01]  /*55c0*/  FFMA.FTZ R86, R44, UR5, -R82.reuse ;  /* 0x000000052c567c23 */ /* 0x101fe20008010852 */
[--C-:B------:R-:W-:Y:S01]  /*55d0*/  FFMA.FTZ R47, R48, UR5, -R82.reuse ;  /* 0x00000005302f7c23 */ /* 0x100fe20008010852 */
        /* <DEDUP_REMOVED lines=18> */
[----:B------:R-:W-:Y:S01]  /*5700*/  FFMA.FTZ R66, R78, UR5, -R82 ;  /* 0x000000054e427c23 */ /* 0x000fe20008010852 */
[--C-:B------:R-:W-:Y:S01]  /*5710*/  FFMA.FTZ R82, R14, UR5, -R65.reuse ;  /* 0x000000050e527c23 */ /* 0x100fe20008010841 */
[----:B------:R-:W0:Y:S01]  /*5720*/  MUFU.EX2 R85, R85 ;  /* 0x0000005500557308 */ /* 0x000e220000000800 */
[--C-:B------:R-:W-:Y:S01]  /*5730*/  FFMA.FTZ R31, R20, UR5, -R65.reuse ;  /* 0x00000005141f7c23 */ /* 0x100fe20008010841 */
[--C-:B------:R-:W-:Y:S01]  /*5740*/  FFMA.FTZ R78, R21, UR5, -R65.reuse ;  /* 0x00000005154e7c23 */ /* 0x100fe20008010841 */
[--C-:B------:R-:W-:Y:S01]  /*5750*/  FFMA.FTZ R25, R25, UR5, -R65.reuse ;  /* 0x0000000519197c23 */ /* 0x100fe20008010841 */
[--C-:B------:R-:W-:Y:S01]  /*5760*/  FFMA.FTZ R26, R26, UR5, -R65.reuse ;  /* 0x000000051a1a7c23 */ /* 0x100fe20008010841 */
[--C-:B------:R-:W-:Y:S01]  /*5770*/  FFMA.FTZ R27, R29, UR5, -R65.reuse ;  /* 0x000000051d1b7c23 */ /* 0x100fe20008010841 */
[--C-:B------:R-:W-:Y:S01]  /*5780*/  FFMA.FTZ R74, R30, UR5, -R65.reuse ;  /* 0x000000051e4a7c23 */ /* 0x100fe20008010841 */
[--C-:B------:R-:W-:Y:S01]  /*5790*/  FFMA.FTZ R14, R33, UR5, -R65.reuse ;  /* 0x00000005210e7c23 */ /* 0x100fe20008010841 */
[----:B------:R-:W-:Y:S01]  /*57a0*/  MUFU.EX2 R4, R4 ;  /* 0x0000000400047308 */ /* 0x000fe20000000800 */
[--C-:B------:R-:W-:Y:S01]  /*57b0*/  FFMA.FTZ R77, R34, UR5, -R65.reuse ;  /* 0x00000005224d7c23 */ /* 0x100fe20008010841 */
[--C-:B------:R-:W-:Y:S01]  /*57c0*/  FFMA.FTZ R20, R37, UR5, -R65.reuse ;  /* 0x0000000525147c23 */ /* 0x100fe20008010841 */
[--C-:B------:R-:W-:Y:S01]  /*57d0*/  FFMA.FTZ R73, R38, UR5, -R65.reuse ;  /* 0x0000000526497c23 */ /* 0x100fe20008010841 */
[--C-:B------:R-:W-:Y:S01]  /*57e0*/  FFMA.FTZ R33, R41, UR5, -R65.reuse ;  /* 0x0000000529217c23 */ /* 0x100fe20008010841 */
[--C-:B------:R-:W-:Y:S01]  /*57f0*/  FFMA.FTZ R34, R42, UR5, -R65.reuse ;  /* 0x000000052a227c23 */ /* 0x100fe20008010841 */
[--C-:B------:R-:W-:Y:S01]  /*5800*/  FFMA.FTZ R21, R45, UR5, -R65.reuse ;  /* 0x000000052d157c23 */ /* 0x100fe20008010841 */
[----:B------:R-:W-:Y:S01]  /*5810*/  FFMA.FTZ R70, R46, UR5, -R65 ;  /* 0x000000052e467c23 */ /* 0x000fe20008010841 */
[----:B------:R-:W1:Y:S01]  /*5820*/  MUFU.EX2 R15, R15 ;  /* 0x0000000f000f7308 */ /* 0x000e620000000800 */
[----:B0-----:R-:W-:Y:S01]  /*5830*/  FFMA.FTZ R9, R10, R9, R85 ;  /* 0x000000090a097223 */ /* 0x001fe20000010055 */
[--C-:B------:R-:W-:Y:S01]  /*5840*/  FFMA.FTZ R37, R49, UR5, -R65.reuse ;  /* 0x0000000531257c23 */ /* 0x100fe20008010841 */
[--C-:B------:R-:W-:Y:S01]  /*5850*/  FFMA.FTZ R38, R50, UR5, -R65.reuse ;  /* 0x0000000532267c23 */ /* 0x100fe20008010841 */
[--C-:B------:R-:W-:Y:S01]  /*5860*/  FFMA.FTZ R41, R52, UR5, -R65.reuse ;  /* 0x0000000534297c23 */ /* 0x100fe20008010841 */
[--C-:B------:R-:W-:Y:S01]  /*5870*/  FFMA.FTZ R54, R54, UR5, -R65.reuse ;  /* 0x0000000536367c23 */ /* 0x100fe20008010841 */
[--C-:B------:R-:W-:Y:S01]  /*5880*/  FFMA.FTZ R45, R56, UR5, -R65.reuse ;  /* 0x00000005382d7c23 */ /* 0x100fe20008010841 */
        /* <DEDUP_REMOVED lines=8> */
[----:B------:R-:W-:Y:S01]  /*5910*/  FFMA.FTZ R49, R75, UR5, -R65 ;  /* 0x000000054b317c23 */ /* 0x000fe20008010841 */
[----:B------:R-:W2:Y:S01]  /*5920*/  MUFU.EX2 R82, R82 ;  /* 0x0000005200527308 */ /* 0x000ea20000000800 */
[----:B-1----:R-:W-:Y:S01]  /*5930*/  FFMA.FTZ R11, R4, R11, R15 ;  /* 0x0000000b040b7223 */ /* 0x002fe2000001000f */
[--C-:B------:R-:W-:Y:S01]  /*5940*/  FFMA.FTZ R56, R76, UR5, -R65.reuse ;  /* 0x000000054c387c23 */ /* 0x100fe20008010841 */
[--C-:B------:R-:W-:Y:S01]  /*5950*/  FFMA.FTZ R64, R79, UR5, -R65.reuse ;  /* 0x000000054f407c23 */ /* 0x100fe20008010841 */
[----:B------:R-:W-:-:S04]  /*5960*/  FFMA.FTZ R65, R80, UR5, -R65 ;  /* 0x0000000550417c23 */ /* 0x000fc80008010841 */
[----:B------:R-:W1:Y:S01]  /*5970*/  MUFU.EX2 R84, R84 ;  /* 0x0000005400547308 */ /* 0x000e620000000800 */
[----:B0-----:R-:W-:-:S07]  /*5980*/  FADD.FTZ R9, R140, R9 ;  /* 0x000000098c097221 */ /* 0x001fce0000010000 */
[----:B------:R-:W0:Y:S01]  /*5990*/  MUFU.EX2 R31, R31 ;  /* 0x0000001f001f7308 */ /* 0x000e220000000800 */
[----:B--2---:R-:W-:-:S07]  /*59a0*/  FADD.FTZ R28, R82, R11 ;  /* 0x0000000b521c7221 */ /* 0x004fce0000010000 */
[----:B------:R-:W2:Y:S01]  /*59b0*/  MUFU.EX2 R139, R139 ;  /* 0x0000008b008b7308 */ /* 0x000ea20000000800 */
[----:B-1----:R-:W-:-:S07]  /*59c0*/  FADD.FTZ R30, R84, R9 ;  /* 0x00000009541e7221 */ /* 0x002fce0000010000 */
        /* <DEDUP_REMOVED lines=113> */
[----:B-1----:R-:W-:Y:S01]  /*60e0*/  FADD.FTZ R28, R64, R11 ;  /* 0x0000000b401c7221 */ /* 0x002fe20000010000 */
[----:B0-----:R-:W-:-:S03]  /*60f0*/  FADD.FTZ R9, R66, R9 ;  /* 0x0000000942097221 */ /* 0x001fc60000010000 */
[----:B--2---:R-:W-:Y:S01]  /*6100*/  FADD.FTZ R11, R65, R28 ;  /* 0x0000001c410b7221 */ /* 0x004fe20000010000 */
[----:B------:R-:W-:Y:S06]  /*6110*/  @!P0 BRA `(.L_x_28) ;  /* 0x0000000000048947 */ /* 0x000fec0003800000 */
[----:B------:R-:W-:Y:S01]  /*6120*/  BPT.TRAP 0x1 ;  /* 0x000000040000795c */ /* 0x000fe20000300000 */
.L_x_28:
[----:B------:R-:W-:Y:S01]  /*6130*/  ULEA UR7, UR7, UR41, 0x3 ;  /* 0x0000002907077291 */ /* 0x000fe2000f8e183f */
[----:B------:R-:W-:Y:S01]  /*6140*/  F2FP.BF16.F32.PACK_AB R25, R26, R25 ;  /* 0x000000191a19723e */ /* 0x000fe200000010ff */
[----:B------:R-:W-:Y:S01]  /*6150*/  UIADD3 UR10, UR34, -0x1, URZ ;  /* 0xffffffff220a7890 */ /* 0x000fe2000fffe03f */
[----:B------:R-:W-:Y:S01]  /*6160*/  F2FP.BF16.F32.PACK_AB R28, R140, R85 ;  /* 0x000000558c1c723e */ /* 0x000fe200000010ff */
[----:B------:R-:W-:Y:S01]  /*6170*/  UIADD3 UR7, UR7, 0x2d860, URZ ;  /* 0x0002d86007077890 */ /* 0x000fe2000fffe03f */
[----:B------:R-:W-:Y:S01]  /*6180*/  F2FP.BF16.F32.PACK_AB R29, R82, R15 ;  /* 0x0000000f521d723e */ /* 0x000fe200000010ff */
[----:B------:R-:W-:Y:S01]  /*6190*/  UMOV UR35, UR33 ;  /* 0x0000002100237c82 */ /* 0x000fe20008000000 */
[----:B------:R-:W-:Y:S01]  /*61a0*/  F2FP.BF16.F32.PACK_AB R30, R139, R84 ;  /* 0x000000548b1e723e */ /* 0x000fe200000010ff */
[----:B------:R-:W-:Y:S01]  /*61b0*/  UPRMT UR7, UR6, 0x654, UR7 ;  /* 0x0000065406077896 */ /* 0x000fe20008000007 */
[----:B------:R-:W-:Y:S01]  /*61c0*/  F2FP.BF16.F32.PACK_AB R31, R78, R31 ;  /* 0x0000001f4e1f723e */ /* 0x000fe200000010ff */
[-C--:B------:R-:W-:Y:S01]  /*61d0*/  FMUL.FTZ R88, R88, R10.reuse ;  /* 0x0000000a58587220 */ /* 0x080fe20000410000 */
[----:B------:R-:W-:Y:S01]  /*61e0*/  F2FP.BF16.F32.PACK_AB R26, R138, R13 ;  /* 0x0000000d8a1a723e */ /* 0x000fe200000010ff */
[-C--:B------:R-:W-:Y:S01]  /*61f0*/  FMUL.FTZ R89, R89, R10.reuse ;  /* 0x0000000a59597220 */ /* 0x080fe20000410000 */
[----:B------:R-:W-:Y:S01]  /*6200*/  F2FP.BF16.F32.PACK_AB R24, R24, R83 ;  /* 0x000000531818723e */ /* 0x000fe200000010ff */
[-C--:B------:R-:W-:Y:S01]  /*6210*/  FMUL.FTZ R92, R92, R10.reuse ;  /* 0x0000000a5c5c7220 */ /* 0x080fe20000410000 */
[----:B------:R-:W-:Y:S01]  /*6220*/  F2FP.BF16.F32.PACK_AB R27, R74, R27 ;  /* 0x0000001b4a1b723e */ /* 0x000fe200000010ff */
[----:B------:R-:W-:Y:S01]  /*6230*/  FMUL.FTZ R93, R93, R10 ;  /* 0x0000000a5d5d7220 */ /* 0x000fe20000410000 */
[----:B------:R-:W-:Y:S01]  /*6240*/  F2FP.BF16.F32.PACK_AB R13, R77, R14 ;  /* 0x0000000e4d0d723e */ /* 0x000fe200000010ff */
[----:B------:R-:W-:Y:S01]  /*6250*/  SYNCS.ARRIVE.TRANS64.RED.A1T0 RZ, [UR7], RZ ;  /* 0x000000ffffff79a7 */ /* 0x000fe20008100407 */
[----:B------:R-:W-:Y:S01]  /*6260*/  F2FP.BF16.F32.PACK_AB R33, R34, R33 ;  /* 0x000000212221723e */ /* 0x000fe200000010ff */
[----:B------:R0:W-:Y:S01]  /*6270*/  STSM.16.M88.4 [R5+0x21800], R28 ;  /* 0x0218001c05007844 */ /* 0x0001e20000000200 */
[----:B------:R-:W-:Y:S01]  /*6280*/  F2FP.BF16.F32.PACK_AB R12, R137, R12 ;  /* 0x0000000c890c723e */ /* 0x000fe200000010ff */
[----:B------:R-:W-:Y:S01]  /*6290*/  FMUL.FTZ R96, R96, R10 ;  /* 0x0000000a60607220 */ /* 0x000fe20000410000 */
[----:B------:R-:W-:Y:S01]  /*62a0*/  F2FP.BF16.F32.PACK_AB R14, R136, R81 ;  /* 0x00000051880e723e */ /* 0x000fe200000010ff */
[----:B------:R0:W-:Y:S01]  /*62b0*/  STSM.16.M88.4 [R6], R24 ;  /* 0x0000001806007844 */ /* 0x0001e20000000200 */
[----:B------:R-:W-:Y:S01]  /*62c0*/  F2FP.BF16.F32.PACK_AB R15, R73, R20 ;  /* 0x00000014490f723e */ /* 0x000fe200000010ff */
[-C--:B------:R-:W-:Y:S01]  /*62d0*/  FMUL.FTZ R97, R97, R10.reuse ;  /* 0x0000000a61617220 */ /* 0x080fe20000410000 */
[----:B------:R-:W-:Y:S01]  /*62e0*/  F2FP.BF16.F32.PACK_AB R34, R86, R35 ;  /* 0x000000235622723e */ /* 0x000fe200000010ff */
[----:B------:R-:W-:Y:S01]  /*62f0*/  FMUL.FTZ R100, R100, R10 ;  /* 0x0000000a64647220 */ /* 0x000fe20000410000 */
[----:B------:R-:W-:Y:S01]  /*6300*/  F2FP.BF16.F32.PACK_AB R37, R38, R37 ;  /* 0x000000252625723e */ /* 0x000fe200000010ff */
[----:B------:R0:W-:Y:S01]  /*6310*/  STSM.16.M88.4 [R7], R12 ;  /* 0x0000000c07007844 */ /* 0x0001e20000000200 */
[----:B------:R-:W-:Y:S01]  /*6320*/  F2FP.BF16.F32.PACK_AB R32, R87, R32 ;  /* 0x000000205720723e */ /* 0x000fe200000010ff */
[-C--:B------:R-:W-:Y:S01]  /*6330*/  FMUL.FTZ R101, R101, R10.reuse ;  /* 0x0000000a65657220 */ /* 0x080fe20000410000 */
        /* <DEDUP_REMOVED lines=11> */
[----:B------:R0:W-:Y:S01]  /*63f0*/  STSM.16.M88.4 [R5+0x27800], R36 ;  /* 0x0278002405007844 */ /* 0x0001e20000000200 */
[----:B------:R-:W-:Y:S01]  /*6400*/  F2FP.BF16.F32.PACK_AB R46, R40, R19 ;  /* 0x00000013282e723e */ /* 0x000fe200000010ff */
[----:B------:R-:W-:Y:S01]  /*6410*/  FMUL.FTZ R112, R112, R10 ;  /* 0x0000000a70707220 */ /* 0x000fe20000410000 */
[----:B------:R-:W-:Y:S01]  /*6420*/  F2FP.BF16.F32.PACK_AB R47, R69, R42 ;  /* 0x0000002a452f723e */ /* 0x000fe200000010ff */
[----:B------:R-:W-:Y:S01]  /*6430*/  FMUL.FTZ R113, R113, R10 ;  /* 0x0000000a71717220 */ /* 0x000fe20000410000 */
[----:B------:R-:W-:Y:S01]  /*6440*/  F2FP.BF16.F32.PACK_AB R60, R43, R18 ;  /* 0x000000122b3c723e */ /* 0x000fe200000010ff */
[-C--:B------:R-:W-:Y:S01]  /*6450*/  FMUL.FTZ R116, R116, R10.reuse ;  /* 0x0000000a74747220 */ /* 0x080fe20000410000 */
[----:B------:R-:W-:Y:S01]  /*6460*/  F2FP.BF16.F32.PACK_AB R61, R52, R61 ;  /* 0x0000003d343d723e */ /* 0x000fe200000010ff */
[----:B------:R0:W-:Y:S01]  /*6470*/  STSM.16.M88.4 [R6+0x6000], R44 ;  /* 0x0060002c06007844 */ /* 0x0001e20000000200 */
[----:B------:R-:W-:Y:S01]  /*6480*/  F2FP.BF16.F32.PACK_AB R62, R62, R51 ;  /* 0x000000333e3e723e */ /* 0x000fe200000010ff */
[-C--:B------:R-:W-:Y:S01]  /*6490*/  FMUL.FTZ R117, R117, R10.reuse ;  /* 0x0000000a75757220 */ /* 0x080fe20000410000 */
        /* <DEDUP_REMOVED lines=9> */
[-C--:B------:R-:W-:Y:S01]  /*6530*/  FMUL.FTZ R125, R125, R10.reuse ;  /* 0x0000000a7d7d7220 */ /* 0x080fe20000410000 */
[----:B------:R-:W-:Y:S01]  /*6540*/  ISETP.LT.AND P1, PT, R16, UR34, PT ;  /* 0x0000002210007c0c */ /* 0x000fe2000bf21270 */
[----:B------:R-:W-:Y:S01]  /*6550*/  UMOV UR34, UR10 ;  /* 0x0000000a00227c82 */ /* 0x000fe20008000000 */
[----:B------:R-:W-:Y:S01]  /*6560*/  R2UR UR7, R0 ;  /* 0x00000000000772ca */ /* 0x000fe200000e0000 */
[----:B------:R0:W-:Y:S01]  /*6570*/  STSM.16.M88.4 [R8+0x6000], R48 ;  /* 0x0060003008007844 */ /* 0x0001e20000000200 */
[-C--:B------:R-:W-:Y:S01]  /*6580*/  FMUL.FTZ R128, R128, R10.reuse ;  /* 0x0000000a80807220 */ /* 0x080fe20000410000 */
[-C--:B------:R-:W-:Y:S01]  /*6590*/  FMUL.FTZ R129, R129, R10.reuse ;  /* 0x0000000a81817220 */ /* 0x080fe20000410000 */
[-C--:B------:R-:W-:Y:S01]  /*65a0*/  FMUL.FTZ R132, R132, R10.reuse ;  /* 0x0000000a84847220 */ /* 0x080fe20000410000 */
[----:B------:R-:W-:Y:S01]  /*65b0*/  @!PT LDS RZ, [RZ] ;  /* 0x00000000fffff984 */ /* 0x000fe20000000800 */
[----:B------:R-:W-:Y:S01]  /*65c0*/  @!PT LDS RZ, [RZ] ;  /* 0x00000000fffff984 */ /* 0x000fe20000000800 */
[----:B------:R-:W-:Y:S01]  /*65d0*/  @!PT LDS RZ, [RZ] ;  /* 0x00000000fffff984 */ /* 0x000fe20000000800 */
[----:B------:R-:W-:Y:S01]  /*65e0*/  @!PT LDS RZ, [RZ] ;  /* 0x00000000fffff984 */ /* 0x000fe20000000800 */
[----:B------:R1:W-:Y:S06]  /*65f0*/  MEMBAR.ALL.CTA ;  /* 0x0000000000007992 */ /* 0x0003ec0000008000 */
[----:B-1----:R-:W1:Y:S01]  /*6600*/  FENCE.VIEW.ASYNC.S ;  /* 0x00000000000073c6 */ /* 0x002e620000000000 */
[----:B------:R-:W-:Y:S01]  /*6610*/  FMUL.FTZ R133, R133, R10 ;  /* 0x0000000a85857220 */ /* 0x000fe20000410000 */
[-C--:B------:R-:W-:Y:S01]  /*6620*/  FMUL.FTZ R90, R90, R4.reuse ;  /* 0x000000045a5a7220 */ /* 0x080fe20000410000 */
        /* <DEDUP_REMOVED lines=22> */
[----:B------:R-:W-:Y:S01]  /*6790*/  FMUL.FTZ R135, R135, R4 ;  /* 0x0000000487877220 */ /* 0x000fe20000410000 */
[----:B------:R-:W-:-:S02]  /*67a0*/  IMAD.MOV.U32 R10, RZ, RZ, R53 ;  /* 0x000000ffff0a7224 */ /* 0x000fc400078e0035 */
[----:B------:R-:W-:Y:S01]  /*67b0*/  IMAD.MOV.U32 R4, RZ, RZ, R57 ;  /* 0x000000ffff047224 */ /* 0x000fe200078e0039 */
[----:B-1----:R-:W-:Y:S01]  /*67c0*/  NOP ;  /* 0x0000000000007918 */ /* 0x002fe20000000000 */
[----:B0-----:R-:W-:Y:S05]  /*67d0*/  @P1 BRA `(.L_x_29) ;  /* 0xffffffd400d41947 */ /* 0x001fea000383ffff */
.L_x_18:
[----:B------:R-:W-:Y:S06]  /*67e0*/  BAR.ARV 0x8, 0x200 ;  /* 0x0208000000007b1d */ /* 0x000fec0000002000 */
[----:B------:R-:W-:Y:S05]  /*67f0*/  @!P0 BRA `(.L_x_30) ;  /* 0x0000000000048947 */ /* 0x000fea0003800000 */
[----:B------:R-:W-:Y:S01]  /*6800*/  BPT.TRAP 0x1 ;  /* 0x000000040000795c */ /* 0x000fe20000300000 */
.L_x_30:
[----:B------:R-:W-:Y:S02]  /*6810*/  R2UR UR4, R0 ;  /* 0x00000000000472ca */ /* 0x000fe400000e0000 */
[----:B------:R-:W-:-:S04]  /*6820*/  MOV R2, UR33 ;  /* 0x0000002100027c02 */ /* 0x000fc80008000f00 */
[----:B------:R-:W-:-:S07]  /*6830*/  SHF.L.U32 R2, R2, 0x1f, RZ ;  /* 0x0000001f02027819 */ /* 0x000fce00000006ff */
[----:B------:R-:W-:-:S09]  /*6840*/  ULEA UR4, UR4, UR41, 0x3 ;  /* 0x0000002904047291 */ /* 0x000fd2000f8e183f */
[----:B------:R0:W1:Y:S01]  /*6850*/  SYNCS.PHASECHK.TRANS64.TRYWAIT P1, [UR4+0x2d850], R2 ;  /* 0x02d85002ff0075a7 */ /* 0x0000620008020144 */
[----:B------:R-:W-:Y:S05]  /*6860*/  @!P0 BRA `(.L_x_31) ;  /* 0x0000000000048947 */ /* 0x000fea0003800000 */
[----:B------:R-:W-:Y:S01]  /*6870*/  BPT.TRAP 0x1 ;  /* 0x000000040000795c */ /* 0x000fe20000300000 */
.L_x_31:
[----:B-1----:R-:W-:Y:S05]  /*6880*/  @P1 BRA `(.L_x_32) ;  /* 0x0000000000081947 */ /* 0x002fea0003800000 */
[----:B------:R-:W1:Y:S02]  /*6890*/  SYNCS.PHASECHK.TRANS64.TRYWAIT P1, [UR4+0x2d850], R2 ;  /* 0x02d85002ff0075a7 */ /* 0x000e640008020144 */
[----:B-1----:R-:W-:Y:S05]  /*68a0*/  @!P1 BRA `(.L_x_33) ;  /* 0x0000005800a89947 */ /* 0x002fea0003800000 */
.L_x_32:
[----:B------:R-:W-:Y:S01]  /*68b0*/  UIADD3 UR41, UR41, 0x400, URZ ;  /* 0x0000040029297890 */ /* 0x000fe2000fffe03f */
[----:B------:R-:W-:Y:S01]  /*68c0*/  R2UR UR8, R0 ;  /* 0x00000000000872ca */ /* 0x000fe200000e0000 */
[----:B------:R-:W-:Y:S01]  /*68d0*/  ULOP3.LUT UR42, UR42, 0x10000, URZ, 0xfc, !UPT ;  /* 0x000100002a2a7892 */ /* 0x000fe2000f8efc3f */
[----:B------:R-:W-:Y:S01]  /*68e0*/  WARPGROUP.ARRIVE ;  /* 0x00000000000079c5 */ /* 0x000fe20000000000 */
[----:B------:R-:W-:Y:S01]  /*68f0*/  USHF.R.U32.HI UR41, URZ, 0x4, UR41 ;  /* 0x000000043f297899 */ /* 0x000fe20008011629 */
[----:B------:R-:W2:Y:S01]  /*6900*/  SHFL.BFLY PT, R0, R9, 0x2, 0x1f ;  /* 0x0c401f0009007f89 */ /* 0x000ea200000e0000 */
[----:B------:R-:W-:Y:S01]  /*6910*/  UMOV UR9, 0x40000040 ;  /* 0x4000004000097882 */ /* 0x000fe20000000000 */
[----:B------:R-:W-:Y:S01]  /*6920*/  UMOV UR11, 0x80000020 ;  /* 0x80000020000b7882 */ /* 0x000fe20000000000 */
[----:B------:R-:W-:Y:S01]  /*6930*/  ULOP3.LUT UR41, UR41, 0x3fff, URZ, 0xc0, !UPT ;  /* 0x00003fff29297892 */ /* 0x000fe2000f8ec03f */
[----:B01----:R-:W0:Y:S01]  /*6940*/  SHFL.BFLY PT, R2, R11, 0x2, 0x1f ;  /* 0x0c401f000b027f89 */ /* 0x003e2200000e0000 */
[----:B---3--:R-:W-:-:S02]  /*6950*/  IMAD.MOV.U32 R8, RZ, RZ, RZ ;  /* 0x000000ffff087224 */ /* 0x008fc400078e00ff */
[----:B------:R-:W-:Y:S01]  /*6960*/  ULOP3.LUT UR7, UR41, 0x2000000, URZ, 0xfc, !UPT ;  /* 0x0200000029077892 */ /* 0x000fe2000f8efc3f */
[----:B------:R-:W-:Y:S02]  /*6970*/  IMAD.MOV.U32 R16, RZ, RZ, RZ ;  /* 0x000000ffff107224 */ /* 0x000fe400078e00ff */
[----:B------:R-:W-:Y:S01]  /*6980*/  IMAD.U32 R7, RZ, RZ, UR5 ;  /* 0x00000005ff077e24 */ /* 0x000fe2000f8e00ff */
[----:B------:R-:W-:Y:S01]  /*6990*/  UIMAD UR7, UR8, 0x600, UR7 ;  /* 0x00000600080778a4 */ /* 0x000fe2000f8e0207 */
[----:B------:R-:W-:Y:S02]  /*69a0*/  IMAD.MOV.U32 R19, RZ, RZ, -0x800000 ;  /* 0xff800000ff137424 */ /* 0x000fe400078e00ff */
[----:B------:R-:W-:-:S04]  /*69b0*/  UMOV UR8, UR42 ;  /* 0x0000002a00087c82 */ /* 0x000fc80008000000 */
[----:B------:R-:W-:Y:S02]  /*69c0*/  UMOV UR10, UR7 ;  /* 0x00000007000a7c82 */ /* 0x000fe40008000000 */
[----:B------:R-:W-:Y:S01]  /*69d0*/  HGMMA.64x96x16.F32.BF16 R88, gdesc[UR8].tnspB, R88, gsb0 ;  /* 0x41600000085879f0 */ /* 0x000fe20008001858 */
[----:B------:R-:W-:Y:S02]  /*69e0*/  UIADD3 UR8, UR42, 0x2, URZ ;  /* 0x000000022a087890 */ /* 0x000fe4000fffe03f */
[----:B------:R-:W-:Y:S01]  /*69f0*/  UIADD3 UR10, UR7, 0x40, URZ ;  /* 0x00000040070a7890 */ /* 0x000fe2000fffe03f */
[----:B--2---:R-:W-:Y:S01]  /*6a00*/  FADD.FTZ R0, R0, R9 ;  /* 0x0000000900007221 */ /* 0x004fe20000010000 */
[----:B------:R-:W-:Y:S01]  /*6a10*/  UMOV UR9, 0x40000040 ;  /* 0x4000004000097882 */ /* 0x000fe20000000000 */
[----:B------:R-:W-:Y:S01]  /*6a20*/  UMOV UR11, 0x80000020 ;  /* 0x80000020000b7882 */ /* 0x000fe20000000000 */
[----:B------:R-:W-:Y:S01]  /*6a30*/  MOV R9, UR5 ;  /* 0x0000000500097c02 */ /* 0x000fe20008000f00 */
[----:B0-----:R-:W-:Y:S01]  /*6a40*/  FADD.FTZ R2, R2, R11 ;  /* 0x0000000b02027221 */ /* 0x001fe20000010000 */
[----:B------:R-:W0:Y:S04]  /*6a50*/  SHFL.BFLY PT, R3, R0, 0x1, 0x1f ;  /* 0x0c201f0000037f89 */ /* 0x000e2800000e0000 */
[----:B------:R-:W1:Y:S01]  /*6a60*/  SHFL.BFLY PT, R5, R2, 0x1, 0x1f ;  /* 0x0c201f0002057f89 */ /* 0x000e6200000e0000 */
[----:B0-----:R-:W-:Y:S01]  /*6a70*/  FADD.FTZ R6, R0, R3 ;  /* 0x0000000300067221 */ /* 0x001fe20000010000 */
[----:B------:R-:W-:-:S02]  /*6a80*/  IMAD.MOV.U32 R0, RZ, RZ, -0x800000 ;  /* 0xff800000ff007424 */ /* 0x000fc400078e00ff */
[----:B-1----:R-:W-:Y:S02]  /*6a90*/  FADD.FTZ R5, R2, R5 ;  /* 0x0000000502057221 */ /* 0x002fe40000010000 */
[----:B------:R-:W-:-:S03]  /*6aa0*/  FSETP.NE.FTZ.AND P1, PT, R6, RZ, PT ;  /* 0x000000ff0600720b */ /* 0x000fc60003f35000 */
[----:B------:R-:W-:-:S10]  /*6ab0*/  FSETP.NE.FTZ.AND P2, PT, R5, RZ, PT ;  /* 0x000000ff0500720b */ /* 0x000fd40003f55000 */
[----:B------:R-:W0:Y:S01]  /*6ac0*/  @P1 MUFU.LG2 R3, R6 ;  /* 0x0000000600031308 */ /* 0x000e220000000c00 */
[----:B------:R-:W-:Y:S02]  /*6ad0*/  @P1 FMUL.FTZ R2, R7, 0.69314718246459960938 ;  /* 0x3f31721807021820 */ /* 0x000fe40000410000 */
[----:B------:R-:W-:-:S05]  /*6ae0*/  @P2 FMUL.FTZ R7, R9, 0.69314718246459960938 ;  /* 0x3f31721809072820 */ /* 0x000fca0000410000 */
[----:B------:R-:W1:Y:S08]  /*6af0*/  @P2 MUFU.LG2 R4, R5 ;  /* 0x0000000500042308 */ /* 0x000e700000000c00 */
[----:B------:R2:W3:Y:S01]  /*6b00*/  @P1 MUFU.RCP R8, R6 ;  /* 0x0000000600081308 */ /* 0x0004e20000001000 */
[----:B0-----:R-:W-:-:S04]  /*6b10*/  @P1 FMUL.FTZ R3, R3, 0.69314718246459960938 ;  /* 0x3f31721803031820 */ /* 0x001fc80000410000 */
[----:B------:R-:W-:-:S03]  /*6b20*/  @P1 FFMA.FTZ R19, R2, R57, R3 ;  /* 0x0000003902131223 */ /* 0x000fc60000010003 */
[----:B------:R2:W0:Y:S01]  /*6b30*/  @P2 MUFU.RCP R16, R5 ;  /* 0x0000000500102308 */ /* 0x0004220000001000 */
[----:B-1----:R-:W-:-:S04]  /*6b40*/  @P2 FMUL.FTZ R4, R4, 0.69314718246459960938 ;  /* 0x3f31721804042820 */ /* 0x002fc80000410000 */
[----:B------:R-:W-:Y:S01]  /*6b50*/  @P2 FFMA.FTZ R0, R7, R53, R4 ;  /* 0x0000003507002223 */ /* 0x000fe20000010004 */
        /* <DEDUP_REMOVED lines=46> */
[----:B0-23--:R-:W-:Y:S05]  /*6e40*/  @!P0 BRA `(.L_x_34) ;  /* 0x0000000000048947 */ /* 0x00dfea0003800000 */
[----:B------:R-:W-:Y:S01]  /*6e50*/  BPT.TRAP 0x1 ;  /* 0x000000040000795c */ /* 0x000fe20000300000 */
.L_x_34:
[----:B------:R-:W-:Y:S01]  /*6e60*/  UIADD3 UR4, UR4, 0x2d860, URZ ;  /* 0x0002d86004047890 */ /* 0x000fe2000fffe03f */
[-C--:B------:R-:W-:Y:S01]  /*6e70*/  FMUL.FTZ R38, R88, R8.reuse ;  /* 0x0000000858267220 */ /* 0x080fe20000410000 */
[-C--:B------:R-:W-:Y:S01]  /*6e80*/  FMUL.FTZ R39, R89, R8.reuse ;  /* 0x0000000859277220 */ /* 0x080fe20000410000 */
[-C--:B------:R-:W-:Y:S01]  /*6e90*/  FMUL.FTZ R36, R92, R8.reuse ;  /* 0x000000085c247220 */ /* 0x080fe20000410000 */
[----:B------:R-:W-:Y:S01]  /*6ea0*/  UPRMT UR4, UR6, 0x654, UR4 ;  /* 0x0000065406047896 */ /* 0x000fe20008000004 */
        /* <DEDUP_REMOVED lines=8> */
[----:B------:R-:W-:Y:S01]  /*6f30*/  SYNCS.ARRIVE.TRANS64.RED.A1T0 RZ, [UR4], RZ ;  /* 0x000000ffffff79a7 */ /* 0x000fe20008100404 */
        /* <DEDUP_REMOVED lines=13> */
[----:B------:R-:W-:Y:S01]  /*7010*/  PLOP3.LUT P0, PT, PT, PT, PT, 0x8, 0x0 ;  /* 0x000000000000781c */ /* 0x000fe20003f0e170 */
        /* <DEDUP_REMOVED lines=23> */
[----:B------:R-:W-:-:S07]  /*7190*/  FMUL.FTZ R135, R135, R16 ;  /* 0x0000001087877220 */ /* 0x000fce0000410000 */
.L_x_10:
[----:B------:R-:W-:Y:S05]  /*71a0*/  @P0 BRA `(.L_x_35) ;  /* 0x0000001000880947 */ /* 0x000fea0003800000 */
[----:B------:R-:W-:Y:S01]  /*71b0*/  VIADD R58, R22, 0xffffff80 ;  /* 0xffffff80163a7836 */ /* 0x000fe20000000000 */
[----:B------:R-:W0:Y:S01]  /*71c0*/  LDC R23, c[0x0][0xbe8] ;  /* 0x0002fa00ff177b82 */ /* 0x000e220000000800 */
[----:B------:R-:W1:Y:S01]  /*71d0*/  S2R R60, SR_CTAID.X ;  /* 0x00000000003c7919 */ /* 0x000e620000002500 */
[----:B------:R-:W-:Y:S01]  /*71e0*/  USHF.R.S32.HI UR7, URZ, 0x1f, UR39 ;  /* 0x0000001f3f077899 */ /* 0x000fe20008011427 */
[----:B------:R-:W-:Y:S01]  /*71f0*/  BSSY B0, `(.L_x_36) ;  /* 0x00000d1000007945 */ /* 0x000fe20003800000 */
[----:B------:R-:W-:Y:S01]  /*7200*/  SHF.R.S32.HI R55, RZ, 0x1f, R58 ;  /* 0x0000001fff377819 */ /* 0x000fe2000001143a */
[----:B------:R-:W-:Y:S02]  /*7210*/  ULDC.64 UR8, c[0x0][0xbd0] ;  /* 0x0002f40000087ab9 */ /* 0x000fe40000000a00 */
[----:B------:R-:W-:Y:S01]  /*7220*/  UIMAD UR6, UR7, UR8, URZ ;  /* 0x00000008070672a4 */ /* 0x000fe2000f8e023f */
[CC--:B------:R-:W-:Y:S01]  /*7230*/  LEA.HI R16, R55.reuse, R58.reuse, RZ, 0x7 ;  /* 0x0000003a37107211 */ /* 0x0c0fe200078f38ff */
[----:B------:R-:W2:Y:S01]  /*7240*/  S2UR UR12, SR_CTAID.Z ;  /* 0x00000000000c79c3 */ /* 0x000ea20000002700 */
[----:B------:R-:W-:Y:S01]  /*7250*/  LEA.HI R55, R55, R58, RZ, 0x2 ;  /* 0x0000003a37377211 */ /* 0x000fe200078f10ff */
[----:B------:R-:W-:Y:S01]  /*7260*/  UIMAD.WIDE.U32 UR4, UR39, UR8, URZ ;  /* 0x00000008270472a5 */ /* 0x000fe2000f8e003f */
[----:B------:R-:W-:Y:S01]  /*7270*/  LOP3.LUT R17, R16, 0xffffff80, RZ, 0xc0, !PT ;  /* 0xffffff8010117812 */ /* 0x000fe200078ec0ff */
[----:B------:R-:W-:Y:S01]  /*7280*/  UIMAD UR6, UR39, UR9, UR6 ;  /* 0x00000009270672a4 */ /* 0x000fe2000f8e0206 */
[----:B------:R-:W-:-:S02]  /*7290*/  SHF.R.S32.HI R57, RZ, 0x7, R16 ;  /* 0x00000007ff397819 */ /* 0x000fc40000011410 */
[C---:B------:R-:W-:Y:S01]  /*72a0*/  IADD3 R18, R58.reuse, -R17, RZ ;  /* 0x800000113a127210 */ /* 0x040fe20007ffe0ff */
[----:B------:R-:W3:Y:S01]  /*72b0*/  LDC.64 R62, c[0x0][0xbd8] ;  /* 0x0002f600ff3e7b82 */ /* 0x000ee20000000a00 */
[----:B------:R-:W-:Y:S01]  /*72c0*/  LOP3.LUT R55, R55, 0xfffffffc, RZ, 0xc0, !PT ;  /* 0xfffffffc37377812 */ /* 0x000fe200078ec0ff */
[----:B------:R-:W-:Y:S01]  /*72d0*/  IMAD.HI R16, R57, 0x55555556, RZ ;  /* 0x5555555639107827 */ /* 0x000fe200078e02ff */
[----:B------:R-:W-:Y:S01]  /*72e0*/  SHF.R.S32.HI R59, RZ, 0x1f, R18 ;  /* 0x0000001fff3b7819 */ /* 0x000fe20000011412 */
[----:B------:R-:W-:Y:S02]  /*72f0*/  UIADD3 UR6, UR5, UR6, URZ ;  /* 0x0000000605067290 */ /* 0x000fe4000fffe03f */
[----:B------:R-:W-:Y:S01]  /*7300*/  IMAD.IADD R55, R58, 0x1, -R55 ;  /* 0x000000013a377824 */ /* 0x000fe200078e0a37 */
[----:B------:R-:W-:Y:S01]  /*7310*/  LEA.HI R22, R59, R18, RZ, 0x2 ;  /* 0x000000123b167211 */ /* 0x000fe200078f10ff */
[----:B------:R-:W4:Y:S01]  /*7320*/  S2UR UR11, SR_CTAID.Y ;  /* 0x00000000000b79c3 */ /* 0x000f220000002600 */
[----:B0-----:R-:W-:Y:S01]  /*7330*/  ISETP.NE.AND P0, PT, R23, 0x1, PT ;  /* 0x000000011700780c */ /* 0x001fe20003f05270 */
[----:B------:R-:W-:Y:S01]  /*7340*/  ULDC.64 UR8, c[0x0][0xb38] ;  /* 0x0002ce0000087ab9 */ /* 0x000fe20000000a00 */
[--C-:B------:R-:W-:Y:S01]  /*7350*/  SHF.R.S32.HI R17, RZ, 0x2, R22.reuse ;  /* 0x00000002ff117819 */ /* 0x100fe20000011416 */
[----:B------:R-:W-:Y:S01]  /*7360*/  UIMAD UR7, UR7, UR8, URZ ;  /* 0x00000008070772a4 */ /* 0x000fe2000f8e023f */
[----:B------:R-:W-:-:S02]  /*7370*/  SHF.R.S32.HI R54, RZ, 0x1f, R22 ;  /* 0x0000001fff367819 */ /* 0x000fc40000011416 */
[----:B------:R-:W-:Y:S01]  /*7380*/  LEA.HI R16, R16, R16, RZ, 0x1 ;  /* 0x0000001010107211 */ /* 0x000fe200078f08ff */
[----:B------:R-:W4:Y:S01]  /*7390*/  LDC R68, c[0x0][0xc50] ;  /* 0x00031400ff447b82 */ /* 0x000f220000000800 */
[----:B------:R-:W-:Y:S01]  /*73a0*/  LEA.HI R54, R54, R17, RZ, 0x3 ;  /* 0x0000001136367211 */ /* 0x000fe200078f18ff */
[----:B--2---:R-:W-:-:S03]  /*73b0*/  USHF.R.S32.HI UR10, URZ, 0x1f, UR12 ;  /* 0x0000001f3f0a7899 */ /* 0x004fc6000801140c */
[----:B------:R-:W-:Y:S01]  /*73c0*/  LOP3.LUT R56, R54, 0xfffffff8, RZ, 0xc0, !PT ;  /* 0xfffffff836387812 */ /* 0x000fe200078ec0ff */
[----:B------:R-:W-:Y:S01]  /*73d0*/  IMAD R54, R16, -0x3, R57 ;  /* 0xfffffffd10367824 */ /* 0x000fe200078e0239 */
[----:B------:R-:W-:Y:S01]  /*73e0*/  LEA.HI R16, R59, R18, RZ, 0x5 ;  /* 0x000000123b107211 */ /* 0x000fe200078f28ff */
[----:B------:R-:W0:Y:S02]  /*73f0*/  LDC.64 R66, c[0x0][0xb40] ;  /* 0x0002d000ff427b82 */ /* 0x000e240000000a00 */
[----:B------:R-:W-:Y:S01]  /*7400*/  IMAD.IADD R17, R17, 0x1, -R56 ;  /* 0x0000000111117824 */ /* 0x000fe200078e0a38 */
[C---:B------:R-:W-:Y:S02]  /*7410*/  LEA.HI R56, R55.reuse, R55, RZ, 0x1 ;  /* 0x0000003737387211 */ /* 0x040fe400078f08ff */
[----:B------:R-:W-:Y:S02]  /*7420*/  SHF.R.S32.HI R16, RZ, 0x5, R16 ;  /* 0x00000005ff107819 */ /* 0x000fe40000011410 */
[----:B------:R-:W-:Y:S01]  /*7430*/  LOP3.LUT R56, R56, 0x1ffffffe, RZ, 0xc0, !PT ;  /* 0x1ffffffe38387812 */ /* 0x000fe200078ec0ff */
[----:B------:R-:W2:Y:S04]  /*7440*/  @P0 LDC R59, c[0x0][0xbec] ;  /* 0x0002fb00ff3b0b82 */ /* 0x000ea80000000800 */
[----:B------:R-:W-:Y:S01]  /*7450*/  IMAD.IADD R57, R55, 0x1, -R56 ;  /* 0x0000000137397824 */ /* 0x000fe200078e0a38 */
[----:B------:R-:W-:Y:S01]  /*7460*/  LEA R55, R16, R17, 0x4 ;  /* 0x0000001110377211 */ /* 0x000fe200078e20ff */
[----:B------:R-:W-:-:S02]  /*7470*/  IMAD.U32 R17, RZ, RZ, UR5 ;  /* 0x00000005ff117e24 */ /* 0x000fc4000f8e00ff */
[----:B------:R-:W5:Y:S01]  /*7480*/  @P0 LDC R65, c[0x0][0xbec] ;  /* 0x0002fb00ff410b82 */ /* 0x000f620000000800 */
[----:B------:R-:W-:Y:S01]  /*7490*/  IMAD.U32 R16, RZ, RZ, UR4 ;  /* 0x00000004ff107e24 */ /* 0x000fe2000f8e00ff */
[----:B------:R-:W-:Y:S01]  /*74a0*/  UIMAD.WIDE.U32 UR4, UR39, UR8, URZ ;  /* 0x00000008270472a5 */ /* 0x000fe2000f8e003f */
[----:B------:R-:W-:Y:S01]  /*74b0*/  IMAD.U32 R17, RZ, RZ, UR6 ;  /* 0x00000006ff117e24 */ /* 0x000fe2000f8e00ff */
[----:B------:R-:W-:Y:S01]  /*74c0*/  LEA R56, R54, R55, 0x6 ;  /* 0x0000003736387211 */ /* 0x000fe200078e30ff */
[----:B------:R-:W-:Y:S01]  /*74d0*/  UIMAD UR6, UR39, UR9, UR7 ;  /* 0x00000009270672a4 */ /* 0x000fe2000f8e0207 */
[----:B---3--:R-:W-:Y:S02]  /*74e0*/  IMAD R54, R62, UR10, RZ ;  /* 0x0000000a3e367c24 */ /* 0x008fe4000f8e02ff */
[----:B------:R-:W3:Y:S01]  /*74f0*/  @P0 LDC R64, c[0x0][0xbf0] ;  /* 0x0002fc00ff400b82 */ /* 0x000ee20000000800 */
[----:B------:R-:W-:Y:S01]  /*7500*/  UIADD3 UR6, UR5, UR6, URZ ;  /* 0x0000000605067290 */ /* 0x000fe2000fffe03f */
[----:B------:R-:W-:Y:S01]  /*7510*/  IMAD R61, R63, UR12, R54 ;  /* 0x0000000c3f3d7c24 */ /* 0x000fe2000f8e0236 */
[----:B------:R-:W-:Y:S01]  /*7520*/  ULDC.64 UR8, c[0x0][0xb28] ;  /* 0x0002ca0000087ab9 */ /* 0x000fe20000000a00 */
[----:B------:R-:W-:-:S02]  /*7530*/  IMAD R63, RZ, RZ, -UR39 ;  /* 0x80000027ff3f7e24 */ /* 0x000fc4000f8e02ff */
[----:B------:R-:W-:Y:S02]  /*7540*/  IMAD R57, R57, 0x8, R56 ;  /* 0x0000000839397824 */ /* 0x000fe400078e0238 */
[----:B------:R-:W3:Y:S01]  /*7550*/  @P0 LDC R70, c[0x0][0xbf0] ;  /* 0x0002fc00ff460b82 */ /* 0x000ee20000000800 */
[----:B------:R-:W-:-:S04]  /*7560*/  IMAD.WIDE.U32 R16, R62, UR12, R16 ;  /* 0x0000000c3e107c25 */ /* 0x000fc8000f8e0010 */
[----:B------:R-:W-:Y:S01]  /*7570*/  IMAD.U32 R55, RZ, RZ, UR5 ;  /* 0x00000005ff377e24 */ /* 0x000fe2000f8e00ff */
[----:B------:R-:W-:Y:S01]  /*7580*/  MOV R55, UR6 ;  /* 0x0000000600377c02 */ /* 0x000fe20008000f00 */
[----:B0-----:R-:W-:Y:S01]  /*7590*/  IMAD R62, R66, UR10, RZ ;  /* 0x0000000a423e7c24 */ /* 0x001fe2000f8e02ff */
[----:B------:R-:W-:Y:S01]  /*75a0*/  ULDC.64 UR6, c[0x0][0xb48] ;  /* 0x0002d20000067ab9 */ /* 0x000fe20000000a00 */
[----:B----4-:R-:W-:Y:S02]  /*75b0*/  IMAD R69, R68, R63, UR11 ;  /* 0x0000000b44457e24 */ /* 0x010fe4000f8e023f */
[----:B------:R-:W-:Y:S01]  /*75c0*/  IMAD.U32 R54, RZ, RZ, UR4 ;  /* 0x00000004ff367e24 */ /* 0x000fe2000f8e00ff */
[----:B------:R-:W-:Y:S01]  /*75d0*/  ULDC.64 UR4, c[0x0][0xbe0] ;  /* 0x0002f80000047ab9 */ /* 0x000fe20000000a00 */
[----:B-1----:R-:W-:Y:S02]  /*75e0*/  IMAD R58, R60, 0xc0, R57 ;  /* 0x000000c03c3a7824 */ /* 0x002fe400078e0239 */
[----:B------:R-:W-:-:S02]  /*75f0*/  IMAD.IADD R17, R17, 0x1, R61 ;  /* 0x0000000111117824 */ /* 0x000fc400078e023d */
[----:B------:R-:W-:Y:S01]  /*7600*/  IMAD R61, R67, UR12, R62 ;  /* 0x0000000c433d7c24 */ /* 0x000fe2000f8e023e */
[----:B------:R-:W-:Y:S01]  /*7610*/  SHF.R.S32.HI R62, RZ, 0x1f, R69 ;  /* 0x0000001fff3e7819 */ /* 0x000fe20000011445 */
[----:B------:R-:W-:-:S04]  /*7620*/  IMAD.WIDE.U32 R54, R66, UR12, R54 ;  /* 0x0000000c42367c25 */ /* 0x000fc8000f8e0036 */
[----:B--2---:R-:W-:-:S04]  /*7630*/  @P0 IMAD.HI.U32 R59, R58, R59, RZ ;  /* 0x0000003b3a3b0227 */ /* 0x004fc800078e00ff */
[----:B-----5:R-:W-:-:S04]  /*7640*/  @P0 IMAD.HI.U32 R65, R58, R65, RZ ;  /* 0x000000413a410227 */ /* 0x020fc800078e00ff */
[----:B------:R-:W-:Y:S02]  /*7650*/  IMAD.IADD R55, R55, 0x1, R61 ;  /* 0x0000000137377824 */ /* 0x000fe400078e023d */
[----:B------:R-:W-:Y:S01]  /*7660*/  IMAD.MOV.U32 R57, RZ, RZ, R58 ;  /* 0x000000ffff397224 */ /* 0x000fe200078e003a */
[----:B---3--:R-:W-:Y:S01]  /*7670*/  @P0 SHF.R.U32.HI R57, RZ, R64, R59 ;  /* 0x00000040ff390219 */ /* 0x008fe2000001163b */
[----:B------:R-:W-:Y:S01]  /*7680*/  IMAD R61, R62, UR4, RZ ;  /* 0x000000043e3d7c24 */ /* 0x000fe2000f8e02ff */
[----:B------:R-:W-:Y:S01]  /*7690*/  MOV R59, R58 ;  /* 0x0000003a003b7202 */ /* 0x000fe20000000f00 */
[----:B------:R-:W-:Y:S01]  /*76a0*/  IMAD.WIDE.U32 R16, R69, UR4, R16 ;  /* 0x0000000445107c25 */ /* 0x000fe2000f8e0010 */
[----:B------:R-:W-:-:S03]  /*76b0*/  @P0 SHF.R.U32.HI R59, RZ, R70, R65 ;  /* 0x00000046ff3b0219 */ /* 0x000fc60000011641 */
[----:B------:R-:W-:Y:S01]  /*76c0*/  IMAD R62, R62, UR6, RZ ;  /* 0x000000063e3e7c24 */ /* 0x000fe2000f8e02ff */
[----:B------:R-:W-:Y:S01]  /*76d0*/  BAR.SYNC.DEFER_BLOCKING 0x1, 0x180 ;  /* 0x0046000000007b1d */ /* 0x000fe20000010000 */
[C---:B------:R-:W-:Y:S01]  /*76e0*/  IMAD R63, R69.reuse, UR5, R61 ;  /* 0x00000005453f7c24 */ /* 0x040fe2000f8e023d */
[--C-:B------:R-:W-:Y:S01]  /*76f0*/  SHF.R.S32.HI R61, RZ, 0x1f, R57.reuse ;  /* 0x0000001fff3d7819 */ /* 0x100fe20000011439 */
[----:B------:R-:W-:Y:S01]  /*7700*/  IMAD R65, R69, UR7, R62 ;  /* 0x0000000745417c24 */ /* 0x000fe2000f8e023e */
[----:B------:R-:W-:Y:S01]  /*7710*/  IADD3 R16, P0, R57, R16, RZ ;  /* 0x0000001039107210 */ /* 0x000fe20007f1e0ff */
[----:B------:R-:W-:Y:S01]  /*7720*/  IMAD.MOV R57, RZ, RZ, -R57 ;  /* 0x000000ffff397224 */ /* 0x000fe200078e0a39 */
[----:B------:R-:W-:Y:S01]  /*7730*/  SHF.R.S32.HI R62, RZ, 0x1f, R59 ;  /* 0x0000001fff3e7819 */ /* 0x000fe2000001143b */
[----:B------:R-:W-:Y:S01]  /*7740*/  IMAD.WIDE.U32 R54, R69, UR6, R54 ;  /* 0x0000000645367c25 */ /* 0x000fe2000f8e0036 */
[----:B------:R-:W-:Y:S01]  /*7750*/  ULDC.64 UR4, c[0x0][0xb30] ;  /* 0x0002cc0000047ab9 */ /* 0x000fe20000000a00 */
[----:B------:R-:W-:Y:S01]  /*7760*/  IADD3.X R17, R61, R17, R63, P0, !PT ;  /* 0x000000113d117210 */ /* 0x000fe200007fe43f */
[----:B------:R-:W-:Y:S01]  /*7770*/  ULDC.64 UR6, c[0x0][0xbc8] ;  /* 0x0002f20000067ab9 */ /* 0x000fe20000000a00 */
[----:B------:R-:W-:Y:S01]  /*7780*/  IMAD.MOV R64, RZ, RZ, -R59 ;  /* 0x000000ffff407224 */ /* 0x000fe200078e0a3b */
[----:B------:R-:W-:Y:S01]  /*7790*/  IADD3 R55, R55, R65, RZ ;  /* 0x0000004137377210 */ /* 0x000fe20007ffe0ff */
[----:B------:R-:W-:-:S02]  /*77a0*/  IMAD R57, R23, R57, R58 ;  /* 0x0000003917397224 */ /* 0x000fc400078e023a */
[----:B------:R-:W-:Y:S02]  /*77b0*/  IMAD R62, R62, UR4, RZ ;  /* 0x000000043e3e7c24 */ /* 0x000fe4000f8e02ff */
[----:B------:R-:W-:Y:S01]  /*77c0*/  IMAD R61, R23, R64, R58 ;  /* 0x00000040173d7224 */ /* 0x000fe200078e023a */
[----:B------:R-:W-:Y:S01]  /*77d0*/  SHF.R.S32.HI R58, RZ, 0x1f, R57 ;  /* 0x0000001fff3a7819 */ /* 0x000fe20000011439 */
[C---:B------:R-:W-:Y:S01]  /*77e0*/  IMAD R63, R59.reuse, UR5, R62 ;  /* 0x000000053b3f7c24 */ /* 0x040fe2000f8e023e */
[----:B------:R-:W0:Y:S01]  /*77f0*/  S2UR UR5, SR_CgaCtaId ;  /* 0x00000000000579c3 */ /* 0x000e220000008800 */
[----:B------:R-:W-:Y:S01]  /*7800*/  IMAD.WIDE.U32 R54, R59, UR4, R54 ;  /* 0x000000043b367c25 */ /* 0x000fe2000f8e0036 */
[----:B------:R-:W-:Y:S01]  /*7810*/  SHF.R.S32.HI R59, RZ, 0x1f, R61 ;  /* 0x0000001fff3b7819 */ /* 0x000fe2000001143d */
[----:B------:R-:W-:Y:S02]  /*7820*/  UMOV UR4, 0x400 ;  /* 0x0000040000047882 */ /* 0x000fe40000000000 */
[----:B------:R-:W-:-:S02]  /*7830*/  IMAD R58, R58, UR6, RZ ;  /* 0x000000063a3a7c24 */ /* 0x000fc4000f8e02ff */
[----:B------:R-:W-:Y:S02]  /*7840*/  IMAD R62, R59, UR8, RZ ;  /* 0x000000083b3e7c24 */ /* 0x000fe4000f8e02ff */
[----:B------:R-:W-:Y:S02]  /*7850*/  IMAD.IADD R55, R55, 0x1, R63 ;  /* 0x0000000137377824 */ /* 0x000fe400078e023f */
[C---:B------:R-:W-:Y:S02]  /*7860*/  IMAD R59, R57.reuse, UR7, R58 ;  /* 0x00000007393b7c24 */ /* 0x040fe4000f8e023a */
[----:B------:R-:W-:Y:S01]  /*7870*/  IMAD.WIDE.U32 R16, R57, UR6, R16 ;  /* 0x0000000639107c25 */ /* 0x000fe2000f8e0010 */
[----:B------:R-:W-:-:S03]  /*7880*/  ULDC.64 UR6, c[0x0][0xba8] ;  /* 0x0002ea0000067ab9 */ /* 0x000fc60000000a00 */
[C---:B------:R-:W-:Y:S02]  /*7890*/  IMAD R63, R61.reuse, UR9, R62 ;  /* 0x000000093d3f7c24 */ /* 0x040fe4000f8e023e */
[----:B------:R-:W-:Y:S01]  /*78a0*/  IMAD.WIDE.U32 R54, R61, UR8, R54 ;  /* 0x000000083d367c25 */ /* 0x000fe2000f8e0036 */
[----:B------:R-:W-:Y:S01]  /*78b0*/  LEA R61, P0, R16, UR6, 0x2 ;  /* 0x00000006103d7c11 */ /* 0x000fe2000f8010ff */
[----:B------:R-:W-:Y:S01]  /*78c0*/  ULDC.64 UR8, c[0x0][0xb00] ;  /* 0x0002c00000087ab9 */ /* 0x000fe20000000a00 */
[----:B------:R-:W-:Y:S01]  /*78d0*/  ULDC UR6, c[0x0][0xa88] ;  /* 0x0002a20000067ab9 */ /* 0x000fe20000000800 */
[----:B------:R-:W-:Y:S01]  /*78e0*/  IMAD.IADD R57, R17, 0x1, R59 ;  /* 0x0000000111397824 */ /* 0x000fe200078e023b */
[----:B------:R-:W-:Y:S01]  /*78f0*/  LEA R66, P1, R54, UR8, 0x2 ;  /* 0x0000000836427c11 */ /* 0x000fe2000f8210ff */
[----:B------:R-:W-:Y:S01]  /*7900*/  IMAD.IADD R17, R55, 0x1, R63 ;  /* 0x0000000137117824 */ /* 0x000fe200078e023f */
[----:B0-----:R-:W-:Y:S01]  /*7910*/  ULEA UR4, UR5, UR4, 0x18 ;  /* 0x0000000405047291 */ /* 0x001fe2000f8ec03f */
[----:B------:R-:W-:Y:S01]  /*7920*/  IMAD R58, R60, 0xc0, R56 ;  /* 0x000000c03c3a7824 */ /* 0x000fe200078e0238 */
[----:B------:R-:W-:Y:S01]  /*7930*/  LEA.HI.X R59, R16, UR7, R57, 0x2, P0 ;  /* 0x00000007103b7c11 */ /* 0x000fe200080f1439 */
[----:B------:R-:W-:Y:S01]  /*7940*/  SHFL.IDX PT, R56, R61, 0x1, 0x1c1f ;  /* 0x003c1f003d387f89 */ /* 0x000fe200000e0000 */
[----:B------:R-:W-:Y:S01]  /*7950*/  LEA.HI.X R67, R54, UR9, R17, 0x2, P1 ;  /* 0x0000000936437c11 */ /* 0x000fe200088f1411 */
[----:B------:R-:W-:Y:S01]  /*7960*/  IMAD R63, R23, UR6, RZ ;  /* 0x00000006173f7c24 */ /* 0x000fe2000f8e02ff */
[----:B------:R-:W-:Y:S01]  /*7970*/  LOP3.LUT P0, RZ, R18, 0x3, RZ, 0xc0, !PT ;  /* 0x0000000312ff7812 */ /* 0x000fe2000780c0ff */
[----:B------:R-:W-:Y:S01]  /*7980*/  SHFL.IDX PT, R54, R61, RZ, 0x1c1f ;  /* 0x001c1fff3d367589 */ /* 0x000fe200000e0000 */
[C---:B------:R-:W-:Y:S01]  /*7990*/  IADD3 R62, R58.reuse, 0x8, RZ ;  /* 0x000000083a3e7810 */ /* 0x040fe20007ffe0ff */
[----:B------:R-:W-:Y:S01]  /*79a0*/  UIADD3 UR4, UR4, 0x2d820, URZ ;  /* 0x0002d82004047890 */ /* 0x000fe2000fffe03f */
[-C--:B------:R-:W-:Y:S01]  /*79b0*/  ISETP.GE.OR P1, PT, R58, R63.reuse, P0 ;  /* 0x0000003f3a00720c */ /* 0x080fe20000726670 */
[----:B------:R-:W0:Y:S01]  /*79c0*/  SHFL.IDX PT, R55, R59, RZ, 0x1c1f ;  /* 0x001c1fff3b377589 */ /* 0x000e2200000e0000 */
[-C--:B------:R-:W-:Y:S01]  /*79d0*/  ISETP.GE.OR P0, PT, R62, R63.reuse, P0 ;  /* 0x0000003f3e00720c */ /* 0x080fe20000706670 */
[----:B------:R-:W-:Y:S01]  /*79e0*/  UPRMT UR4, URZ, 0x654, UR4 ;  /* 0x000006543f047896 */ /* 0x000fe20008000004 */
[----:B------:R-:W-:Y:S01]  /*79f0*/  ISETP.GE.AND P2, PT, R58, R63, PT ;  /* 0x0000003f3a00720c */ /* 0x000fe20003f46270 */
[----:B------:R-:W1:Y:S01]  /*7a00*/  SHFL.IDX PT, R57, R59, 0x1, 0x1c1f ;  /* 0x003c1f003b397f89 */ /* 0x000e6200000e0000 */
[----:B------:R-:W-:-:S03]  /*7a10*/  LOP3.LUT R23, R22, 0x7ffffffc, RZ, 0xc0, !PT ;  /* 0x7ffffffc16177812 */ /* 0x000fc600078ec0ff */
[----:B------:R2:W3:Y:S02]  /*7a20*/  SHFL.IDX PT, R16, R66, RZ, 0x1c1f ;  /* 0x001c1fff42107589 */ /* 0x0004e400000e0000 */
[----:B------:R-:W-:Y:S01]  /*7a30*/  IMAD.IADD R23, R18, 0x1, -R23 ;  /* 0x0000000112177824 */ /* 0x000fe200078e0a17 */
[----:B------:R-:W-:Y:S01]  /*7a40*/  SYNCS.ARRIVE.TRANS64.RED.A1T0 RZ, [UR4], RZ ;  /* 0x000000ffffff79a7 */ /* 0x000fe20008100404 */
[----:B------:R2:W4:Y:S02]  /*7a50*/  SHFL.IDX PT, R17, R67, RZ, 0x1c1f ;  /* 0x001c1fff43117589 */ /* 0x00052400000e0000 */
[----:B------:R-:W-:Y:S02]  /*7a60*/  IMAD.SHL.U32 R23, R23, 0x2, RZ ;  /* 0x0000000217177824 */ /* 0x000fe400078e00ff */
[----:B0-----:R2:W-:Y:S04]  /*7a70*/  @!P1 ST.E desc[UR36][R54.64], R19 ;  /* 0x0000001336009985 */ /* 0x0015e8000c101924 */
[----:B-1----:R2:W-:Y:S01]  /*7a80*/  @!P0 ST.E desc[UR36][R56.64], R0 ;  /* 0x0000000038008985 */ /* 0x0025e2000c101924 */
[----:B------:R-:W-:Y:S05]  /*7a90*/  @P2 BRA `(.L_x_37) ;  /* 0x0000000400182947 */ /* 0x000fea0003800000 */
[C---:B--2---:R-:W-:Y:S01]  /*7aa0*/  VIADD R0, R23.reuse, 0x8 ;  /* 0x0000000817007836 */ /* 0x044fe20000000000 */
[----:B------:R-:W-:Y:S01]  /*7ab0*/  ULDC UR4, c[0x0][0xac8] ;  /* 0x0002b20000047ab9 */ /* 0x000fe20000000800 */
[C---:B------:R-:W-:Y:S01]  /*7ac0*/  IADD3 R18, R23.reuse, 0x10, RZ ;  /* 0x0000001017127810 */ /* 0x040fe20007ffe0ff */
[C---:B------:R-:W-:Y:S01]  /*7ad0*/  VIADD R19, R23.reuse, 0x18 ;  /* 0x0000001817137836 */ /* 0x040fe20000000000 */
[C---:B------:R-:W-:Y:S01]  /*7ae0*/  ISETP.GE.AND P0, PT, R23.reuse, UR4, PT ;  /* 0x0000000417007c0c */ /* 0x040fe2000bf06270 */
[C---:B------:R-:W-:Y:S01]  /*7af0*/  VIADD R54, R23.reuse, 0x20 ;  /* 0x0000002017367836 */ /* 0x040fe20000000000 */
[----:B------:R-:W-:Y:S01]  /*7b00*/  ISETP.GE.AND P1, PT, R0, UR4, PT ;  /* 0x0000000400007c0c */ /* 0x000fe2000bf26270 */
[C---:B------:R-:W-:Y:S01]  /*7b10*/  VIADD R64, R23.reuse, 0x38 ;  /* 0x0000003817407836 */ /* 0x040fe20000000000 */
[----:B------:R-:W-:Y:S01]  /*7b20*/  ISETP.GE.AND P2, PT, R18, UR4, PT ;  /* 0x0000000412007c0c */ /* 0x000fe2000bf46270 */
[----:B------:R-:W-:Y:S01]  /*7b30*/  VIADD R65, R23, 0x40 ;  /* 0x0000004017417836 */ /* 0x000fe20000000000 */
[----:B------:R-:W-:-:S02]  /*7b40*/  ISETP.GE.AND P3, PT, R19, UR4, PT ;  /* 0x0000000413007c0c */ /* 0x000fc4000bf66270 */
[----:B------:R-:W-:-:S07]  /*7b50*/  ISETP.GE.AND P4, PT, R54, UR4, PT ;  /* 0x0000000436007c0c */ /* 0x000fce000bf86270 */
[----:B------:R-:W-:Y:S02]  /*7b60*/  @!P1 LEA.HI R0, R0, R0, RZ, 0x1 ;  /* 0x0000000000009211 */ /* 0x000fe400078f08ff */
[----:B------:R-:W-:Y:S02]  /*7b70*/  @!P2 LEA.HI R18, R18, R18, RZ, 0x1 ;  /* 0x000000121212a211 */ /* 0x000fe400078f08ff */
[----:B------:R-:W-:Y:S02]  /*7b80*/  @!P3 LEA.HI R22, R19, R19, RZ, 0x1 ;  /* 0x000000131316b211 */ /* 0x000fe400078f08ff */
[----:B------:R-:W-:Y:S02]  /*7b90*/  @!P1 LOP3.LUT R55, R0, 0xfffffffe, RZ, 0xc0, !PT ;  /* 0xfffffffe00379812 */ /* 0x000fe400078ec0ff */
[----:B------:R-:W-:Y:S02]  /*7ba0*/  @!P4 LEA.HI R0, R54, R54, RZ, 0x1 ;  /* 0x000000363600c211 */ /* 0x000fe400078f08ff */
[----:B------:R-:W-:Y:S01]  /*7bb0*/  @!P2 LOP3.LUT R57, R18, 0xfffffffe, RZ, 0xc0, !PT ;  /* 0xfffffffe1239a812 */ /* 0x000fe200078ec0ff */
[----:B---34-:R-:W-:Y:S01]  /*7bc0*/  @!P0 IMAD.WIDE R18, R23, 0x4, R16 ;  /* 0x0000000417128825 */ /* 0x018fe200078e0210 */
[----:B------:R-:W-:-:S02]  /*7bd0*/  @!P3 LOP3.LUT R59, R22, 0xfffffffe, RZ, 0xc0, !PT ;  /* 0xfffffffe163bb812 */ /* 0x000fc400078ec0ff */
[----:B------:R-:W-:Y:S01]  /*7be0*/  @!P4 LOP3.LUT R61, R0, 0xfffffffe, RZ, 0xc0, !PT ;  /* 0xfffffffe003dc812 */ /* 0x000fe200078ec0ff */
[--C-:B------:R-:W-:Y:S01]  /*7bf0*/  @!P1 IMAD.WIDE R54, R55, 0x4, R16.reuse ;  /* 0x0000000437369825 */ /* 0x100fe200078e0210 */
[C---:B------:R-:W-:Y:S01]  /*7c00*/  IADD3 R22, R23.reuse, 0x30, RZ ;  /* 0x0000003017167810 */ /* 0x040fe20007ffe0ff */
[----:B------:R0:W-:Y:S02]  /*7c10*/  @!P0 ST.E.64 desc[UR36][R18.64], R38 ;  /* 0x0000002612008985 */ /* 0x0001e4000c101b24 */
[----:B------:R-:W-:Y:S02]  /*7c20*/  VIADD R0, R23, 0x28 ;  /* 0x0000002817007836 */ /* 0x000fe40000000000 */
[--C-:B------:R-:W-:Y:S01]  /*7c30*/  @!P2 IMAD.WIDE R56, R57, 0x4, R16.reuse ;  /* 0x000000043938a825 */ /* 0x100fe200078e0210 */
[----:B------:R1:W-:Y:S01]  /*7c40*/  @!P1 ST.E.64 desc[UR36][R54.64], R36 ;  /* 0x0000002436009985 */ /* 0x0003e2000c101b24 */
[----:B------:R-:W-:Y:S02]  /*7c50*/  ISETP.GE.AND P1, PT, R22, UR4, PT ;  /* 0x0000000416007c0c */ /* 0x000fe4000bf26270 */
[--C-:B------:R-:W-:Y:S01]  /*7c60*/  @!P3 IMAD.WIDE R58, R59, 0x4, R16.reuse ;  /* 0x000000043b3ab825 */ /* 0x100fe200078e0210 */
[----:B------:R-:W-:Y:S01]  /*7c70*/  ISETP.GE.AND P0, PT, R0, UR4, PT ;  /* 0x0000000400007c0c */ /* 0x000fe2000bf06270 */
[----:B------:R2:W-:Y:S01]  /*7c80*/  @!P2 ST.E.64 desc[UR36][R56.64], R34 ;  /* 0x000000223800a985 */ /* 0x0005e2000c101b24 */
[----:B------:R-:W-:Y:S01]  /*7c90*/  ISETP.GE.AND P2, PT, R64, UR4, PT ;  /* 0x0000000440007c0c */ /* 0x000fe2000bf46270 */
[----:B------:R-:W-:Y:S01]  /*7ca0*/  @!P4 IMAD.WIDE R60, R61, 0x4, R16 ;  /* 0x000000043d3cc825 */ /* 0x000fe200078e0210 */
[C---:B0-----:R-:W-:Y:S01]  /*7cb0*/  IADD3 R19, R23.reuse, 0x50, RZ ;  /* 0x0000005017137810 */ /* 0x041fe20007ffe0ff */
[----:B------:R0:W-:Y:S02]  /*7cc0*/  @!P3 ST.E.64 desc[UR36][R58.64], R40 ;  /* 0x000000283a00b985 */ /* 0x0001e4000c101b24 */
[----:B------:R-:W-:Y:S01]  /*7cd0*/  VIADD R18, R23, 0x48 ;  /* 0x0000004817127836 */ /* 0x000fe20000000000 */
[----:B------:R-:W-:Y:S01]  /*7ce0*/  ISETP.GE.AND P3, PT, R65, UR4, PT ;  /* 0x0000000441007c0c */ /* 0x000fe2000bf66270 */
[----:B-1----:R-:W-:Y:S01]  /*7cf0*/  VIADD R36, R23, 0x58 ;  /* 0x0000005817247836 */ /* 0x002fe20000000000 */
[----:B------:R1:W-:Y:S01]  /*7d00*/  @!P4 ST.E.64 desc[UR36][R60.64], R46 ;  /* 0x0000002e3c00c985 */ /* 0x0003e2000c101b24 */
[----:B------:R-:W-:-:S02]  /*7d10*/  ISETP.GE.AND P5, PT, R19, UR4, PT ;  /* 0x0000000413007c0c */ /* 0x000fc4000bfa6270 */
[----:B------:R-:W-:Y:S02]  /*7d20*/  ISETP.GE.AND P4, PT, R18, UR4, PT ;  /* 0x0000000412007c0c */ /* 0x000fe4000bf86270 */
[----:B------:R-:W-:Y:S02]  /*7d30*/  ISETP.GE.AND P6, PT, R36, UR4, PT ;  /* 0x0000000424007c0c */ /* 0x000fe4000bfc6270 */
[----:B------:R-:W-:Y:S02]  /*7d40*/  @!P0 LEA.HI R0, R0, R0, RZ, 0x1 ;  /* 0x0000000000008211 */ /* 0x000fe400078f08ff */
[----:B------:R-:W-:Y:S02]  /*7d50*/  @!P1 LEA.HI R22, R22, R22, RZ, 0x1 ;  /* 0x0000001616169211 */ /* 0x000fe400078f08ff */
[----:B------:R-:W-:Y:S02]  /*7d60*/  @!P2 LEA.HI R64, R64, R64, RZ, 0x1 ;  /* 0x000000404040a211 */ /* 0x000fe400078f08ff */
[----:B------:R-:W-:-:S02]  /*7d70*/  @!P3 LEA.HI R65, R65, R65, RZ, 0x1 ;  /* 0x000000414141b211 */ /* 0x000fc400078f08ff */
[----:B--2---:R-:W-:Y:S02]  /*7d80*/  @!P5 LEA.HI R34, R19, R19, RZ, 0x1 ;  /* 0x000000131322d211 */ /* 0x004fe400078f08ff */
[----:B------:R-:W-:Y:S02]  /*7d90*/  @!P4 LEA.HI R18, R18, R18, RZ, 0x1 ;  /* 0x000000121212c211 */ /* 0x000fe400078f08ff */
[----:B------:R-:W-:Y:S02]  /*7da0*/  @!P0 LOP3.LUT R19, R0, 0xfffffffe, RZ, 0xc0, !PT ;  /* 0xfffffffe00138812 */ /* 0x000fe400078ec0ff */
[----:B------:R-:W-:Y:S02]  /*7db0*/  @!P1 LOP3.LUT R35, R22, 0xfffffffe, RZ, 0xc0, !PT ;  /* 0xfffffffe16239812 */ /* 0x000fe400078ec0ff */
[----:B------:R-:W-:Y:S02]  /*7dc0*/  @!P6 LEA.HI R36, R36, R36, RZ, 0x1 ;  /* 0x000000242424e211 */ /* 0x000fe400078f08ff */
[----:B------:R-:W-:-:S02]  /*7dd0*/  @!P2 LOP3.LUT R37, R64, 0xfffffffe, RZ, 0xc0, !PT ;  /* 0xfffffffe4025a812 */ /* 0x000fc400078ec0ff */
[----:B------:R-:W-:Y:S02]  /*7de0*/  @!P3 LOP3.LUT R39, R65, 0xfffffffe, RZ, 0xc0, !PT ;  /* 0xfffffffe4127b812 */ /* 0x000fe400078ec0ff */
[----:B0-----:R-:W-:Y:S01]  /*7df0*/  @!P4 LOP3.LUT R41, R18, 0xfffffffe, RZ, 0xc0, !PT ;  /* 0xfffffffe1229c812 */ /* 0x001fe200078ec0ff */
[--C-:B------:R-:W-:Y:S01]  /*7e00*/  @!P0 IMAD.WIDE R18, R19, 0x4, R16.reuse ;  /* 0x0000000413128825 */ /* 0x100fe200078e0210 */
[----:B-1----:R-:W-:Y:S02]  /*7e10*/  @!P5 LOP3.LUT R47, R34, 0xfffffffe, RZ, 0xc0, !PT ;  /* 0xfffffffe222fd812 */ /* 0x002fe400078ec0ff */
[----:B------:R-:W-:Y:S01]  /*7e20*/  @!P6 LOP3.LUT R55, R36, 0xfffffffe, RZ, 0xc0, !PT ;  /* 0xfffffffe2437e812 */ /* 0x000fe200078ec0ff */
[--C-:B------:R-:W-:Y:S01]  /*7e30*/  @!P1 IMAD.WIDE R34, R35, 0x4, R16.reuse ;  /* 0x0000000423229825 */ /* 0x100fe200078e0210 */
[----:B------:R0:W-:Y:S03]  /*7e40*/  @!P0 ST.E.64 desc[UR36][R18.64], R2 ;  /* 0x0000000212008985 */ /* 0x0001e6000c101b24 */
        /* <DEDUP_REMOVED lines=8> */
[----:B------:R-:W-:Y:S01]  /*7ed0*/  @!P6 IMAD.WIDE R16, R55, 0x4, R16 ;  /* 0x000000043710e825 */ /* 0x000fe200078e0210 */
[----:B------:R0:W-:Y:S04]  /*7ee0*/  @!P5 ST.E.64 desc[UR36][R46.64], R42 ;  /* 0x0000002a2e00d985 */ /* 0x0001e8000c101b24 */
[----:B------:R0:W-:Y:S02]  /*7ef0*/  @!P6 ST.E.64 desc[UR36][R16.64], R52 ;  /* 0x000000341000e985 */ /* 0x0001e4000c101b24 */
.L_x_37:
[----:B------:R-:W-:Y:S05]  /*7f00*/  BSYNC B0 ;  /* 0x0000000000007941 */ /* 0x000fea0003800000 */
.L_x_36:
[----:B------:R-:W-:Y:S01]  /*7f10*/  ISETP.GE.AND P0, PT, R62, R63, PT ;  /* 0x0000003f3e00720c */ /* 0x000fe20003f06270 */
[----:B0-2---:R1:W2:Y:S04]  /*7f20*/  SHFL.IDX PT, R19, R67, 0x1, 0x1c1f ;  /* 0x003c1f0043137f89 */ /* 0x0052a800000e0000 */
[----:B------:R1:W0:Y:S08]  /*7f30*/  SHFL.IDX PT, R18, R66, 0x1, 0x1c1f ;  /* 0x003c1f0042127f89 */ /* 0x00023000000e0000 */
[----:B-1----:R-:W-:Y:S05]  /*7f40*/  @P0 BRA `(.L_x_8) ;  /* 0x0000004000980947 */ /* 0x002fea0003800000 */
[C---:B------:R-:W-:Y:S01]  /*7f50*/  VIADD R0, R23.reuse, 0x8 ;  /* 0x0000000817007836 */ /* 0x040fe20000000000 */
[----:B------:R-:W-:Y:S01]  /*7f60*/  ULDC UR4, c[0x0][0xac8] ;  /* 0x0002b20000047ab9 */ /* 0x000fe20000000800 */
[C---:B------:R-:W-:Y:S01]  /*7f70*/  VIADD R2, R23.reuse, 0x10 ;  /* 0x0000001017027836 */ /* 0x040fe20000000000 */
[C---:B------:R-:W-:Y:S01]  /*7f80*/  IADD3 R3, R23.reuse, 0x18, RZ ;  /* 0x0000001817037810 */ /* 0x040fe20007ffe0ff */
[C---:B------:R-:W-:Y:S01]  /*7f90*/  VIADD R20, R23.reuse, 0x20 ;  /* 0x0000002017147836 */ /* 0x040fe20000000000 */
[----:B------:R-:W-:Y:S01]  /*7fa0*/  ISETP.GE.AND P3, PT, R0, UR4, PT ;  /* 0x0000000400007c0c */ /* 0x000fe2000bf66270 */
[C---:B------:R-:W-:Y:S01]  /*7fb0*/  VIADD R21, R23.reuse, 0x28 ;  /* 0x0000002817157836 */ /* 0x040fe20000000000 */
[----:B------:R-:W-:Y:S01]  /*7fc0*/  ISETP.GE.AND P4, PT, R2, UR4, PT ;  /* 0x0000000402007c0c */ /* 0x000fe2000bf86270 */
[----:B------:R-:W-:Y:S01]  /*7fd0*/  VIADD R28, R23, 0x40 ;  /* 0x00000040171c7836 */ /* 0x000fe20000000000 */
[----:B------:R-:W-:Y:S01]  /*7fe0*/  ISETP.GE.AND P5, PT, R3, UR4, PT ;  /* 0x0000000403007c0c */ /* 0x000fe2000bfa6270 */
[C---:B------:R-:W-:Y:S01]  /*7ff0*/  VIADD R29, R23.reuse, 0x48 ;  /* 0x00000048171d7836 */ /* 0x040fe20000000000 */
[C---:B------:R-:W-:Y:S01]  /*8000*/  ISETP.GE.AND P2, PT, R23.reuse, UR4, PT ;  /* 0x0000000417007c0c */ /* 0x040fe2000bf46270 */
[----:B------:R-:W-:Y:S01]  /*8010*/  VIADD R34, R23, 0x50 ;  /* 0x0000005017227836 */ /* 0x000fe20000000000 */
[----:B------:R-:W-:-:S02]  /*8020*/  ISETP.GE.AND P0, PT, R20, UR4, PT ;  /* 0x0000000414007c0c */ /* 0x000fc4000bf06270 */
[----:B------:R-:W-:Y:S02]  /*8030*/  ISETP.GE.AND P1, PT, R21, UR4, PT ;  /* 0x0000000415007c0c */ /* 0x000fe4000bf26270 */
[----:B------:R-:W-:Y:S02]  /*8040*/  IADD3 R22, R23, 0x38, RZ ;  /* 0x0000003817167810 */ /* 0x000fe40007ffe0ff */
[----:B------:R-:W-:Y:S02]  /*8050*/  @!P3 LEA.HI R0, R0, R0, RZ, 0x1 ;  /* 0x000000000000b211 */ /* 0x000fe400078f08ff */
[----:B------:R-:W-:Y:S02]  /*8060*/  @!P4 LEA.HI R2, R2, R2, RZ, 0x1 ;  /* 0x000000020202c211 */ /* 0x000fe400078f08ff */
[----:B------:R-:W-:Y:S02]  /*8070*/  @!P5 LEA.HI R3, R3, R3, RZ, 0x1 ;  /* 0x000000030303d211 */ /* 0x000fe400078f08ff */
[----:B------:R-:W-:Y:S01]  /*8080*/  @!P3 LOP3.LUT R5, R0, 0xfffffffe, RZ, 0xc0, !PT ;  /* 0xfffffffe0005b812 */ /* 0x000fe200078ec0ff */
[----:B------:R-:W-:Y:S01]  /*8090*/  VIADD R0, R23, 0x30 ;  /* 0x0000003017007836 */ /* 0x000fe20000000000 */
[----:B------:R-:W-:-:S02]  /*80a0*/  @!P4 LOP3.LUT R7, R2, 0xfffffffe, RZ, 0xc0, !PT ;  /* 0xfffffffe0207c812 */ /* 0x000fc400078ec0ff */
[----:B----4-:R-:W-:Y:S01]  /*80b0*/  @!P5 LOP3.LUT R17, R3, 0xfffffffe, RZ, 0xc0, !PT ;  /* 0xfffffffe0311d812 */ /* 0x010fe200078ec0ff */
[--C-:B0-2---:R-:W-:Y:S01]  /*80c0*/  @!P2 IMAD.WIDE R2, R23, 0x4, R18.reuse ;  /* 0x000000041702a825 */ /* 0x105fe200078e0212 */
[----:B------:R-:W-:Y:S02]  /*80d0*/  ISETP.GE.AND P6, PT, R34, UR4, PT ;  /* 0x0000000422007c0c */ /* 0x000fe4000bfc6270 */
[----:B------:R-:W-:Y:S01]  /*80e0*/  @!P0 LEA.HI R20, R20, R20, RZ, 0x1 ;  /* 0x0000001414148211 */ /* 0x000fe200078f08ff */
[--C-:B------:R-:W-:Y:S01]  /*80f0*/  @!P3 IMAD.WIDE R4, R5, 0x4, R18.reuse ;  /* 0x000000040504b825 */ /* 0x100fe200078e0212 */
[----:B------:R0:W-:Y:S01]  /*8100*/  @!P2 ST.E.64 desc[UR36][R2.64], R10 ;  /* 0x0000000a0200a985 */ /* 0x0001e2000c101b24 */
[----:B------:R-:W-:Y:S02]  /*8110*/  ISETP.GE.AND P2, PT, R0, UR4, PT ;  /* 0x0000000400007c0c */ /* 0x000fe4000bf46270 */
[----:B------:R-:W-:Y:S01]  /*8120*/  @!P4 IMAD.WIDE R6, R7, 0x4, R18 ;  /* 0x000000040706c825 */ /* 0x000fe200078e0212 */
[----:B------:R1:W-:Y:S01]  /*8130*/  @!P3 ST.E.64 desc[UR36][R4.64], R24 ;  /* 0x000000180400b985 */ /* 0x0003e2000c101b24 */
[----:B------:R-:W-:-:S02]  /*8140*/  ISETP.GE.AND P3, PT, R22, UR4, PT ;  /* 0x0000000416007c0c */ /* 0x000fc4000bf66270 */
[----:B---3--:R-:W-:Y:S01]  /*8150*/  @!P5 IMAD.WIDE R16, R17, 0x4, R18 ;  /* 0x000000041110d825 */ /* 0x008fe200078e0212 */
[----:B------:R2:W-:Y:S01]  /*8160*/  @!P4 ST.E.64 desc[UR36][R6.64], R32 ;  /* 0x000000200600c985 */ /* 0x0005e2000c101b24 */
[----:B------:R-:W-:Y:S02]  /*8170*/  ISETP.GE.AND P4, PT, R28, UR4, PT ;  /* 0x000000041c007c0c */ /* 0x000fe4000bf86270 */
[----:B------:R-:W-:Y:S01]  /*8180*/  @!P1 LEA.HI R21, R21, R21, RZ, 0x1 ;  /* 0x0000001515159211 */ /* 0x000fe200078f08ff */
[----:B------:R3:W-:Y:S01]  /*8190*/  @!P5 ST.E.64 desc[UR36][R16.64], R44 ;  /* 0x0000002c1000d985 */ /* 0x0007e2000c101b24 */
[----:B------:R-:W-:Y:S02]  /*81a0*/  ISETP.GE.AND P5, PT, R29, UR4, PT ;  /* 0x000000041d007c0c */ /* 0x000fe4000bfa6270 */
[----:B0-----:R-:W-:Y:S02]  /*81b0*/  @!P0 LOP3.LUT R3, R20, 0xfffffffe, RZ, 0xc0, !PT ;  /* 0xfffffffe14038812 */ /* 0x001fe400078ec0ff */
[----:B------:R-:W-:-:S02]  /*81c0*/  @!P2 LEA.HI R0, R0, R0, RZ, 0x1 ;  /* 0x000000000000a211 */ /* 0x000fc400078f08ff */
[----:B-1----:R-:W-:Y:S01]  /*81d0*/  @!P1 LOP3.LUT R5, R21, 0xfffffffe, RZ, 0xc0, !PT ;  /* 0xfffffffe15059812 */ /* 0x002fe200078ec0ff */
[--C-:B------:R-:W-:Y:S01]  /*81e0*/  @!P0 IMAD.WIDE R2, R3, 0x4, R18.reuse ;  /* 0x0000000403028825 */ /* 0x100fe200078e0212 */
[----:B------:R-:W-:Y:S02]  /*81f0*/  @!P3 LEA.HI R22, R22, R22, RZ, 0x1 ;  /* 0x000000161616b211 */ /* 0x000fe400078f08ff */
[----:B------:R-:W-:Y:S01]  /*8200*/  @!P4 LEA.HI R28, R28, R28, RZ, 0x1 ;  /* 0x0000001c1c1cc211 */ /* 0x000fe200078f08ff */
[----:B------:R-:W-:Y:S01]  /*8210*/  @!P1 IMAD.WIDE R4, R5, 0x4, R18 ;  /* 0x0000000405049825 */ /* 0x000fe200078e0212 */
[----:B------:R-:W-:Y:S01]  /*8220*/  @!P6 LEA.HI R34, R34, R34, RZ, 0x1 ;  /* 0x000000222222e211 */ /* 0x000fe200078f08ff */
[----:B------:R0:W-:Y:S01]  /*8230*/  @!P0 ST.E.64 desc[UR36][R2.64], R30 ;  /* 0x0000001e02008985 */ /* 0x0001e2000c101b24 */
[----:B------:R-:W-:Y:S02]  /*8240*/  @!P5 LEA.HI R29, R29, R29, RZ, 0x1 ;  /* 0x0000001d1d1dd211 */ /* 0x000fe400078f08ff */
[----:B--2---:R-:W-:Y:S01]  /*8250*/  @!P2 LOP3.LUT R7, R0, 0xfffffffe, RZ, 0xc0, !PT ;  /* 0xfffffffe0007a812 */ /* 0x004fe200078ec0ff */
[----:B------:R1:W-:Y:S01]  /*8260*/  @!P1 ST.E.64 desc[UR36][R4.64], R48 ;  /* 0x0000003004009985 */ /* 0x0003e2000c101b24 */
[----:B------:R-:W-:-:S02]  /*8270*/  @!P3 LOP3.LUT R11, R22, 0xfffffffe, RZ, 0xc0, !PT ;  /* 0xfffffffe160bb812 */ /* 0x000fc400078ec0ff */
[----:B---3--:R-:W-:Y:S02]  /*8280*/  @!P4 LOP3.LUT R17, R28, 0xfffffffe, RZ, 0xc0, !PT ;  /* 0xfffffffe1c11c812 */ /* 0x008fe400078ec0ff */
[----:B------:R-:W-:Y:S02]  /*8290*/  @!P5 LOP3.LUT R29, R29, 0xfffffffe, RZ, 0xc0, !PT ;  /* 0xfffffffe1d1dd812 */ /* 0x000fe400078ec0ff */
[----:B------:R-:W-:Y:S02]  /*82a0*/  @!P6 LOP3.LUT R21, R34, 0xfffffffe, RZ, 0xc0, !PT ;  /* 0xfffffffe2215e812 */ /* 0x000fe400078ec0ff */
[----:B------:R-:W-:Y:S01]  /*82b0*/  IADD3 R23, R23, 0x58, RZ ;  /* 0x0000005817177810 */ /* 0x000fe20007ffe0ff */
[----:B0-----:R-:W-:-:S03]  /*82c0*/  @!P2 IMAD.WIDE R2, R7, 0x4, R18 ;  /* 0x000000040702a825 */ /* 0x001fc600078e0212 */
[----:B------:R-:W-:Y:S01]  /*82d0*/  ISETP.GE.AND P0, PT, R23, UR4, PT ;  /* 0x0000000417007c0c */ /* 0x000fe2000bf06270 */
[--C-:B-1----:R-:W-:Y:S01]  /*82e0*/  @!P3 IMAD.WIDE R4, R11, 0x4, R18.reuse ;  /* 0x000000040b04b825 */ /* 0x102fe200078e0212 */
[----:B------:R1:W-:Y:S03]  /*82f0*/  @!P2 ST.E.64 desc[UR36][R2.64], R8 ;  /* 0x000000080200a985 */ /* 0x0003e6000c101b24 */
[--C-:B------:R-:W-:Y:S01]  /*8300*/  @!P4 IMAD.WIDE R6, R17, 0x4, R18.reuse ;  /* 0x000000041106c825 */ /* 0x100fe200078e0212 */
[----:B------:R1:W-:Y:S03]  /*8310*/  @!P3 ST.E.64 desc[UR36][R4.64], R12 ;  /* 0x0000000c0400b985 */ /* 0x0003e6000c101b24 */
[--C-:B------:R-:W-:Y:S01]  /*8320*/  @!P5 IMAD.WIDE R10, R29, 0x4, R18.reuse ;  /* 0x000000041d0ad825 */ /* 0x100fe200078e0212 */
[----:B------:R1:W-:Y:S03]  /*8330*/  @!P4 ST.E.64 desc[UR36][R6.64], R14 ;  /* 0x0000000e0600c985 */ /* 0x0003e6000c101b24 */
[----:B------:R-:W-:Y:S01]  /*8340*/  @!P6 IMAD.WIDE R16, R21, 0x4, R18 ;  /* 0x000000041510e825 */ /* 0x000fe200078e0212 */
[----:B------:R1:W-:Y:S04]  /*8350*/  @!P5 ST.E.64 desc[UR36][R10.64], R26 ;  /* 0x0000001a0a00d985 */ /* 0x0003e8000c101b24 */
[----:B------:R1:W-:Y:S01]  /*8360*/  @!P6 ST.E.64 desc[UR36][R16.64], R50 ;  /* 0x000000321000e985 */ /* 0x0003e2000c101b24 */
[----:B------:R-:W-:Y:S05]  /*8370*/  @P0 BRA `(.L_x_8) ;  /* 0x0000003c008c0947 */ /* 0x000fea0003800000 */
[----:B------:R-:W-:-:S04]  /*8380*/  LEA.HI R23, R23, R23, RZ, 0x1 ;  /* 0x0000001717177211 */ /* 0x000fc800078f08ff */
[----:B-1----:R-:W-:-:S05]  /*8390*/  LOP3.LUT R3, R23, 0xfffffffe, RZ, 0xc0, !PT ;  /* 0xfffffffe17037812 */ /* 0x002fca00078ec0ff */
[----:B------:R-:W-:-:S05]  /*83a0*/  IMAD.WIDE R2, R3, 0x4, R18 ;  /* 0x0000000403027825 */ /* 0x000fca00078e0212 */
[----:B------:R0:W-:Y:S01]  /*83b0*/  ST.E.64 desc[UR36][R2.64], R134 ;  /* 0x0000008602007985 */ /* 0x0001e2000c101b24 */
[----:B------:R-:W-:Y:S05]  /*83c0*/  BRA `(.L_x_8) ;  /* 0x0000003c00787947 */ /* 0x000fea0003800000 */
.L_x_35:
[----:B------:R-:W-:-:S05]  /*83d0*/  VIADD R0, R22, 0xffffff80 ;  /* 0xffffff8016007836 */ /* 0x000fca0000000000 */
[----:B------:R-:W-:-:S13]  /*83e0*/  ISETP.GT.AND P0, PT, R0, 0xbf, PT ;  /* 0x000000bf0000780c */ /* 0x000fda0003f04270 */
[----:B------:R-:W-:Y:S05]  /*83f0*/  @P0 BRA `(.L_x_8) ;  /* 0x0000003c006c0947 */ /* 0x000fea0003800000 */
[----:B------:R-:W0:Y:S01]  /*8400*/  S2R R3, SR_CTAID.X ;  /* 0x0000000000037919 */ /* 0x000e220000002500 */
[----:B------:R-:W1:Y:S01]  /*8410*/  LDC R4, c[0x0][0xbe8] ;  /* 0x0002fa00ff047b82 */ /* 0x000e620000000800 */
[----:B------:R-:W-:Y:S01]  /*8420*/  ULDC UR4, c[0x0][0xa88] ;  /* 0x0002a20000047ab9 */ /* 0x000fe20000000800 */
[----:B0-----:R-:W-:Y:S02]  /*8430*/  IMAD R22, R3, 0xc0, R22 ;  /* 0x000000c003167824 */ /* 0x001fe400078e0216 */
[----:B-1----:R-:W-:Y:S02]  /*8440*/  IMAD R3, R4, UR4, RZ ;  /* 0x0000000404037c24 */ /* 0x002fe4000f8e02ff */
[----:B------:R-:W-:-:S05]  /*8450*/  VIADD R22, R22, 0xffffff80 ;  /* 0xffffff8016167836 */ /* 0x000fca0000000000 */
[----:B------:R-:W-:-:S13]  /*8460*/  ISETP.GE.AND P0, PT, R22, R3, PT ;  /* 0x000000031600720c */ /* 0x000fda0003f06270 */
[----:B------:R-:W-:Y:S05]  /*8470*/  @P0 BRA `(.L_x_8) ;  /* 0x0000003c004c0947 */ /* 0x000fea0003800000 */
[----:B------:R-:W-:Y:S01]  /*8480*/  ISETP.NE.AND P0, PT, R4, 0x1, PT ;  /* 0x000000010400780c */ /* 0x000fe20003f05270 */
[----:B------:R-:W0:Y:S01]  /*8490*/  S2UR UR7, SR_CTAID.Z ;  /* 0x00000000000779c3 */ /* 0x000e220000002700 */
[----:B------:R-:W-:Y:S02]  /*84a0*/  USHF.R.S32.HI UR6, URZ, 0x1f, UR39 ;  /* 0x0000001f3f067899 */ /* 0x000fe40008011427 */
[----:B------:R-:W-:Y:S01]  /*84b0*/  IMAD R6, RZ, RZ, -UR39 ;  /* 0x80000027ff067e24 */ /* 0x000fe2000f8e02ff */
[----:B------:R-:W-:Y:S01]  /*84c0*/  ULDC.64 UR8, c[0x0][0xbd0] ;  /* 0x0002f40000087ab9 */ /* 0x000fe20000000a00 */
[----:B------:R-:W-:Y:S01]  /*84d0*/  IMAD.MOV.U32 R5, RZ, RZ, R22 ;  /* 0x000000ffff057224 */ /* 0x000fe200078e0016 */
[----:B------:R-:W-:Y:S02]  /*84e0*/  UIMAD UR6, UR6, UR8, URZ ;  /* 0x00000008060672a4 */ /* 0x000fe4000f8e023f */
[----:B------:R-:W-:Y:S01]  /*84f0*/  UIMAD.WIDE.U32 UR4, UR39, UR8, URZ ;  /* 0x00000008270472a5 */ /* 0x000fe2000f8e003f */
[----:B------:R-:W1:Y:S01]  /*8500*/  LDC.64 R12, c[0x0][0xbd8] ;  /* 0x0002f600ff0c7b82 */ /* 0x000e620000000a00 */
[----:B------:R-:W-:-:S04]  /*8510*/  UIMAD UR6, UR39, UR9, UR6 ;  /* 0x00000009270672a4 */ /* 0x000fc8000f8e0206 */
[----:B------:R-:W-:Y:S01]  /*8520*/  UIADD3 UR6, UR5, UR6, URZ ;  /* 0x0000000605067290 */ /* 0x000fe2000fffe03f */
[----:B------:R-:W-:Y:S01]  /*8530*/  MOV R2, UR4 ;  /* 0x0000000400027c02 */ /* 0x000fe20008000f00 */
[----:B------:R-:W-:Y:S01]  /*8540*/  IMAD.U32 R3, RZ, RZ, UR5 ;  /* 0x00000005ff037e24 */ /* 0x000fe2000f8e00ff */
[----:B------:R-:W2:Y:S01]  /*8550*/  @P0 LDC R9, c[0x0][0xbec] ;  /* 0x0002fb00ff090b82 */ /* 0x000ea20000000800 */
[----:B------:R-:W-:Y:S02]  /*8560*/  ULDC.64 UR4, c[0x0][0xbe0] ;  /* 0x0002f80000047ab9 */ /* 0x000fe40000000a00 */
[----:B------:R-:W-:-:S05]  /*8570*/  IMAD.U32 R3, RZ, RZ, UR6 ;  /* 0x00000006ff037e24 */ /* 0x000fca000f8e00ff */
[----:B------:R-:W3:Y:S01]  /*8580*/  S2UR UR10, SR_CTAID.Y ;  /* 0x00000000000a79c3 */ /* 0x000ee20000002600 */
[----:B0-----:R-:W-:-:S07]  /*8590*/  USHF.R.S32.HI UR8, URZ, 0x1f, UR7 ;  /* 0x0000001f3f087899 */ /* 0x001fce0008011407 */
[----:B------:R-:W3:Y:S01]  /*85a0*/  LDC R7, c[0x0][0xc50] ;  /* 0x00031400ff077b82 */ /* 0x000ee20000000800 */
[C---:B-1----:R-:W-:Y:S02]  /*85b0*/  IMAD R8, R12.reuse, UR8, RZ ;  /* 0x000000080c087c24 */ /* 0x042fe4000f8e02ff */
[----:B------:R-:W-:-:S04]  /*85c0*/  IMAD.WIDE.U32 R2, R12, UR7, R2 ;  /* 0x000000070c027c25 */ /* 0x000fc8000f8e0002 */
[----:B------:R-:W-:Y:S01]  /*85d0*/  IMAD R13, R13, UR7, R8 ;  /* 0x000000070d0d7c24 */ /* 0x000fe2000f8e0208 */
[----:B------:R-:W0:Y:S01]  /*85e0*/  @P0 LDC R11, c[0x0][0xbf0] ;  /* 0x0002fc00ff0b0b82 */ /* 0x000e220000000800 */
[----:B--2---:R-:W-:-:S04]  /*85f0*/  @P0 IMAD.HI.U32 R0, R22, R9, RZ ;  /* 0x0000000916000227 */ /* 0x004fc800078e00ff */
[----:B------:R-:W-:Y:S02]  /*8600*/  IMAD.IADD R3, R13, 0x1, R3 ;  /* 0x000000010d037824 */ /* 0x000fe400078e0203 */
[----:B---3--:R-:W-:-:S04]  /*8610*/  IMAD R9, R7, R6, UR10 ;  /* 0x0000000a07097e24 */ /* 0x008fc8000f8e0206 */
[----:B------:R-:W-:Y:S01]  /*8620*/  IMAD.WIDE.U32 R2, R9, UR4, R2 ;  /* 0x0000000409027c25 */ /* 0x000fe2000f8e0002 */
[----:B0-----:R-:W-:Y:S02]  /*8630*/  @P0 SHF.R.U32.HI R5, RZ, R11, R0 ;  /* 0x0000000bff050219 */ /* 0x001fe40000011600 */
[----:B------:R-:W-:Y:S02]  /*8640*/  SHF.R.S32.HI R0, RZ, 0x1f, R9 ;  /* 0x0000001fff007819 */ /* 0x000fe40000011409 */
[C---:B------:R-:W-:Y:S02]  /*8650*/  IADD3 R7, -R5.reuse, RZ, RZ ;  /* 0x000000ff05077210 */ /* 0x040fe40007ffe1ff */
[----:B------:R-:W-:Y:S01]  /*8660*/  IADD3 R2, P0, R5, R2, RZ ;  /* 0x0000000205027210 */ /* 0x000fe20007f1e0ff */
[----:B------:R-:W-:Y:S02]  /*8670*/  IMAD R0, R0, UR4, RZ ;  /* 0x0000000400007c24 */ /* 0x000fe4000f8e02ff */
[----:B------:R-:W-:-:S02]  /*8680*/  IMAD R7, R4, R7, R22 ;  /* 0x0000000704077224 */ /* 0x000fc400078e0216 */
[----:B------:R-:W-:Y:S01]  /*8690*/  IMAD R4, R9, UR5, R0 ;  /* 0x0000000509047c24 */ /* 0x000fe2000f8e0200 */
[----:B------:R-:W-:Y:S01]  /*86a0*/  SHF.R.S32.HI R9, RZ, 0x1f, R5 ;  /* 0x0000001fff097819 */ /* 0x000fe20000011405 */
[----:B------:R-:W-:Y:S01]  /*86b0*/  ULDC.64 UR4, c[0x0][0xbc8] ;  /* 0x0002f20000047ab9 */ /* 0x000fe20000000a00 */
[----:B------:R-:W-:Y:S02]  /*86c0*/  SHF.R.S32.HI R0, RZ, 0x1f, R7 ;  /* 0x0000001fff007819 */ /* 0x000fe40000011407 */
[----:B------:R-:W-:-:S03]  /*86d0*/  IADD3.X R3, R9, R3, R4, P0, !PT ;  /* 0x0000000309037210 */ /* 0x000fc600007fe404 */
[----:B------:R-:W-:Y:S02]  /*86e0*/  IMAD R0, R0, UR4, RZ ;  /* 0x0000000400007c24 */ /* 0x000fe4000f8e02ff */
[----:B------:R-:W-:-:S04]  /*86f0*/  IMAD.WIDE.U32 R2, R7, UR4, R2 ;  /* 0x0000000407027c25 */ /* 0x000fc8000f8e0002 */
[----:B------:R-:W-:Y:S01]  /*8700*/  IMAD R5, R7, UR5, R0 ;  /* 0x0000000507057c24 */ /* 0x000fe2000f8e0200 */
[----:B------:R-:W-:Y:S02]  /*8710*/  ULDC.64 UR4, c[0x0][0xba8] ;  /* 0x0002ea0000047ab9 */ /* 0x000fe40000000a00 */
[----:B------:R-:W-:Y:S01]  /*8720*/  LEA R4, P0, R2, UR4, 0x2 ;  /* 0x0000000402047c11 */ /* 0x000fe2000f8010ff */
[----:B------:R-:W-:-:S05]  /*8730*/  IMAD.IADD R3, R3, 0x1, R5 ;  /* 0x0000000103037824 */ /* 0x000fca00078e0205 */
[----:B------:R-:W-:Y:S02]  /*8740*/  LEA.HI.X R5, R2, UR5, R3, 0x2, P0 ;  /* 0x0000000502057c11 */ /* 0x000fe400080f1403 */
[----:B------:R-:W-:-:S05]  /*8750*/  MOV R3, 0xff800000 ;  /* 0xff80000000037802 */ /* 0x000fca0000000f00 */
[----:B------:R0:W-:Y:S01]  /*8760*/  STG.E desc[UR36][R4.64], R3 ;  /* 0x0000000304007986 */ /* 0x0001e2000c101924 */
[----:B------:R-:W-:Y:S05]  /*8770*/  BRA `(.L_x_8) ;  /* 0x00000038008c7947 */ /* 0x000fea0003800000 */
.L_x_6:
[----:B------:R-:W-:-:S08]  /*8780*/  NOP ;  /* 0x0000000000007918 */ /* 0x000fd00000000000 */
[----:B------:R-:W0:-:S00]  /*8790*/  USETMAXREG.DEALLOC.CTAPOOL 0x20 ;  /* 0x00000020000079c8 */ /* 0x000e0000080e0500 */
[----:B0-----:R-:W-:Y:S01]  /*87a0*/  LOP3.LUT R18, R0, 0x3, RZ, 0xc0, !PT ;  /* 0x0000000300127812 */ /* 0x001fe200078ec0ff */
[----:B------:R-:W0:Y:S05]  /*87b0*/  S2R R24, SR_CTAID.Z ;  /* 0x0000000000187919 */ /* 0x000e2a0000002700 */
[----:B-1----:R-:W1:Y:S01]  /*87c0*/  S2UR UR6, SR_CTAID.Y ;  /* 0x00000000000679c3 */ /* 0x002e620000002600 */
[----:B------:R-:W2:Y:S02]  /*87d0*/  SHFL.IDX PT, R0, R18, RZ, 0x1f ;  /* 0x00001fff12007589 */ /* 0x000ea400000e0000 */
[----:B--2---:R-:W-:-:S13]  /*87e0*/  ISETP.NE.AND P0, PT, R0, RZ, PT ;  /* 0x000000ff0000720c */ /* 0x004fda0003f05270 */
[----:B01----:R-:W-:Y:S05]  /*87f0*/  @!P0 BRA `(.L_x_38) ;  /* 0x0000000000288947 */ /* 0x003fea0003800000 */
[----:B------:R-:W-:Y:S01]  /*8800*/  ULDC UR7, c[0x0][0xc50] ;  /* 0x0003140000077ab9 */ /* 0x000fe20000000800 */
[----:B------:R-:W-:Y:S01]  /*8810*/  UMOV UR42, UR6 ;  /* 0x00000006002a7c82 */ /* 0x000fe20008000000 */
[----:B------:R-:W-:-:S06]  /*8820*/  UISETP.NE.AND UP0, UPT, UR7, 0x1, UPT ;  /* 0x000000010700788c */ /* 0x000fcc000bf05270 */
[----:B------:R-:W-:-:S13]  /*8830*/  PLOP3.LUT P0, PT, PT, PT, UP0, 0x80, 0x0 ;  /* 0x000000000000781c */ /* 0x000fda0003f0f008 */
[----:B------:R-:W-:Y:S05]  /*8840*/  @!P0 BRA `(.L_x_39) ;  /* 0x0000000000308947 */ /* 0x000fea0003800000 */
[----:B------:R-:W-:Y:S01]  /*8850*/  ULDC UR4, c[0x0][0xc54] ;  /* 0x0003150000047ab9 */ /* 0x000fe20000000800 */
[----:B------:R-:W-:Y:S01]  /*8860*/  ULDC UR42, c[0x0][0xc58] ;  /* 0x00031600002a7ab9 */ /* 0x000fe20000000800 */
[----:B------:R-:W-:-:S04]  /*8870*/  UIMAD.WIDE.U32 UR4, UR6, UR4, URZ ;  /* 0x00000004060472a5 */ /* 0x000fc8000f8e003f */
[----:B------:R-:W-:Y:S01]  /*8880*/  USHF.R.U32.HI UR42, URZ, UR42, UR5 ;  /* 0x0000002a3f2a7299 */ /* 0x000fe20008011605 */
[----:B------:R-:W-:Y:S11]  /*8890*/  BRA `(.L_x_39) ;  /* 0x00000000001c7947 */ /* 0x000ff60003800000 */
.L_x_38:
[----:B------:R-:W-:Y:S01]  /*88a0*/  ULDC UR7, c[0x0][0xc50] ;  /* 0x0003140000077ab9 */ /* 0x000fe20000000800 */
[----:B------:R-:W-:Y:S01]  /*88b0*/  UMOV UR42, UR6 ;  /* 0x00000006002a7c82 */ /* 0x000fe20008000000 */
[----:B------:R-:W-:-:S11]  /*88c0*/  UISETP.NE.AND UP0, UPT, UR7, 0x1, UPT ;  /* 0x000000010700788c */ /* 0x000fd6000bf05270 */
[----:B------:R-:W-:Y:S01]  /*88d0*/  @UP0 ULDC UR4, c[0x0][0xc54] ;  /* 0x0003150000040ab9 */ /* 0x000fe20000000800 */
[----:B------:R-:W-:Y:S01]  /*88e0*/  @UP0 ULDC UR8, c[0x0][0xc58] ;  /* 0x0003160000080ab9 */ /* 0x000fe20000000800 */
[----:B------:R-:W-:-:S04]  /*88f0*/  UIMAD.WIDE.U32 UR4, UR6, UR4, URZ ;  /* 0x00000004060472a5 */ /* 0x000fc8000f8e003f */
[----:B------:R-:W-:-:S12]  /*8900*/  @UP0 USHF.R.U32.HI UR42, URZ, UR8, UR5 ;  /* 0x000000083f2a0299 */ /* 0x000fd80008011605 */
.L_x_39:
[----:B------:R-:W-:Y:S01]  /*8910*/  ISETP.GE.AND P0, PT, R24, RZ, PT ;  /* 0x000000ff1800720c */ /* 0x000fe20003f06270 */
[----:B------:R-:W-:Y:S01]  /*8920*/  UIADD3 UR4, -UR42, URZ, URZ ;  /* 0x0000003f2a047290 */ /* 0x000fe2000fffe13f */
[----:B------:R-:W-:Y:S01]  /*8930*/  IMAD.MOV.U32 R0, RZ, RZ, 0x1 ;  /* 0x00000001ff007424 */ /* 0x000fe200078e00ff */
[----:B------:R-:W-:Y:S01]  /*8940*/  MOV R6, 0x1 ;  /* 0x0000000100067802 */ /* 0x000fe20000000f00 */
[----:B------:R-:W-:Y:S01]  /*8950*/  IMAD.MOV.U32 R2, RZ, RZ, RZ ;  /* 0x000000ffff027224 */ /* 0x000fe200078e00ff */
[----:B------:R-:W-:-:S08]  /*8960*/  UIMAD UR4, UR7, UR4, UR6 ;  /* 0x00000004070472a4 */ /* 0x000fd0000f8e0206 */
[----:B------:R-:W-:Y:S05]  /*8970*/  @!P0 BRA `(.L_x_40) ;  /* 0x00000034004c8947 */ /* 0x000fea0003800000 */
[----:B------:R-:W0:Y:S01]  /*8980*/  LDC.64 R2, c[0x0][0xa28] ;  /* 0x00028a00ff027b82 */ /* 0x000e220000000a00 */
[----:B------:R-:W-:Y:S01]  /*8990*/  ULDC.64 UR6, c[0x0][0x418] ;  /* 0x0001060000067ab9 */ /* 0x000fe20000000a00 */
[----:B------:R-:W-:Y:S01]  /*89a0*/  ULDC UR5, c[0x0][0x424] ;  /* 0x0001090000057ab9 */ /* 0x000fe20000000800 */
[----:B------:R-:W-:Y:S01]  /*89b0*/  ULDC UR43, c[0x0][0x2f0] ;  /* 0x0000bc00002b7ab9 */ /* 0x000fe20000000800 */
[----:B------:R-:W-:Y:S01]  /*89c0*/  IMAD.MOV.U32 R19, RZ, RZ, RZ ;  /* 0x000000ffff137224 */ /* 0x000fe200078e00ff */
[----:B0-----:R-:W-:-:S04]  /*89d0*/  ISETP.NE.U32.AND P0, PT, R2, RZ, PT ;  /* 0x000000ff0200720c */ /* 0x001fc80003f05070 */
[----:B------:R-:W-:Y:S01]  /*89e0*/  ISETP.NE.AND.EX P0, PT, R3, RZ, PT, P0 ;  /* 0x000000ff0300720c */ /* 0x000fe20003f05300 */
[----:B------:R-:W-:-:S12]  /*89f0*/  UISETP.NE.U32.AND UP0, UPT, UR6, URZ, UPT ;  /* 0x0000003f0600728c */ /* 0x000fd8000bf05070 */
[----:B------:R-:W0:Y:S01]  /*8a00*/  @P0 LDC.64 R2, c[0x0][0xa28] ;  /* 0x00028a00ff020b82 */ /* 0x000e220000000a00 */
[----:B------:R-:W-:-:S04]  /*8a10*/  UISETP.NE.AND.EX UP0, UPT, UR7, URZ, UPT, UP0 ;  /* 0x0000003f0700728c */ /* 0x000fc8000bf05300 */
[----:B------:R-:W-:-:S04]  /*8a20*/  USEL UR5, UR5, 0x1, UP0 ;  /* 0x0000000105057887 */ /* 0x000fc80008000000 */
[----:B------:R-:W-:Y:S01]  /*8a30*/  UIMAD UR43, UR5, UR43, URZ ;  /* 0x0000002b052b72a4 */ /* 0x000fe2000f8e023f */
[----:B------:R-:W1:Y:S03]  /*8a40*/  S2R R25, SR_CTAID.X ;  /* 0x0000000000197919 */ /* 0x000e660000002500 */
[----:B------:R-:W-:Y:S02]  /*8a50*/  UISETP.GE.AND UP0, UPT, UR43, 0x1, UPT ;  /* 0x000000012b00788c */ /* 0x000fe4000bf06270 */
[----:B------:R-:W-:Y:S01]  /*8a60*/  UIADD3 UR5, UR43, 0x7f, URZ ;  /* 0x0000007f2b057890 */ /* 0x000fe2000fffe03f */
[----:B0-----:R-:W-:-:S05]  /*8a70*/  @P0 IMAD.WIDE R2, R24, 0x4, R2 ;  /* 0x0000000418020825 */ /* 0x001fca00078e0202 */
[----:B------:R0:W5:Y:S01]  /*8a80*/  @P0 LDG.E R19, desc[UR36][R2.64] ;  /* 0x0000002402130981 */ /* 0x000162000c1e1900 */
[----:B------:R-:W-:Y:S01]  /*8a90*/  PLOP3.LUT P0, PT, PT, PT, UP0, 0x80, 0x0 ;  /* 0x000000000000781c */ /* 0x000fe20003f0f008 */
[----:B------:R-:W-:Y:S02]  /*8aa0*/  USHF.R.S32.HI UR6, URZ, 0x1f, UR5 ;  /* 0x0000001f3f067899 */ /* 0x000fe40008011405 */
[----:B------:R-:W-:Y:S02]  /*8ab0*/  ULOP3.LUT UR47, UR4, 0xffff, URZ, 0xc0, !UPT ;  /* 0x0000ffff042f7892 */ /* 0x000fe4000f8ec03f */
[----:B------:R-:W-:Y:S01]  /*8ac0*/  ULEA.HI UR6, UR6, UR5, URZ, 0x7 ;  /* 0x0000000506067291 */ /* 0x000fe2000f8f383f */
[----:B------:R-:W-:-:S03]  /*8ad0*/  UMOV UR39, URZ ;  /* 0x0000003f00277c82 */ /* 0x000fc60008000000 */
[----:B------:R-:W-:-:S04]  /*8ae0*/  USHF.R.S32.HI UR44, URZ, 0x7, UR6 ;  /* 0x000000073f2c7899 */ /* 0x000fc80008011406 */
[----:B01----:R-:W-:Y:S08]  /*8af0*/  @!P0 BRA `(.L_x_41) ;  /* 0x0000000000848947 */ /* 0x003ff00003800000 */
[----:B------:R-:W-:-:S03]  /*8b00*/  USHF.R.U32.HI UR6, URZ, 0x10, UR4 ;  /* 0x000000103f067899 */ /* 0x000fc60008011604 */
[----:B------:R-:W-:Y:S01]  /*8b10*/  UMOV UR4, URZ ;  /* 0x0000003f00047c82 */ /* 0x000fe20008000000 */
[----:B------:R-:W-:-:S11]  /*8b20*/  UISETP.NE.AND UP0, UPT, UR6, URZ, UPT ;  /* 0x0000003f0600728c */ /* 0x000fd6000bf05270 */
[----:B------:R-:W-:Y:S02]  /*8b30*/  @!UP0 ULDC UR6, c[0x0][0x9f0] ;  /* 0x00027c0000068ab9 */ /* 0x000fe40000000800 */
[----:B------:R-:W-:Y:S01]  /*8b40*/  IABS R2, UR6 ;  /* 0x0000000600027c13 */ /* 0x000fe20008000000 */
[----:B------:R-:W-:Y:S02]  /*8b50*/  UIADD3 UR7, UR44, -0x1, UR6 ;  /* 0xffffffff2c077890 */ /* 0x000fe4000fffe006 */
[----:B------:R-:W-:Y:S02]  /*8b60*/  IABS R5, UR6 ;  /* 0x0000000600057c13 */ /* 0x000fe40008000000 */
[----:B------:R-:W-:Y:S02]  /*8b70*/  R2UR UR10, R2 ;  /* 0x00000000020a72ca */ /* 0x000fe400000e0000 */
[----:B------:R-:W-:Y:S01]  /*8b80*/  IABS R4, UR7 ;  /* 0x0000000700047c13 */ /* 0x000fe20008000000 */
[----:B------:R-:W-:-:S03]  /*8b90*/  ULOP3.LUT UR7, UR7, UR6, URZ, 0x3c, !UPT ;  /* 0x0000000607077292 */ /* 0x000fc6000f8e3c3f */
[----:B------:R-:W-:-:S07]  /*8ba0*/  R2UR UR9, R4 ;  /* 0x00000000040972ca */ /* 0x000fce00000e0000 */
[----:B------:R-:W0:Y:S08]  /*8bb0*/  I2F.RP R2, UR10 ;  /* 0x0000000a00027d06 */ /* 0x000e300008209400 */
[----:B0-----:R-:W0:Y:S02]  /*8bc0*/  MUFU.RCP R2, R2 ;  /* 0x0000000200027308 */ /* 0x001e240000001000 */
[----:B0-----:R-:W-:Y:S01]  /*8bd0*/  VIADD R3, R2, 0xffffffe ;  /* 0x0ffffffe02037836 */ /* 0x001fe20000000000 */
[----:B------:R-:W-:-:S05]  /*8be0*/  IADD3 R2, RZ, -R5, RZ ;  /* 0x80000005ff027210 */ /* 0x000fca0007ffe0ff */
[----:B------:R-:W0:Y:S02]  /*8bf0*/  F2I.FTZ.U32.TRUNC.NTZ R3, R3 ;  /* 0x0000000300037305 */ /* 0x000e24000021f000 */
[----:B0-----:R-:W-:-:S13]  /*8c00*/  R2UR UR5, R3 ;  /* 0x00000000030572ca */ /* 0x001fda00000e0000 */
[----:B------:R-:W-:-:S04]  /*8c10*/  UIADD3 UR8, URZ, -UR5, URZ ;  /* 0x800000053f087290 */ /* 0x000fc8000fffe03f */
[----:B------:R-:W-:-:S04]  /*8c20*/  UIMAD UR8, UR8, UR10, URZ ;  /* 0x0000000a080872a4 */ /* 0x000fc8000f8e023f */
[----:B------:R-:W-:-:S03]  /*8c30*/  UIMAD.WIDE.U32 UR4, UR5, UR8, UR4 ;  /* 0x00000008050472a5 */ /* 0x000fc6000f8e0004 */
[----:B------:R-:W-:Y:S01]  /*8c40*/  R2UR UR8, R2 ;  /* 0x00000000020872ca */ /* 0x000fe200000e0000 */
[----:B------:R-:W-:-:S12]  /*8c50*/  UIMAD.WIDE.U32 UR4, UR5, UR9, URZ ;  /* 0x00000009050472a5 */ /* 0x000fd8000f8e003f */
[----:B------:R-:W-:-:S04]  /*8c60*/  UIMAD UR4, UR5, UR8, UR9 ;  /* 0x00000008050472a4 */ /* 0x000fc8000f8e0209 */
[----:B------:R-:W-:-:S11]  /*8c70*/  UISETP.GT.U32.AND UP0, UPT, UR10, UR4, UPT ;  /* 0x000000040a00728c */ /* 0x000fd6000bf04070 */
[----:B------:R-:W-:Y:S02]  /*8c80*/  @!UP0 UIADD3 UR4, UR4, -UR10, URZ ;  /* 0x8000000a04048290 */ /* 0x000fe4000fffe03f */
[----:B------:R-:W-:Y:S02]  /*8c90*/  @!UP0 UIADD3 UR5, UR5, 0x1, URZ ;  /* 0x0000000105058890 */ /* 0x000fe4000fffe03f */
[----:B------:R-:W-:Y:S02]  /*8ca0*/  UISETP.GE.U32.AND UP1, UPT, UR4, UR10, UPT ;  /* 0x0000000a0400728c */ /* 0x000fe4000bf26070 */
[----:B------:R-:W-:-:S09]  /*8cb0*/  UISETP.GE.AND UP0, UPT, UR7, URZ, UPT ;  /* 0x0000003f0700728c */ /* 0x000fd2000bf06270 */
[----:B------:R-:W-:Y:S02]  /*8cc0*/  @UP1 UIADD3 UR5, UR5, 0x1, URZ ;  /* 0x0000000105051890 */ /* 0x000fe4000fffe03f */
[----:B------:R-:W-:Y:S02]  /*8cd0*/  UISETP.NE.AND UP1, UPT, UR6, URZ, UPT ;  /* 0x0000003f0600728c */ /* 0x000fe4000bf25270 */
[----:B------:R-:W-:-:S09]  /*8ce0*/  @!UP0 UIADD3 UR5, -UR5, URZ, URZ ;  /* 0x0000003f05058290 */ /* 0x000fd2000fffe13f */
[----:B------:R-:W-:-:S07]  /*8cf0*/  @!UP1 ULOP3.LUT UR5, URZ, UR6, URZ, 0x33, !UPT ;  /* 0x000000063f059292 */ /* 0x000fce000f8e333f */
[----:B------:R-:W-:-:S05]  /*8d00*/  UMOV UR39, UR5 ;  /* 0x0000000500277c82 */ /* 0x000fca0008000000 */
.L_x_41:
[----:B------:R-:W-:Y:S02]  /*8d10*/  UIMAD UR48, UR47, UR39, URZ ;  /* 0x000000272f3072a4 */ /* 0x000fe4000f8e023f */
[----:B------:R-:W-:Y:S02]  /*8d20*/  IMAD.U32 R3, RZ, RZ, UR39 ;  /* 0x00000027ff037e24 */ /* 0x000fe4000f8e00ff */
[----:B------:R-:W-:Y:S02]  /*8d30*/  IMAD.MOV.U32 R6, RZ, RZ, 0x1 ;  /* 0x00000001ff067424 */ /* 0x000fe400078e00ff */
[----:B------:R-:W-:-:S05]  /*8d40*/  IMAD.U32 R2, RZ, RZ, UR48 ;  /* 0x00000030ff027e24 */ /* 0x000fca000f8e00ff */
[----:B------:R-:W-:-:S04]  /*8d50*/  VIADDMNMX R2, R2, R3, UR44, PT ;  /* 0x0000002c02027e46 */ /* 0x000fc8000b800103 */
[----:B------:R-:W-:Y:S02]  /*8d60*/  R2UR UR49, R2 ;  /* 0x00000000023172ca */ /* 0x000fe400000e0000 */
[----:B------:R-:W-:-:S11]  /*8d70*/  MOV R2, RZ ;  /* 0x000000ff00027202 */ /* 0x000fd60000000f00 */
[----:B------:R-:W-:-:S06]  /*8d80*/  UISETP.GT.AND UP0, UPT, UR49, UR48, UPT ;  /* 0x000000303100728c */ /* 0x000fcc000bf04270 */
[----:B------:R-:W-:-:S13]  /*8d90*/  PLOP3.LUT P0, PT, PT, PT, UP0, 0x80, 0x0 ;  /* 0x000000000000781c */ /* 0x000fda0003f0f008 */
[----:B------:R-:W-:Y:S05]  /*8da0*/  @!P0 BRA `(.L_x_40) ;  /* 0x0000003000408947 */ /* 0x000fea0003800000 */
[----:B------:R-:W0:Y:S01]  /*8db0*/  S2UR UR4, SR_CgaCtaId ;  /* 0x00000000000479c3 */ /* 0x000e220000008800 */
[----:B------:R-:W-:Y:S02]  /*8dc0*/  UMOV UR45, 0x400 ;  /* 0x00000400002d7882 */ /* 0x000fe40000000000 */
[----:B0-----:R-:W-:-:S04]  /*8dd0*/  ULEA UR45, UR4, UR45, 0x18 ;  /* 0x0000002d042d7291 */ /* 0x001fc8000f8ec03f */
[----:B------:R-:W-:-:S04]  /*8de0*/  UIADD3 UR4, UR45, 0x15400, URZ ;  /* 0x000154002d047890 */ /* 0x000fc8000fffe03f */
[----:B------:R-:W-:-:S06]  /*8df0*/  ULOP3.LUT UP0, URZ, UR4, 0x1bf, URZ, 0xc0, !UPT ;  /* 0x000001bf043f7892 */ /* 0x000fcc000f80c03f */
[----:B------:R-:W-:-:S13]  /*8e00*/  PLOP3.LUT P0, PT, PT, PT, UP0, 0x80, 0x0 ;  /* 0x000000000000781c */ /* 0x000fda0003f0f008 */
[----:B------:R-:W-:Y:S05]  /*8e10*/  @!P0 BRA `(.L_x_42) ;  /* 0x0000000000408947 */ /* 0x000fea0003800000 */
[----:B------:R-:W-:Y:S01]  /*8e20*/  MOV R2, 0x0 ;  /* 0x0000000000027802 */ /* 0x000fe20000000f00 */
[----:B------:R-:W-:Y:S01]  /*8e30*/  ULDC.64 UR4, c[0x4][0x88] ;  /* 0x0100220000047ab9 */ /* 0x000fe20000000a00 */
[----:B------:R-:W-:Y:S01]  /*8e40*/  ULDC.64 UR6, c[0x4][0x90] ;  /* 0x0100240000067ab9 */ /* 0x000fe20000000a00 */
[----:B------:R-:W-:Y:S01]  /*8e50*/  IMAD.U32 R4, RZ, RZ, UR4 ;  /* 0x00000004ff047e24 */ /* 0x000fe2000f8e00ff */
[----:B------:R-:W-:Y:S01]  /*8e60*/  MOV R5, UR5 ;  /* 0x0000000500057c02 */ /* 0x000fe20008000f00 */
[----:B------:R-:W-:Y:S01]  /*8e70*/  ULDC.64 UR4, c[0x4][0x8] ;  /* 0x0100020000047ab9 */ /* 0x000fe20000000a00 */
[----:B------:R-:W0:Y:S01]  /*8e80*/  LDC.64 R2, c[0x4][R2] ;  /* 0x0100000002027b82 */ /* 0x000e220000000a00 */
[----:B------:R-:W-:Y:S01]  /*8e90*/  IMAD.U32 R6, RZ, RZ, UR6 ;  /* 0x00000006ff067e24 */ /* 0x000fe2000f8e00ff */
[----:B------:R-:W-:Y:S01]  /*8ea0*/  MOV R10, UR4 ;  /* 0x00000004000a7c02 */ /* 0x000fe20008000f00 */
[----:B------:R-:W-:Y:S01]  /*8eb0*/  IMAD.U32 R7, RZ, RZ, UR7 ;  /* 0x00000007ff077e24 */ /* 0x000fe2000f8e00ff */
[----:B------:R-:W-:Y:S01]  /*8ec0*/  MOV R12, 0x1 ;  /* 0x00000001000c7802 */ /* 0x000fe20000000f00 */
[----:B------:R-:W-:-:S02]  /*8ed0*/  IMAD.U32 R11, RZ, RZ, UR5 ;  /* 0x00000005ff0b7e24 */ /* 0x000fc4000f8e00ff */
[----:B------:R-:W-:Y:S02]  /*8ee0*/  IMAD.MOV.U32 R8, RZ, RZ, 0x70 ;  /* 0x00000070ff087424 */ /* 0x000fe400078e00ff */
[----:B------:R-:W-:-:S07]  /*8ef0*/  IMAD.MOV.U32 R13, RZ, RZ, RZ ;  /* 0x000000ffff0d7224 */ /* 0x000fce00078e00ff */
[----:B------:R-:W-:-:S07]  /*8f00*/  LEPC R20, `(.L_x_42) ;  /* 0x000000001014794e */ /* 0x000fce0000000000 */
[----:B0----5:R-:W-:Y:S05]  /*8f10*/  CALL.ABS.NOINC R2 ;  /* 0x0000000002007343 */ /* 0x021fea0003c00000 */
.L_x_42:
        /* <DEDUP_REMOVED lines=8> */
[----:B------:R0:W1:Y:S01]  /*8fa0*/  LDC.64 R2, c[0x4][R16] ;  /* 0x0100000010027b82 */ /* 0x0000620000000a00 */
[----:B------:R-:W-:Y:S01]  /*8fb0*/  MOV R5, UR5 ;  /* 0x0000000500057c02 */ /* 0x000fe20008000f00 */
        /* <DEDUP_REMOVED lines=9> */
[----:B-1---5:R-:W-:Y:S05]  /*9050*/  CALL.ABS.NOINC R2 ;  /* 0x0000000002007343 */ /* 0x022fea0003c00000 */
.L_x_44:
[----:B------:R0:W1:Y:S01]  /*9060*/  LDC.64 R2, c[0x4][R16] ;  /* 0x0100000010027b82 */ /* 0x0000620000000a00 */
[----:B------:R-:W-:Y:S01]  /*9070*/  ULDC.64 UR4, c[0x4][0x88] ;  /* 0x0100220000047ab9 */ /* 0x000fe20000000a00 */
[----:B------:R-:W-:Y:S01]  /*9080*/  ULDC.64 UR6, c[0x4][0x90] ;  /* 0x0100240000067ab9 */ /* 0x000fe20000000a00 */
[----:B------:R-:W-:Y:S01]  /*9090*/  IMAD.U32 R4, RZ, RZ, UR4 ;  /* 0x00000004ff047e24 */ /* 0x000fe2000f8e00ff */
        /* <DEDUP_REMOVED lines=11> */
.L_x_43:
[----:B------:R-:W0:Y:S01]  /*9150*/  LDC.64 R2, c[0x0][0x9f8] ;  /* 0x00027e00ff027b82 */ /* 0x000e220000000a00 */
[----:B------:R-:W-:-:S07]  /*9160*/  IMAD.MOV.U32 R6, RZ, RZ, R24 ;  /* 0x000000ffff067224 */ /* 0x000fce00078e0018 */
[----:B------:R-:W1:Y:S01]  /*9170*/  LDC R17, c[0x0][0x430] ;  /* 0x00010c00ff117b82 */ /* 0x000e620000000800 */
[----:B------:R-:W-:Y:S02]  /*9180*/  MOV R0, UR49 ;  /* 0x0000003100007c02 */ /* 0x000fe40008000f00 */
[C---:B------:R-:W-:Y:S01]  /*9190*/  LOP3.LUT R20, R22.reuse, 0x7f, RZ, 0xc0, !PT ;  /* 0x0000007f16147812 */ /* 0x040fe200078ec0ff */
[----:B------:R-:W-:Y:S01]  /*91a0*/  IMAD.SHL.U32 R23, R22, 0x20, RZ ;  /* 0x0000002016177824 */ /* 0x000fe200078e00ff */
[----:B------:R-:W-:Y:S01]  /*91b0*/  ULDC UR4, c[0x0][0x2f4] ;  /* 0x0000bd0000047ab9 */ /* 0x000fe20000000800 */
[----:B0-----:R-:W-:-:S04]  /*91c0*/  ISETP.NE.U32.AND P0, PT, R2, RZ, PT ;  /* 0x000000ff0200720c */ /* 0x001fc80003f05070 */
[----:B------:R-:W-:-:S13]  /*91d0*/  ISETP.NE.AND.EX P0, PT, R3, RZ, PT, P0 ;  /* 0x000000ff0300720c */ /* 0x000fda0003f05300 */
[----:B------:R-:W0:Y:S02]  /*91e0*/  @P0 LDC.64 R2, c[0x0][0x9f8] ;  /* 0x00027e00ff020b82 */ /* 0x000e240000000a00 */
[----:B0-----:R-:W-:-:S05]  /*91f0*/  @P0 IMAD.WIDE R2, R24, 0x4, R2 ;  /* 0x0000000418020825 */ /* 0x001fca00078e0202 */
[----:B------:R0:W2:Y:S01]  /*9200*/  @P0 LDG.E R6, desc[UR36][R2.64] ;  /* 0x0000002402060981 */ /* 0x0000a2000c1e1900 */
[----:B------:R-:W-:Y:S01]  /*9210*/  VIADD R0, R0, 0xffffffff ;  /* 0xffffffff00007836 */ /* 0x000fe20000000000 */
[----:B------:R-:W-:Y:S02]  /*9220*/  SHF.R.U32.HI R4, RZ, 0x2, R20 ;  /* 0x00000002ff047819 */ /* 0x000fe40000011614 */
[----:B------:R-:W-:Y:S02]  /*9230*/  LOP3.LUT R23, R23, 0x60, RZ, 0xc0, !PT ;  /* 0x0000006017177812 */ /* 0x000fe400078ec0ff */
[----:B------:R-:W-:Y:S02]  /*9240*/  LEA R4, R0, R4, 0x7 ;  /* 0x0000000400047211 */ /* 0x000fe400078e38ff */
[----:B-1----:R-:W-:Y:S02]  /*9250*/  ISETP.NE.AND P1, PT, R17, 0x1, PT ;  /* 0x000000011100780c */ /* 0x002fe40003f25270 */
[----:B------:R-:W-:Y:S01]  /*9260*/  LOP3.LUT R16, R16, 0xffffffef, RZ, 0xc0, !PT ;  /* 0xffffffef10107812 */ /* 0x000fe200078ec0ff */
[----:B------:R-:W-:-:S04]  /*9270*/  IMAD.IADD R4, R23, 0x1, R4 ;  /* 0x0000000117047824 */ /* 0x000fc800078e0204 */
[C---:B-----5:R-:W-:Y:S01]  /*9280*/  IMAD.IADD R9, R4.reuse, 0x1, R19 ;  /* 0x0000000104097824 */ /* 0x060fe200078e0213 */
[----:B------:R-:W-:-:S04]  /*9290*/  ISETP.GE.AND P0, PT, R4, UR43, PT ;  /* 0x0000002b04007c0c */ /* 0x000fc8000bf06270 */
[----:B------:R-:W-:Y:S01]  /*92a0*/  MOV R7, R9 ;  /* 0x0000000900077202 */ /* 0x000fe20000000f00 */
[----:B0-----:R-:W0:Y:S01]  /*92b0*/  @P1 LDC R2, c[0x0][0x434] ;  /* 0x00010d00ff021b82 */ /* 0x001e220000000800 */
[----:B------:R-:W-:-:S07]  /*92c0*/  @P1 LOP3.LUT R16, R16, 0x10, RZ, 0xfc, !PT ;  /* 0x0000001010101812 */ /* 0x000fce00078efcff */
[----:B------:R-:W1:Y:S08]  /*92d0*/  @P1 LDC R3, c[0x0][0x438] ;  /* 0x00010e00ff031b82 */ /* 0x000e700000000800 */
[----:B------:R-:W3:Y:S08]  /*92e0*/  @!P0 LDC.64 R10, c[0x0][0x428] ;  /* 0x00010a00ff0a8b82 */ /* 0x000ef00000000a00 */
[----:B------:R-:W4:Y:S01]  /*92f0*/  @!P0 LDC.64 R4, c[0x0][0x418] ;  /* 0x00010600ff048b82 */ /* 0x000f220000000a00 */
[----:B0-----:R-:W-:-:S05]  /*9300*/  @P1 IMAD.HI.U32 R2, R9, R2, RZ ;  /* 0x0000000209021227 */ /* 0x001fca00078e00ff */
[----:B-1----:R-:W-:-:S04]  /*9310*/  @P1 SHF.R.U32.HI R7, RZ, R3, R2 ;  /* 0x00000003ff071219 */ /* 0x002fc80000011602 */
[----:B------:R-:W-:Y:S02]  /*9320*/  @!P0 SHF.R.S32.HI R3, RZ, 0x1f, R7 ;  /* 0x0000001fff038819 */ /* 0x000fe40000011407 */
[----:B------:R-:W-:Y:S01]  /*9330*/  LOP3.LUT R16, R16, 0xfffffffb, RZ, 0xc0, !PT ;  /* 0xfffffffb10107812 */ /* 0x000fe200078ec0ff */
[----:B------:R-:W-:Y:S01]  /*9340*/  UMOV UR5, 0xffffffff ;  /* 0xffffffff00057882 */ /* 0x000fe20000000000 */
[----:B--2---:R-:W-:Y:S01]  /*9350*/  SHF.R.S32.HI R8, RZ, 0x1f, R6 ;  /* 0x0000001fff087819 */ /* 0x004fe20000011406 */
[----:B------:R-:W-:Y:S04]  /*9360*/  STL [R1], R6 ;  /* 0x0000000601007387 */ /* 0x000fe80000100800 */
[----:B------:R0:W-:Y:S01]  /*9370*/  STL [R1+0x4], R8 ;  /* 0x0000040801007387 */ /* 0x0001e20000100800 */
[----:B---3--:R-:W-:-:S04]  /*9380*/  @!P0 IMAD R2, R8, R10, RZ ;  /* 0x0000000a08028224 */ /* 0x008fc800078e02ff */
[----:B------:R-:W-:Y:S02]  /*9390*/  @!P0 IMAD R11, R6, R11, R2 ;  /* 0x0000000b060b8224 */ /* 0x000fe400078e0202 */
[----:B------:R-:W-:Y:S02]  /*93a0*/  @!P0 IMAD.MOV.U32 R2, RZ, RZ, R7 ;  /* 0x000000ffff028224 */ /* 0x000fe400078e0007 */
[----:B0-----:R-:W-:Y:S02]  /*93b0*/  IMAD.SHL.U32 R8, R22, 0x8, RZ ;  /* 0x0000000816087824 */ /* 0x001fe400078e00ff */
[----:B------:R-:W-:Y:S01]  /*93c0*/  @!P0 IMAD.WIDE.U32 R2, R6, R10, R2 ;  /* 0x0000000a06028225 */ /* 0x000fe200078e0002 */
[----:B------:R-:W-:Y:S02]  /*93d0*/  MOV R6, RZ ;  /* 0x000000ff00067202 */ /* 0x000fe40000000f00 */
[----:B------:R-:W-:Y:S01]  /*93e0*/  LOP3.LUT R14, R8, 0x18, RZ, 0xc0, !PT ;  /* 0x00000018080e7812 */ /* 0x000fe200078ec0ff */
[----:B------:R-:W-:Y:S01]  /*93f0*/  @!P0 IMAD.IADD R3, R3, 0x1, R11 ;  /* 0x0000000103038824 */ /* 0x000fe200078e020b */
[----:B----4-:R-:W-:-:S02]  /*9400*/  @!P0 LEA R4, P1, R2, R4, 0x2 ;  /* 0x0000000402048211 */ /* 0x010fc400078210ff */
[C---:B------:R-:W-:Y:S02]  /*9410*/  ISETP.GE.AND P2, PT, R14.reuse, UR4, PT ;  /* 0x000000040e007c0c */ /* 0x040fe4000bf46270 */
[----:B------:R-:W-:Y:S02]  /*9420*/  LOP3.LUT R13, R14, 0x20, RZ, 0xfc, !PT ;  /* 0x000000200e0d7812 */ /* 0x000fe400078efcff */
[----:B------:R-:W-:Y:S02]  /*9430*/  @!P0 LEA.HI.X R5, R2, R5, R3, 0x2, P1 ;  /* 0x0000000502058211 */ /* 0x000fe400008f1403 */
[----:B------:R-:W-:Y:S02]  /*9440*/  LOP3.LUT R12, R14, 0x40, RZ, 0xfc, !PT ;  /* 0x000000400e0c7812 */ /* 0x000fe400078efcff */
[----:B------:R-:W-:Y:S01]  /*9450*/  ISETP.GE.AND P1, PT, R13, UR4, PT ;  /* 0x000000040d007c0c */ /* 0x000fe2000bf26270 */
[----:B------:R0:W5:Y:S01]  /*9460*/  @!P0 LDG.E R6, desc[UR36][R4.64] ;  /* 0x0000002404068981 */ /* 0x000162000c1e1900 */
[----:B------:R-:W-:-:S03]  /*9470*/  ISETP.GE.AND P0, PT, R12, UR4, PT ;  /* 0x000000040c007c0c */ /* 0x000fc6000bf06270 */
[----:B------:R-:W-:-:S04]  /*9480*/  @P2 LOP3.LUT R16, R16, 0x4, RZ, 0xfc, !PT ;  /* 0x0000000410102812 */ /* 0x000fc800078efcff */
[----:B------:R-:W-:-:S04]  /*9490*/  LOP3.LUT R16, R16, 0xfffffffe, RZ, 0xc0, !PT ;  /* 0xfffffffe10107812 */ /* 0x000fc800078ec0ff */
[----:B------:R-:W-:-:S04]  /*94a0*/  LOP3.LUT R16, R16, 0xfffffffd, RZ, 0xc0, !PT ;  /* 0xfffffffd10107812 */ /* 0x000fc800078ec0ff */
[----:B------:R-:W-:-:S04]  /*94b0*/  @P1 LOP3.LUT R16, R16, 0x2, RZ, 0xfc, !PT ;  /* 0x0000000210101812 */ /* 0x000fc800078efcff */
[----:B------:R-:W-:Y:S01]  /*94c0*/  @P0 LOP3.LUT R16, R16, 0x1, RZ, 0xfc, !PT ;  /* 0x0000000110100812 */ /* 0x000fe200078efcff */
[----:B0-----:R-:W-:Y:S06]  /*94d0*/  BRA.DIV UR5, `(.L_x_45) ;  /* 0x0000002e05b47947 */ /* 0x001fec000b800000 */
.L_x_87:
[----:B------:R-:W-:Y:S01]  /*94e0*/  ULOP3.LUT UR4, UR38, 0x2, URZ, 0xfc, !UPT ;  /* 0x0000000226047892 */ /* 0x000fe2000f8efc3f */
[----:B------:R-:W-:Y:S01]  /*94f0*/  IMAD.U32 R29, RZ, RZ, UR42 ;  /* 0x0000002aff1d7e24 */ /* 0x000fe2000f8e00ff */
[----:B------:R-:W-:Y:S01]  /*9500*/  LOP3.LUT R16, R16, 0xfffffff7, RZ, 0xc0, !PT ;  /* 0xfffffff710107812 */ /* 0x000fe200078ec0ff */
[----:B------:R-:W-:Y:S02]  /*9510*/  IMAD.MOV R2, RZ, RZ, -R7 ;  /* 0x000000ffff027224 */ /* 0x000fe400078e0a07 */
[----:B------:R-:W-:Y:S01]  /*9520*/  IMAD.MOV.U32 R26, RZ, RZ, R0 ;  /* 0x000000ffff1a7224 */ /* 0x000fe200078e0000 */
[----:B------:R-:W-:Y:S01]  /*9530*/  MOV R3, UR4 ;  /* 0x0000000400037c02 */ /* 0x000fe20008000f00 */
[----:B------:R-:W-:Y:S01]  /*9540*/  IMAD R5, R17, R2, R9 ;  /* 0x0000000211057224 */ /* 0x000fe200078e0209 */
[----:B------:R-:W-:Y:S02]  /*9550*/  SHF.R.S32.HI R29, RZ, 0x1f, R29 ;  /* 0x0000001fff1d7819 */ /* 0x000fe4000001141d */
[----:B------:R-:W-:-:S13]  /*9560*/  ISETP.NE.AND P0, PT, R3, 0x3, PT ;  /* 0x000000030300780c */ /* 0x000fda0003f05270 */
[----:B------:R-:W-:Y:S01]  /*9570*/  @P0 LOP3.LUT R16, R16, 0x8, RZ, 0xfc, !PT ;  /* 0x0000000810100812 */ /* 0x000fe200078efcff */
[----:B------:R-:W-:Y:S06]  /*9580*/  @!P0 BRA `(.L_x_46) ;  /* 0x0000000000048947 */ /* 0x000fec0003800000 */
[----:B------:R-:W-:Y:S01]  /*9590*/  BPT.TRAP 0x1 ;  /* 0x000000040000795c */ /* 0x000fe20000300000 */
.L_x_46:
[----:B------:R-:W-:Y:S01]  /*95a0*/  SHF.R.S32.HI R7, RZ, 0x1f, R5 ;  /* 0x0000001fff077819 */ /* 0x000fe20000011405 */
[----:B------:R-:W-:Y:S01]  /*95b0*/  ULDC.64 UR4, c[0x0][0x328] ;  /* 0x0000ca0000047ab9 */ /* 0x000fe20000000a00 */
[----:B-----5:R-:W-:Y:S02]  /*95c0*/  SHF.R.S32.HI R4, RZ, 0x1f, R6 ;  /* 0x0000001fff047819 */ /* 0x020fe40000011406 */
[----:B------:R-:W-:Y:S01]  /*95d0*/  R2UR UR6, R29 ;  /* 0x000000001d0672ca */ /* 0x000fe200000e0000 */
[----:B------:R-:W-:-:S04]  /*95e0*/  IMAD R2, R7, UR4, RZ ;  /* 0x0000000407027c24 */ /* 0x000fc8000f8e02ff */
[C---:B------:R-:W-:Y:S02]  /*95f0*/  IMAD R9, R5.reuse, UR5, R2 ;  /* 0x0000000505097c24 */ /* 0x040fe4000f8e0202 */
[----:B------:R-:W-:Y:S01]  /*9600*/  IMAD.WIDE.U32 R2, R5, UR4, RZ ;  /* 0x0000000405027c25 */ /* 0x000fe2000f8e00ff */
[----:B------:R-:W-:-:S03]  /*9610*/  ULDC.64 UR4, c[0x0][0x338] ;  /* 0x0000ce0000047ab9 */ /* 0x000fc60000000a00 */
[----:B------:R-:W-:Y:S01]  /*9620*/  IMAD R11, R4, UR4, RZ ;  /* 0x00000004040b7c24 */ /* 0x000fe2000f8e02ff */
[----:B------:R-:W-:Y:S01]  /*9630*/  IADD3 R3, R3, R9, RZ ;  /* 0x0000000903037210 */ /* 0x000fe20007ffe0ff */
[----:B------:R-:W-:Y:S02]  /*9640*/  IMAD.MOV.U32 R9, RZ, RZ, 0x1 ;  /* 0x00000001ff097424 */ /* 0x000fe400078e00ff */
[C---:B------:R-:W-:Y:S02]  /*9650*/  IMAD R10, R6.reuse, UR5, R11 ;  /* 0x00000005060a7c24 */ /* 0x040fe4000f8e020b */
[----:B------:R-:W-:Y:S01]  /*9660*/  IMAD.WIDE.U32 R2, R6, UR4, R2 ;  /* 0x0000000406027c25 */ /* 0x000fe2000f8e0002 */
[----:B------:R-:W-:Y:S01]  /*9670*/  SHF.L.U32 R9, R9, 0x1f, RZ ;  /* 0x0000001f09097819 */ /* 0x000fe200000006ff */
[----:B------:R-:W-:Y:S02]  /*9680*/  ULDC.64 UR4, c[0x0][0x330] ;  /* 0x0000cc0000047ab9 */ /* 0x000fe40000000a00 */
[----:B------:R-:W-:Y:S01]  /*9690*/  MOV R11, UR4 ;  /* 0x00000004000b7c02 */ /* 0x000fe20008000f00 */
[----:B------:R-:W0:Y:S01]  /*96a0*/  SYNCS.PHASECHK.TRANS64.TRYWAIT P0, [UR45+0x2d840], R9 ;  /* 0x02d84009ff0075a7 */ /* 0x000e22000800016d */
[----:B------:R-:W-:Y:S01]  /*96b0*/  UIMAD UR4, UR6, UR4, URZ ;  /* 0x00000004060472a4 */ /* 0x000fe2000f8e023f */
[----:B------:R-:W-:-:S02]  /*96c0*/  IMAD.IADD R3, R3, 0x1, R10 ;  /* 0x0000000103037824 */ /* 0x000fc400078e020a */
[----:B------:R-:W-:Y:S01]  /*96d0*/  ULDC.64 UR6, c[0x0][0x318] ;  /* 0x0000c60000067ab9 */ /* 0x000fe20000000a00 */
[----:B------:R-:W-:Y:S02]  /*96e0*/  UIMAD UR4, UR42, UR5, UR4 ;  /* 0x000000052a0472a4 */ /* 0x000fe4000f8e0204 */
[----:B------:R-:W-:-:S04]  /*96f0*/  IMAD.WIDE.U32 R2, R11, UR42, R2 ;  /* 0x0000002a0b027c25 */ /* 0x000fc8000f8e0002 */
[----:B------:R-:W-:Y:S01]  /*9700*/  VIADD R3, R3, UR4 ;  /* 0x0000000403037c36 */ /* 0x000fe20008000000 */
[----:B------:R-:W-:-:S04]  /*9710*/  LEA R17, P1, R2, UR6, 0x1 ;  /* 0x0000000602117c11 */ /* 0x000fc8000f8208ff */
[----:B------:R-:W-:Y:S01]  /*9720*/  LEA.HI.X R18, R2, UR7, R3, 0x1, P1 ;  /* 0x0000000702127c11 */ /* 0x000fe200088f0c03 */
[----:B0-----:R-:W-:Y:S08]  /*9730*/  @!P0 BRA `(.L_x_47) ;  /* 0x0000002c003c8947 */ /* 0x001ff00003800000 */
.L_x_88:
[----:B------:R-:W1:Y:S01]  /*9740*/  S2R R10, SR_TID.X ;  /* 0x00000000000a7919 */ /* 0x000e620000002100 */
[----:B------:R-:W-:Y:S01]  /*9750*/  ULDC.64 UR4, c[0x0][0x300] ;  /* 0x0000c00000047ab9 */ /* 0x000fe20000000a00 */
[----:B------:R-:W-:Y:S01]  /*9760*/  R2UR UR6, R29 ;  /* 0x000000001d0672ca */ /* 0x000fe200000e0000 */
[----:B0-----:R-:W-:Y:S01]  /*9770*/  IMAD R2, R7, UR4, RZ ;  /* 0x0000000407027c24 */ /* 0x001fe2000f8e02ff */
[----:B------:R-:W-:Y:S02]  /*9780*/  LOP3.LUT R9, R8, 0xc0, RZ, 0xc0, !PT ;  /* 0x000000c008097812 */ /* 0x000fe400078ec0ff */
[C---:B------:R-:W-:Y:S01]  /*9790*/  LOP3.LUT P4, RZ, R16.reuse, 0x4, RZ, 0xc0, !PT ;  /* 0x0000000410ff7812 */ /* 0x040fe2000788c0ff */
[----:B------:R-:W-:Y:S01]  /*97a0*/  IMAD R7, R5, UR5, R2 ;  /* 0x0000000505077c24 */ /* 0x000fe2000f8e0202 */
[----:B------:R-:W-:Y:S01]  /*97b0*/  LOP3.LUT R9, R9, 0x18, R8, 0xf8, !PT ;  /* 0x0000001809097812 */ /* 0x000fe200078ef808 */
[----:B------:R-:W-:Y:S01]  /*97c0*/  IMAD.WIDE.U32 R2, R5, UR4, RZ ;  /* 0x0000000405027c25 */ /* 0x000fe2000f8e00ff */
[----:B------:R-:W-:Y:S01]  /*97d0*/  ULDC.64 UR4, c[0x0][0x310] ;  /* 0x0000c40000047ab9 */ /* 0x000fe20000000a00 */
[----:B------:R-:W-:-:S02]  /*97e0*/  LOP3.LUT P3, RZ, R16, 0x2, RZ, 0xc0, !PT ;  /* 0x0000000210ff7812 */ /* 0x000fc4000786c0ff */
[----:B------:R-:W-:Y:S01]  /*97f0*/  IMAD.IADD R3, R3, 0x1, R7 ;  /* 0x0000000103037824 */ /* 0x000fe200078e0207 */
[----:B------:R-:W-:Y:S01]  /*9800*/  SHF.L.U32 R7, R20, 0x3, RZ ;  /* 0x0000000314077819 */ /* 0x000fe200000006ff */
[----:B------:R-:W-:Y:S01]  /*9810*/  IMAD R5, R4, UR4, RZ ;  /* 0x0000000404057c24 */ /* 0x000fe2000f8e02ff */
[----:B------:R-:W-:Y:S01]  /*9820*/  LOP3.LUT R28, R9, 0x18, R22, 0x78, !PT ;  /* 0x00000018091c7812 */ /* 0x000fe200078e7816 */
[----:B------:R-:W-:Y:S01]  /*9830*/  IMAD.WIDE.U32 R2, R6, UR4, R2 ;  /* 0x0000000406027c25 */ /* 0x000fe2000f8e0002 */
[----:B------:R-:W-:Y:S02]  /*9840*/  LOP3.LUT R7, R7, 0x300, RZ, 0xc0, !PT ;  /* 0x0000030007077812 */ /* 0x000fe400078ec0ff */
[----:B------:R-:W-:Y:S01]  /*9850*/  LOP3.LUT P2, RZ, R16, 0x1, RZ, 0xc0, !PT ;  /* 0x0000000110ff7812 */ /* 0x000fe2000784c0ff */
[----:B------:R-:W-:Y:S01]  /*9860*/  IMAD R5, R6, UR5, R5 ;  /* 0x0000000506057c24 */ /* 0x000fe2000f8e0205 */
[----:B------:R-:W-:Y:S01]  /*9870*/  LOP3.LUT R4, R7, 0x20, R8, 0xf8, !PT ;  /* 0x0000002007047812 */ /* 0x000fe200078ef808 */
[----:B------:R-:W-:-:S02]  /*9880*/  ULDC.64 UR4, c[0x0][0x308] ;  /* 0x0000c20000047ab9 */ /* 0x000fc40000000a00 */
[----:B------:R-:W-:Y:S01]  /*9890*/  IMAD.IADD R3, R3, 0x1, R5 ;  /* 0x0000000103037824 */ /* 0x000fe200078e0205 */
[----:B------:R-:W-:Y:S01]  /*98a0*/  LOP3.LUT R28, R4, R28, RZ, 0xfc, !PT ;  /* 0x0000001c041c7212 */ /* 0x000fe200078efcff */
[----:B------:R-:W-:-:S04]  /*98b0*/  IMAD.MOV.U32 R5, RZ, RZ, -0x80 ;  /* 0xffffff80ff057424 */ /* 0x000fc800078e00ff */
[----:B------:R-:W-:Y:S01]  /*98c0*/  IMAD R8, R0, R5, UR43 ;  /* 0x0000002b00087e24 */ /* 0x000fe2000f8e0205 */
[----:B------:R-:W-:Y:S01]  /*98d0*/  MOV R5, UR4 ;  /* 0x0000000400057c02 */ /* 0x000fe20008000f00 */
[----:B------:R-:W-:Y:S01]  /*98e0*/  UIMAD UR4, UR6, UR4, URZ ;  /* 0x00000004060472a4 */ /* 0x000fe2000f8e023f */
[----:B-1----:R-:W-:Y:S02]  /*98f0*/  LOP3.LUT R10, R10, 0x7f, RZ, 0xc0, !PT ;  /* 0x0000007f0a0a7812 */ /* 0x002fe400078ec0ff */
[----:B------:R-:W-:Y:S01]  /*9900*/  ULDC.64 UR6, c[0x0][0x2e8] ;  /* 0x0000ba0000067ab9 */ /* 0x000fe20000000a00 */
[----:B------:R-:W-:Y:S02]  /*9910*/  UIMAD UR4, UR42, UR5, UR4 ;  /* 0x000000052a0472a4 */ /* 0x000fe4000f8e0204 */
[----:B------:R-:W-:Y:S01]  /*9920*/  IMAD.WIDE.U32 R2, R5, UR42, R2 ;  /* 0x0000002a05027c25 */ /* 0x000fe2000f8e0002 */
[----:B------:R-:W-:-:S03]  /*9930*/  SHF.R.U32.HI R10, RZ, 0x2, R10 ;  /* 0x00000002ff0a7819 */ /* 0x000fc6000001160a */
[----:B------:R-:W-:Y:S01]  /*9940*/  VIADD R9, R3, UR4 ;  /* 0x0000000403097c36 */ /* 0x000fe20008000000 */
[----:B------:R-:W-:Y:S01]  /*9950*/  LEA R0, P1, R2, UR6, 0x1 ;  /* 0x0000000602007c11 */ /* 0x000fe2000f8208ff */
[----:B------:R-:W-:Y:S01]  /*9960*/  IMAD.IADD R8, R8, 0x1, -R10 ;  /* 0x0000000108087824 */ /* 0x000fe200078e0a0a */
[----:B------:R-:W-:Y:S02]  /*9970*/  UMOV UR4, 0xffffffff ;  /* 0xffffffff00047882 */ /* 0x000fe40000000000 */
[----:B------:R-:W-:Y:S02]  /*9980*/  LEA.HI.X R9, R2, UR7, R9, 0x1, P1 ;  /* 0x0000000702097c11 */ /* 0x000fe400088f0c09 */
[----:B------:R-:W-:Y:S01]  /*9990*/  ISETP.GE.AND P0, PT, R8, 0x1, PT ;  /* 0x000000010800780c */ /* 0x000fe20003f06270 */
[----:B------:R-:W-:-:S12]  /*99a0*/  BRA.DIV UR4, `(.L_x_48) ;  /* 0x0000002a04b87947 */ /* 0x000fd8000b800000 */
[----:B------:R-:W0:Y:S01]  /*99b0*/  S2R R10, SR_TID.X ;  /* 0x00000000000a7919 */ /* 0x000e220000002100 */
[----:B------:R-:W-:Y:S02]  /*99c0*/  @P0 LEA R21, R28, UR45, 0x1 ;  /* 0x0000002d1c150c11 */ /* 0x000fe4000f8e08ff */
[----:B------:R-:W-:Y:S01]  /*99d0*/  ISETP.GE.AND P1, PT, R8, 0x21, PT ;  /* 0x000000210800780c */ /* 0x000fe20003f26270 */
[----:B------:R-:W1:Y:S04]  /*99e0*/  SHFL.IDX PT, R6, R9, RZ, 0x1c1f ;  /* 0x001c1fff09067589 */ /* 0x000e6800000e0000 */
[----:B------:R-:W2:Y:S04]  /*99f0*/  SHFL.IDX PT, R14, R0, RZ, 0x1c1f ;  /* 0x001c1fff000e7589 */ /* 0x000ea800000e0000 */
[----:B------:R-:W-:Y:S04]  /*9a00*/  SHFL.IDX PT, R4, R9, 0x1, 0x1c1f ;  /* 0x003c1f0009047f89 */ /* 0x000fe800000e0000 */
[----:B------:R-:W3:Y:S01]  /*9a10*/  SHFL.IDX PT, R5, R0, 0x1, 0x1c1f ;  /* 0x003c1f0000057f89 */ /* 0x000ee200000e0000 */
[----:B------:R-:W-:-:S03]  /*9a20*/  @P1 LEA R27, R28, UR45, 0x1 ;  /* 0x0000002d1c1b1c11 */ /* 0x000fc6000f8e08ff */
[----:B------:R-:W-:Y:S04]  /*9a30*/  SHFL.IDX PT, R2, R9, 0x2, 0x1c1f ;  /* 0x005c1f0009027f89 */ /* 0x000fe800000e0000 */
[----:B------:R-:W4:Y:S01]  /*9a40*/  SHFL.IDX PT, R3, R0, 0x2, 0x1c1f ;  /* 0x005c1f0000037f89 */ /* 0x000f2200000e0000 */
[----:B-1----:R-:W-:-:S03]  /*9a50*/  IMAD.MOV.U32 R7, RZ, RZ, R6 ;  /* 0x000000ffff077224 */ /* 0x002fc600078e0006 */
[----:B------:R-:W1:Y:S01]  /*9a60*/  SHFL.IDX PT, R9, R9, 0x3, 0x1c1f ;  /* 0x007c1f0009097f89 */ /* 0x000e6200000e0000 */
[----:B0-----:R-:W-:Y:S01]  /*9a70*/  SHF.L.U32 R10, R10, 0x3, RZ ;  /* 0x000000030a0a7819 */ /* 0x001fe200000006ff */
[----:B--2---:R-:W-:Y:S02]  /*9a80*/  IMAD.MOV.U32 R6, RZ, RZ, R14 ;  /* 0x000000ffff067224 */ /* 0x004fe400078e000e */
[----:B------:R0:W2:Y:S01]  /*9a90*/  SHFL.IDX PT, R14, R0, 0x3, 0x1c1f ;  /* 0x007c1f00000e7f89 */ /* 0x0000a200000e0000 */
[----:B------:R-:W-:Y:S02]  /*9aa0*/  LOP3.LUT R10, R10, 0x18, RZ, 0xc0, !PT ;  /* 0x000000180a0a7812 */ /* 0x000fe400078ec0ff */
[----:B---3--:R-:W-:-:S03]  /*9ab0*/  LOP3.LUT R5, R5, R4, RZ, 0x3c, !PT ;  /* 0x0000000405057212 */ /* 0x008fc600078e3cff */
[----:B------:R-:W-:Y:S01]  /*9ac0*/  @P0 IMAD.WIDE.U32 R6, R10, 0x2, R6 ;  /* 0x000000020a060825 */ /* 0x000fe200078e0006 */
[----:B------:R-:W-:-:S04]  /*9ad0*/  LOP3.LUT R4, R5, R4, RZ, 0x3c, !PT ;  /* 0x0000000405047212 */ /* 0x000fc800078e3cff */
[----:B------:R-:W-:Y:S01]  /*9ae0*/  @P0 LDGSTS.E.BYPASS.LTC128B.128 [R21+0x15400], desc[UR36][R6.64], !P4 ;  /* 0x1540000006150fae */ /* 0x000fe2000e101d64 */
[----:B----4-:R-:W-:-:S03]  /*9af0*/  LOP3.LUT R3, R3, R2, RZ, 0x3c, !PT ;  /* 0x0000000203037212 */ /* 0x010fc600078e3cff */
[----:B------:R-:W-:Y:S01]  /*9b00*/  @P0 LDGSTS.E.BYPASS.LTC128B.128 [R21+0x17400], desc[UR36][R6.64+0x40], !P3 ;  /* 0x1740004006150fae */ /* 0x000fe2000d901d64 */
[----:B------:R-:W-:Y:S02]  /*9b10*/  LOP3.LUT R5, R5, R4, RZ, 0x3c, !PT ;  /* 0x0000000405057212 */ /* 0x000fe400078e3cff */
[C---:B------:R-:W-:Y:S01]  /*9b20*/  LOP3.LUT R2, R3.reuse, R2, RZ, 0x3c, !PT ;  /* 0x0000000203027212 */ /* 0x040fe200078e3cff */
[----:B------:R3:W-:Y:S01]  /*9b30*/  @P0 LDGSTS.E.BYPASS.LTC128B.128 [R21+0x19400], desc[UR36][R6.64+0x80], !P2 ;  /* 0x1940008006150fae */ /* 0x0007e2000d101d64 */
[----:B------:R-:W-:Y:S01]  /*9b40*/  ISETP.GE.AND P0, PT, R8, 0x41, PT ;  /* 0x000000410800780c */ /* 0x000fe20003f06270 */
[----:B------:R-:W-:Y:S01]  /*9b50*/  @P1 IMAD.WIDE.U32 R4, R10, 0x2, R4 ;  /* 0x000000020a041825 */ /* 0x000fe200078e0004 */
[----:B------:R-:W-:-:S04]  /*9b60*/  LOP3.LUT R3, R3, R2, RZ, 0x3c, !PT ;  /* 0x0000000203037212 */ /* 0x000fc800078e3cff */
[----:B------:R0:W-:Y:S04]  /*9b70*/  @P1 LDGSTS.E.BYPASS.LTC128B.128 [R27+0x15c00], desc[UR36][R4.64], !P4 ;  /* 0x15c00000041b1fae */ /* 0x0001e8000e101d64 */
[----:B------:R0:W-:Y:S03]  /*9b80*/  @P1 LDGSTS.E.BYPASS.LTC128B.128 [R27+0x17c00], desc[UR36][R4.64+0x40], !P3 ;  /* 0x17c00040041b1fae */ /* 0x0001e6000d901d64 */
[----:B------:R-:W-:Y:S01]  /*9b90*/  @P0 IMAD.WIDE.U32 R2, R10, 0x2, R2 ;  /* 0x000000020a020825 */ /* 0x000fe200078e0002 */
[----:B---3--:R-:W-:Y:S01]  /*9ba0*/  @P0 LEA R7, R28, UR45, 0x1 ;  /* 0x0000002d1c070c11 */ /* 0x008fe2000f8e08ff */
[----:B------:R0:W-:Y:S04]  /*9bb0*/  @P1 LDGSTS.E.BYPASS.LTC128B.128 [R27+0x19c00], desc[UR36][R4.64+0x80], !P2 ;  /* 0x19c00080041b1fae */ /* 0x0001e8000d101d64 */
[----:B------:R0:W-:Y:S04]  /*9bc0*/  @P0 LDGSTS.E.BYPASS.LTC128B.128 [R7+0x16400], desc[UR36][R2.64], !P4 ;  /* 0x1640000002070fae */ /* 0x0001e8000e101d64 */
[----:B------:R0:W-:Y:S04]  /*9bd0*/  @P0 LDGSTS.E.BYPASS.LTC128B.128 [R7+0x18400], desc[UR36][R2.64+0x40], !P3 ;  /* 0x1840004002070fae */ /* 0x0001e8000d901d64 */
[----:B-12---:R0:W-:Y:S02]  /*9be0*/  @P0 LDGSTS.E.BYPASS.LTC128B.128 [R7+0x1a400], desc[UR36][R2.64+0x80], !P2 ;  /* 0x1a40008002070fae */ /* 0x0061e4000d101d64 */
.L_x_98:
[----:B0-----:R-:W0:Y:S01]  /*9bf0*/  S2R R27, SR_TID.X ;  /* 0x00000000001b7919 */ /* 0x001e220000002100 */
[----:B------:R-:W-:Y:S01]  /*9c00*/  ISETP.GE.AND P0, PT, R8, 0x61, PT ;  /* 0x000000610800780c */ /* 0x000fe20003f06270 */
[----:B------:R-:W-:Y:S02]  /*9c10*/  IMAD.MOV.U32 R2, RZ, RZ, R14 ;  /* 0x000000ffff027224 */ /* 0x000fe400078e000e */
[----:B------:R-:W-:-:S10]  /*9c20*/  IMAD.MOV.U32 R3, RZ, RZ, R9 ;  /* 0x000000ffff037224 */ /* 0x000fd400078e0009 */
[----:B------:R-:W-:Y:S02]  /*9c30*/  @P0 LEA R5, R28, UR45, 0x1 ;  /* 0x0000002d1c050c11 */ /* 0x000fe4000f8e08ff */
[----:B0-----:R-:W-:-:S04]  /*9c40*/  SHF.L.U32 R27, R27, 0x3, RZ ;  /* 0x000000031b1b7819 */ /* 0x001fc800000006ff */
[----:B------:R-:W-:-:S05]  /*9c50*/  LOP3.LUT R27, R27, 0x18, RZ, 0xc0, !PT ;  /* 0x000000181b1b7812 */ /* 0x000fca00078ec0ff */
[----:B------:R-:W-:-:S05]  /*9c60*/  @P0 IMAD.WIDE.U32 R2, R27, 0x2, R2 ;  /* 0x000000021b020825 */ /* 0x000fca00078e0002 */
[----:B------:R-:W-:Y:S01]  /*9c70*/  @!PT LDS RZ, [RZ] ;  /* 0x00000000fffff984 */ /* 0x000fe20000000800 */
[----:B------:R-:W-:Y:S01]  /*9c80*/  @!PT LDS RZ, [RZ] ;  /* 0x00000000fffff984 */ /* 0x000fe20000000800 */
[----:B------:R-:W-:Y:S01]  /*9c90*/  @!PT LDS RZ, [RZ] ;  /* 0x00000000fffff984 */ /* 0x000fe20000000800 */
[----:B------:R0:W-:Y:S04]  /*9ca0*/  @P0 LDGSTS.E.BYPASS.LTC128B.128 [R5+0x16c00], desc[UR36][R2.64], !P4 ;  /* 0x16c0000002050fae */ /* 0x0001e8000e101d64 */
[----:B------:R0:W-:Y:S04]  /*9cb0*/  @P0 LDGSTS.E.BYPASS.LTC128B.128 [R5+0x18c00], desc[UR36][R2.64+0x40], !P3 ;  /* 0x18c0004002050fae */ /* 0x0001e8000d901d64 */
[----:B------:R0:W-:Y:S01]  /*9cc0*/  @P0 LDGSTS.E.BYPASS.LTC128B.128 [R5+0x1ac00], desc[UR36][R2.64+0x80], !P2 ;  /* 0x1ac0008002050fae */ /* 0x0001e2000d101d64 */
[----:B------:R-:W-:Y:S01]  /*9cd0*/  NOP ;  /* 0x0000000000007918 */ /* 0x000fe20000000000 */
[----:B------:R-:W-:Y:S02]  /*9ce0*/  SYNCS.ARRIVE.TRANS64.RED.A0T1 RZ, [UR45+0x2d830], RZ ;  /* 0x02d830ffffff79a7 */ /* 0x000fe4000820042d */
[----:B------:R-:W-:Y:S01]  /*9cf0*/  ARRIVES.LDGSTSBAR.64.TRANSCNT [UR45+0x2d830] ;  /* 0x02d83000ff0079b0 */ /* 0x000fe20008000aad */
[----:B------:R-:W-:Y:S01]  /*9d00*/  NOP ;  /* 0x0000000000007918 */ /* 0x000fe20000000000 */
[----:B------:R-:W-:-:S06]  /*9d10*/  ULOP3.LUT UR4, UR38, 0x2, URZ, 0xfc, !UPT ;  /* 0x0000000226047892 */ /* 0x000fcc000f8efc3f */
[----:B------:R-:W-:-:S04]  /*9d20*/  MOV R4, UR4 ;  /* 0x0000000400047c02 */ /* 0x000fc80008000f00 */
[----:B------:R-:W-:-:S13]  /*9d30*/  ISETP.NE.AND P1, PT, R4, 0x3, PT ;  /* 0x000000030400780c */ /* 0x000fda0003f25270 */
[----:B0-----:R-:W-:Y:S05]  /*9d40*/  @!P1 BRA `(.L_x_49) ;  /* 0x0000000000049947 */ /* 0x001fea0003800000 */
[----:B------:R-:W-:Y:S01]  /*9d50*/  BPT.TRAP 0x1 ;  /* 0x000000040000795c */ /* 0x000fe20000300000 */
.L_x_49:
[----:B------:R-:W-:Y:S01]  /*9d60*/  SYNCS.ARRIVE.TRANS64.A1T0 RZ, [UR45+0x2d830], RZ ;  /* 0x02d830ffffff79a7 */ /* 0x000fe2000810002d */
[----:B------:R-:W-:Y:S05]  /*9d70*/  WARPSYNC.ALL ;  /* 0x0000000000007948 */ /* 0x000fea0003800000 */
[----:B------:R-:W-:Y:S01]  /*9d80*/  UIADD3 UR5, UR45, 0xc400, URZ ;  /* 0x0000c4002d057890 */ /* 0x000fe2000fffe03f */
[----:B------:R-:W-:Y:S01]  /*9d90*/  R2UR UR4, R29 ;  /* 0x000000001d0472ca */ /* 0x000fe200000e0000 */
[----:B------:R-:W-:Y:S01]  /*9da0*/  ULDC.64 UR6, c[0x0][0x2d8] ;  /* 0x0000b60000067ab9 */ /* 0x000fe20000000a00 */
[----:B------:R-:W-:Y:S01]  /*9db0*/  SHF.R.S32.HI R22, RZ, 0x1f, R24 ;  /* 0x0000001fff167819 */ /* 0x000fe20000011418 */
[----:B------:R-:W-:Y:S02]  /*9dc0*/  ULOP3.LUT UP0, URZ, UR5, 0x1bf, URZ, 0xc0, !UPT ;  /* 0x000001bf053f7892 */ /* 0x000fe4000f80c03f */
[----:B------:R-:W-:Y:S01]  /*9dd0*/  UIMAD.WIDE.U32 UR40, UR42, UR6, URZ ;  /* 0x000000062a2872a5 */ /* 0x000fe2000f8e003f */
[----:B------:R-:W-:Y:S03]  /*9de0*/  BAR.SYNC.DEFER_BLOCKING 0x8, 0x200 ;  /* 0x0208000000007b1d */ /* 0x000fe60000010000 */
[----:B------:R-:W-:-:S04]  /*9df0*/  PLOP3.LUT P0, PT, PT, PT, UP0, 0x80, 0x0 ;  /* 0x000000000000781c */ /* 0x000fc80003f0f008 */
[----:B------:R-:W-:-:S04]  /*9e00*/  UIMAD UR4, UR4, UR6, URZ ;  /* 0x00000006040472a4 */ /* 0x000fc8000f8e023f */
[----:B------:R-:W-:-:S04]  /*9e10*/  UIMAD UR4, UR42, UR7, UR4 ;  /* 0x000000072a0472a4 */ /* 0x000fc8000f8e0204 */
[----:B------:R-:W-:Y:S01]  /*9e20*/  UIADD3 UR46, UR41, UR4, URZ ;  /* 0x00000004292e7290 */ /* 0x000fe2000fffe03f */
[----:B------:R-:W-:Y:S11]  /*9e30*/  @!P0 BRA `(.L_x_50) ;  /* 0x0000000000408947 */ /* 0x000ff60003800000 */
[----:B------:R-:W-:Y:S01]  /*9e40*/  MOV R2, 0x0 ;  /* 0x0000000000027802 */ /* 0x000fe20000000f00 */
[----:B------:R-:W-:Y:S01]  /*9e50*/  ULDC.64 UR6, c[0x4][0x88] ;  /* 0x0100220000067ab9 */ /* 0x000fe20000000a00 */
[----:B------:R-:W-:Y:S01]  /*9e60*/  ULDC.64 UR8, c[0x4][0x90] ;  /* 0x0100240000087ab9 */ /* 0x000fe20000000a00 */
[----:B------:R-:W-:Y:S01]  /*9e70*/  ULDC.64 UR4, c[0x4][0x20] ;  /* 0x0100080000047ab9 */ /* 0x000fe20000000a00 */
[----:B------:R-:W-:Y:S01]  /*9e80*/  IMAD.U32 R4, RZ, RZ, UR6 ;  /* 0x00000006ff047e24 */ /* 0x000fe2000f8e00ff */
[----:B------:R-:W-:Y:S01]  /*9e90*/  MOV R6, UR8 ;  /* 0x0000000800067c02 */ /* 0x000fe20008000f00 */
[----:B------:R-:W0:Y:S01]  /*9ea0*/  LDC.64 R2, c[0x4][R2] ;  /* 0x0100000002027b82 */ /* 0x000e220000000a00 */
[----:B------:R-:W-:Y:S01]  /*9eb0*/  IMAD.U32 R5, RZ, RZ, UR7 ;  /* 0x00000007ff057e24 */ /* 0x000fe2000f8e00ff */
[----:B------:R-:W-:Y:S01]  /*9ec0*/  MOV R11, UR5 ;  /* 0x00000005000b7c02 */ /* 0x000fe20008000f00 */
[----:B------:R-:W-:Y:S01]  /*9ed0*/  IMAD.U32 R7, RZ, RZ, UR9 ;  /* 0x00000009ff077e24 */ /* 0x000fe2000f8e00ff */
[----:B------:R-:W-:Y:S01]  /*9ee0*/  MOV R13, RZ ;  /* 0x000000ff000d7202 */ /* 0x000fe20000000f00 */
[----:B------:R-:W-:-:S02]  /*9ef0*/  IMAD.U32 R10, RZ, RZ, UR4 ;  /* 0x00000004ff0a7e24 */ /* 0x000fc4000f8e00ff */
[----:B------:R-:W-:Y:S02]  /*9f00*/  IMAD.MOV.U32 R8, RZ, RZ, 0x70 ;  /* 0x00000070ff087424 */ /* 0x000fe400078e00ff */
[----:B------:R-:W-:-:S07]  /*9f10*/  IMAD.MOV.U32 R12, RZ, RZ, 0x1 ;  /* 0x00000001ff0c7424 */ /* 0x000fce00078e00ff */
[----:B------:R-:W-:-:S07]  /*9f20*/  LEPC R20, `(.L_x_50) ;  /* 0x000000001014794e */ /* 0x000fce0000000000 */
[----:B0-----:R-:W-:Y:S05]  /*9f30*/  CALL.ABS.NOINC R2 ;  /* 0x0000000002007343 */ /* 0x001fea0003c00000 */
.L_x_50:
[----:B------:R-:W0:Y:S01]  /*9f40*/  LDC R20, c[0x0][0x448] ;  /* 0x00011200ff147b82 */ /* 0x000e220000000800 */
[----:B------:R-:W1:Y:S01]  /*9f50*/  S2R R21, SR_TID.X ;  /* 0x0000000000157919 */ /* 0x000e620000002100 */
[----:B------:R-:W-:Y:S01]  /*9f60*/  ULDC.64 UR4, c[0x0][0x2e0] ;  /* 0x0000b80000047ab9 */ /* 0x000fe20000000a00 */
[----:B------:R-:W-:Y:S01]  /*9f70*/  IMAD.U32 R4, RZ, RZ, UR40 ;  /* 0x00000028ff047e24 */ /* 0x000fe2000f8e00ff */
[----:B------:R-:W-:Y:S01]  /*9f80*/  ULDC.64 UR6, c[0x0][0x2c8] ;  /* 0x0000b20000067ab9 */ /* 0x000fe20000000a00 */
[----:B------:R-:W-:Y:S01]  /*9f90*/  IMAD R8, R22, UR4, RZ ;  /* 0x0000000416087c24 */ /* 0x000fe2000f8e02ff */
[----:B------:R-:W2:Y:S01]  /*9fa0*/  S2R R11, SR_TID.X ;  /* 0x00000000000b7919 */ /* 0x000ea20000002100 */
[----:B------:R-:W-:Y:S02]  /*9fb0*/  IMAD.U32 R5, RZ, RZ, UR41 ;  /* 0x00000029ff057e24 */ /* 0x000fe4000f8e00ff */
[----:B------:R-:W-:Y:S01]  /*9fc0*/  IMAD R5, R24, UR5, R8 ;  /* 0x0000000518057c24 */ /* 0x000fe2000f8e0208 */
[----:B------:R-:W3:Y:S01]  /*9fd0*/  S2R R22, SR_TID.X ;  /* 0x0000000000167919 */ /* 0x000ee20000002100 */
[----:B0-----:R-:W-:-:S02]  /*9fe0*/  ISETP.NE.AND P0, PT, R20, 0x1, PT ;  /* 0x000000011400780c */ /* 0x001fc40003f05270 */
[----:B-1----:R-:W-:-:S11]  /*9ff0*/  LOP3.LUT R21, R21, 0x7f, RZ, 0xc0, !PT ;  /* 0x0000007f15157812 */ /* 0x002fd600078ec0ff */
[----:B------:R-:W0:Y:S01]  /*a000*/  @P0 LDC R2, c[0x0][0x44c] ;  /* 0x00011300ff020b82 */ /* 0x000e220000000800 */
[----:B------:R-:W-:Y:S01]  /*a010*/  SHF.R.U32.HI R21, RZ, 0x2, R21 ;  /* 0x00000002ff157819 */ /* 0x000fe20000011615 */
[----:B--2---:R-:W-:Y:S01]  /*a020*/  IMAD.SHL.U32 R11, R11, 0x8, RZ ;  /* 0x000000080b0b7824 */ /* 0x004fe200078e00ff */
[----:B---3--:R-:W-:-:S03]  /*a030*/  LOP3.LUT R22, R22, 0x7f, RZ, 0xc0, !PT ;  /* 0x0000007f16167812 */ /* 0x008fc600078ec0ff */
[----:B------:R-:W-:Y:S01]  /*a040*/  IMAD.IADD R0, R23, 0x1, R21 ;  /* 0x0000000117007824 */ /* 0x000fe200078e0215 */
[----:B------:R-:W-:Y:S01]  /*a050*/  LOP3.LUT R11, R11, 0x18, RZ, 0xc0, !PT ;  /* 0x000000180b0b7812 */ /* 0x000fe200078ec0ff */
[----:B------:R-:W1:Y:S01]  /*a060*/  @P0 LDC R3, c[0x0][0x450] ;  /* 0x00011400ff030b82 */ /* 0x000e620000000800 */
[----:B------:R-:W2:Y:S01]  /*a070*/  S2R R21, SR_TID.X ;  /* 0x0000000000157919 */ /* 0x000ea20000002100 */
[----:B------:R-:W-:Y:S01]  /*a080*/  IMAD R7, R25, 0xc0, R0 ;  /* 0x000000c019077824 */ /* 0x000fe200078e0200 */
[----:B------:R-:W-:Y:S02]  /*a090*/  LOP3.LUT R11, R11, 0x20, RZ, 0xfc, !PT ;  /* 0x000000200b0b7812 */ /* 0x000fe400078efcff */
[----:B------:R-:W-:Y:S01]  /*a0a0*/  SHF.R.U32.HI R22, RZ, 0x2, R22 ;  /* 0x00000002ff167819 */ /* 0x000fe20000011616 */
[----:B------:R-:W-:Y:S02]  /*a0b0*/  IMAD.MOV.U32 R6, RZ, RZ, R7 ;  /* 0x000000ffff067224 */ /* 0x000fe400078e0007 */
[----:B------:R-:W3:Y:S01]  /*a0c0*/  @P0 LDC R9, c[0x0][0x450] ;  /* 0x00011400ff090b82 */ /* 0x000ee20000000800 */
[----:B------:R-:W-:-:S02]  /*a0d0*/  VIADD R8, R7, 0x80 ;  /* 0x0000008007087836 */ /* 0x000fc40000000000 */
[----:B0-----:R-:W-:Y:S01]  /*a0e0*/  @P0 IMAD.HI.U32 R0, R7, R2, RZ ;  /* 0x0000000207000227 */ /* 0x001fe200078e00ff */
[----:B------:R-:W-:-:S04]  /*a0f0*/  MOV R2, R4 ;  /* 0x0000000400027202 */ /* 0x000fc80000000f00 */
[----:B-1----:R-:W-:Y:S02]  /*a100*/  @P0 SHF.R.U32.HI R6, RZ, R3, R0 ;  /* 0x00000003ff060219 */ /* 0x002fe40000011600 */
[----:B------:R-:W0:Y:S01]  /*a110*/  @P0 LDC R0, c[0x0][0x44c] ;  /* 0x00011300ff000b82 */ /* 0x000e220000000800 */
[----:B------:R-:W-:-:S03]  /*a120*/  MOV R3, UR46 ;  /* 0x0000002e00037c02 */ /* 0x000fc60008000f00 */
[----:B------:R-:W-:Y:S01]  /*a130*/  IMAD.WIDE.U32 R2, R24, UR4, R2 ;  /* 0x0000000418027c25 */ /* 0x000fe2000f8e0002 */
[----:B------:R-:W-:-:S03]  /*a140*/  ULDC.64 UR4, c[0x0][0x2d0] ;  /* 0x0000b40000047ab9 */ /* 0x000fc60000000a00 */
[----:B--2---:R-:W-:Y:S01]  /*a150*/  IMAD.SHL.U32 R21, R21, 0x8, RZ ;  /* 0x0000000815157824 */ /* 0x004fe200078e00ff */
[----:B------:R-:W-:-:S04]  /*a160*/  IADD3 R3, R3, R5, RZ ;  /* 0x0000000503037210 */ /* 0x000fc80007ffe0ff */
[----:B------:R-:W-:Y:S01]  /*a170*/  LOP3.LUT R21, R21, 0x18, RZ, 0xc0, !PT ;  /* 0x0000001815157812 */ /* 0x000fe200078ec0ff */
[----:B0-----:R-:W-:-:S04]  /*a180*/  @P0 IMAD.HI.U32 R4, R8, R0, RZ ;  /* 0x0000000008040227 */ /* 0x001fc800078e00ff */
[----:B------:R-:W-:Y:S01]  /*a190*/  IMAD.MOV.U32 R0, RZ, RZ, R8 ;  /* 0x000000ffff007224 */ /* 0x000fe200078e0008 */
[----:B---3--:R-:W-:Y:S01]  /*a1a0*/  @P0 SHF.R.U32.HI R0, RZ, R9, R4 ;  /* 0x00000009ff000219 */ /* 0x008fe20000011604 */
[--C-:B------:R-:W-:Y:S01]  /*a1b0*/  IMAD.MOV R9, RZ, RZ, -R6.reuse ;  /* 0x000000ffff097224 */ /* 0x100fe200078e0a06 */
[----:B------:R-:W-:-:S03]  /*a1c0*/  SHF.R.S32.HI R4, RZ, 0x1f, R6 ;  /* 0x0000001fff047819 */ /* 0x000fc60000011406 */
[----:B------:R-:W-:Y:S02]  /*a1d0*/  IMAD R7, R20, R9, R7 ;  /* 0x0000000914077224 */ /* 0x000fe400078e0207 */
[----:B------:R-:W-:-:S04]  /*a1e0*/  IMAD R5, R4, UR4, RZ ;  /* 0x0000000404057c24 */ /* 0x000fc8000f8e02ff */
[C---:B------:R-:W-:Y:S02]  /*a1f0*/  IMAD R9, R6.reuse, UR5, R5 ;  /* 0x0000000506097c24 */ /* 0x040fe4000f8e0205 */
[----:B------:R-:W-:-:S04]  /*a200*/  IMAD.WIDE.U32 R4, R6, UR4, R2 ;  /* 0x0000000406047c25 */ /* 0x000fc8000f8e0002 */
[----:B------:R-:W-:Y:S01]  /*a210*/  IMAD.IADD R5, R5, 0x1, R9 ;  /* 0x0000000105057824 */ /* 0x000fe200078e0209 */
[C---:B------:R-:W-:Y:S01]  /*a220*/  IADD3 R9, -R0.reuse, RZ, RZ ;  /* 0x000000ff00097210 */ /* 0x040fe20007ffe1ff */
[----:B------:R-:W-:-:S04]  /*a230*/  IMAD.WIDE.U32 R2, R0, UR4, R2 ;  /* 0x0000000400027c25 */ /* 0x000fc8000f8e0002 */
[----:B------:R-:W-:Y:S01]  /*a240*/  IMAD R6, R20, R9, R8 ;  /* 0x0000000914067224 */ /* 0x000fe200078e0208 */
[----:B------:R-:W-:Y:S01]  /*a250*/  SHF.R.S32.HI R9, RZ, 0x1f, R0 ;  /* 0x0000001fff097819 */ /* 0x000fe20000011400 */
[----:B------:R-:W-:Y:S01]  /*a260*/  IMAD.WIDE.U32 R4, R7, UR6, R4 ;  /* 0x0000000607047c25 */ /* 0x000fe2000f8e0004 */
[----:B------:R-:W-:-:S03]  /*a270*/  SHF.R.S32.HI R8, RZ, 0x1f, R7 ;  /* 0x0000001fff087819 */ /* 0x000fc60000011407 */
[----:B------:R-:W-:Y:S02]  /*a280*/  IMAD R9, R9, UR4, RZ ;  /* 0x0000000409097c24 */ /* 0x000fe4000f8e02ff */
[----:B------:R-:W-:Y:S02]  /*a290*/  IMAD R8, R8, UR6, RZ ;  /* 0x0000000608087c24 */ /* 0x000fe4000f8e02ff */
[----:B------:R-:W-:Y:S01]  /*a2a0*/  IMAD R9, R0, UR5, R9 ;  /* 0x0000000500097c24 */ /* 0x000fe2000f8e0209 */
[----:B------:R-:W-:Y:S01]  /*a2b0*/  ULDC.64 UR4, c[0x0][0x280] ;  /* 0x0000a00000047ab9 */ /* 0x000fe20000000a00 */
[----:B------:R-:W-:Y:S01]  /*a2c0*/  IMAD R0, R7, UR7, R8 ;  /* 0x0000000707007c24 */ /* 0x000fe2000f8e0208 */
[----:B------:R-:W-:Y:S01]  /*a2d0*/  SHF.R.S32.HI R7, RZ, 0x1f, R6 ;  /* 0x0000001fff077819 */ /* 0x000fe20000011406 */
[----:B------:R-:W-:Y:S02]  /*a2e0*/  IMAD.IADD R3, R3, 0x1, R9 ;  /* 0x0000000103037824 */ /* 0x000fe400078e0209 */
[----:B------:R-:W-:-:S02]  /*a2f0*/  IMAD.IADD R9, R5, 0x1, R0 ;  /* 0x0000000105097824 */ /* 0x000fc400078e0200 */
[----:B------:R-:W-:Y:S02]  /*a300*/  IMAD R7, R7, UR6, RZ ;  /* 0x0000000607077c24 */ /* 0x000fe4000f8e02ff */
[----:B------:R-:W-:-:S04]  /*a310*/  IMAD.WIDE.U32 R2, R6, UR6, R2 ;  /* 0x0000000606027c25 */ /* 0x000fc8000f8e0002 */
[----:B------:R-:W-:Y:S01]  /*a320*/  IMAD R8, R6, UR7, R7 ;  /* 0x0000000706087c24 */ /* 0x000fe2000f8e0207 */
[----:B------:R-:W-:-:S04]  /*a330*/  LEA R7, P0, R4, UR4, 0x1 ;  /* 0x0000000404077c11 */ /* 0x000fc8000f8008ff */
[----:B------:R-:W-:Y:S02]  /*a340*/  LEA.HI.X R9, R4, UR5, R9, 0x1, P0 ;  /* 0x0000000504097c11 */ /* 0x000fe400080f0c09 */
[----:B------:R-:W-:Y:S02]  /*a350*/  IADD3 R3, R3, R8, RZ ;  /* 0x0000000803037210 */ /* 0x000fe40007ffe0ff */
[C---:B------:R-:W-:Y:S01]  /*a360*/  LEA R10, P0, R2.reuse, UR4, 0x1 ;  /* 0x00000004020a7c11 */ /* 0x040fe2000f8008ff */
[----:B------:R-:W-:Y:S02]  /*a370*/  ULDC UR4, c[0x0][0x2b8] ;  /* 0x0000ae0000047ab9 */ /* 0x000fe40000000800 */
[----:B------:R-:W-:Y:S02]  /*a380*/  ISETP.GE.AND P3, PT, R27, UR4, PT ;  /* 0x000000041b007c0c */ /* 0x000fe4000bf66270 */
[----:B------:R-:W-:Y:S01]  /*a390*/  LEA.HI.X R8, R2, UR5, R3, 0x1, P0 ;  /* 0x0000000502087c11 */ /* 0x000fe200080f0c03 */
[----:B------:R-:W-:Y:S01]  /*a3a0*/  UMOV UR5, 0xffffffff ;  /* 0xffffffff00057882 */ /* 0x000fe20000000000 */
[----:B------:R-:W-:-:S02]  /*a3b0*/  ISETP.GE.AND P0, PT, R11, UR4, PT ;  /* 0x000000040b007c0c */ /* 0x000fc4000bf06270 */
[----:B------:R-:W-:-:S04]  /*a3c0*/  LOP3.LUT R11, R21, 0x40, RZ, 0xfc, !PT ;  /* 0x00000040150b7812 */ /* 0x000fc800078efcff */
[----:B------:R-:W-:Y:S01]  /*a3d0*/  ISETP.GE.AND P1, PT, R11, UR4, PT ;  /* 0x000000040b007c0c */ /* 0x000fe2000bf26270 */
[----:B------:R-:W-:-:S12]  /*a3e0*/  BRA.DIV UR5, `(.L_x_51) ;  /* 0x0000002605907947 */ /* 0x000fd8000b800000 */
[----:B------:R-:W0:Y:S01]  /*a3f0*/  SHFL.IDX PT, R2, R9, RZ, 0x1c1f ;  /* 0x001c1fff09027589 */ /* 0x000e2200000e0000 */
[----:B------:R-:W-:Y:S01]  /*a400*/  ULDC UR4, c[0x0][0x288] ;  /* 0x0000a20000047ab9 */ /* 0x000fe20000000800 */
[----:B------:R-:W-:Y:S01]  /*a410*/  IMAD R0, R25, 0xc0, R22 ;  /* 0x000000c019007824 */ /* 0x000fe200078e0216 */
[----:B------:R-:W-:Y:S01]  /*a420*/  MOV R24, 0x1 ;  /* 0x0000000100187802 */ /* 0x000fe20000000f00 */
[----:B------:R-:W1:Y:S01]  /*a430*/  SHFL.IDX PT, R14, R7, RZ, 0x1c1f ;  /* 0x001c1fff070e7589 */ /* 0x000e6200000e0000 */
[----:B------:R-:W-:Y:S02]  /*a440*/  IMAD R6, R20, UR4, RZ ;  /* 0x0000000414067c24 */ /* 0x000fe4000f8e02ff */
[C---:B------:R-:W-:Y:S01]  /*a450*/  VIADD R11, R0.reuse, 0x20 ;  /* 0x00000020000b7836 */ /* 0x040fe20000000000 */
[----:B------:R-:W-:Y:S02]  /*a460*/  SHFL.IDX PT, R5, R9, 0x1, 0x1c1f ;  /* 0x003c1f0009057f89 */ /* 0x000fe400000e0000 */
[----:B------:R-:W-:-:S02]  /*a470*/  ISETP.GE.AND P2, PT, R0, R6, PT ;  /* 0x000000060000720c */ /* 0x000fc40003f46270 */
[----:B------:R-:W2:Y:S11]  /*a480*/  SHFL.IDX PT, R4, R7, 0x1, 0x1c1f ;  /* 0x003c1f0007047f89 */ /* 0x000eb600000e0000 */
[----:B------:R-:W-:-:S02]  /*a490*/  @!P2 LEA R21, R28, UR45, 0x1 ;  /* 0x0000002d1c15ac11 */ /* 0x000fc4000f8e08ff */
[----:B0-----:R-:W-:Y:S01]  /*a4a0*/  MOV R3, R2 ;  /* 0x0000000200037202 */ /* 0x001fe20000000f00 */
[----:B-1----:R-:W-:Y:S02]  /*a4b0*/  IMAD.MOV.U32 R2, RZ, RZ, R14 ;  /* 0x000000ffff027224 */ /* 0x002fe400078e000e */
[----:B------:R-:W-:Y:S02]  /*a4c0*/  SHFL.IDX PT, R14, R10, 0x1, 0x1c1f ;  /* 0x003c1f000a0e7f89 */ /* 0x000fe400000e0000 */
[----:B------:R-:W-:-:S05]  /*a4d0*/  @!P2 IMAD.WIDE.U32 R2, R27, 0x2, R2 ;  /* 0x000000021b02a825 */ /* 0x000fca00078e0002 */
[----:B------:R-:W-:Y:S04]  /*a4e0*/  @!P2 LDGSTS.E.BYPASS.LTC128B.128 [R21+0xc400], desc[UR36][R2.64], !P3 ;  /* 0x0c4000000215afae */ /* 0x000fe8000d901d64 */
[----:B------:R-:W-:Y:S04]  /*a4f0*/  @!P2 LDGSTS.E.BYPASS.LTC128B.128 [R21+0xf400], desc[UR36][R2.64+0x40], !P0 ;  /* 0x0f4000400215afae */ /* 0x000fe8000c101d64 */
[----:B------:R0:W-:Y:S01]  /*a500*/  @!P2 LDGSTS.E.BYPASS.LTC128B.128 [R21+0x12400], desc[UR36][R2.64+0x80], !P1 ;  /* 0x124000800215afae */ /* 0x0001e2000c901d64 */
[-C--:B------:R-:W-:Y:S02]  /*a510*/  ISETP.GE.AND P2, PT, R11, R6.reuse, PT ;  /* 0x000000060b00720c */ /* 0x080fe40003f46270 */
[----:B------:R-:W-:Y:S01]  /*a520*/  IADD3 R11, R0, 0x40, RZ ;  /* 0x00000040000b7810 */ /* 0x000fe20007ffe0ff */
[----:B0-----:R-:W-:Y:S10]  /*a530*/  SHFL.IDX PT, R3, R9, 0x2, 0x1c1f ;  /* 0x005c1f0009037f89 */ /* 0x001ff400000e0000 */
[----:B--2---:R-:W-:Y:S01]  /*a540*/  @!P2 IMAD.WIDE.U32 R4, R27, 0x2, R4 ;  /* 0x000000021b04a825 */ /* 0x004fe200078e0004 */
[----:B------:R-:W-:Y:S01]  /*a550*/  @!P2 LEA R25, R28, UR45, 0x1 ;  /* 0x0000002d1c19ac11 */ /* 0x000fe2000f8e08ff */
[----:B------:R-:W0:Y:S04]  /*a560*/  SHFL.IDX PT, R2, R7, 0x2, 0x1c1f ;  /* 0x005c1f0007027f89 */ /* 0x000e2800000e0000 */
[----:B------:R-:W-:Y:S04]  /*a570*/  @!P2 LDGSTS.E.BYPASS.LTC128B.128 [R25+0xcc00], desc[UR36][R4.64], !P3 ;  /* 0x0cc000000419afae */ /* 0x000fe8000d901d64 */
[----:B------:R-:W-:Y:S04]  /*a580*/  @!P2 LDGSTS.E.BYPASS.LTC128B.128 [R25+0xfc00], desc[UR36][R4.64+0x40], !P0 ;  /* 0x0fc000400419afae */ /* 0x000fe8000c101d64 */
[----:B------:R1:W-:Y:S01]  /*a590*/  @!P2 LDGSTS.E.BYPASS.LTC128B.128 [R25+0x12c00], desc[UR36][R4.64+0x80], !P1 ;  /* 0x12c000800419afae */ /* 0x0003e2000c901d64 */
[----:B------:R-:W-:Y:S01]  /*a5a0*/  ISETP.GE.AND P2, PT, R11, R6, PT ;  /* 0x000000060b00720c */ /* 0x000fe20003f46270 */
[----:B------:R-:W-:-:S02]  /*a5b0*/  VIADD R11, R0, 0x60 ;  /* 0x00000060000b7836 */ /* 0x000fc40000000000 */
[----:B-1----:R-:W-:Y:S10]  /*a5c0*/  SHFL.IDX PT, R5, R9, 0x3, 0x1c1f ;  /* 0x007c1f0009057f89 */ /* 0x002ff400000e0000 */
[----:B0-----:R-:W-:Y:S01]  /*a5d0*/  @!P2 IMAD.WIDE.U32 R2, R27, 0x2, R2 ;  /* 0x000000021b02a825 */ /* 0x001fe200078e0002 */
[----:B------:R-:W-:Y:S01]  /*a5e0*/  @!P2 LEA R21, R28, UR45, 0x1 ;  /* 0x0000002d1c15ac11 */ /* 0x000fe2000f8e08ff */
[----:B------:R0:W1:Y:S04]  /*a5f0*/  SHFL.IDX PT, R4, R7, 0x3, 0x1c1f ;  /* 0x007c1f0007047f89 */ /* 0x00006800000e0000 */
[----:B------:R-:W-:Y:S04]  /*a600*/  @!P2 LDGSTS.E.BYPASS.LTC128B.128 [R21+0xd400], desc[UR36][R2.64], !P3 ;  /* 0x0d4000000215afae */ /* 0x000fe8000d901d64 */
[----:B------:R-:W-:Y:S01]  /*a610*/  @!P2 LDGSTS.E.BYPASS.LTC128B.128 [R21+0x10400], desc[UR36][R2.64+0x40], !P0 ;  /* 0x104000400215afae */ /* 0x000fe2000c101d64 */
[----:B0-----:R-:W-:-:S03]  /*a620*/  VIADD R7, R0, 0x80 ;  /* 0x0000008000077836 */ /* 0x001fc60000000000 */
[----:B------:R0:W-:Y:S01]  /*a630*/  @!P2 LDGSTS.E.BYPASS.LTC128B.128 [R21+0x13400], desc[UR36][R2.64+0x80], !P1 ;  /* 0x134000800215afae */ /* 0x0001e2000c901d64 */
[----:B------:R-:W-:-:S03]  /*a640*/  ISETP.GE.AND P2, PT, R11, R6, PT ;  /* 0x000000060b00720c */ /* 0x000fc60003f46270 */
[----:B0-----:R-:W-:Y:S10]  /*a650*/  SHFL.IDX PT, R3, R8, RZ, 0x1c1f ;  /* 0x001c1fff08037589 */ /* 0x001ff400000e0000 */
[----:B-1----:R-:W-:Y:S01]  /*a660*/  @!P2 IMAD.WIDE.U32 R4, R27, 0x2, R4 ;  /* 0x000000021b04a825 */ /* 0x002fe200078e0004 */
[----:B------:R-:W-:Y:S01]  /*a670*/  @!P2 LEA R25, R28, UR45, 0x1 ;  /* 0x0000002d1c19ac11 */ /* 0x000fe2000f8e08ff */
[----:B------:R-:W0:Y:S04]  /*a680*/  SHFL.IDX PT, R2, R10, RZ, 0x1c1f ;  /* 0x001c1fff0a027589 */ /* 0x000e2800000e0000 */
[----:B------:R-:W-:Y:S04]  /*a690*/  @!P2 LDGSTS.E.BYPASS.LTC128B.128 [R25+0xdc00], desc[UR36][R4.64], !P3 ;  /* 0x0dc000000419afae */ /* 0x000fe8000d901d64 */
[----:B------:R-:W-:Y:S04]  /*a6a0*/  @!P2 LDGSTS.E.BYPASS.LTC128B.128 [R25+0x10c00], desc[UR36][R4.64+0x40], !P0 ;  /* 0x10c000400419afae */ /* 0x000fe8000c101d64 */
[----:B------:R1:W-:Y:S01]  /*a6b0*/  @!P2 LDGSTS.E.BYPASS.LTC128B.128 [R25+0x13c00], desc[UR36][R4.64+0x80], !P1 ;  /* 0x13c000800419afae */ /* 0x0003e2000c901d64 */
[----:B------:R-:W-:-:S03]  /*a6c0*/  ISETP.GE.AND P2, PT, R7, R6, PT ;  /* 0x000000060700720c */ /* 0x000fc60003f46270 */
[----:B-1----:R1:W2:Y:S10]  /*a6d0*/  SHFL.IDX PT, R4, R8, 0x1, 0x1c1f ;  /* 0x003c1f0008047f89 */ /* 0x0022b400000e0000 */
[----:B0-----:R-:W-:Y:S01]  /*a6e0*/  @!P2 IMAD.WIDE.U32 R2, R27, 0x2, R2 ;  /* 0x000000021b02a825 */ /* 0x001fe200078e0002 */
[----:B------:R-:W-:-:S05]  /*a6f0*/  @!P2 LEA R7, R28, UR45, 0x1 ;  /* 0x0000002d1c07ac11 */ /* 0x000fca000f8e08ff */
[----:B------:R1:W-:Y:S04]  /*a700*/  @!P2 LDGSTS.E.BYPASS.LTC128B.128 [R7+0xe400], desc[UR36][R2.64], !P3 ;  /* 0x0e4000000207afae */ /* 0x0003e8000d901d64 */
[----:B------:R1:W-:Y:S04]  /*a710*/  @!P2 LDGSTS.E.BYPASS.LTC128B.128 [R7+0x11400], desc[UR36][R2.64+0x40], !P0 ;  /* 0x114000400207afae */ /* 0x0003e8000c101d64 */
[----:B------:R1:W-:Y:S02]  /*a720*/  @!P2 LDGSTS.E.BYPASS.LTC128B.128 [R7+0x14400], desc[UR36][R2.64+0x80], !P1 ;  /* 0x144000800207afae */ /* 0x0003e4000c901d64 */
.L_x_111:
[----:B------:R-:W-:Y:S01]  /*a730*/  VIADD R5, R0, 0xa0 ;  /* 0x000000a000057836 */ /* 0x000fe20000000000 */
[----:B------:R-:W-:Y:S01]  /*a740*/  BSSY B0, `(.L_x_52) ;  /* 0x000000d000007945 */ /* 0x000fe20003800000 */
[----:B-1----:R-:W-:Y:S01]  /*a750*/  IMAD.MOV.U32 R2, RZ, RZ, R14 ;  /* 0x000000ffff027224 */ /* 0x002fe200078e000e */
[----:B--2---:R-:W-:Y:S02]  /*a760*/  MOV R3, R4 ;  /* 0x0000000400037202 */ /* 0x004fe40000000f00 */
[----:B------:R-:W-:-:S13]  /*a770*/  ISETP.GE.AND P2, PT, R5, R6, PT ;  /* 0x000000060500720c */ /* 0x000fda0003f46270 */
[----:B------:R-:W-:Y:S05]  /*a780*/  @P2 BRA `(.L_x_53) ;  /* 0x0000000000202947 */ /* 0x000fea0003800000 */
[----:B------:R-:W-:Y:S01]  /*a790*/  IMAD.WIDE.U32 R2, R27, 0x2, R2 ;  /* 0x000000021b027825 */ /* 0x000fe200078e0002 */
[----:B------:R-:W-:-:S05]  /*a7a0*/  LEA R5, R28, UR45, 0x1 ;  /* 0x0000002d1c057c11 */ /* 0x000fca000f8e08ff */
[----:B------:R-:W-:Y:S01]  /*a7b0*/  @!PT LDS RZ, [RZ] ;  /* 0x00000000fffff984 */ /* 0x000fe20000000800 */
[----:B------:R-:W-:Y:S01]  /*a7c0*/  @!PT LDS RZ, [RZ] ;  /* 0x00000000fffff984 */ /* 0x000fe20000000800 */
[----:B------:R-:W-:Y:S01]  /*a7d0*/  @!PT LDS RZ, [RZ] ;  /* 0x00000000fffff984 */ /* 0x000fe20000000800 */
[----:B------:R0:W-:Y:S04]  /*a7e0*/  LDGSTS.E.BYPASS.LTC128B.128 [R5+0xec00], desc[UR36][R2.64], !P3 ;  /* 0x0ec0000002057fae */ /* 0x0001e8000d901d64 */
[----:B------:R0:W-:Y:S04]  /*a7f0*/  LDGSTS.E.BYPASS.LTC128B.128 [R5+0x11c00], desc[UR36][R2.64+0x40], !P0 ;  /* 0x11c0004002057fae */ /* 0x0001e8000c101d64 */
[----:B------:R0:W-:Y:S02]  /*a800*/  LDGSTS.E.BYPASS.LTC128B.128 [R5+0x14c00], desc[UR36][R2.64+0x80], !P1 ;  /* 0x14c0008002057fae */ /* 0x0001e4000c901d64 */
.L_x_53:
[----:B------:R-:W-:Y:S05]  /*a810*/  BSYNC B0 ;  /* 0x0000000000007941 */ /* 0x000fea0003800000 */
.L_x_52:
[----:B------:R-:W-:Y:S01]  /*a820*/  NOP ;  /* 0x0000000000007918 */ /* 0x000fe20000000000 */
[----:B------:R-:W-:Y:S01]  /*a830*/  SYNCS.ARRIVE.TRANS64.RED.A0T1 RZ, [UR45+0x2d800], RZ ;  /* 0x02d800ffffff79a7 */ /* 0x000fe2000820042d */
[----:B------:R-:W-:Y:S01]  /*a840*/  IMAD.MOV.U32 R0, RZ, RZ, 0x1 ;  /* 0x00000001ff007424 */ /* 0x000fe200078e00ff */
[----:B------:R-:W-:Y:S04]  /*a850*/  ARRIVES.LDGSTSBAR.64.TRANSCNT [UR45+0x2d800] ;  /* 0x02d80000ff0079b0 */ /* 0x000fe80008000aad */
[----:B------:R-:W-:Y:S01]  /*a860*/  SHF.L.U32 R0, R0, 0x1f, RZ ;  /* 0x0000001f00007819 */ /* 0x000fe200000006ff */
[----:B------:R-:W-:Y:S01]  /*a870*/  NOP ;  /* 0x0000000000007918 */ /* 0x000fe20000000000 */
[----:B------:R-:W-:Y:S02]  /*a880*/  SYNCS.ARRIVE.TRANS64.A1T0 RZ, [UR45+0x2d800], RZ ;  /* 0x02d800ffffff79a7 */ /* 0x000fe4000810002d */
[----:B------:R-:W1:Y:S02]  /*a890*/  SYNCS.PHASECHK.TRANS64.TRYWAIT P0, [UR45+0x2d820], R0 ;  /* 0x02d82000ff0075a7 */ /* 0x000e64000800016d */
[----:B-1----:R-:W-:Y:S05]  /*a8a0*/  @!P0 BRA `(.L_x_54) ;  /* 0x0000002800488947 */ /* 0x002fea0003800000 */
.L_x_112:
[----:B------:R-:W-:Y:S01]  /*a8b0*/  UIADD3 UR4, UR49, -0x2, URZ ;  /* 0xfffffffe31047890 */ /* 0x000fe2000fffe03f */
[----:B------:R-:W-:-:S03]  /*a8c0*/  IMAD.MOV.U32 R21, RZ, RZ, RZ ;  /* 0x000000ffff157224 */ /* 0x000fc600078e00ff */
[----:B------:R-:W-:-:S06]  /*a8d0*/  UISETP.GE.AND UP0, UPT, UR4, UR48, UPT ;  /* 0x000000300400728c */ /* 0x000fcc000bf06270 */
[----:B------:R-:W-:-:S13]  /*a8e0*/  PLOP3.LUT P0, PT, PT, PT, UP0, 0x80, 0x0 ;  /* 0x000000000000781c */ /* 0x000fda0003f0f008 */
[----:B------:R-:W-:Y:S05]  /*a8f0*/  @!P0 BRA `(.L_x_55) ;  /* 0x0000000c00e08947 */ /* 0x000fea0003800000 */
[----:B0-----:R-:W0:Y:S01]  /*a900*/  S2R R2, SR_TID.X ;  /* 0x0000000000027919 */ /* 0x001e220000002100 */
[----:B------:R-:W-:Y:S01]  /*a910*/  UIADD3 UR4, UR47, 0x1, URZ ;  /* 0x000000012f047890 */ /* 0x000fe2000fffe03f */
[----:B------:R-:W-:Y:S01]  /*a920*/  LOP3.LUT R3, RZ, UR44, RZ, 0x33, !PT ;  /* 0x0000002cff037c12 */ /* 0x000fe2000f8e33ff */
[----:B------:R-:W-:Y:S01]  /*a930*/  BSSY B0, `(.L_x_55) ;  /* 0x00000f4000007945 */ /* 0x000fe20003800000 */
[----:B------:R-:W1:Y:S01]  /*a940*/  S2R R4, SR_TID.X ;  /* 0x0000000000047919 */ /* 0x000e620000002100 */
[----:B------:R-:W-:Y:S01]  /*a950*/  UIMAD UR4, UR4, UR39, URZ ;  /* 0x00000027040472a4 */ /* 0x000fe2000f8e023f */
[----:B------:R-:W-:Y:S02]  /*a960*/  IMAD.MOV.U32 R22, RZ, RZ, 0x1 ;  /* 0x00000001ff167424 */ /* 0x000fe400078e00ff */
[----:B------:R-:W-:-:S03]  /*a970*/  IMAD.MOV.U32 R20, RZ, RZ, RZ ;  /* 0x000000ffff147224 */ /* 0x000fc600078e00ff */
[----:B------:R-:W-:Y:S01]  /*a980*/  LOP3.LUT R0, RZ, UR4, RZ, 0x33, !PT ;  /* 0x00000004ff007c12 */ /* 0x000fe2000f8e33ff */
[----:B------:R-:W-:-:S03]  /*a990*/  ULDC UR4, c[0x0][0x2f4] ;  /* 0x0000bd0000047ab9 */ /* 0x000fc60000000800 */
[----:B------:R-:W-:-:S04]  /*a9a0*/  VIMNMX R0, R0, R3, !PT ;  /* 0x0000000300007248 */ /* 0x000fc80007fe0100 */
[----:B------:R-:W-:Y:S02]  /*a9b0*/  IADD3 R26, -R0, -0x2, RZ ;  /* 0xfffffffe001a7810 */ /* 0x000fe40007ffe1ff */
[----:B0-----:R-:W-:-:S04]  /*a9c0*/  LOP3.LUT R2, R2, 0x7f, RZ, 0xc0, !PT ;  /* 0x0000007f02027812 */ /* 0x001fc800078ec0ff */
[----:B------:R-:W-:Y:S01]  /*a9d0*/  SHF.R.U32.HI R2, RZ, 0x2, R2 ;  /* 0x00000002ff027819 */ /* 0x000fe20000011602 */
[----:B-1----:R-:W-:-:S03]  /*a9e0*/  IMAD.SHL.U32 R4, R4, 0x8, RZ ;  /* 0x0000000804047824 */ /* 0x002fc600078e00ff */
[----:B------:R-:W-:Y:S02]  /*a9f0*/  IADD3 R19, R23, R19, R2 ;  /* 0x0000001317137210 */ /* 0x000fe40007ffe002 */
[----:B------:R-:W-:Y:S02]  /*aa00*/  IADD3 R3, -R2, UR43, RZ ;  /* 0x0000002b02037c10 */ /* 0x000fe4000fffe1ff */
[----:B------:R-:W0:Y:S01]  /*aa10*/  S2R R2, SR_TID.X ;  /* 0x0000000000027919 */ /* 0x000e220000002100 */
[----:B------:R-:W-:Y:S02]  /*aa20*/  LOP3.LUT R4, R4, 0x18, RZ, 0xc0, !PT ;  /* 0x0000001804047812 */ /* 0x000fe400078ec0ff */
[----:B------:R-:W-:Y:S01]  /*aa30*/  IADD3 R19, R19, -0x180, RZ ;  /* 0xfffffe8013137810 */ /* 0x000fe20007ffe0ff */
[----:B------:R-:W-:Y:S01]  /*aa40*/  IMAD R3, R0, 0x80, R3 ;  /* 0x0000008000037824 */ /* 0x000fe200078e0203 */
[----:B------:R-:W-:-:S03]  /*aa50*/  LOP3.LUT R4, R4, 0x20, RZ, 0xfc, !PT ;  /* 0x0000002004047812 */ /* 0x000fc600078efcff */
[----:B------:R-:W-:Y:S01]  /*aa60*/  IMAD R10, R0, -0x80, R19 ;  /* 0xffffff80000a7824 */ /* 0x000fe200078e0213 */
[----:B------:R-:W-:Y:S02]  /*aa70*/  ISETP.GE.AND P2, PT, R4, UR4, PT ;  /* 0x0000000404007c0c */ /* 0x000fe4000bf46270 */
[----:B------:R-:W-:Y:S02]  /*aa80*/  IADD3 R0, R3, 0x100, RZ ;  /* 0x0000010003007810 */ /* 0x000fe40007ffe0ff */
[----:B0-----:R-:W-:-:S04]  /*aa90*/  SHF.L.U32 R2, R2, 0x3, RZ ;  /* 0x0000000302027819 */ /* 0x001fc800000006ff */
[----:B------:R-:W-:-:S04]  /*aaa0*/  LOP3.LUT R2, R2, 0x18, RZ, 0xc0, !PT ;  /* 0x0000001802027812 */ /* 0x000fc800078ec0ff */
[C---:B------:R-:W-:Y:S02]  /*aab0*/  ISETP.GE.AND P3, PT, R2.reuse, UR4, PT ;  /* 0x0000000402007c0c */ /* 0x040fe4000bf66270 */
[----:B------:R-:W-:-:S04]  /*aac0*/  LOP3.LUT R2, R2, 0x40, RZ, 0xfc, !PT ;  /* 0x0000004002027812 */ /* 0x000fc800078efcff */
[----:B------:R-:W-:-:S13]  /*aad0*/  ISETP.GE.AND P1, PT, R2, UR4, PT ;  /* 0x0000000402007c0c */ /* 0x000fda000bf26270 */
.L_x_68:
[----:B------:R-:W2:Y:S01]  /*aae0*/  LDL R7, [R1+0x4] ;  /* 0x0000040001077983 */ /* 0x000ea20000100800 */
[----:B------:R-:W0:Y:S03]  /*aaf0*/  LDC R2, c[0x0][0x430] ;  /* 0x00010c00ff027b82 */ /* 0x000e260000000800 */
[----:B------:R-:W3:Y:S01]  /*ab00*/  LDL R6, [R1] ;  /* 0x0000000001067983 */ /* 0x000ee20000100800 */
[----:B------:R-:W-:Y:S01]  /*ab10*/  IMAD.MOV.U32 R4, RZ, RZ, R10 ;  /* 0x000000ffff047224 */ /* 0x000fe200078e000a */
[----:B------:R-:W-:Y:S01]  /*ab20*/  ULDC.64 UR4, c[0x0][0x428] ;  /* 0x00010a0000047ab9 */ /* 0x000fe20000000a00 */
[----:B0-----:R-:W-:-:S13]  /*ab30*/  ISETP.NE.AND P0, PT, R2, 0x1, PT ;  /* 0x000000010200780c */ /* 0x001fda0003f05270 */
[----:B------:R-:W0:Y:S08]  /*ab40*/  @P0 LDC R3, c[0x0][0x434] ;  /* 0x00010d00ff030b82 */ /* 0x000e300000000800 */
[----:B------:R-:W1:Y:S01]  /*ab50*/  @P0 LDC R5, c[0x0][0x438] ;  /* 0x00010e00ff050b82 */ /* 0x000e620000000800 */
[----:B0-----:R-:W-:-:S05]  /*ab60*/  @P0 IMAD.HI.U32 R2, R10, R3, RZ ;  /* 0x000000030a020227 */ /* 0x001fca00078e00ff */
[----:B-1----:R-:W-:-:S04]  /*ab70*/  @P0 SHF.R.U32.HI R4, RZ, R5, R2 ;  /* 0x00000005ff040219 */ /* 0x002fc80000011602 */
[----:B------:R-:W-:Y:S01]  /*ab80*/  SHF.R.S32.HI R3, RZ, 0x1f, R4 ;  /* 0x0000001fff037819 */ /* 0x000fe20000011404 */
[----:B--2---:R-:W-:-:S04]  /*ab90*/  IMAD R2, R7, UR4, RZ ;  /* 0x0000000407027c24 */ /* 0x004fc8000f8e02ff */
[----:B---3--:R-:W-:Y:S02]  /*aba0*/  IMAD R5, R6, UR5, R2 ;  /* 0x0000000506057c24 */ /* 0x008fe4000f8e0202 */
[----:B------:R-:W-:-:S04]  /*abb0*/  IMAD.MOV.U32 R2, RZ, RZ, R4 ;  /* 0x000000ffff027224 */ /* 0x000fc800078e0004 */
[----:B------:R-:W-:Y:S01]  /*abc0*/  IMAD.WIDE.U32 R2, R6, UR4, R2 ;  /* 0x0000000406027c25 */ /* 0x000fe2000f8e0002 */
[----:B------:R-:W-:-:S04]  /*abd0*/  ULDC.64 UR4, c[0x0][0x418] ;  /* 0x0001060000047ab9 */ /* 0x000fc80000000a00 */
[----:B------:R-:W-:Y:S02]  /*abe0*/  IADD3 R3, R5, R3, RZ ;  /* 0x0000000305037210 */ /* 0x000fe40007ffe0ff */
[----:B------:R-:W-:-:S04]  /*abf0*/  LEA R6, P0, R2, UR4, 0x2 ;  /* 0x0000000402067c11 */ /* 0x000fc8000f8010ff */
[----:B------:R-:W-:-:S05]  /*ac00*/  LEA.HI.X R7, R2, UR5, R3, 0x2, P0 ;  /* 0x0000000502077c11 */ /* 0x000fca00080f1403 */
[----:B------:R-:W2:Y:S01]  /*ac10*/  LDG.E R6, desc[UR36][R6.64] ;  /* 0x0000002406067981 */ /* 0x000ea2000c1e1900 */
[----:B------:R-:W-:-:S06]  /*ac20*/  ULOP3.LUT UR6, UR38, 0x2, URZ, 0xfc, !UPT ;  /* 0x0000000226067892 */ /* 0x000fcc000f8efc3f */
[----:B------:R-:W-:Y:S02]  /*ac30*/  IMAD.U32 R8, RZ, RZ, UR6 ;  /* 0x00000006ff087e24 */ /* 0x000fe4000f8e00ff */
[----:B------:R-:W-:-:S03]  /*ac40*/  VIADD R21, R20, 0x1 ;  /* 0x0000000114157836 */ /* 0x000fc60000000000 */
[----:B------:R-:W-:Y:S02]  /*ac50*/  ISETP.NE.AND P4, PT, R8, 0x3, PT ;  /* 0x000000030800780c */ /* 0x000fe40003f85270 */
[----:B------:R-:W-:-:S04]  /*ac60*/  ISETP.NE.AND P0, PT, R21, 0x2, PT ;  /* 0x000000021500780c */ /* 0x000fc80003f05270 */
[----:B------:R-:W-:Y:S02]  /*ac70*/  SEL R3, RZ, 0x1, P0 ;  /* 0x00000001ff037807 */ /* 0x000fe40000000000 */
[----:B------:R-:W-:Y:S02]  /*ac80*/  SEL R21, R21, RZ, P0 ;  /* 0x000000ff15157207 */ /* 0x000fe40000000000 */
[----:B------:R-:W-:Y:S02]  /*ac90*/  LOP3.LUT R24, R22, R3, RZ, 0x3c, !PT ;  /* 0x0000000316187212 */ /* 0x000fe400078e3cff */
[----:B--2---:R-:W-:Y:S01]  /*aca0*/  SHF.R.S32.HI R25, RZ, 0x1f, R6 ;  /* 0x0000001fff197819 */ /* 0x004fe20000011406 */
[----:B------:R-:W-:Y:S06]  /*acb0*/  @!P4 BRA `(.L_x_56) ;  /* 0x000000000004c947 */ /* 0x000fec0003800000 */
[----:B------:R-:W-:Y:S01]  /*acc0*/  BPT.TRAP 0x1 ;  /* 0x000000040000795c */ /* 0x000fe20000300000 */
.L_x_56:
[----:B------:R-:W-:Y:S01]  /*acd0*/  LEA R7, R21, UR45, 0x3 ;  /* 0x0000002d15077c11 */ /* 0x000fe2000f8e18ff */
[----:B------:R-:W-:Y:S01]  /*ace0*/  BSSY B1, `(.L_x_57) ;  /* 0x0000004000017945 */ /* 0x000fe20003800000 */
[----:B------:R-:W-:-:S04]  /*acf0*/  SHF.L.U32 R2, R24, 0x1f, RZ ;  /* 0x0000001f18027819 */ /* 0x000fc800000006ff */
[----:B------:R-:W0:Y:S02]  /*ad00*/  SYNCS.PHASECHK.TRANS64.TRYWAIT P0, [R7+URZ+0x2d840], R2 ;  /* 0x02d84002070075a7 */ /* 0x000e24000800017f */
[----:B0-----:R-:W-:Y:S05]  /*ad10*/  @!P0 BRA `(.L_x_58) ;  /* 0x0000002400448947 */ /* 0x001fea0003800000 */
.L_x_113:
[----:B------:R-:W-:Y:S05]  /*ad20*/  BSYNC B1 ;  /* 0x0000000000017941 */ /* 0x000fea0003800000 */
.L_x_57:
[----:B------:R-:W-:Y:S01]  /*ad30*/  ULDC UR4, c[0x0][0x430] ;  /* 0x00010c0000047ab9 */ /* 0x000fe20000000800 */
[----:B------:R-:W-:Y:S01]  /*ad40*/  R2UR UR6, R29 ;  /* 0x000000001d0672ca */ /* 0x000fe200000e0000 */
[----:B------:R-:W-:Y:S01]  /*ad50*/  UIADD3 UR4, -UR4, URZ, URZ ;  /* 0x0000003f04047290 */ /* 0x000fe2000fffe13f */
[C---:B------:R-:W-:Y:S02]  /*ad60*/  LOP3.LUT P5, RZ, R16.reuse, 0x2, RZ, 0xc0, !PT ;  /* 0x0000000210ff7812 */ /* 0x040fe400078ac0ff */
[----:B------:R-:W-:-:S03]  /*ad70*/  LOP3.LUT P4, RZ, R16, 0x1, RZ, 0xc0, !PT ;  /* 0x0000000110ff7812 */ /* 0x000fc6000788c0ff */
[----:B------:R-:W-:Y:S01]  /*ad80*/  IMAD R5, R4, UR4, R10 ;  /* 0x0000000404057c24 */ /* 0x000fe2000f8e020a */
[----:B------:R-:W-:-:S04]  /*ad90*/  ULDC.64 UR4, c[0x0][0x300] ;  /* 0x0000c00000047ab9 */ /* 0x000fc80000000a00 */
[----:B------:R-:W-:-:S05]  /*ada0*/  SHF.R.S32.HI R23, RZ, 0x1f, R5 ;  /* 0x0000001fff177819 */ /* 0x000fca0000011405 */
[----:B0-----:R-:W-:-:S04]  /*adb0*/  IMAD R2, R23, UR4, RZ ;  /* 0x0000000417027c24 */ /* 0x001fc8000f8e02ff */
[C---:B------:R-:W-:Y:S02]  /*adc0*/  IMAD R9, R5.reuse, UR5, R2 ;  /* 0x0000000505097c24 */ /* 0x040fe4000f8e0202 */
[----:B------:R-:W-:Y:S01]  /*add0*/  IMAD.WIDE.U32 R2, R5, UR4, RZ ;  /* 0x0000000405027c25 */ /* 0x000fe2000f8e00ff */
[----:B------:R-:W-:-:S04]  /*ade0*/  ULDC.64 UR4, c[0x0][0x310] ;  /* 0x0000c40000047ab9 */ /* 0x000fc80000000a00 */
[----:B------:R-:W-:Y:S01]  /*adf0*/  IADD3 R3, R3, R9, RZ ;  /* 0x0000000903037210 */ /* 0x000fe20007ffe0ff */
[----:B------:R-:W-:-:S04]  /*ae00*/  IMAD R9, R25, UR4, RZ ;  /* 0x0000000419097c24 */ /* 0x000fc8000f8e02ff */
[C---:B------:R-:W-:Y:S02]  /*ae10*/  IMAD R4, R6.reuse, UR5, R9 ;  /* 0x0000000506047c24 */ /* 0x040fe4000f8e0209 */
[----:B------:R-:W-:Y:S01]  /*ae20*/  IMAD.WIDE.U32 R2, R6, UR4, R2 ;  /* 0x0000000406027c25 */ /* 0x000fe2000f8e0002 */
[----:B------:R-:W-:-:S03]  /*ae30*/  ULDC.64 UR4, c[0x0][0x308] ;  /* 0x0000c20000047ab9 */ /* 0x000fc60000000a00 */
[----:B------:R-:W-:Y:S01]  /*ae40*/  IMAD.U32 R9, RZ, RZ, UR4 ;  /* 0x00000004ff097e24 */ /* 0x000fe2000f8e00ff */
[----:B------:R-:W-:Y:S01]  /*ae50*/  UIMAD UR4, UR6, UR4, URZ ;  /* 0x00000004060472a4 */ /* 0x000fe2000f8e023f */
[----:B------:R-:W-:Y:S02]  /*ae60*/  IMAD.IADD R3, R3, 0x1, R4 ;  /* 0x0000000103037824 */ /* 0x000fe400078e0204 */
[----:B------:R-:W-:Y:S01]  /*ae70*/  ULDC.64 UR6, c[0x0][0x2e8] ;  /* 0x0000ba0000067ab9 */ /* 0x000fe20000000a00 */
[----:B------:R-:W-:Y:S02]  /*ae80*/  UIMAD UR4, UR42, UR5, UR4 ;  /* 0x000000052a0472a4 */ /* 0x000fe4000f8e0204 */
[----:B------:R-:W-:-:S04]  /*ae90*/  IMAD.WIDE.U32 R2, R9, UR42, R2 ;  /* 0x0000002a09027c25 */ /* 0x000fc8000f8e0002 */
[----:B------:R-:W-:Y:S01]  /*aea0*/  IMAD R9, R21, 0x3000, R28 ;  /* 0x0000300015097824 */ /* 0x000fe200078e021c */
[----:B------:R-:W-:Y:S01]  /*aeb0*/  IADD3 R19, R3, UR4, RZ ;  /* 0x0000000403137c10 */ /* 0x000fe2000fffe0ff */
[----:B------:R-:W-:Y:S01]  /*aec0*/  UMOV UR4, 0xffffffff ;  /* 0xffffffff00047882 */ /* 0x000fe20000000000 */
[----:B------:R-:W-:-:S04]  /*aed0*/  LEA R8, P0, R2, UR6, 0x1 ;  /* 0x0000000602087c11 */ /* 0x000fc8000f8008ff */
[----:B------:R-:W-:Y:S01]  /*aee0*/  LEA.HI.X R19, R2, UR7, R19, 0x1, P0 ;  /* 0x0000000702137c11 */ /* 0x000fe200080f0c13 */
[----:B------:R-:W-:Y:S08]  /*aef0*/  BRA.DIV UR4, `(.L_x_59) ;  /* 0x0000002204e07947 */ /* 0x000ff0000b800000 */
[----:B------:R-:W0:Y:S01]  /*af00*/  S2R R11, SR_TID.X ;  /* 0x00000000000b7919 */ /* 0x000e220000002100 */
[----:B------:R-:W-:Y:S02]  /*af10*/  LOP3.LUT P6, RZ, R16, 0x4, RZ, 0xc0, !PT ;  /* 0x0000000410ff7812 */ /* 0x000fe400078cc0ff */
[----:B------:R-:W-:Y:S01]  /*af20*/  LEA R9, R9, UR45, 0x1 ;  /* 0x0000002d09097c11 */ /* 0x000fe2000f8e08ff */
[----:B------:R-:W1:Y:S04]  /*af30*/  SHFL.IDX PT, R2, R8, RZ, 0x1c1f ;  /* 0x001c1fff08027589 */ /* 0x000e6800000e0000 */
[----:B------:R-:W2:Y:S04]  /*af40*/  SHFL.IDX PT, R3, R19, RZ, 0x1c1f ;  /* 0x001c1fff13037589 */ /* 0x000ea800000e0000 */
[----:B------:R-:W-:Y:S01]  /*af50*/  SHFL.IDX PT, R27, R19, 0x2, 0x1c1f ;  /* 0x005c1f00131b7f89 */ /* 0x000fe200000e0000 */
[----:B0-----:R-:W-:-:S05]  /*af60*/  IMAD.SHL.U32 R11, R11, 0x8, RZ ;  /* 0x000000080b0b7824 */ /* 0x001fca00078e00ff */
[----:B------:R-:W-:-:S05]  /*af70*/  LOP3.LUT R11, R11, 0x18, RZ, 0xc0, !PT ;  /* 0x000000180b0b7812 */ /* 0x000fca00078ec0ff */
[----:B------:R-:W-:-:S05]  /*af80*/  IMAD.SHL.U32 R4, R11, 0x2, RZ ;  /* 0x000000020b047824 */ /* 0x000fca00078e00ff */
[----:B-1----:R-:W-:-:S04]  /*af90*/  IADD3 R2, P0, R2, R4, RZ ;  /* 0x0000000402027210 */ /* 0x002fc80007f1e0ff */
[----:B--2---:R-:W-:-:S05]  /*afa0*/  IADD3.X R3, RZ, R3, RZ, P0, !PT ;  /* 0x00000003ff037210 */ /* 0x004fca00007fe4ff */
[----:B------:R-:W-:Y:S04]  /*afb0*/  LDGSTS.E.BYPASS.LTC128B.128 [R9+0x15400], desc[UR36][R2.64], !P6 ;  /* 0x1540000002097fae */ /* 0x000fe8000f101d64 */
[----:B------:R-:W-:Y:S04]  /*afc0*/  LDGSTS.E.BYPASS.LTC128B.128 [R9+0x17400], desc[UR36][R2.64+0x40], !P5 ;  /* 0x1740004002097fae */ /* 0x000fe8000e901d64 */
[----:B------:R0:W-:Y:S04]  /*afd0*/  LDGSTS.E.BYPASS.LTC128B.128 [R9+0x19400], desc[UR36][R2.64+0x80], !P4 ;  /* 0x1940008002097fae */ /* 0x0001e8000e101d64 */
[----:B0-----:R-:W0:Y:S04]  /*afe0*/  SHFL.IDX PT, R2, R8, 0x1, 0x1c1f ;  /* 0x003c1f0008027f89 */ /* 0x001e2800000e0000 */
[----:B------:R-:W1:Y:S01]  /*aff0*/  SHFL.IDX PT, R3, R19, 0x1, 0x1c1f ;  /* 0x003c1f0013037f89 */ /* 0x000e6200000e0000 */
[----:B0-----:R-:W-:-:S05]  /*b000*/  IADD3 R2, P0, R2, R4, RZ ;  /* 0x0000000402027210 */ /* 0x001fca0007f1e0ff */
[----:B-1----:R-:W-:-:S05]  /*b010*/  IMAD.X R3, RZ, RZ, R3, P0 ;  /* 0x000000ffff037224 */ /* 0x002fca00000e0603 */
[----:B------:R-:W-:Y:S04]  /*b020*/  LDGSTS.E.BYPASS.LTC128B.128 [R9+0x15c00], desc[UR36][R2.64], !P6 ;  /* 0x15c0000002097fae */ /* 0x000fe8000f101d64 */
[----:B------:R-:W-:Y:S04]  /*b030*/  LDGSTS.E.BYPASS.LTC128B.128 [R9+0x17c00], desc[UR36][R2.64+0x40], !P5 ;  /* 0x17c0004002097fae */ /* 0x000fe8000e901d64 */
[----:B------:R0:W-:Y:S04]  /*b040*/  LDGSTS.E.BYPASS.LTC128B.128 [R9+0x19c00], desc[UR36][R2.64+0x80], !P4 ;  /* 0x19c0008002097fae */ /* 0x0001e8000e101d64 */
[----:B0-----:R-:W0:Y:S02]  /*b050*/  SHFL.IDX PT, R2, R8, 0x2, 0x1c1f ;  /* 0x005c1f0008027f89 */ /* 0x001e2400000e0000 */
[----:B0-----:R-:W-:-:S05]  /*b060*/  IADD3 R2, P0, R2, R4, RZ ;  /* 0x0000000402027210 */ /* 0x001fca0007f1e0ff */
[----:B------:R-:W-:Y:S02]  /*b070*/  IMAD.X R3, RZ, RZ, R27, P0 ;  /* 0x000000ffff037224 */ /* 0x000fe400000e061b */
[----:B------:R0:W1:Y:S04]  /*b080*/  SHFL.IDX PT, R27, R19, 0x3, 0x1c1f ;  /* 0x007c1f00131b7f89 */ /* 0x00006800000e0000 */
[----:B------:R-:W-:Y:S04]  /*b090*/  LDGSTS.E.BYPASS.LTC128B.128 [R9+0x16400], desc[UR36][R2.64], !P6 ;  /* 0x1640000002097fae */ /* 0x000fe8000f101d64 */
[----:B------:R-:W-:Y:S04]  /*b0a0*/  LDGSTS.E.BYPASS.LTC128B.128 [R9+0x18400], desc[UR36][R2.64+0x40], !P5 ;  /* 0x1840004002097fae */ /* 0x000fe8000e901d64 */
[----:B------:R2:W-:Y:S04]  /*b0b0*/  LDGSTS.E.BYPASS.LTC128B.128 [R9+0x1a400], desc[UR36][R2.64+0x80], !P4 ;  /* 0x1a40008002097fae */ /* 0x0005e8000e101d64 */
[----:B-12---:R0:W2:Y:S02]  /*b0c0*/  SHFL.IDX PT, R2, R8, 0x3, 0x1c1f ;  /* 0x007c1f0008027f89 */ /* 0x0060a400000e0000 */
.L_x_123:
[----:B------:R-:W-:Y:S02]  /*b0d0*/  LOP3.LUT P6, RZ, R16, 0x4, RZ, 0xc0, !PT ;  /* 0x0000000410ff7812 */ /* 0x000fe400078cc0ff */
[----:B--2---:R-:W-:-:S04]  /*b0e0*/  IADD3 R2, P0, R2, R4, RZ ;  /* 0x0000000402027210 */ /* 0x004fc80007f1e0ff */
[----:B------:R-:W-:Y:S02]  /*b0f0*/  IADD3.X R3, RZ, R27, RZ, P0, !PT ;  /* 0x0000001bff037210 */ /* 0x000fe400007fe4ff */
[----:B------:R-:W-:-:S05]  /*b100*/  PLOP3.LUT P0, PT, PT, PT, PT, 0x80, 0x0 ;  /* 0x000000000000781c */ /* 0x000fca0003f0f070 */
[----:B------:R-:W-:Y:S01]  /*b110*/  @!PT LDS RZ, [RZ] ;  /* 0x00000000fffff984 */ /* 0x000fe20000000800 */
[----:B------:R-:W-:Y:S01]  /*b120*/  @!PT LDS RZ, [RZ] ;  /* 0x00000000fffff984 */ /* 0x000fe20000000800 */
[----:B------:R-:W-:Y:S01]  /*b130*/  @!PT LDS RZ, [RZ] ;  /* 0x00000000fffff984 */ /* 0x000fe20000000800 */
[----:B------:R1:W-:Y:S04]  /*b140*/  LDGSTS.E.BYPASS.LTC128B.128 [R9+0x16c00], desc[UR36][R2.64], !P6 ;  /* 0x16c0000002097fae */ /* 0x0003e8000f101d64 */
[----:B------:R1:W-:Y:S04]  /*b150*/  LDGSTS.E.BYPASS.LTC128B.128 [R9+0x18c00], desc[UR36][R2.64+0x40], !P5 ;  /* 0x18c0004002097fae */ /* 0x0003e8000e901d64 */
[----:B------:R1:W-:Y:S01]  /*b160*/  LDGSTS.E.BYPASS.LTC128B.128 [R9+0x1ac00], desc[UR36][R2.64+0x80], !P4 ;  /* 0x1ac0008002097fae */ /* 0x0003e2000e101d64 */
[----:B------:R-:W-:Y:S01]  /*b170*/  NOP ;  /* 0x0000000000007918 */ /* 0x000fe20000000000 */
.L_x_60:
[----:B------:R-:W-:Y:S02]  /*b180*/  PLOP3.LUT P4, PT, P4, P0, PT, 0xa2, 0x0 ;  /* 0x000000000000781c */ /* 0x000fe40002781472 */
[----:B------:R-:W-:-:S08]  /*b190*/  @P0 R2UR P4, UR4, R7 ;  /* 0x00000000070402ca */ /* 0x000fd00000080000 */
[----:B------:R-:W-:-:S05]  /*b1a0*/  @P0 PLOP3.LUT P0, PT, P4, PT, PT, 0x80, 0x0 ;  /* 0x000000000000081c */ /* 0x000fca000270f070 */
[----:B------:R-:W-:Y:S01]  /*b1b0*/  @!P4 SYNCS.ARRIVE.TRANS64.RED.A0T1 RZ, [UR4+0x2d830], RZ ;  /* 0x02d830ffffffc9a7 */ /* 0x000fe20008200404 */
[----:B------:R-:W-:Y:S07]  /*b1c0*/  @!P4 ARRIVES.LDGSTSBAR.64.TRANSCNT [UR4+0x2d830] ;  /* 0x02d83000ff00c9b0 */ /* 0x000fee0008000a84 */
[----:B------:R-:W-:Y:S05]  /*b1d0*/  @P0 BRA.U.ANY `(.L_x_60) ;  /* 0xfffffffd00e80947 */ /* 0x000fea000393ffff */
[----:B------:R-:W-:Y:S01]  /*b1e0*/  NOP ;  /* 0x0000000000007918 */ /* 0x000fe20000000000 */
[----:B------:R-:W-:-:S06]  /*b1f0*/  ULOP3.LUT UR5, UR38, 0x2, URZ, 0xfc, !UPT ;  /* 0x0000000226057892 */ /* 0x000fcc000f8efc3f */
[----:B-1----:R-:W-:-:S05]  /*b200*/  IMAD.U32 R2, RZ, RZ, UR5 ;  /* 0x00000005ff027e24 */ /* 0x002fca000f8e00ff */
[----:B------:R-:W-:-:S13]  /*b210*/  ISETP.NE.AND P5, PT, R2, 0x3, PT ;  /* 0x000000030200780c */ /* 0x000fda0003fa5270 */
[----:B------:R-:W-:Y:S05]  /*b220*/  @!P5 BRA `(.L_x_61) ;  /* 0x000000000004d947 */ /* 0x000fea0003800000 */
[----:B------:R-:W-:Y:S01]  /*b230*/  BPT.TRAP 0x1 ;  /* 0x000000040000795c */ /* 0x000fe20000300000 */
.L_x_61:
[----:B------:R1:W-:Y:S01]  /*b240*/  SYNCS.ARRIVE.TRANS64.A1T0 RZ, [R7+URZ+0x2d830], RZ ;  /* 0x02d830ff07ff79a7 */ /* 0x0003e2000810003f */
[----:B------:R-:W-:Y:S05]  /*b250*/  @!P5 BRA `(.L_x_62) ;  /* 0x000000000004d947 */ /* 0x000fea0003800000 */
[----:B------:R-:W-:Y:S01]  /*b260*/  BPT.TRAP 0x1 ;  /* 0x000000040000795c */ /* 0x000fe20000300000 */
.L_x_62:
[----:B------:R-:W-:Y:S01]  /*b270*/  SHF.L.U32 R2, R22, 0x1f, RZ ;  /* 0x0000001f16027819 */ /* 0x000fe200000006ff */
[----:B------:R-:W-:Y:S01]  /*b280*/  BSSY B1, `(.L_x_63) ;  /* 0x0000004000017945 */ /* 0x000fe20003800000 */
[----:B-1----:R-:W-:-:S04]  /*b290*/  LEA R7, R20, UR45, 0x3 ;  /* 0x0000002d14077c11 */ /* 0x002fc8000f8e18ff */
[----:B------:R-:W1:Y:S02]  /*b2a0*/  SYNCS.PHASECHK.TRANS64.TRYWAIT P0, [R7+URZ+0x2d860], R2 ;  /* 0x02d86002070075a7 */ /* 0x000e64000800017f */
[----:B-1----:R-:W-:Y:S05]  /*b2b0*/  @!P0 BRA `(.L_x_64) ;  /* 0x0000002400448947 */ /* 0x002fea0003800000 */
.L_x_124:
[----:B------:R-:W-:Y:S05]  /*b2c0*/  BSYNC B1 ;  /* 0x0000000000017941 */ /* 0x000fea0003800000 */
.L_x_63:
[----:B------:R-:W-:Y:S01]  /*b2d0*/  UMOV UR4, 0xffffffff ;  /* 0xffffffff00047882 */ /* 0x000fe20000000000 */
[----:B0-----:R-:W-:Y:S02]  /*b2e0*/  IMAD R8, R20, 0x3000, R28 ;  /* 0x0000300014087824 */ /* 0x001fe400078e021c */
[----:B------:R-:W-:Y:S05]  /*b2f0*/  BRA.DIV UR4, `(.L_x_65) ;  /* 0x0000002604487947 */ /* 0x000fea000b800000 */
[----:B------:R-:W1:Y:S01]  /*b300*/  SHFL.IDX PT, R14, R17, RZ, 0x1c1f ;  /* 0x001c1fff110e7589 */ /* 0x000e6200000e0000 */
[----:B------:R-:W-:-:S03]  /*b310*/  LEA R8, R8, UR45, 0x1 ;  /* 0x0000002d08087c11 */ /* 0x000fc6000f8e08ff */
[----:B------:R-:W0:Y:S01]  /*b320*/  SHFL.IDX PT, R3, R18, RZ, 0x1c1f ;  /* 0x001c1fff12037589 */ /* 0x000e2200000e0000 */
[----:B-1----:R-:W-:-:S03]  /*b330*/  IADD3 R2, P0, R14, R4, RZ ;  /* 0x000000040e027210 */ /* 0x002fc60007f1e0ff */
[----:B------:R-:W1:Y:S02]  /*b340*/  SHFL.IDX PT, R14, R17, 0x1, 0x1c1f ;  /* 0x003c1f00110e7f89 */ /* 0x000e6400000e0000 */
[----:B0-----:R-:W-:Y:S01]  /*b350*/  IMAD.X R3, RZ, RZ, R3, P0 ;  /* 0x000000ffff037224 */ /* 0x001fe200000e0603 */
[----:B------:R-:W-:-:S13]  /*b360*/  ISETP.LT.OR P0, PT, R0, 0x1, P3 ;  /* 0x000000010000780c */ /* 0x000fda0001f01670 */
[----:B------:R-:W-:Y:S01]  /*b370*/  LDGSTS.E.BYPASS.LTC128B.128 [R8+0x400], desc[UR36][R2.64], !P0 ;  /* 0x0040000002087fae */ /* 0x000fe2000c101d64 */
[----:B------:R-:W-:-:S13]  /*b380*/  ISETP.LT.OR P0, PT, R0, 0x1, P2 ;  /* 0x000000010000780c */ /* 0x000fda0001701670 */
[----:B------:R-:W-:Y:S01]  /*b390*/  LDGSTS.E.BYPASS.LTC128B.128 [R8+0x2400], desc[UR36][R2.64+0x40], !P0 ;  /* 0x0240004002087fae */ /* 0x000fe2000c101d64 */
[----:B------:R-:W-:-:S13]  /*b3a0*/  ISETP.LT.OR P0, PT, R0, 0x1, P1 ;  /* 0x000000010000780c */ /* 0x000fda0000f01670 */
[----:B------:R0:W-:Y:S04]  /*b3b0*/  LDGSTS.E.BYPASS.LTC128B.128 [R8+0x4400], desc[UR36][R2.64+0x80], !P0 ;  /* 0x0440008002087fae */ /* 0x0001e8000c101d64 */
[----:B0-----:R-:W0:Y:S01]  /*b3c0*/  SHFL.IDX PT, R3, R18, 0x1, 0x1c1f ;  /* 0x003c1f0012037f89 */ /* 0x001e2200000e0000 */
[----:B-1----:R-:W-:-:S03]  /*b3d0*/  IADD3 R2, P0, R14, R4, RZ ;  /* 0x000000040e027210 */ /* 0x002fc60007f1e0ff */
[----:B------:R-:W1:Y:S01]  /*b3e0*/  SHFL.IDX PT, R14, R17, 0x2, 0x1c1f ;  /* 0x005c1f00110e7f89 */ /* 0x000e6200000e0000 */
[----:B0-----:R-:W-:Y:S02]  /*b3f0*/  IADD3.X R3, RZ, R3, RZ, P0, !PT ;  /* 0x00000003ff037210 */ /* 0x001fe400007fe4ff */
        /* <DEDUP_REMOVED lines=8> */
[----:B------:R-:W1:Y:S04]  /*b480*/  SHFL.IDX PT, R18, R18, 0x3, 0x1c1f ;  /* 0x007c1f0012127f89 */ /* 0x000e6800000e0000 */
[----:B------:R2:W3:Y:S01]  /*b490*/  SHFL.IDX PT, R14, R17, 0x3, 0x1c1f ;  /* 0x007c1f00110e7f89 */ /* 0x0004e200000e0000 */
[----:B0-----:R-:W-:Y:S01]  /*b4a0*/  IMAD.X R3, RZ, RZ, R3, P0 ;  /* 0x000000ffff037224 */ /* 0x001fe200000e0603 */
[----:B------:R-:W-:-:S13]  /*b4b0*/  ISETP.LT.OR P0, PT, R0, 0x41, P3 ;  /* 0x000000410000780c */ /* 0x000fda0001f01670 */
[----:B------:R2:W-:Y:S01]  /*b4c0*/  LDGSTS.E.BYPASS.LTC128B.128 [R8+0x1400], desc[UR36][R2.64], !P0 ;  /* 0x0140000002087fae */ /* 0x0005e2000c101d64 */
[----:B------:R-:W-:-:S13]  /*b4d0*/  ISETP.LT.OR P0, PT, R0, 0x41, P2 ;  /* 0x000000410000780c */ /* 0x000fda0001701670 */
[----:B------:R2:W-:Y:S01]  /*b4e0*/  LDGSTS.E.BYPASS.LTC128B.128 [R8+0x3400], desc[UR36][R2.64+0x40], !P0 ;  /* 0x0340004002087fae */ /* 0x0005e2000c101d64 */
[----:B------:R-:W-:-:S13]  /*b4f0*/  ISETP.LT.OR P0, PT, R0, 0x41, P1 ;  /* 0x000000410000780c */ /* 0x000fda0000f01670 */
[----:B-1-3--:R2:W-:Y:S02]  /*b500*/  LDGSTS.E.BYPASS.LTC128B.128 [R8+0x5400], desc[UR36][R2.64+0x80], !P0 ;  /* 0x0540008002087fae */ /* 0x00a5e4000c101d64 */
.L_x_134:
[----:B0-2---:R-:W-:Y:S01]  /*b510*/  IADD3 R2, P0, R14, R4, RZ ;  /* 0x000000040e027210 */ /* 0x005fe20007f1e0ff */
[----:B------:R-:W-:Y:S02]  /*b520*/  ULDC.64 UR4, c[0x0][0x328] ;  /* 0x0000ca0000047ab9 */ /* 0x000fe40000000a00 */
[----:B------:R-:W-:Y:S02]  /*b530*/  IMAD R4, R23, UR4, RZ ;  /* 0x0000000417047c24 */ /* 0x000fe4000f8e02ff */
[----:B------:R-:W-:Y:S01]  /*b540*/  IMAD.X R3, RZ, RZ, R18, P0 ;  /* 0x000000ffff037224 */ /* 0x000fe200000e0612 */
[----:B------:R-:W-:Y:S01]  /*b550*/  ISETP.LT.OR P0, PT, R0, 0x61, P3 ;  /* 0x000000610000780c */ /* 0x000fe20001f01670 */
[----:B------:R-:W-:-:S12]  /*b560*/  IMAD R9, R5, UR5, R4 ;  /* 0x0000000505097c24 */ /* 0x000fd8000f8e0204 */
[----:B------:R-:W-:Y:S01]  /*b570*/  @!PT LDS RZ, [RZ] ;  /* 0x00000000fffff984 */ /* 0x000fe20000000800 */
[----:B------:R-:W-:Y:S01]  /*b580*/  @!PT LDS RZ, [RZ] ;  /* 0x00000000fffff984 */ /* 0x000fe20000000800 */
[----:B------:R-:W-:Y:S01]  /*b590*/  @!PT LDS RZ, [RZ] ;  /* 0x00000000fffff984 */ /* 0x000fe20000000800 */
[----:B------:R-:W-:Y:S01]  /*b5a0*/  LDGSTS.E.BYPASS.LTC128B.128 [R8+0x1c00], desc[UR36][R2.64], !P0 ;  /* 0x01c0000002087fae */ /* 0x000fe2000c101d64 */
[----:B------:R-:W-:-:S13]  /*b5b0*/  ISETP.LT.OR P0, PT, R0, 0x61, P2 ;  /* 0x000000610000780c */ /* 0x000fda0001701670 */
[----:B------:R-:W-:Y:S01]  /*b5c0*/  LDGSTS.E.BYPASS.LTC128B.128 [R8+0x3c00], desc[UR36][R2.64+0x40], !P0 ;  /* 0x03c0004002087fae */ /* 0x000fe2000c101d64 */
[----:B------:R-:W-:-:S13]  /*b5d0*/  ISETP.LT.OR P0, PT, R0, 0x61, P1 ;  /* 0x000000610000780c */ /* 0x000fda0000f01670 */
[----:B------:R0:W-:Y:S01]  /*b5e0*/  LDGSTS.E.BYPASS.LTC128B.128 [R8+0x5c00], desc[UR36][R2.64+0x80], !P0 ;  /* 0x05c0008002087fae */ /* 0x0001e2000c101d64 */
[----:B------:R-:W-:Y:S01]  /*b5f0*/  PLOP3.LUT P0, PT, PT, PT, PT, 0x80, 0x0 ;  /* 0x000000000000781c */ /* 0x000fe20003f0f070 */
[----:B------:R-:W-:Y:S01]  /*b600*/  NOP ;  /* 0x0000000000007918 */ /* 0x000fe20000000000 */
[----:B0-----:R-:W-:Y:S01]  /*b610*/  IMAD.WIDE.U32 R2, R5, UR4, RZ ;  /* 0x0000000405027c25 */ /* 0x001fe2000f8e00ff */
[----:B------:R-:W-:-:S03]  /*b620*/  ULDC.64 UR4, c[0x0][0x338] ;  /* 0x0000ce0000047ab9 */ /* 0x000fc60000000a00 */
[----:B------:R-:W-:Y:S01]  /*b630*/  IMAD R25, R25, UR4, RZ ;  /* 0x0000000419197c24 */ /* 0x000fe2000f8e02ff */
[----:B------:R-:W-:-:S03]  /*b640*/  IADD3 R3, R3, R9, RZ ;  /* 0x0000000903037210 */ /* 0x000fc60007ffe0ff */
[C---:B------:R-:W-:Y:S02]  /*b650*/  IMAD R25, R6.reuse, UR5, R25 ;  /* 0x0000000506197c24 */ /* 0x040fe4000f8e0219 */
[----:B------:R-:W-:-:S04]  /*b660*/  IMAD.WIDE.U32 R2, R6, UR4, R2 ;  /* 0x0000000406027c25 */ /* 0x000fc8000f8e0002 */
[----:B------:R-:W-:-:S07]  /*b670*/  IMAD.IADD R19, R3, 0x1, R25 ;  /* 0x0000000103137824 */ /* 0x000fce00078e0219 */
.L_x_66:
        /* <DEDUP_REMOVED lines=8> */
[----:B------:R-:W-:-:S05]  /*b700*/  IMAD.U32 R4, RZ, RZ, UR5 ;  /* 0x00000005ff047e24 */ /* 0x000fca000f8e00ff */
[----:B------:R-:W-:-:S13]  /*b710*/  ISETP.NE.AND P5, PT, R4, 0x3, PT ;  /* 0x000000030400780c */ /* 0x000fda0003fa5270 */
[----:B------:R-:W-:Y:S05]  /*b720*/  @!P5 BRA `(.L_x_67) ;  /* 0x000000000004d947 */ /* 0x000fea0003800000 */
[----:B------:R-:W-:Y:S01]  /*b730*/  BPT.TRAP 0x1 ;  /* 0x000000040000795c */ /* 0x000fe20000300000 */
.L_x_67:
[----:B------:R-:W-:Y:S01]  /*b740*/  R2UR UR6, R29 ;  /* 0x000000001d0672ca */ /* 0x000fe200000e0000 */
[----:B------:R-:W-:Y:S01]  /*b750*/  ULDC.64 UR4, c[0x0][0x330] ;  /* 0x0000cc0000047ab9 */ /* 0x000fe20000000a00 */
[----:B------:R-:W-:Y:S01]  /*b760*/  MOV R18, R2 ;  /* 0x0000000200127202 */ /* 0x000fe20000000f00 */
[----:B------:R-:W-:Y:S01]  /*b770*/  IMAD.U32 R3, RZ, RZ, UR4 ;  /* 0x00000004ff037e24 */ /* 0x000fe2000f8e00ff */
[----:B------:R0:W-:Y:S01]  /*b780*/  SYNCS.ARRIVE.TRANS64.A1T0 RZ, [R7+URZ+0x2d850], RZ ;  /* 0x02d850ff07ff79a7 */ /* 0x0001e2000810003f */
[----:B------:R-:W-:Y:S01]  /*b790*/  VIADD R26, R26, 0xffffffff ;  /* 0xffffffff1a1a7836 */ /* 0x000fe20000000000 */
[----:B------:R-:W-:Y:S01]  /*b7a0*/  IADD3 R0, R0, 0x80, RZ ;  /* 0x0000008000007810 */ /* 0x000fe20007ffe0ff */
[----:B------:R-:W-:Y:S01]  /*b7b0*/  IMAD.WIDE.U32 R18, R3, UR42, R18 ;  /* 0x0000002a03127c25 */ /* 0x000fe2000f8e0012 */
[----:B------:R-:W-:-:S03]  /*b7c0*/  MOV R20, R21 ;  /* 0x0000001500147202 */ /* 0x000fc60000000f00 */
[----:B------:R-:W-:Y:S02]  /*b7d0*/  VIADD R10, R10, 0xffffff80 ;  /* 0xffffff800a0a7836 */ /* 0x000fe40000000000 */
[----:B------:R-:W-:Y:S01]  /*b7e0*/  UIMAD UR4, UR6, UR4, URZ ;  /* 0x00000004060472a4 */ /* 0x000fe2000f8e023f */
[----:B------:R-:W-:Y:S02]  /*b7f0*/  IMAD.MOV.U32 R22, RZ, RZ, R24 ;  /* 0x000000ffff167224 */ /* 0x000fe400078e0018 */
[----:B------:R-:W-:Y:S01]  /*b800*/  ULDC.64 UR6, c[0x0][0x318] ;  /* 0x0000c60000067ab9 */ /* 0x000fe20000000a00 */
[----:B------:R-:W-:Y:S01]  /*b810*/  UIMAD UR4, UR42, UR5, UR4 ;  /* 0x000000052a0472a4 */ /* 0x000fe2000f8e0204 */
[----:B------:R-:W-:-:S05]  /*b820*/  LEA R17, P0, R18, UR6, 0x1 ;  /* 0x0000000612117c11 */ /* 0x000fca000f8008ff */
[----:B------:R-:W-:-:S05]  /*b830*/  VIADD R3, R19, UR4 ;  /* 0x0000000413037c36 */ /* 0x000fca0008000000 */
[----:B------:R-:W-:Y:S02]  /*b840*/  LEA.HI.X R18, R18, UR7, R3, 0x1, P0 ;  /* 0x0000000712127c11 */ /* 0x000fe400080f0c03 */
[----:B------:R-:W-:-:S13]  /*b850*/  ISETP.GT.AND P0, PT, R26, UR48, PT ;  /* 0x000000301a007c0c */ /* 0x000fda000bf04270 */
[----:B0-----:R-:W-:Y:S05]  /*b860*/  @P0 BRA `(.L_x_68) ;  /* 0xfffffff0009c0947 */ /* 0x001fea000383ffff */
[----:B------:R-:W-:Y:S05]  /*b870*/  BSYNC B0 ;  /* 0x0000000000007941 */ /* 0x000fea0003800000 */
.L_x_55:
[----:B------:R-:W-:-:S06]  /*b880*/  ULOP3.LUT UR4, UR38, 0x2, URZ, 0xfc, !UPT ;  /* 0x0000000226047892 */ /* 0x000fcc000f8efc3f */
[----:B0-----:R-:W-:-:S05]  /*b890*/  IMAD.U32 R0, RZ, RZ, UR4 ;  /* 0x00000004ff007e24 */ /* 0x001fca000f8e00ff */
[----:B------:R-:W-:-:S13]  /*b8a0*/  ISETP.NE.AND P0, PT, R0, 0x3, PT ;  /* 0x000000030000780c */ /* 0x000fda0003f05270 */
[----:B------:R-:W-:Y:S05]  /*b8b0*/  @!P0 BRA `(.L_x_69) ;  /* 0x0000000000048947 */ /* 0x000fea0003800000 */
[----:B------:R-:W-:Y:S01]  /*b8c0*/  BPT.TRAP 0x1 ;  /* 0x000000040000795c */ /* 0x000fe20000300000 */
.L_x_69:
[C---:B------:R-:W-:Y:S01]  /*b8d0*/  LEA R0, R21.reuse, UR45, 0x3 ;  /* 0x0000002d15007c11 */ /* 0x040fe2000f8e18ff */
[----:B------:R-:W0:Y:S01]  /*b8e0*/  S2R R2, SR_TID.X ;  /* 0x0000000000027919 */ /* 0x000e220000002100 */
[----:B------:R-:W-:Y:S01]  /*b8f0*/  SHF.L.U32 R3, R24, 0x1f, RZ ;  /* 0x0000001f18037819 */ /* 0x000fe200000006ff */
[----:B------:R-:W-:Y:S01]  /*b900*/  BSSY B0, `(.L_x_70) ;  /* 0x0000009000007945 */ /* 0x000fe20003800000 */
[----:B------:R-:W-:Y:S01]  /*b910*/  MOV R5, 0xffffff80 ;  /* 0xffffff8000057802 */ /* 0x000fe20000000f00 */
[----:B------:R-:W-:Y:S01]  /*b920*/  IMAD R4, R21, 0x3000, R28 ;  /* 0x0000300015047824 */ /* 0x000fe200078e021c */
[----:B------:R-:W1:Y:S03]  /*b930*/  SYNCS.PHASECHK.TRANS64.TRYWAIT P0, [R0+URZ+0x2d860], R3 ;  /* 0x02d86003000075a7 */ /* 0x000e66000800017f */
[----:B------:R-:W-:Y:S01]  /*b940*/  IMAD R5, R26, R5, UR43 ;  /* 0x0000002b1a057e24 */ /* 0x000fe2000f8e0205 */
[----:B0-----:R-:W-:-:S04]  /*b950*/  LOP3.LUT R2, R2, 0x7f, RZ, 0xc0, !PT ;  /* 0x0000007f02027812 */ /* 0x001fc800078ec0ff */
[----:B------:R-:W-:-:S05]  /*b960*/  SHF.R.U32.HI R2, RZ, 0x2, R2 ;  /* 0x00000002ff027819 */ /* 0x000fca0000011602 */
[----:B------:R-:W-:Y:S01]  /*b970*/  IMAD.IADD R5, R5, 0x1, -R2 ;  /* 0x0000000105057824 */ /* 0x000fe200078e0a02 */
[----:B-1----:R-:W-:Y:S06]  /*b980*/  @!P0 BRA `(.L_x_71) ;  /* 0x0000002000f88947 */ /* 0x002fec0003800000 */
.L_x_135:
[----:B------:R-:W-:Y:S05]  /*b990*/  BSYNC B0 ;  /* 0x0000000000007941 */ /* 0x000fea0003800000 */
.L_x_70:
[----:B------:R-:W1:Y:S01]  /*b9a0*/  S2R R9, SR_TID.X ;  /* 0x0000000000097919 */ /* 0x000e620000002100 */
[----:B------:R-:W-:Y:S01]  /*b9b0*/  UMOV UR4, 0xffffffff ;  /* 0xffffffff00047882 */ /* 0x000fe20000000000 */
[----:B-1----:R-:W-:-:S05]  /*b9c0*/  IMAD.SHL.U32 R9, R9, 0x8, RZ ;  /* 0x0000000809097824 */ /* 0x002fca00078e00ff */
[----:B------:R-:W-:Y:S01]  /*b9d0*/  LOP3.LUT R9, R9, 0x18, RZ, 0xc0, !PT ;  /* 0x0000001809097812 */ /* 0x000fe200078ec0ff */
[----:B------:R-:W-:Y:S06]  /*b9e0*/  BRA.DIV UR4, `(.L_x_72) ;  /* 0x0000002204f47947 */ /* 0x000fec000b800000 */
[----:B------:R-:W1:Y:S01]  /*b9f0*/  S2R R7, SR_TID.X ;  /* 0x0000000000077919 */ /* 0x000e620000002100 */
[----:B------:R-:W-:Y:S01]  /*ba00*/  ULDC UR4, c[0x0][0x2f4] ;  /* 0x0000bd0000047ab9 */ /* 0x000fe20000000800 */
[----:B------:R-:W-:Y:S01]  /*ba10*/  LEA R4, R4, UR45, 0x1 ;  /* 0x0000002d04047c11 */ /* 0x000fe2000f8e08ff */
[----:B0-----:R-:W-:Y:S01]  /*ba20*/  SHFL.IDX PT, R3, R18, RZ, 0x1c1f ;  /* 0x001c1fff12037589 */ /* 0x001fe200000e0000 */
[----:B------:R-:W-:-:S03]  /*ba30*/  ISETP.GE.AND P2, PT, R9, UR4, PT ;  /* 0x0000000409007c0c */ /* 0x000fc6000bf46270 */
[----:B------:R-:W0:Y:S01]  /*ba40*/  SHFL.IDX PT, R2, R17, RZ, 0x1c1f ;  /* 0x001c1fff11027589 */ /* 0x000e2200000e0000 */
[----:B------:R-:W-:-:S03]  /*ba50*/  ISETP.LT.OR P3, PT, R5, 0x1, P2 ;  /* 0x000000010500780c */ /* 0x000fc60001761670 */
[----:B------:R-:W-:Y:S04]  /*ba60*/  SHFL.IDX PT, R6, R18, 0x1, 0x1c1f ;  /* 0x003c1f0012067f89 */ /* 0x000fe800000e0000 */
[----:B------:R-:W2:Y:S01]  /*ba70*/  SHFL.IDX PT, R14, R17, 0x1, 0x1c1f ;  /* 0x003c1f00110e7f89 */ /* 0x000ea200000e0000 */
[----:B-1----:R-:W-:Y:S01]  /*ba80*/  SHF.L.U32 R7, R7, 0x3, RZ ;  /* 0x0000000307077819 */ /* 0x002fe200000006ff */
[----:B0-----:R-:W-:-:S03]  /*ba90*/  IMAD.WIDE.U32 R2, R9, 0x2, R2 ;  /* 0x0000000209027825 */ /* 0x001fc600078e0002 */
[----:B------:R-:W-:Y:S02]  /*baa0*/  LOP3.LUT R7, R7, 0x18, RZ, 0xc0, !PT ;  /* 0x0000001807077812 */ /* 0x000fe400078ec0ff */
[----:B------:R-:W-:Y:S01]  /*bab0*/  LDGSTS.E.BYPASS.LTC128B.128 [R4+0x400], desc[UR36][R2.64], !P3 ;  /* 0x0040000002047fae */ /* 0x000fe2000d901d64 */
[----:B------:R-:W-:Y:S02]  /*bac0*/  ISETP.LT.OR P3, PT, R5, 0x21, P2 ;  /* 0x000000210500780c */ /* 0x000fe40001761670 */
[C---:B------:R-:W-:Y:S02]  /*bad0*/  LOP3.LUT R8, R7.reuse, 0x20, RZ, 0xfc, !PT ;  /* 0x0000002007087812 */ /* 0x040fe400078efcff */
[----:B------:R-:W-:Y:S02]  /*bae0*/  LOP3.LUT R7, R7, 0x40, RZ, 0xfc, !PT ;  /* 0x0000004007077812 */ /* 0x000fe400078efcff */
[----:B------:R-:W-:Y:S02]  /*baf0*/  ISETP.GE.AND P1, PT, R8, UR4, PT ;  /* 0x0000000408007c0c */ /* 0x000fe4000bf26270 */
[----:B------:R-:W-:Y:S01]  /*bb00*/  ISETP.GE.AND P0, PT, R7, UR4, PT ;  /* 0x0000000407007c0c */ /* 0x000fe2000bf06270 */
[----:B------:R-:W0:Y:S01]  /*bb10*/  SHFL.IDX PT, R8, R17, 0x2, 0x1c1f ;  /* 0x005c1f0011087f89 */ /* 0x000e2200000e0000 */
[----:B------:R-:W-:-:S02]  /*bb20*/  ISETP.LT.OR P4, PT, R5, 0x1, P1 ;  /* 0x000000010500780c */ /* 0x000fc40000f81670 */
[C---:B------:R-:W-:Y:S01]  /*bb30*/  ISETP.LT.OR P5, PT, R5.reuse, 0x1, P0 ;  /* 0x000000010500780c */ /* 0x040fe200007a1670 */
[----:B------:R-:W1:Y:S04]  /*bb40*/  SHFL.IDX PT, R7, R18, 0x2, 0x1c1f ;  /* 0x005c1f0012077f89 */ /* 0x000e6800000e0000 */
[----:B------:R-:W3:Y:S06]  /*bb50*/  SHFL.IDX PT, R18, R18, 0x3, 0x1c1f ;  /* 0x007c1f0012127f89 */ /* 0x000eec00000e0000 */
[----:B------:R-:W-:Y:S01]  /*bb60*/  LDGSTS.E.BYPASS.LTC128B.128 [R4+0x2400], desc[UR36][R2.64+0x40], !P4 ;  /* 0x0240004002047fae */ /* 0x000fe2000e101d64 */
[----:B------:R-:W-:-:S03]  /*bb70*/  ISETP.LT.OR P4, PT, R5, 0x21, P1 ;  /* 0x000000210500780c */ /* 0x000fc60000f81670 */
[----:B------:R2:W-:Y:S01]  /*bb80*/  LDGSTS.E.BYPASS.LTC128B.128 [R4+0x4400], desc[UR36][R2.64+0x80], !P5 ;  /* 0x0440008002047fae */ /* 0x0005e2000e901d64 */
[----:B------:R-:W-:Y:S01]  /*bb90*/  ISETP.LT.OR P5, PT, R5, 0x21, P0 ;  /* 0x000000210500780c */ /* 0x000fe200007a1670 */
[----:B--2---:R-:W-:Y:S02]  /*bba0*/  IMAD.MOV.U32 R2, RZ, RZ, R14 ;  /* 0x000000ffff027224 */ /* 0x004fe400078e000e */
[----:B------:R-:W-:Y:S01]  /*bbb0*/  IMAD.MOV.U32 R3, RZ, RZ, R6 ;  /* 0x000000ffff037224 */ /* 0x000fe200078e0006 */
[----:B------:R2:W4:Y:S01]  /*bbc0*/  SHFL.IDX PT, R14, R17, 0x3, 0x1c1f ;  /* 0x007c1f00110e7f89 */ /* 0x00052200000e0000 */
[----:B------:R-:W-:Y:S02]  /*bbd0*/  IMAD.MOV.U32 R6, RZ, RZ, RZ ;  /* 0x000000ffff067224 */ /* 0x000fe400078e00ff */
[----:B------:R-:W-:-:S05]  /*bbe0*/  IMAD.WIDE.U32 R2, R9, 0x2, R2 ;  /* 0x0000000209027825 */ /* 0x000fca00078e0002 */
[----:B------:R-:W-:Y:S01]  /*bbf0*/  LDGSTS.E.BYPASS.LTC128B.128 [R4+0xc00], desc[UR36][R2.64], !P3 ;  /* 0x00c0000002047fae */ /* 0x000fe2000d901d64 */
[----:B------:R-:W-:-:S03]  /*bc00*/  ISETP.LT.OR P3, PT, R5, 0x41, P2 ;  /* 0x000000410500780c */ /* 0x000fc60001761670 */
[----:B------:R-:W-:Y:S01]  /*bc10*/  LDGSTS.E.BYPASS.LTC128B.128 [R4+0x2c00], desc[UR36][R2.64+0x40], !P4 ;  /* 0x02c0004002047fae */ /* 0x000fe2000e101d64 */
[----:B------:R-:W-:-:S03]  /*bc20*/  ISETP.LT.OR P4, PT, R5, 0x41, P1 ;  /* 0x000000410500780c */ /* 0x000fc60000f81670 */
[----:B------:R0:W-:Y:S01]  /*bc30*/  LDGSTS.E.BYPASS.LTC128B.128 [R4+0x4c00], desc[UR36][R2.64+0x80], !P5 ;  /* 0x04c0008002047fae */ /* 0x0001e2000e901d64 */
[----:B------:R-:W-:Y:S02]  /*bc40*/  ISETP.LT.OR P5, PT, R5, 0x41, P0 ;  /* 0x000000410500780c */ /* 0x000fe400007a1670 */
[----:B0-----:R-:W-:Y:S01]  /*bc50*/  MOV R2, R8 ;  /* 0x0000000800027202 */ /* 0x001fe20000000f00 */
[----:B-1----:R-:W-:-:S04]  /*bc60*/  IMAD.MOV.U32 R3, RZ, RZ, R7 ;  /* 0x000000ffff037224 */ /* 0x002fc800078e0007 */
[----:B------:R-:W-:-:S05]  /*bc70*/  IMAD.WIDE.U32 R2, R9, 0x2, R2 ;  /* 0x0000000209027825 */ /* 0x000fca00078e0002 */
[----:B------:R2:W-:Y:S04]  /*bc80*/  LDGSTS.E.BYPASS.LTC128B.128 [R4+0x1400], desc[UR36][R2.64], !P3 ;  /* 0x0140000002047fae */ /* 0x0005e8000d901d64 */
[----:B------:R2:W-:Y:S04]  /*bc90*/  LDGSTS.E.BYPASS.LTC128B.128 [R4+0x3400], desc[UR36][R2.64+0x40], !P4 ;  /* 0x0340004002047fae */ /* 0x0005e8000e101d64 */
[----:B---34-:R2:W-:Y:S02]  /*bca0*/  LDGSTS.E.BYPASS.LTC128B.128 [R4+0x5400], desc[UR36][R2.64+0x80], !P5 ;  /* 0x0540008002047fae */ /* 0x0185e4000e901d64 */
.L_x_145:
[C---:B------:R-:W-:Y:S01]  /*bcb0*/  ISETP.LT.OR P2, PT, R5.reuse, 0x61, P2 ;  /* 0x000000610500780c */ /* 0x040fe20001741670 */
[----:B--2---:R-:W-:Y:S01]  /*bcc0*/  IMAD.MOV.U32 R3, RZ, RZ, R18 ;  /* 0x000000ffff037224 */ /* 0x004fe200078e0012 */
[C---:B------:R-:W-:Y:S02]  /*bcd0*/  ISETP.LT.OR P1, PT, R5.reuse, 0x61, P1 ;  /* 0x000000610500780c */ /* 0x040fe40000f21670 */
[----:B------:R-:W-:Y:S02]  /*bce0*/  ISETP.LT.OR P0, PT, R5, 0x61, P0 ;  /* 0x000000610500780c */ /* 0x000fe40000701670 */
[----:B------:R-:W-:-:S05]  /*bcf0*/  MOV R2, R14 ;  /* 0x0000000e00027202 */ /* 0x000fca0000000f00 */
[----:B------:R-:W-:-:S05]  /*bd00*/  IMAD.WIDE.U32 R2, R9, 0x2, R2 ;  /* 0x0000000209027825 */ /* 0x000fca00078e0002 */
[----:B------:R-:W-:Y:S01]  /*bd10*/  @!PT LDS RZ, [RZ] ;  /* 0x00000000fffff984 */ /* 0x000fe20000000800 */
[----:B------:R-:W-:Y:S01]  /*bd20*/  @!PT LDS RZ, [RZ] ;  /* 0x00000000fffff984 */ /* 0x000fe20000000800 */
[----:B------:R-:W-:Y:S01]  /*bd30*/  @!PT LDS RZ, [RZ] ;  /* 0x00000000fffff984 */ /* 0x000fe20000000800 */
[----:B------:R0:W-:Y:S04]  /*bd40*/  LDGSTS.E.BYPASS.LTC128B.128 [R4+0x1c00], desc[UR36][R2.64], !P2 ;  /* 0x01c0000002047fae */ /* 0x0001e8000d101d64 */
[----:B------:R0:W-:Y:S04]  /*bd50*/  LDGSTS.E.BYPASS.LTC128B.128 [R4+0x3c00], desc[UR36][R2.64+0x40], !P1 ;  /* 0x03c0004002047fae */ /* 0x0001e8000c901d64 */
[----:B------:R0:W-:Y:S01]  /*bd60*/  LDGSTS.E.BYPASS.LTC128B.128 [R4+0x5c00], desc[UR36][R2.64+0x80], !P0 ;  /* 0x05c0008002047fae */ /* 0x0001e2000c101d64 */
[----:B------:R-:W-:Y:S01]  /*bd70*/  PLOP3.LUT P0, PT, PT, PT, PT, 0x80, 0x0 ;  /* 0x000000000000781c */ /* 0x000fe20003f0f070 */
[----:B------:R-:W-:-:S12]  /*bd80*/  NOP ;  /* 0x0000000000007918 */ /* 0x000fd80000000000 */
.L_x_73:
        /* <DEDUP_REMOVED lines=8> */
[----:B0-----:R-:W-:-:S05]  /*be10*/  IMAD.U32 R2, RZ, RZ, UR5 ;  /* 0x00000005ff027e24 */ /* 0x001fca000f8e00ff */
[----:B------:R-:W-:-:S13]  /*be20*/  ISETP.NE.AND P2, PT, R2, 0x3, PT ;  /* 0x000000030200780c */ /* 0x000fda0003f45270 */
[----:B------:R-:W-:Y:S05]  /*be30*/  @!P2 BRA `(.L_x_74) ;  /* 0x000000000004a947 */ /* 0x000fea0003800000 */
[----:B------:R-:W-:Y:S01]  /*be40*/  BPT.TRAP 0x1 ;  /* 0x000000040000795c */ /* 0x000fe20000300000 */
.L_x_74:
[----:B------:R-:W-:Y:S01]  /*be50*/  IADD3 R2, R21, 0x1, RZ ;  /* 0x0000000115027810 */ /* 0x000fe20007ffe0ff */
[----:B------:R0:W-:Y:S03]  /*be60*/  SYNCS.ARRIVE.TRANS64.A1T0 RZ, [R0+URZ+0x2d850], RZ ;  /* 0x02d850ff00ff79a7 */ /* 0x0001e6000810003f */
[----:B------:R-:W-:-:S04]  /*be70*/  ISETP.NE.AND P0, PT, R2, 0x2, PT ;  /* 0x000000020200780c */ /* 0x000fc80003f05270 */
[----:B------:R-:W-:Y:S02]  /*be80*/  SEL R3, RZ, 0x1, P0 ;  /* 0x00000001ff037807 */ /* 0x000fe40000000000 */
[----:B------:R-:W-:Y:S02]  /*be90*/  SEL R2, R2, RZ, P0 ;  /* 0x000000ff02027207 */ /* 0x000fe40000000000 */
[----:B0-----:R-:W-:-:S07]  /*bea0*/  LOP3.LUT R0, R24, R3, RZ, 0x3c, !PT ;  /* 0x0000000318007212 */ /* 0x001fce00078e3cff */
.L_x_40:
[----:B------:R-:W0:Y:S01]  /*beb0*/  S2R R4, SR_CgaCtaId ;  /* 0x0000000000047919 */ /* 0x000e220000008800 */
[----:B------:R-:W-:Y:S02]  /*bec0*/  MOV R3, 0x400 ;  /* 0x0000040000037802 */ /* 0x000fe40000000f00 */
[----:B------:R-:W-:Y:S02]  /*bed0*/  SHF.L.U32 R6, R6, 0x1f, RZ ;  /* 0x0000001f06067819 */ /* 0x000fe400000006ff */
[----:B0-----:R-:W-:-:S04]  /*bee0*/  LEA R7, R4, R3, 0x18 ;  /* 0x0000000304077211 */ /* 0x001fc800078ec0ff */
[----:B------:R-:W0:Y:S02]  /*bef0*/  SYNCS.PHASECHK.TRANS64.TRYWAIT P0, [R7+URZ+0x2d820], R6 ;  /* 0x02d82006070075a7 */ /* 0x000e24000800017f */
[----:B0-----:R-:W-:Y:S05]  /*bf00*/  @!P0 BRA `(.L_x_75) ;  /* 0x0000002400288947 */ /* 0x001fea0003800000 */
.L_x_146:
[----:B------:R-:W-:-:S03]  /*bf10*/  UMOV UR4, 0xffffffff ;  /* 0xffffffff00047882 */ /* 0x000fc60000000000 */
[----:B------:R-:W-:Y:S05]  /*bf20*/  BRA.DIV UR4, `(.L_x_76) ;  /* 0x0000002604347947 */ /* 0x000fea000b800000 */
[----:B------:R-:W1:Y:S02]  /*bf30*/  S2R R3, SR_TID.X ;  /* 0x0000000000037919 */ /* 0x000e640000002100 */
[----:B-1----:R-:W-:-:S04]  /*bf40*/  SHF.R.U32.HI R3, RZ, 0x5, R3 ;  /* 0x00000005ff037819 */ /* 0x002fc80000011603 */
[----:B------:R-:W-:-:S05]  /*bf50*/  LOP3.LUT R3, R3, 0x3, RZ, 0xc0, !PT ;  /* 0x0000000303037812 */ /* 0x000fca00078ec0ff */
[----:B------:R1:W2:Y:S02]  /*bf60*/  SHFL.IDX PT, R14, R3, RZ, 0x1f ;  /* 0x00001fff030e7589 */ /* 0x0002a400000e0000 */
.L_x_149:
[----:B--2---:R-:W-:-:S13]  /*bf70*/  ISETP.NE.AND P0, PT, R14, RZ, PT ;  /* 0x000000ff0e00720c */ /* 0x004fda0003f05270 */
[----:B------:R-:W-:Y:S05]  /*bf80*/  @P0 BRA `(.L_x_8) ;  /* 0x0000000000880947 */ /* 0x000fea0003800000 */
[----:B------:R-:W-:-:S03]  /*bf90*/  UMOV UR4, 0xffffffff ;  /* 0xffffffff00047882 */ /* 0x000fc60000000000 */
[----:B------:R-:W-:Y:S05]  /*bfa0*/  BRA.DIV UR4, `(.L_x_77) ;  /* 0x0000002604487947 */ /* 0x000fea000b800000 */
[----:B------:R-:W-:-:S13]  /*bfb0*/  ELECT P6, URZ, PT ;  /* 0x00000000003f782f */ /* 0x000fda00038c0000 */
.L_x_152:
[----:B------:R-:W-:Y:S05]  /*bfc0*/  @!P6 BRA `(.L_x_8) ;  /* 0x000000000078e947 */ /* 0x000fea0003800000 */
[----:B------:R-:W-:-:S06]  /*bfd0*/  ULOP3.LUT UR4, UR38, 0x2, URZ, 0xfc, !UPT ;  /* 0x0000000226047892 */ /* 0x000fcc000f8efc3f */
[----:B-1----:R-:W-:-:S05]  /*bfe0*/  IMAD.U32 R3, RZ, RZ, UR4 ;  /* 0x00000004ff037e24 */ /* 0x002fca000f8e00ff */
[----:B------:R-:W-:-:S13]  /*bff0*/  ISETP.NE.AND P0, PT, R3, 0x3, PT ;  /* 0x000000030300780c */ /* 0x000fda0003f05270 */
[----:B------:R-:W-:Y:S05]  /*c000*/  @!P0 BRA `(.L_x_78) ;  /* 0x0000000000048947 */ /* 0x000fea0003800000 */
[----:B------:R-:W-:Y:S01]  /*c010*/  BPT.TRAP 0x1 ;  /* 0x000000040000795c */ /* 0x000fe20000300000 */
.L_x_78:
[----:B------:R-:W-:Y:S01]  /*c020*/  IMAD R5, R2, 0x8, R7 ;  /* 0x0000000802057824 */ /* 0x000fe200078e0207 */
[----:B------:R-:W-:Y:S02]  /*c030*/  SHF.L.U32 R4, R0, 0x1f, RZ ;  /* 0x0000001f00047819 */ /* 0x000fe400000006ff */
[----:B------:R-:W-:Y:S02]  /*c040*/  IADD3 R2, R2, 0x1, RZ ;  /* 0x0000000102027810 */ /* 0x000fe40007ffe0ff */
[----:B------:R-:W1:Y:S02]  /*c050*/  SYNCS.PHASECHK.TRANS64.TRYWAIT P1, [R5+URZ+0x2d840], R4 ;  /* 0x02d84004050075a7 */ /* 0x000e64000802017f */
[----:B------:R-:W-:-:S04]  /*c060*/  ISETP.NE.AND P2, PT, R2, 0x2, PT ;  /* 0x000000020200780c */ /* 0x000fc80003f45270 */
[----:B------:R-:W-:Y:S01]  /*c070*/  SEL R3, RZ, 0x1, P2 ;  /* 0x00000001ff037807 */ /* 0x000fe20001000000 */
[----:B-1----:R-:W-:Y:S08]  /*c080*/  @!P1 BRA `(.L_x_79) ;  /* 0x0000002400309947 */ /* 0x002ff00003800000 */
.L_x_153:
[----:B------:R-:W-:Y:S02]  /*c090*/  SEL R2, R2, RZ, P2 ;  /* 0x000000ff02027207 */ /* 0x000fe40001000000 */
[----:B------:R-:W-:Y:S01]  /*c0a0*/  LOP3.LUT R0, R0, R3, RZ, 0x3c, !PT ;  /* 0x0000000300007212 */ /* 0x000fe200078e3cff */
[----:B------:R-:W-:Y:S06]  /*c0b0*/  @!P0 BRA `(.L_x_80) ;  /* 0x0000000000048947 */ /* 0x000fec0003800000 */
[----:B------:R-:W-:Y:S01]  /*c0c0*/  BPT.TRAP 0x1 ;  /* 0x000000040000795c */ /* 0x000fe20000300000 */
.L_x_80:
[----:B------:R-:W-:Y:S01]  /*c0d0*/  IMAD R3, R2, 0x8, R7 ;  /* 0x0000000802037824 */ /* 0x000fe200078e0207 */
[----:B------:R-:W-:-:S04]  /*c0e0*/  SHF.L.U32 R0, R0, 0x1f, RZ ;  /* 0x0000001f00007819 */ /* 0x000fc800000006ff */
[----:B------:R-:W2:Y:S02]  /*c0f0*/  SYNCS.PHASECHK.TRANS64.TRYWAIT P1, [R3+URZ+0x2d840], R0 ;  /* 0x02d84000030075a7 */ /* 0x000ea4000802017f */
[----:B--2---:R-:W-:Y:S05]  /*c100*/  @!P1 BRA `(.L_x_81) ;  /* 0x0000002400249947 */ /* 0x004fea0003800000 */
.L_x_154:
[----:B------:R-:W-:Y:S05]  /*c110*/  @!P0 BRA `(.L_x_82) ;  /* 0x0000000000048947 */ /* 0x000fea0003800000 */
[----:B------:R-:W-:Y:S01]  /*c120*/  BPT.TRAP 0x1 ;  /* 0x000000040000795c */ /* 0x000fe20000300000 */
.L_x_82:
[----:B------:R-:W3:Y:S02]  /*c130*/  SYNCS.PHASECHK.TRANS64.TRYWAIT P1, [R5+URZ+0x2d860], R4 ;  /* 0x02d86004050075a7 */ /* 0x000ee4000802017f */
[----:B---3--:R-:W-:Y:S05]  /*c140*/  @!P1 BRA `(.L_x_83) ;  /* 0x0000002400289947 */ /* 0x008fea0003800000 */
.L_x_155:
[----:B------:R-:W-:Y:S05]  /*c150*/  @!P0 BRA `(.L_x_84) ;  /* 0x0000000000048947 */ /* 0x000fea0003800000 */
[----:B------:R-:W-:Y:S01]  /*c160*/  BPT.TRAP 0x1 ;  /* 0x000000040000795c */ /* 0x000fe20000300000 */
.L_x_84:
[----:B----4-:R4:W0:Y:S02]  /*c170*/  SYNCS.PHASECHK.TRANS64.TRYWAIT P0, [R3+URZ+0x2d860], R0 ;  /* 0x02d86000030075a7 */ /* 0x010824000800017f */
[----:B0-----:R-:W-:Y:S05]  /*c180*/  @!P0 NANOSLEEP.SYNCS 0x989680 ;  /* 0x009896800000895d */ /* 0x001fea0003900000 */
[----:B------:R-:W0:Y:S02]  /*c190*/  @!P0 SYNCS.PHASECHK.TRANS64 P0, [R3+URZ+0x2d860], R0 ;  /* 0x02d86000030085a7 */ /* 0x000e24000800007f */
[----:B0-----:R-:W-:Y:S05]  /*c1a0*/  @!P0 BRA `(.L_x_84) ;  /* 0xfffffffc00f08947 */ /* 0x001fea000383ffff */
.L_x_8:
[----:B------:R-:W-:Y:S05]  /*c1b0*/  BSYNC B6 ;  /* 0x0000000000067941 */ /* 0x000fea0003800000 */
.L_x_5:
[----:B------:R-:W-:Y:S05]  /*c1c0*/  EXIT ;  /* 0x000000000000794d */ /* 0x000fea0003800000 */
.L_x_12:
[----:B0-----:R-:W-:-:S04]  /*c1d0*/  IMAD.U32 R9, RZ, RZ, UR41 ;  /* 0x00000029ff097e24 */ /* 0x001fc8000f8e00ff */
[----:B------:R0:W1:Y:S03]  /*c1e0*/  SYNCS.PHASECHK.TRANS64.TRYWAIT P0, [R9+URZ+0x2d800], R2 ;  /* 0x02d80002090075a7 */ /* 0x000066000800017f */
[----:B-1----:R-:W-:Y:S05]  /*c1f0*/  @!P0 NANOSLEEP.SYNCS 0x989680 ;  /* 0x009896800000895d */ /* 0x002fea0003900000 */
[----:B------:R-:W1:Y:S02]  /*c200*/  @!P0 SYNCS.PHASECHK.TRANS64 P0, [R9+URZ+0x2d800], R2 ;  /* 0x02d80002090085a7 */ /* 0x000e64000800007f */
[----:B-1----:R-:W-:Y:S05]  /*c210*/  @!P0 BRA `(.L_x_12) ;  /* 0xfffffffc00ec8947 */ /* 0x002fea000383ffff */
[----:B------:R-:W-:Y:S05]  /*c220*/  BRA `(.L_x_85) ;  /* 0xffffff4c00dc7947 */ /* 0x000fea000383ffff */
.L_x_16:
[----:B--2---:R-:W-:-:S04]  /*c230*/  MOV R3, UR41 ;  /* 0x0000002900037c02 */ /* 0x004fc80008000f00 */
[----:B------:R2:W3:Y:S03]  /*c240*/  SYNCS.PHASECHK.TRANS64.TRYWAIT P1, [R3+URZ+0x2d830], R2 ;  /* 0x02d83002030075a7 */ /* 0x0004e6000802017f */
[----:B---3--:R-:W-:Y:S05]  /*c250*/  @!P1 NANOSLEEP.SYNCS 0x989680 ;  /* 0x009896800000995d */ /* 0x008fea0003900000 */
[----:B------:R-:W3:Y:S02]  /*c260*/  @!P1 SYNCS.PHASECHK.TRANS64 P1, [R3+URZ+0x2d830], R2 ;  /* 0x02d83002030095a7 */ /* 0x000ee4000802007f */
[----:B---3--:R-:W-:Y:S05]  /*c270*/  @!P1 BRA `(.L_x_16) ;  /* 0xfffffffc00ec9947 */ /* 0x008fea000383ffff */
[----:B------:R-:W-:Y:S05]  /*c280*/  BRA `(.L_x_15) ;  /* 0xffffff5000047947 */ /* 0x000fea000383ffff */
.L_x_22:
[----:B-1----:R-:W-:-:S04]  /*c290*/  IMAD.U32 R13, RZ, RZ, UR10 ;  /* 0x0000000aff0d7e24 */ /* 0x002fc8000f8e00ff */
[----:B------:R1:W2:Y:S03]  /*c2a0*/  SYNCS.PHASECHK.TRANS64.TRYWAIT P1, [R13+URZ+0x2d830], R0 ;  /* 0x02d830000d0075a7 */ /* 0x0002a6000802017f */
[----:B--2---:R-:W-:Y:S05]  /*c2b0*/  @!P1 NANOSLEEP.SYNCS 0x989680 ;  /* 0x009896800000995d */ /* 0x004fea0003900000 */
[----:B------:R-:W2:Y:S02]  /*c2c0*/  @!P1 SYNCS.PHASECHK.TRANS64 P1, [R13+URZ+0x2d830], R0 ;  /* 0x02d830000d0095a7 */ /* 0x000ea4000802007f */
[----:B--2---:R-:W-:Y:S05]  /*c2d0*/  @!P1 BRA `(.L_x_22) ;  /* 0xfffffffc00ec9947 */ /* 0x004fea000383ffff */
[----:B------:R-:W-:Y:S05]  /*c2e0*/  BRA `(.L_x_19) ;  /* 0xffffff7c005c7947 */ /* 0x000fea000383ffff */
.L_x_26:
[----:B-1----:R-:W-:-:S04]  /*c2f0*/  IMAD.U32 R13, RZ, RZ, UR10 ;  /* 0x0000000aff0d7e24 */ /* 0x002fc8000f8e00ff */
[----:B------:R1:W2:Y:S03]  /*c300*/  SYNCS.PHASECHK.TRANS64.TRYWAIT P1, [R13+URZ+0x2d850], R12 ;  /* 0x02d8500c0d0075a7 */ /* 0x0002a6000802017f */
[----:B--2---:R-:W-:Y:S05]  /*c310*/  @!P1 NANOSLEEP.SYNCS 0x989680 ;  /* 0x009896800000995d */ /* 0x004fea0003900000 */
[----:B------:R-:W2:Y:S02]  /*c320*/  @!P1 SYNCS.PHASECHK.TRANS64 P1, [R13+URZ+0x2d850], R12 ;  /* 0x02d8500c0d0095a7 */ /* 0x000ea4000802007f */
[----:B--2---:R-:W-:Y:S05]  /*c330*/  @!P1 BRA `(.L_x_26) ;  /* 0xfffffffc00ec9947 */ /* 0x004fea000383ffff */
[----:B------:R-:W-:Y:S05]  /*c340*/  BRA `(.L_x_23) ;  /* 0xffffff80000c7947 */ /* 0x000fea000383ffff */
.L_x_33:
[----:B-1----:R-:W-:-:S04]  /*c350*/  MOV R3, UR4 ;  /* 0x0000000400037c02 */ /* 0x002fc80008000f00 */
[----:B------:R1:W2:Y:S03]  /*c360*/  SYNCS.PHASECHK.TRANS64.TRYWAIT P1, [R3+URZ+0x2d850], R2 ;  /* 0x02d85002030075a7 */ /* 0x0002a6000802017f */
[----:B--2---:R-:W-:Y:S05]  /*c370*/  @!P1 NANOSLEEP.SYNCS 0x989680 ;  /* 0x009896800000995d */ /* 0x004fea0003900000 */
[----:B------:R-:W2:Y:S02]  /*c380*/  @!P1 SYNCS.PHASECHK.TRANS64 P1, [R3+URZ+0x2d850], R2 ;  /* 0x02d85002030095a7 */ /* 0x000ea4000802007f */
[----:B--2---:R-:W-:Y:S05]  /*c390*/  @!P1 BRA `(.L_x_33) ;  /* 0xfffffffc00ec9947 */ /* 0x004fea000383ffff */
[----:B------:R-:W-:Y:S05]  /*c3a0*/  BRA `(.L_x_32) ;  /* 0xffffffa400407947 */ /* 0x000fea000383ffff */
.L_x_45:
[----:B------:R-:W-:Y:S01]  /*c3b0*/  IMAD.MOV.U32 R13, RZ, RZ, R18 ;  /* 0x000000ffff0d7224 */ /* 0x000fe200078e0012 */
[----:B------:R-:W-:Y:S01]  /*c3c0*/  MOV R11, 0x1f ;  /* 0x0000001f000b7802 */ /* 0x000fe20000000f00 */
[----:B------:R-:W-:Y:S02]  /*c3d0*/  IMAD.MOV.U32 R12, RZ, RZ, RZ ;  /* 0x000000ffff0c7224 */ /* 0x000fe400078e00ff */
[----:B------:R-:W-:-:S07]  /*c3e0*/  IMAD.MOV.U32 R15, RZ, RZ, -0x1 ;  /* 0xffffffffff0f7424 */ /* 0x000fce00078e00ff */
[----:B-----5:R-:W-:Y:S05]  /*c3f0*/  WARPSYNC.COLLECTIVE R15, `(.L_x_86) ;  /* 0x000000000f087348 */ /* 0x020fea0003c00000 */
[----:B------:R0:W1:Y:S02]  /*c400*/  SHFL.IDX P6, R14, R13, R12, R11 ;  /* 0x0000000c0d0e7389 */ /* 0x00006400000c000b */
[----:B01---5:R-:W-:Y:S01]  /*c410*/  ENDCOLLECTIVE ;  /* 0x000000000000791b */ /* 0x023fe20003800000 */
.L_x_86:
[----:B------:R-:W-:Y:S05]  /*c420*/  BRA `(.L_x_87) ;  /* 0xffffffd0002c7947 */ /* 0x000fea000383ffff */
.L_x_47:
[----:B0-----:R-:W-:-:S04]  /*c430*/  IMAD.U32 R2, RZ, RZ, UR45 ;  /* 0x0000002dff027e24 */ /* 0x001fc8000f8e00ff */
[----:B------:R0:W1:Y:S03]  /*c440*/  SYNCS.PHASECHK.TRANS64.TRYWAIT P0, [R2+URZ+0x2d840], R9 ;  /* 0x02d84009020075a7 */ /* 0x000066000800017f */
[----:B-1----:R-:W-:Y:S05]  /*c450*/  @!P0 NANOSLEEP.SYNCS 0x989680 ;  /* 0x009896800000895d */ /* 0x002fea0003900000 */
[----:B------:R-:W1:Y:S02]  /*c460*/  @!P0 SYNCS.PHASECHK.TRANS64 P0, [R2+URZ+0x2d840], R9 ;  /* 0x02d84009020085a7 */ /* 0x000e64000800007f */
[----:B-1----:R-:W-:Y:S05]  /*c470*/  @!P0 BRA `(.L_x_47) ;  /* 0xfffffffc00ec8947 */ /* 0x002fea000383ffff */
[----:B------:R-:W-:Y:S05]  /*c480*/  BRA `(.L_x_88) ;  /* 0xffffffd000ac7947 */ /* 0x000fea000383ffff */
.L_x_48:
[----:B------:R-:W-:Y:S01]  /*c490*/  BSSY B0, `(.L_x_89) ;  /* 0x0000008000007945 */ /* 0x000fe20003800000 */
[----:B------:R-:W-:Y:S01]  /*c4a0*/  MOV R13, R9 ;  /* 0x00000009000d7202 */ /* 0x000fe20000000f00 */
[----:B------:R-:W-:Y:S01]  /*c4b0*/  IMAD.MOV.U32 R12, RZ, RZ, RZ ;  /* 0x000000ffff0c7224 */ /* 0x000fe200078e00ff */
[----:B------:R-:W-:Y:S01]  /*c4c0*/  MOV R15, 0xffffffff ;  /* 0xffffffff000f7802 */ /* 0x000fe20000000f00 */
[----:B------:R-:W-:-:S07]  /*c4d0*/  IMAD.MOV.U32 R11, RZ, RZ, 0x1c1f ;  /* 0x00001c1fff0b7424 */ /* 0x000fce00078e00ff */
[----:B------:R-:W-:Y:S05]  /*c4e0*/  WARPSYNC.COLLECTIVE R15, `(.L_x_90) ;  /* 0x000000000f087348 */ /* 0x000fea0003c00000 */
[----:B------:R0:W1:Y:S02]  /*c4f0*/  SHFL.IDX P6, R14, R13, R12, R11 ;  /* 0x0000000c0d0e7389 */ /* 0x00006400000c000b */
[----:B01----:R-:W-:Y:S01]  /*c500*/  ENDCOLLECTIVE ;  /* 0x000000000000791b */ /* 0x003fe20003800000 */
.L_x_90:
[----:B------:R-:W-:Y:S05]  /*c510*/  BSYNC B0 ;  /* 0x0000000000007941 */ /* 0x000fea0003800000 */
.L_x_89:
[----:B------:R-:W-:Y:S01]  /*c520*/  IMAD.MOV.U32 R13, RZ, RZ, R0 ;  /* 0x000000ffff0d7224 */ /* 0x000fe200078e0000 */
[----:B------:R-:W-:Y:S01]  /*c530*/  MOV R12, RZ ;  /* 0x000000ff000c7202 */ /* 0x000fe20000000f00 */
[----:B------:R-:W-:Y:S01]  /*c540*/  IMAD.MOV.U32 R11, RZ, RZ, 0x1c1f ;  /* 0x00001c1fff0b7424 */ /* 0x000fe200078e00ff */
[----:B------:R-:W0:Y:S01]  /*c550*/  S2R R10, SR_TID.X ;  /* 0x00000000000a7919 */ /* 0x000e220000002100 */
[----:B------:R-:W-:Y:S01]  /*c560*/  IMAD.MOV.U32 R15, RZ, RZ, -0x1 ;  /* 0xffffffffff0f7424 */ /* 0x000fe200078e00ff */
[----:B------:R-:W-:Y:S01]  /*c570*/  @P0 LEA R21, R28, UR45, 0x1 ;  /* 0x0000002d1c150c11 */ /* 0x000fe2000f8e08ff */
[----:B------:R-:W-:-:S07]  /*c580*/  IMAD.MOV.U32 R6, RZ, RZ, R14 ;  /* 0x000000ffff067224 */ /* 0x000fce00078e000e */
[----:B0-----:R-:W-:Y:S05]  /*c590*/  WARPSYNC.COLLECTIVE R15, `(.L_x_91) ;  /* 0x000000000f087348 */ /* 0x001fea0003c00000 */
[----:B------:R1:W2:Y:S02]  /*c5a0*/  SHFL.IDX P6, R14, R13, R12, R11 ;  /* 0x0000000c0d0e7389 */ /* 0x0002a400000c000b */
[----:B012---:R-:W-:Y:S01]  /*c5b0*/  ENDCOLLECTIVE ;  /* 0x000000000000791b */ /* 0x007fe20003800000 */
.L_x_91:
[----:B------:R-:W-:Y:S01]  /*c5c0*/  IMAD.MOV.U32 R7, RZ, RZ, R6 ;  /* 0x000000ffff077224 */ /* 0x000fe200078e0006 */
[----:B------:R-:W-:Y:S01]  /*c5d0*/  MOV R13, R9 ;  /* 0x00000009000d7202 */ /* 0x000fe20000000f00 */
[----:B------:R-:W-:Y:S02]  /*c5e0*/  IMAD.MOV.U32 R12, RZ, RZ, 0x1 ;  /* 0x00000001ff0c7424 */ /* 0x000fe400078e00ff */
[----:B------:R-:W-:-:S07]  /*c5f0*/  IMAD.MOV.U32 R6, RZ, RZ, R14 ;  /* 0x000000ffff067224 */ /* 0x000fce00078e000e */
[----:B------:R-:W-:Y:S05]  /*c600*/  WARPSYNC.COLLECTIVE R15, `(.L_x_92) ;  /* 0x000000000f087348 */ /* 0x000fea0003c00000 */
[----:B------:R0:W1:Y:S02]  /*c610*/  SHFL.IDX P6, R14, R13, R12, R11 ;  /* 0x0000000c0d0e7389 */ /* 0x00006400000c000b */
[----:B01----:R-:W-:Y:S01]  /*c620*/  ENDCOLLECTIVE ;  /* 0x000000000000791b */ /* 0x003fe20003800000 */
.L_x_92:
[----:B------:R-:W-:-:S04]  /*c630*/  SHF.L.U32 R10, R10, 0x3, RZ ;  /* 0x000000030a0a7819 */ /* 0x000fc800000006ff */
[----:B------:R-:W-:-:S05]  /*c640*/  LOP3.LUT R10, R10, 0x18, RZ, 0xc0, !PT ;  /* 0x000000180a0a7812 */ /* 0x000fca00078ec0ff */
[----:B------:R-:W-:Y:S01]  /*c650*/  @P0 IMAD.WIDE.U32 R6, R10, 0x2, R6 ;  /* 0x000000020a060825 */ /* 0x000fe200078e0006 */
[----:B------:R-:W-:-:S04]  /*c660*/  MOV R13, R0 ;  /* 0x00000000000d7202 */ /* 0x000fc80000000f00 */
[----:B------:R-:W-:Y:S01]  /*c670*/  @!PT LDS RZ, [RZ] ;  /* 0x00000000fffff984 */ /* 0x000fe20000000800 */
[----:B------:R-:W-:Y:S01]  /*c680*/  @!PT LDS RZ, [RZ] ;  /* 0x00000000fffff984 */ /* 0x000fe20000000800 */
[----:B------:R-:W-:Y:S01]  /*c690*/  @!PT LDS RZ, [RZ] ;  /* 0x00000000fffff984 */ /* 0x000fe20000000800 */
[----:B------:R0:W-:Y:S04]  /*c6a0*/  @P0 LDGSTS.E.BYPASS.LTC128B.128 [R21+0x15400], desc[UR36][R6.64], !P4 ;  /* 0x1540000006150fae */ /* 0x0001e8000e101d64 */
[----:B------:R0:W-:Y:S04]  /*c6b0*/  @P0 LDGSTS.E.BYPASS.LTC128B.128 [R21+0x17400], desc[UR36][R6.64+0x40], !P3 ;  /* 0x1740004006150fae */ /* 0x0001e8000d901d64 */
[----:B------:R0:W-:Y:S01]  /*c6c0*/  @P0 LDGSTS.E.BYPASS.LTC128B.128 [R21+0x19400], desc[UR36][R6.64+0x80], !P2 ;  /* 0x1940008006150fae */ /* 0x0001e2000d101d64 */
[----:B------:R-:W-:Y:S01]  /*c6d0*/  IMAD.MOV.U32 R4, RZ, RZ, R14 ;  /* 0x000000ffff047224 */ /* 0x000fe200078e000e */
[----:B------:R-:W-:-:S13]  /*c6e0*/  ISETP.GE.AND P0, PT, R8, 0x21, PT ;  /* 0x000000210800780c */ /* 0x000fda0003f06270 */
[----:B0-----:R-:W-:Y:S05]  /*c6f0*/  WARPSYNC.COLLECTIVE R15, `(.L_x_93) ;  /* 0x000000000f087348 */ /* 0x001fea0003c00000 */
[----:B------:R1:W2:Y:S02]  /*c700*/  SHFL.IDX P6, R14, R13, R12, R11 ;  /* 0x0000000c0d0e7389 */ /* 0x0002a400000c000b */
[----:B012---:R-:W-:Y:S01]  /*c710*/  ENDCOLLECTIVE ;  /* 0x000000000000791b */ /* 0x007fe20003800000 */
.L_x_93:
[----:B------:R-:W-:Y:S01]  /*c720*/  @P0 LEA R27, R28, UR45, 0x1 ;  /* 0x0000002d1c1b0c11 */ /* 0x000fe2000f8e08ff */
[----:B------:R-:W-:Y:S01]  /*c730*/  IMAD.MOV.U32 R13, RZ, RZ, R9 ;  /* 0x000000ffff0d7224 */ /* 0x000fe200078e0009 */
[----:B------:R-:W-:Y:S01]  /*c740*/  MOV R12, 0x2 ;  /* 0x00000002000c7802 */ /* 0x000fe20000000f00 */
[----:B------:R-:W-:-:S07]  /*c750*/  IMAD.MOV.U32 R5, RZ, RZ, R14 ;  /* 0x000000ffff057224 */ /* 0x000fce00078e000e */
[----:B------:R-:W-:Y:S05]  /*c760*/  WARPSYNC.COLLECTIVE R15, `(.L_x_94) ;  /* 0x000000000f087348 */ /* 0x000fea0003c00000 */
[----:B------:R0:W1:Y:S02]  /*c770*/  SHFL.IDX P6, R14, R13, R12, R11 ;  /* 0x0000000c0d0e7389 */ /* 0x00006400000c000b */
[----:B01----:R-:W-:Y:S01]  /*c780*/  ENDCOLLECTIVE ;  /* 0x000000000000791b */ /* 0x003fe20003800000 */
.L_x_94:
[----:B------:R-:W-:-:S04]  /*c790*/  LOP3.LUT R5, R5, R4, RZ, 0x3c, !PT ;  /* 0x0000000405057212 */ /* 0x000fc800078e3cff */
[----:B------:R-:W-:-:S04]  /*c7a0*/  LOP3.LUT R4, R5, R4, RZ, 0x3c, !PT ;  /* 0x0000000405047212 */ /* 0x000fc800078e3cff */
[----:B------:R-:W-:Y:S01]  /*c7b0*/  LOP3.LUT R5, R5, R4, RZ, 0x3c, !PT ;  /* 0x0000000405057212 */ /* 0x000fe200078e3cff */
[----:B------:R-:W-:Y:S02]  /*c7c0*/  IMAD.MOV.U32 R13, RZ, RZ, R0 ;  /* 0x000000ffff0d7224 */ /* 0x000fe400078e0000 */
[----:B------:R-:W-:-:S05]  /*c7d0*/  @P0 IMAD.WIDE.U32 R4, R10, 0x2, R4 ;  /* 0x000000020a040825 */ /* 0x000fca00078e0004 */
[----:B------:R-:W-:Y:S01]  /*c7e0*/  @!PT LDS RZ, [RZ] ;  /* 0x00000000fffff984 */ /* 0x000fe20000000800 */
[----:B------:R-:W-:Y:S01]  /*c7f0*/  @!PT LDS RZ, [RZ] ;  /* 0x00000000fffff984 */ /* 0x000fe20000000800 */
[----:B------:R-:W-:Y:S01]  /*c800*/  @!PT LDS RZ, [RZ] ;  /* 0x00000000fffff984 */ /* 0x000fe20000000800 */
[----:B------:R0:W-:Y:S01]  /*c810*/  @P0 LDGSTS.E.BYPASS.LTC128B.128 [R27+0x15c00], desc[UR36][R4.64], !P4 ;  /* 0x15c00000041b0fae */ /* 0x0001e2000e101d64 */
[----:B------:R-:W-:-:S03]  /*c820*/  IMAD.MOV.U32 R2, RZ, RZ, R14 ;  /* 0x000000ffff027224 */ /* 0x000fc600078e000e */
[----:B------:R0:W-:Y:S04]  /*c830*/  @P0 LDGSTS.E.BYPASS.LTC128B.128 [R27+0x17c00], desc[UR36][R4.64+0x40], !P3 ;  /* 0x17c00040041b0fae */ /* 0x0001e8000d901d64 */
[----:B0-----:R-:W-:Y:S05]  /*c840*/  WARPSYNC.COLLECTIVE R15, `(.L_x_95) ;  /* 0x000000000f087348 */ /* 0x001fea0003c00000 */
[----:B------:R1:W2:Y:S02]  /*c850*/  SHFL.IDX P6, R14, R13, R12, R11 ;  /* 0x0000000c0d0e7389 */ /* 0x0002a400000c000b */
[----:B012---:R-:W-:Y:S01]  /*c860*/  ENDCOLLECTIVE ;  /* 0x000000000000791b */ /* 0x007fe20003800000 */
.L_x_95:
[----:B------:R-:W-:Y:S01]  /*c870*/  @!PT LDS RZ, [RZ] ;  /* 0x00000000fffff984 */ /* 0x000fe20000000800 */
[----:B------:R-:W-:Y:S01]  /*c880*/  @!PT LDS RZ, [RZ] ;  /* 0x00000000fffff984 */ /* 0x000fe20000000800 */
[----:B------:R-:W-:Y:S01]  /*c890*/  @!PT LDS RZ, [RZ] ;  /* 0x00000000fffff984 */ /* 0x000fe20000000800 */
[----:B------:R0:W-:Y:S01]  /*c8a0*/  @P0 LDGSTS.E.BYPASS.LTC128B.128 [R27+0x19c00], desc[UR36][R4.64+0x80], !P2 ;  /* 0x19c00080041b0fae */ /* 0x0001e2000d101d64 */
[----:B------:R-:W-:Y:S01]  /*c8b0*/  ISETP.GE.AND P0, PT, R8, 0x41, PT ;  /* 0x000000410800780c */ /* 0x000fe20003f06270 */
[----:B------:R-:W-:Y:S02]  /*c8c0*/  IMAD.MOV.U32 R13, RZ, RZ, R9 ;  /* 0x000000ffff0d7224 */ /* 0x000fe400078e0009 */
[----:B------:R-:W-:-:S10]  /*c8d0*/  IMAD.MOV.U32 R12, RZ, RZ, 0x3 ;  /* 0x00000003ff0c7424 */ /* 0x000fd400078e00ff */
[----:B------:R-:W-:Y:S02]  /*c8e0*/  @P0 LEA R7, R28, UR45, 0x1 ;  /* 0x0000002d1c070c11 */ /* 0x000fe4000f8e08ff */
[----:B0-----:R-:W-:-:S07]  /*c8f0*/  MOV R3, R14 ;  /* 0x0000000e00037202 */ /* 0x001fce0000000f00 */
[----:B------:R-:W-:Y:S05]  /*c900*/  WARPSYNC.COLLECTIVE R15, `(.L_x_96) ;  /* 0x000000000f087348 */ /* 0x000fea0003c00000 */
[----:B------:R0:W1:Y:S02]  /*c910*/  SHFL.IDX P6, R14, R13, R12, R11 ;  /* 0x0000000c0d0e7389 */ /* 0x00006400000c000b */
[----:B01----:R-:W-:Y:S01]  /*c920*/  ENDCOLLECTIVE ;  /* 0x000000000000791b */ /* 0x003fe20003800000 */
.L_x_96:
        /* <DEDUP_REMOVED lines=9> */
[----:B------:R-:W-:-:S03]  /*c9c0*/  MOV R9, R14 ;  /* 0x0000000e00097202 */ /* 0x000fc60000000f00 */
[----:B------:R0:W-:Y:S04]  /*c9d0*/  @P0 LDGSTS.E.BYPASS.LTC128B.128 [R7+0x18400], desc[UR36][R2.64+0x40], !P3 ;  /* 0x1840004002070fae */ /* 0x0001e8000d901d64 */
[----:B------:R0:W-:Y:S02]  /*c9e0*/  @P0 LDGSTS.E.BYPASS.LTC128B.128 [R7+0x1a400], desc[UR36][R2.64+0x80], !P2 ;  /* 0x1a40008002070fae */ /* 0x0001e4000d101d64 */
[----:B0-----:R-:W-:Y:S05]  /*c9f0*/  WARPSYNC.COLLECTIVE R15, `(.L_x_97) ;  /* 0x000000000f087348 */ /* 0x001fea0003c00000 */
[----:B------:R1:W2:Y:S02]  /*ca00*/  SHFL.IDX P6, R14, R13, R12, R11 ;  /* 0x0000000c0d0e7389 */ /* 0x0002a400000c000b */
[----:B012---:R-:W-:Y:S01]  /*ca10*/  ENDCOLLECTIVE ;  /* 0x000000000000791b */ /* 0x007fe20003800000 */
.L_x_97:
[----:B------:R-:W-:Y:S05]  /*ca20*/  BRA `(.L_x_98) ;  /* 0xffffffd000707947 */ /* 0x000fea000383ffff */
.L_x_51:
[----:B------:R-:W-:Y:S01]  /*ca30*/  IMAD.MOV.U32 R13, RZ, RZ, R9 ;  /* 0x000000ffff0d7224 */ /* 0x000fe200078e0009 */
[----:B------:R-:W-:Y:S01]  /*ca40*/  MOV R12, RZ ;  /* 0x000000ff000c7202 */ /* 0x000fe20000000f00 */
[----:B------:R-:W-:Y:S02]  /*ca50*/  IMAD.MOV.U32 R11, RZ, RZ, 0x1c1f ;  /* 0x00001c1fff0b7424 */ /* 0x000fe400078e00ff */
[----:B------:R-:W-:Y:S02]  /*ca60*/  IMAD.MOV.U32 R15, RZ, RZ, -0x1 ;  /* 0xffffffffff0f7424 */ /* 0x000fe400078e00ff */
[----:B------:R-:W-:Y:S02]  /*ca70*/  IMAD R0, R25, 0xc0, R22 ;  /* 0x000000c019007824 */ /* 0x000fe400078e0216 */
[----:B------:R-:W-:-:S07]  /*ca80*/  IMAD.MOV.U32 R24, RZ, RZ, 0x1 ;  /* 0x00000001ff187424 */ /* 0x000fce00078e00ff */
[----:B------:R-:W-:Y:S05]  /*ca90*/  WARPSYNC.COLLECTIVE R15, `(.L_x_99) ;  /* 0x000000000f087348 */ /* 0x000fea0003c00000 */
[----:B------:R0:W1:Y:S02]  /*caa0*/  SHFL.IDX P6, R14, R13, R12, R11 ;  /* 0x0000000c0d0e7389 */ /* 0x00006400000c000b */
[----:B01----:R-:W-:Y:S01]  /*cab0*/  ENDCOLLECTIVE ;  /* 0x000000000000791b */ /* 0x003fe20003800000 */
.L_x_99:
[----:B------:R-:W-:Y:S02]  /*cac0*/  VIADD R5, R0, 0x20 ;  /* 0x0000002000057836 */ /* 0x000fe40000000000 */
[----:B------:R-:W-:Y:S01]  /*cad0*/  IMAD.MOV.U32 R13, RZ, RZ, R7 ;  /* 0x000000ffff0d7224 */ /* 0x000fe200078e0007 */
[----:B------:R-:W-:-:S07]  /*cae0*/  MOV R2, R14 ;  /* 0x0000000e00027202 */ /* 0x000fce0000000f00 */
[----:B------:R-:W-:Y:S05]  /*caf0*/  WARPSYNC.COLLECTIVE R15, `(.L_x_100) ;  /* 0x000000000f087348 */ /* 0x000fea0003c00000 */
[----:B------:R0:W1:Y:S02]  /*cb00*/  SHFL.IDX P6, R14, R13, R12, R11 ;  /* 0x0000000c0d0e7389 */ /* 0x00006400000c000b */
[----:B01----:R-:W-:Y:S01]  /*cb10*/  ENDCOLLECTIVE ;  /* 0x000000000000791b */ /* 0x003fe20003800000 */
.L_x_100:
[----:B------:R-:W-:Y:S02]  /*cb20*/  ULDC UR4, c[0x0][0x288] ;  /* 0x0000a20000047ab9 */ /* 0x000fe40000000800 */
[----:B------:R-:W-:Y:S02]  /*cb30*/  IMAD R6, R20, UR4, RZ ;  /* 0x0000000414067c24 */ /* 0x000fe4000f8e02ff */
[----:B------:R-:W-:-:S03]  /*cb40*/  IMAD.MOV.U32 R3, RZ, RZ, R2 ;  /* 0x000000ffff037224 */ /* 0x000fc600078e0002 */
[----:B------:R-:W-:Y:S01]  /*cb50*/  ISETP.GE.AND P2, PT, R0, R6, PT ;  /* 0x000000060000720c */ /* 0x000fe20003f46270 */
[----:B------:R-:W-:Y:S01]  /*cb60*/  IMAD.MOV.U32 R13, RZ, RZ, R9 ;  /* 0x000000ffff0d7224 */ /* 0x000fe200078e0009 */
[----:B------:R-:W-:-:S11]  /*cb70*/  MOV R12, 0x1 ;  /* 0x00000001000c7802 */ /* 0x000fd60000000f00 */
[----:B------:R-:W-:Y:S02]  /*cb80*/  @!P2 LEA R21, R28, UR45, 0x1 ;  /* 0x0000002d1c15ac11 */ /* 0x000fe4000f8e08ff */
[----:B------:R-:W-:-:S07]  /*cb90*/  MOV R2, R14 ;  /* 0x0000000e00027202 */ /* 0x000fce0000000f00 */
[----:B------:R-:W-:Y:S05]  /*cba0*/  WARPSYNC.COLLECTIVE R15, `(.L_x_101) ;  /* 0x000000000f087348 */ /* 0x000fea0003c00000 */
[----:B------:R0:W1:Y:S02]  /*cbb0*/  SHFL.IDX P6, R14, R13, R12, R11 ;  /* 0x0000000c0d0e7389 */ /* 0x00006400000c000b */
[----:B01----:R-:W-:Y:S01]  /*cbc0*/  ENDCOLLECTIVE ;  /* 0x000000000000791b */ /* 0x003fe20003800000 */
.L_x_101:
[----:B------:R-:W-:-:S05]  /*cbd0*/  @!P2 IMAD.WIDE.U32 R2, R27, 0x2, R2 ;  /* 0x000000021b02a825 */ /* 0x000fca00078e0002 */
[----:B------:R-:W-:Y:S01]  /*cbe0*/  @!PT LDS RZ, [RZ] ;  /* 0x00000000fffff984 */ /* 0x000fe20000000800 */
[----:B------:R-:W-:Y:S01]  /*cbf0*/  @!PT LDS RZ, [RZ] ;  /* 0x00000000fffff984 */ /* 0x000fe20000000800 */
[----:B------:R-:W-:Y:S01]  /*cc00*/  @!PT LDS RZ, [RZ] ;  /* 0x00000000fffff984 */ /* 0x000fe20000000800 */
[----:B------:R0:W-:Y:S04]  /*cc10*/  @!P2 LDGSTS.E.BYPASS.LTC128B.128 [R21+0xc400], desc[UR36][R2.64], !P3 ;  /* 0x0c4000000215afae */ /* 0x0001e8000d901d64 */
[----:B------:R0:W-:Y:S01]  /*cc20*/  @!P2 LDGSTS.E.BYPASS.LTC128B.128 [R21+0xf400], desc[UR36][R2.64+0x40], !P0 ;  /* 0x0f4000400215afae */ /* 0x0001e2000c101d64 */
[----:B------:R-:W-:-:S03]  /*cc30*/  IMAD.MOV.U32 R13, RZ, RZ, R7 ;  /* 0x000000ffff0d7224 */ /* 0x000fc600078e0007 */
[----:B------:R0:W-:Y:S01]  /*cc40*/  @!P2 LDGSTS.E.BYPASS.LTC128B.128 [R21+0x12400], desc[UR36][R2.64+0x80], !P1 ;  /* 0x124000800215afae */ /* 0x0001e2000c901d64 */
[----:B------:R-:W-:Y:S01]  /*cc50*/  ISETP.GE.AND P2, PT, R5, R6, PT ;  /* 0x000000060500720c */ /* 0x000fe20003f46270 */
[----:B------:R-:W-:-:S12]  /*cc60*/  IMAD.MOV.U32 R5, RZ, RZ, R14 ;  /* 0x000000ffff057224 */ /* 0x000fd800078e000e */
[----:B0-----:R-:W-:Y:S05]  /*cc70*/  WARPSYNC.COLLECTIVE R15, `(.L_x_102) ;  /* 0x000000000f087348 */ /* 0x001fea0003c00000 */
[----:B------:R1:W2:Y:S02]  /*cc80*/  SHFL.IDX P6, R14, R13, R12, R11 ;  /* 0x0000000c0d0e7389 */ /* 0x0002a400000c000b */
[----:B012---:R-:W-:Y:S01]  /*cc90*/  ENDCOLLECTIVE ;  /* 0x000000000000791b */ /* 0x007fe20003800000 */
.L_x_102:
[----:B------:R-:W-:Y:S01]  /*cca0*/  VIADD R3, R0, 0x40 ;  /* 0x0000004000037836 */ /* 0x000fe20000000000 */
[----:B------:R-:W-:Y:S01]  /*ccb0*/  @!P2 LEA R25, R28, UR45, 0x1 ;  /* 0x0000002d1c19ac11 */ /* 0x000fe2000f8e08ff */
[----:B------:R-:W-:Y:S01]  /*ccc0*/  IMAD.MOV.U32 R13, RZ, RZ, R9 ;  /* 0x000000ffff0d7224 */ /* 0x000fe200078e0009 */
[----:B------:R-:W-:Y:S02]  /*ccd0*/  MOV R12, 0x2 ;  /* 0x00000002000c7802 */ /* 0x000fe40000000f00 */
[----:B------:R-:W-:-:S07]  /*cce0*/  MOV R4, R14 ;  /* 0x0000000e00047202 */ /* 0x000fce0000000f00 */
[----:B------:R-:W-:Y:S05]  /*ccf0*/  WARPSYNC.COLLECTIVE R15, `(.L_x_103) ;  /* 0x000000000f087348 */ /* 0x000fea0003c00000 */
[----:B------:R0:W1:Y:S02]  /*cd00*/  SHFL.IDX P6, R14, R13, R12, R11 ;  /* 0x0000000c0d0e7389 */ /* 0x00006400000c000b */
[----:B01----:R-:W-:Y:S01]  /*cd10*/  ENDCOLLECTIVE ;  /* 0x000000000000791b */ /* 0x003fe20003800000 */
.L_x_103:
        /* <DEDUP_REMOVED lines=13> */
.L_x_104:
[----:B------:R-:W-:Y:S01]  /*cdf0*/  @!P2 LEA R21, R28, UR45, 0x1 ;  /* 0x0000002d1c15ac11 */ /* 0x000fe2000f8e08ff */
[----:B------:R-:W-:Y:S02]  /*ce00*/  IMAD.MOV.U32 R13, RZ, RZ, R9 ;  /* 0x000000ffff0d7224 */ /* 0x000fe400078e0009 */
[----:B------:R-:W-:Y:S01]  /*ce10*/  IMAD.MOV.U32 R12, RZ, RZ, 0x3 ;  /* 0x00000003ff0c7424 */ /* 0x000fe200078e00ff */
[----:B------:R-:W-:-:S07]  /*ce20*/  MOV R2, R14 ;  /* 0x0000000e00027202 */ /* 0x000fce0000000f00 */
[----:B------:R-:W-:Y:S05]  /*ce30*/  WARPSYNC.COLLECTIVE R15, `(.L_x_105) ;  /* 0x000000000f087348 */ /* 0x000fea0003c00000 */
[----:B------:R0:W1:Y:S02]  /*ce40*/  SHFL.IDX P6, R14, R13, R12, R11 ;  /* 0x0000000c0d0e7389 */ /* 0x00006400000c000b */
[----:B01----:R-:W-:Y:S01]  /*ce50*/  ENDCOLLECTIVE ;  /* 0x000000000000791b */ /* 0x003fe20003800000 */
.L_x_105:
        /* <DEDUP_REMOVED lines=8> */
[----:B------:R-:W-:-:S07]  /*cee0*/  MOV R5, R14 ;  /* 0x0000000e00057202 */ /* 0x000fce0000000f00 */
[----:B0-----:R-:W-:Y:S05]  /*cef0*/  WARPSYNC.COLLECTIVE R15, `(.L_x_106) ;  /* 0x000000000f087348 */ /* 0x001fea0003c00000 */
[----:B------:R1:W2:Y:S02]  /*cf00*/  SHFL.IDX P6, R14, R13, R12, R11 ;  /* 0x0000000c0d0e7389 */ /* 0x0002a400000c000b */
[----:B012---:R-:W-:Y:S01]  /*cf10*/  ENDCOLLECTIVE ;  /* 0x000000000000791b */ /* 0x007fe20003800000 */
.L_x_106:
[----:B------:R-:W-:-:S04]  /*cf20*/  IADD3 R3, R0, 0x60, RZ ;  /* 0x0000006000037810 */ /* 0x000fc80007ffe0ff */
[----:B------:R-:W-:Y:S01]  /*cf30*/  ISETP.GE.AND P2, PT, R3, R6, PT ;  /* 0x000000060300720c */ /* 0x000fe20003f46270 */
[----:B------:R-:W-:Y:S02]  /*cf40*/  VIADD R3, R0, 0x80 ;  /* 0x0000008000037836 */ /* 0x000fe40000000000 */
[----:B------:R-:W-:Y:S01]  /*cf50*/  IMAD.MOV.U32 R13, RZ, RZ, R8 ;  /* 0x000000ffff0d7224 */ /* 0x000fe200078e0008 */
[----:B------:R-:W-:-:S09]  /*cf60*/  MOV R12, RZ ;  /* 0x000000ff000c7202 */ /* 0x000fd20000000f00 */
[----:B------:R-:W-:Y:S01]  /*cf70*/  @!P2 LEA R25, R28, UR45, 0x1 ;  /* 0x0000002d1c19ac11 */ /* 0x000fe2000f8e08ff */
[----:B------:R-:W-:-:S07]  /*cf80*/  IMAD.MOV.U32 R4, RZ, RZ, R14 ;  /* 0x000000ffff047224 */ /* 0x000fce00078e000e */
[----:B------:R-:W-:Y:S05]  /*cf90*/  WARPSYNC.COLLECTIVE R15, `(.L_x_107) ;  /* 0x000000000f087348 */ /* 0x000fea0003c00000 */
[----:B------:R0:W1:Y:S02]  /*cfa0*/  SHFL.IDX P6, R14, R13, R12, R11 ;  /* 0x0000000c0d0e7389 */ /* 0x00006400000c000b */
[----:B01----:R-:W-:Y:S01]  /*cfb0*/  ENDCOLLECTIVE ;  /* 0x000000000000791b */ /* 0x003fe20003800000 */
.L_x_107:
        /* <DEDUP_REMOVED lines=13> */
.L_x_108:
[----:B------:R-:W-:Y:S01]  /*d090*/  @!P2 LEA R7, R28, UR45, 0x1 ;  /* 0x0000002d1c07ac11 */ /* 0x000fe2000f8e08ff */
[----:B------:R-:W-:Y:S02]  /*d0a0*/  IMAD.MOV.U32 R13, RZ, RZ, R8 ;  /* 0x000000ffff0d7224 */ /* 0x000fe400078e0008 */
[----:B------:R-:W-:Y:S01]  /*d0b0*/  IMAD.MOV.U32 R12, RZ, RZ, 0x1 ;  /* 0x00000001ff0c7424 */ /* 0x000fe200078e00ff */
[----:B------:R-:W-:-:S07]  /*d0c0*/  MOV R2, R14 ;  /* 0x0000000e00027202 */ /* 0x000fce0000000f00 */
[----:B------:R-:W-:Y:S05]  /*d0d0*/  WARPSYNC.COLLECTIVE R15, `(.L_x_109) ;  /* 0x000000000f087348 */ /* 0x000fea0003c00000 */
[----:B------:R0:W1:Y:S02]  /*d0e0*/  SHFL.IDX P6, R14, R13, R12, R11 ;  /* 0x0000000c0d0e7389 */ /* 0x00006400000c000b */
[----:B01----:R-:W-:Y:S01]  /*d0f0*/  ENDCOLLECTIVE ;  /* 0x000000000000791b */ /* 0x003fe20003800000 */
.L_x_109:
        /* <DEDUP_REMOVED lines=12> */
.L_x_110:
[----:B------:R-:W-:Y:S05]  /*d1c0*/  BRA `(.L_x_111) ;  /* 0xffffffd400587947 */ /* 0x000fea000383ffff */
.L_x_54:
[----:B0-----:R-:W-:-:S04]  /*d1d0*/  MOV R3, UR45 ;  /* 0x0000002d00037c02 */ /* 0x001fc80008000f00 */
[----:B------:R0:W1:Y:S03]  /*d1e0*/  SYNCS.PHASECHK.TRANS64.TRYWAIT P0, [R3+URZ+0x2d820], R0 ;  /* 0x02d82000030075a7 */ /* 0x000066000800017f */
[----:B-1----:R-:W-:Y:S05]  /*d1f0*/  @!P0 NANOSLEEP.SYNCS 0x989680 ;  /* 0x009896800000895d */ /* 0x002fea0003900000 */
[----:B------:R-:W1:Y:S02]  /*d200*/  @!P0 SYNCS.PHASECHK.TRANS64 P0, [R3+URZ+0x2d820], R0 ;  /* 0x02d82000030085a7 */ /* 0x000e64000800007f */
[----:B-1----:R-:W-:Y:S05]  /*d210*/  @!P0 BRA `(.L_x_54) ;  /* 0xfffffffc00ec8947 */ /* 0x002fea000383ffff */
[----:B------:R-:W-:Y:S05]  /*d220*/  BRA `(.L_x_112) ;  /* 0xffffffd400a07947 */ /* 0x000fea000383ffff */
.L_x_58:
[----:B0-----:R0:W1:Y:S02]  /*d230*/  SYNCS.PHASECHK.TRANS64.TRYWAIT P0, [R7+URZ+0x2d840], R2 ;  /* 0x02d84002070075a7 */ /* 0x001064000800017f */
[----:B-1----:R-:W-:Y:S05]  /*d240*/  @!P0 NANOSLEEP.SYNCS 0x989680 ;  /* 0x009896800000895d */ /* 0x002fea0003900000 */
[----:B------:R-:W1:Y:S02]  /*d250*/  @!P0 SYNCS.PHASECHK.TRANS64 P0, [R7+URZ+0x2d840], R2 ;  /* 0x02d84002070085a7 */ /* 0x000e64000800007f */
[----:B-1----:R-:W-:Y:S05]  /*d260*/  @!P0 BRA `(.L_x_58) ;  /* 0xfffffffc00f08947 */ /* 0x002fea000383ffff */
[----:B------:R-:W-:Y:S05]  /*d270*/  BRA `(.L_x_113) ;  /* 0xffffffd800a87947 */ /* 0x000fea000383ffff */
.L_x_59:
[----:B------:R-:W-:Y:S01]  /*d280*/  BSSY B1, `(.L_x_114) ;  /* 0x0000008000017945 */ /* 0x000fe20003800000 */
[----:B------:R-:W-:Y:S01]  /*d290*/  IMAD.MOV.U32 R13, RZ, RZ, R19 ;  /* 0x000000ffff0d7224 */ /* 0x000fe200078e0013 */
[----:B------:R-:W-:Y:S01]  /*d2a0*/  MOV R11, 0x1c1f ;  /* 0x00001c1f000b7802 */ /* 0x000fe20000000f00 */
[----:B------:R-:W-:Y:S02]  /*d2b0*/  IMAD.MOV.U32 R12, RZ, RZ, RZ ;  /* 0x000000ffff0c7224 */ /* 0x000fe400078e00ff */
[----:B------:R-:W-:-:S07]  /*d2c0*/  IMAD.MOV.U32 R15, RZ, RZ, -0x1 ;  /* 0xffffffffff0f7424 */ /* 0x000fce00078e00ff */
[----:B------:R-:W-:Y:S05]  /*d2d0*/  WARPSYNC.COLLECTIVE R15, `(.L_x_115) ;  /* 0x000000000f087348 */ /* 0x000fea0003c00000 */
[----:B------:R0:W1:Y:S02]  /*d2e0*/  SHFL.IDX P6, R14, R13, R12, R11 ;  /* 0x0000000c0d0e7389 */ /* 0x00006400000c000b */
[----:B01----:R-:W-:Y:S01]  /*d2f0*/  ENDCOLLECTIVE ;  /* 0x000000000000791b */ /* 0x003fe20003800000 */
.L_x_115:
[----:B------:R-:W-:Y:S05]  /*d300*/  BSYNC B1 ;  /* 0x0000000000017941 */ /* 0x000fea0003800000 */
.L_x_114:
[----:B------:R-:W0:Y:S01]  /*d310*/  S2R R27, SR_TID.X ;  /* 0x00000000001b7919 */ /* 0x000e220000002100 */
[----:B------:R-:W-:Y:S01]  /*d320*/  MOV R13, R8 ;  /* 0x00000008000d7202 */ /* 0x000fe20000000f00 */
[----:B------:R-:W-:Y:S01]  /*d330*/  IMAD.MOV.U32 R12, RZ, RZ, RZ ;  /* 0x000000ffff0c7224 */ /* 0x000fe200078e00ff */
[----:B------:R-:W-:Y:S01]  /*d340*/  LOP3.LUT R16, R16, 0xffffffdf, RZ, 0xc0, !PT ;  /* 0xffffffdf10107812 */ /* 0x000fe200078ec0ff */
[----:B------:R-:W-:Y:S01]  /*d350*/  IMAD.MOV.U32 R11, RZ, RZ, 0x1c1f ;  /* 0x00001c1fff0b7424 */ /* 0x000fe200078e00ff */
[----:B------:R-:W-:Y:S01]  /*d360*/  LEA R9, R9, UR45, 0x1 ;  /* 0x0000002d09097c11 */ /* 0x000fe2000f8e08ff */
[----:B------:R-:W-:Y:S01]  /*d370*/  IMAD.MOV.U32 R15, RZ, RZ, -0x1 ;  /* 0xffffffffff0f7424 */ /* 0x000fe200078e00ff */
[----:B------:R-:W-:Y:S01]  /*d380*/  @P1 LOP3.LUT R16, R16, 0x20, RZ, 0xfc, !PT ;  /* 0x0000002010101812 */ /* 0x000fe200078efcff */
[----:B------:R-:W-:-:S07]  /*d390*/  IMAD.MOV.U32 R3, RZ, RZ, R14 ;  /* 0x000000ffff037224 */ /* 0x000fce00078e000e */
[----:B0-----:R-:W-:Y:S05]  /*d3a0*/  WARPSYNC.COLLECTIVE R15, `(.L_x_116) ;  /* 0x000000000f087348 */ /* 0x001fea0003c00000 */
[----:B------:R1:W2:Y:S02]  /*d3b0*/  SHFL.IDX P6, R14, R13, R12, R11 ;  /* 0x0000000c0d0e7389 */ /* 0x0002a400000c000b */
[----:B012---:R-:W-:Y:S01]  /*d3c0*/  ENDCOLLECTIVE ;  /* 0x000000000000791b */ /* 0x007fe20003800000 */
.L_x_116:
[----:B------:R-:W-:Y:S01]  /*d3d0*/  LOP3.LUT P1, RZ, R16, 0x4, RZ, 0xc0, !PT ;  /* 0x0000000410ff7812 */ /* 0x000fe2000782c0ff */
[----:B------:R-:W-:Y:S01]  /*d3e0*/  IMAD.MOV.U32 R13, RZ, RZ, R19 ;  /* 0x000000ffff0d7224 */ /* 0x000fe200078e0013 */
[----:B------:R-:W-:Y:S02]  /*d3f0*/  MOV R12, 0x1 ;  /* 0x00000001000c7802 */ /* 0x000fe40000000f00 */
[----:B------:R-:W-:Y:S01]  /*d400*/  SHF.L.U32 R27, R27, 0x3, RZ ;  /* 0x000000031b1b7819 */ /* 0x000fe200000006ff */
[----:B------:R-:W-:-:S03]  /*d410*/  IMAD.MOV.U32 R2, RZ, RZ, R14 ;  /* 0x000000ffff027224 */ /* 0x000fc600078e000e */
[----:B------:R-:W-:-:S07]  /*d420*/  LOP3.LUT R27, R27, 0x18, RZ, 0xc0, !PT ;  /* 0x000000181b1b7812 */ /* 0x000fce00078ec0ff */
[----:B------:R-:W-:Y:S05]  /*d430*/  WARPSYNC.COLLECTIVE R15, `(.L_x_117) ;  /* 0x000000000f087348 */ /* 0x000fea0003c00000 */
[----:B------:R0:W1:Y:S02]  /*d440*/  SHFL.IDX P6, R14, R13, R12, R11 ;  /* 0x0000000c0d0e7389 */ /* 0x00006400000c000b */
[----:B01----:R-:W-:Y:S01]  /*d450*/  ENDCOLLECTIVE ;  /* 0x000000000000791b */ /* 0x003fe20003800000 */
.L_x_117:
[----:B------:R-:W-:-:S04]  /*d460*/  SHF.L.U32 R4, R27, 0x1, RZ ;  /* 0x000000011b047819 */ /* 0x000fc800000006ff */
[----:B------:R-:W-:-:S05]  /*d470*/  IADD3 R2, P0, R2, R4, RZ ;  /* 0x0000000402027210 */ /* 0x000fca0007f1e0ff */
[----:B------:R-:W-:Y:S02]  /*d480*/  IMAD.X R3, RZ, RZ, R3, P0 ;  /* 0x000000ffff037224 */ /* 0x000fe400000e0603 */
[----:B------:R-:W-:-:S03]  /*d490*/  IMAD.MOV.U32 R13, RZ, RZ, R8 ;  /* 0x000000ffff0d7224 */ /* 0x000fc600078e0008 */
[----:B------:R-:W-:Y:S01]  /*d4a0*/  @!PT LDS RZ, [RZ] ;  /* 0x00000000fffff984 */ /* 0x000fe20000000800 */
[----:B------:R-:W-:Y:S01]  /*d4b0*/  @!PT LDS RZ, [RZ] ;  /* 0x00000000fffff984 */ /* 0x000fe20000000800 */
[----:B------:R-:W-:Y:S01]  /*d4c0*/  @!PT LDS RZ, [RZ] ;  /* 0x00000000fffff984 */ /* 0x000fe20000000800 */
[----:B------:R-:W-:Y:S04]  /*d4d0*/  LDGSTS.E.BYPASS.LTC128B.128 [R9+0x15400], desc[UR36][R2.64], !P1 ;  /* 0x1540000002097fae */ /* 0x000fe8000c901d64 */
[----:B------:R-:W-:Y:S04]  /*d4e0*/  LDGSTS.E.BYPASS.LTC128B.128 [R9+0x17400], desc[UR36][R2.64+0x40], !P5 ;  /* 0x1740004002097fae */ /* 0x000fe8000e901d64 */
[----:B------:R0:W-:Y:S02]  /*d4f0*/  LDGSTS.E.BYPASS.LTC128B.128 [R9+0x19400], desc[UR36][R2.64+0x80], !P4 ;  /* 0x1940008002097fae */ /* 0x0001e4000e101d64 */
[----:B0-----:R-:W-:-:S07]  /*d500*/  IMAD.MOV.U32 R3, RZ, RZ, R14 ;  /* 0x000000ffff037224 */ /* 0x001fce00078e000e */
[----:B------:R-:W-:Y:S05]  /*d510*/  WARPSYNC.COLLECTIVE R15, `(.L_x_118) ;  /* 0x000000000f087348 */ /* 0x000fea0003c00000 */
[----:B------:R0:W1:Y:S02]  /*d520*/  SHFL.IDX P6, R14, R13, R12, R11 ;  /* 0x0000000c0d0e7389 */ /* 0x00006400000c000b */
[----:B01----:R-:W-:Y:S01]  /*d530*/  ENDCOLLECTIVE ;  /* 0x000000000000791b */ /* 0x003fe20003800000 */
.L_x_118:
[----:B------:R-:W-:Y:S01]  /*d540*/  IMAD.MOV.U32 R13, RZ, RZ, R19 ;  /* 0x000000ffff0d7224 */ /* 0x000fe200078e0013 */
[----:B------:R-:W-:Y:S02]  /*d550*/  MOV R12, 0x2 ;  /* 0x00000002000c7802 */ /* 0x000fe40000000f00 */
[----:B------:R-:W-:-:S07]  /*d560*/  MOV R2, R14 ;  /* 0x0000000e00027202 */ /* 0x000fce0000000f00 */
[----:B------:R-:W-:Y:S05]  /*d570*/  WARPSYNC.COLLECTIVE R15, `(.L_x_119) ;  /* 0x000000000f087348 */ /* 0x000fea0003c00000 */
[----:B------:R0:W1:Y:S02]  /*d580*/  SHFL.IDX P6, R14, R13, R12, R11 ;  /* 0x0000000c0d0e7389 */ /* 0x00006400000c000b */
[----:B01----:R-:W-:Y:S01]  /*d590*/  ENDCOLLECTIVE ;  /* 0x000000000000791b */ /* 0x003fe20003800000 */
.L_x_119:
[----:B------:R-:W-:-:S05]  /*d5a0*/  IADD3 R2, P0, R2, R4, RZ ;  /* 0x0000000402027210 */ /* 0x000fca0007f1e0ff */
[----:B------:R-:W-:-:S05]  /*d5b0*/  IMAD.X R3, RZ, RZ, R3, P0 ;  /* 0x000000ffff037224 */ /* 0x000fca00000e0603 */
[----:B------:R-:W-:Y:S01]  /*d5c0*/  @!PT LDS RZ, [RZ] ;  /* 0x00000000fffff984 */ /* 0x000fe20000000800 */
[----:B------:R-:W-:Y:S01]  /*d5d0*/  @!PT LDS RZ, [RZ] ;  /* 0x00000000fffff984 */ /* 0x000fe20000000800 */
[----:B------:R-:W-:Y:S01]  /*d5e0*/  @!PT LDS RZ, [RZ] ;  /* 0x00000000fffff984 */ /* 0x000fe20000000800 */
[----:B------:R0:W-:Y:S01]  /*d5f0*/  LDGSTS.E.BYPASS.LTC128B.128 [R9+0x15c00], desc[UR36][R2.64], !P1 ;  /* 0x15c0000002097fae */ /* 0x0001e2000c901d64 */
[----:B------:R-:W-:-:S03]  /*d600*/  IMAD.MOV.U32 R13, RZ, RZ, R8 ;  /* 0x000000ffff0d7224 */ /* 0x000fc600078e0008 */
[----:B------:R0:W-:Y:S04]  /*d610*/  LDGSTS.E.BYPASS.LTC128B.128 [R9+0x17c00], desc[UR36][R2.64+0x40], !P5 ;  /* 0x17c0004002097fae */ /* 0x0001e8000e901d64 */
[----:B------:R0:W-:Y:S01]  /*d620*/  LDGSTS.E.BYPASS.LTC128B.128 [R9+0x19c00], desc[UR36][R2.64+0x80], !P4 ;  /* 0x19c0008002097fae */ /* 0x0001e2000e101d64 */
[----:B------:R-:W-:-:S07]  /*d630*/  IMAD.MOV.U32 R27, RZ, RZ, R14 ;  /* 0x000000ffff1b7224 */ /* 0x000fce00078e000e */
[----:B0-----:R-:W-:Y:S05]  /*d640*/  WARPSYNC.COLLECTIVE R15, `(.L_x_120) ;  /* 0x000000000f087348 */ /* 0x001fea0003c00000 */
[----:B------:R1:W2:Y:S02]  /*d650*/  SHFL.IDX P6, R14, R13, R12, R11 ;  /* 0x0000000c0d0e7389 */ /* 0x0002a400000c000b */
[----:B012---:R-:W-:Y:S01]  /*d660*/  ENDCOLLECTIVE ;  /* 0x000000000000791b */ /* 0x007fe20003800000 */
.L_x_120:
[----:B------:R-:W-:Y:S01]  /*d670*/  IMAD.MOV.U32 R13, RZ, RZ, R19 ;  /* 0x000000ffff0d7224 */ /* 0x000fe200078e0013 */
[----:B------:R-:W-:Y:S02]  /*d680*/  MOV R12, 0x3 ;  /* 0x00000003000c7802 */ /* 0x000fe40000000f00 */
[----:B------:R-:W-:-:S07]  /*d690*/  MOV R2, R14 ;  /* 0x0000000e00027202 */ /* 0x000fce0000000f00 */
[----:B------:R-:W-:Y:S05]  /*d6a0*/  WARPSYNC.COLLECTIVE R15, `(.L_x_121) ;  /* 0x000000000f087348 */ /* 0x000fea0003c00000 */
[----:B------:R0:W1:Y:S02]  /*d6b0*/  SHFL.IDX P6, R14, R13, R12, R11 ;  /* 0x0000000c0d0e7389 */ /* 0x00006400000c000b */
[----:B01----:R-:W-:Y:S01]  /*d6c0*/  ENDCOLLECTIVE ;  /* 0x000000000000791b */ /* 0x003fe20003800000 */
.L_x_121:
[----:B------:R-:W-:-:S05]  /*d6d0*/  IADD3 R2, P0, R2, R4, RZ ;  /* 0x0000000402027210 */ /* 0x000fca0007f1e0ff */
[----:B------:R-:W-:-:S05]  /*d6e0*/  IMAD.X R3, RZ, RZ, R27, P0 ;  /* 0x000000ffff037224 */ /* 0x000fca00000e061b */
[----:B------:R-:W-:Y:S01]  /*d6f0*/  @!PT LDS RZ, [RZ] ;  /* 0x00000000fffff984 */ /* 0x000fe20000000800 */
[----:B------:R-:W-:Y:S01]  /*d700*/  @!PT LDS RZ, [RZ] ;  /* 0x00000000fffff984 */ /* 0x000fe20000000800 */
[----:B------:R-:W-:Y:S01]  /*d710*/  @!PT LDS RZ, [RZ] ;  /* 0x00000000fffff984 */ /* 0x000fe20000000800 */
[----:B------:R0:W-:Y:S01]  /*d720*/  LDGSTS.E.BYPASS.LTC128B.128 [R9+0x16400], desc[UR36][R2.64], !P1 ;  /* 0x1640000002097fae */ /* 0x0001e2000c901d64 */
[----:B------:R-:W-:Y:S01]  /*d730*/  LOP3.LUT P1, RZ, R16, 0x20, RZ, 0xc0, !PT ;  /* 0x0000002010ff7812 */ /* 0x000fe2000782c0ff */
[----:B------:R-:W-:Y:S02]  /*d740*/  IMAD.MOV.U32 R13, RZ, RZ, R8 ;  /* 0x000000ffff0d7224 */ /* 0x000fe400078e0008 */
[----:B------:R0:W-:Y:S04]  /*d750*/  LDGSTS.E.BYPASS.LTC128B.128 [R9+0x18400], desc[UR36][R2.64+0x40], !P5 ;  /* 0x1840004002097fae */ /* 0x0001e8000e901d64 */
[----:B------:R0:W-:Y:S01]  /*d760*/  LDGSTS.E.BYPASS.LTC128B.128 [R9+0x1a400], desc[UR36][R2.64+0x80], !P4 ;  /* 0x1a40008002097fae */ /* 0x0001e2000e101d64 */
[----:B------:R-:W-:-:S07]  /*d770*/  IMAD.MOV.U32 R27, RZ, RZ, R14 ;  /* 0x000000ffff1b7224 */ /* 0x000fce00078e000e */
[----:B0-----:R-:W-:Y:S05]  /*d780*/  WARPSYNC.COLLECTIVE R15, `(.L_x_122) ;  /* 0x000000000f087348 */ /* 0x001fea0003c00000 */
[----:B------:R1:W2:Y:S02]  /*d790*/  SHFL.IDX P6, R14, R13, R12, R11 ;  /* 0x0000000c0d0e7389 */ /* 0x0002a400000c000b */
[----:B012---:R-:W-:Y:S01]  /*d7a0*/  ENDCOLLECTIVE ;  /* 0x000000000000791b */ /* 0x007fe20003800000 */
.L_x_122:
[----:B------:R-:W-:Y:S01]  /*d7b0*/  MOV R2, R14 ;  /* 0x0000000e00027202 */ /* 0x000fe20000000f00 */
[----:B------:R-:W-:Y:S06]  /*d7c0*/  BRA `(.L_x_123) ;  /* 0xffffffd800407947 */ /* 0x000fec000383ffff */
.L_x_64:
[----:B-1----:R1:W2:Y:S02]  /*d7d0*/  SYNCS.PHASECHK.TRANS64.TRYWAIT P0, [R7+URZ+0x2d860], R2 ;  /* 0x02d86002070075a7 */ /* 0x0022a4000800017f */
[----:B--2---:R-:W-:Y:S05]  /*d7e0*/  @!P0 NANOSLEEP.SYNCS 0x989680 ;  /* 0x009896800000895d */ /* 0x004fea0003900000 */
[----:B------:R-:W2:Y:S02]  /*d7f0*/  @!P0 SYNCS.PHASECHK.TRANS64 P0, [R7+URZ+0x2d860], R2 ;  /* 0x02d86002070085a7 */ /* 0x000ea4000800007f */
[----:B--2---:R-:W-:Y:S05]  /*d800*/  @!P0 BRA `(.L_x_64) ;  /* 0xfffffffc00f08947 */ /* 0x004fea000383ffff */
[----:B------:R-:W-:Y:S05]  /*d810*/  BRA `(.L_x_124) ;  /* 0xffffffd800a87947 */ /* 0x000fea000383ffff */
.L_x_65:
[----:B------:R-:W-:Y:S01]  /*d820*/  BSSY B1, `(.L_x_125) ;  /* 0x0000008000017945 */ /* 0x000fe20003800000 */
[----:B------:R-:W-:Y:S01]  /*d830*/  IMAD.MOV.U32 R13, RZ, RZ, R18 ;  /* 0x000000ffff0d7224 */ /* 0x000fe200078e0012 */
[----:B------:R-:W-:Y:S01]  /*d840*/  MOV R11, 0x1c1f ;  /* 0x00001c1f000b7802 */ /* 0x000fe20000000f00 */
[----:B------:R-:W-:Y:S02]  /*d850*/  IMAD.MOV.U32 R12, RZ, RZ, RZ ;  /* 0x000000ffff0c7224 */ /* 0x000fe400078e00ff */
[----:B------:R-:W-:-:S07]  /*d860*/  IMAD.MOV.U32 R15, RZ, RZ, -0x1 ;  /* 0xffffffffff0f7424 */ /* 0x000fce00078e00ff */
[----:B-1----:R-:W-:Y:S05]  /*d870*/  WARPSYNC.COLLECTIVE R15, `(.L_x_126) ;  /* 0x000000000f087348 */ /* 0x002fea0003c00000 */
[----:B------:R0:W2:Y:S02]  /*d880*/  SHFL.IDX P6, R14, R13, R12, R11 ;  /* 0x0000000c0d0e7389 */ /* 0x0000a400000c000b */
[----:B012---:R-:W-:Y:S01]  /*d890*/  ENDCOLLECTIVE ;  /* 0x000000000000791b */ /* 0x007fe20003800000 */
.L_x_126:
[----:B------:R-:W-:Y:S05]  /*d8a0*/  BSYNC B1 ;  /* 0x0000000000017941 */ /* 0x000fea0003800000 */
.L_x_125:
[----:B------:R-:W-:Y:S01]  /*d8b0*/  MOV R13, R17 ;  /* 0x00000011000d7202 */ /* 0x000fe20000000f00 */
[----:B------:R-:W-:Y:S01]  /*d8c0*/  IMAD.MOV.U32 R12, RZ, RZ, RZ ;  /* 0x000000ffff0c7224 */ /* 0x000fe200078e00ff */
[----:B------:R-:W-:Y:S01]  /*d8d0*/  MOV R15, 0xffffffff ;  /* 0xffffffff000f7802 */ /* 0x000fe20000000f00 */
[----:B------:R-:W-:Y:S01]  /*d8e0*/  IMAD.MOV.U32 R11, RZ, RZ, 0x1c1f ;  /* 0x00001c1fff0b7424 */ /* 0x000fe200078e00ff */
[----:B------:R-:W-:Y:S01]  /*d8f0*/  LEA R8, R8, UR45, 0x1 ;  /* 0x0000002d08087c11 */ /* 0x000fe2000f8e08ff */
[----:B------:R-:W-:-:S07]  /*d900*/  IMAD.MOV.U32 R3, RZ, RZ, R14 ;  /* 0x000000ffff037224 */ /* 0x000fce00078e000e */
[----:B------:R-:W-:Y:S05]  /*d910*/  WARPSYNC.COLLECTIVE R15, `(.L_x_127) ;  /* 0x000000000f087348 */ /* 0x000fea0003c00000 */
[----:B------:R0:W1:Y:S02]  /*d920*/  SHFL.IDX P6, R14, R13, R12, R11 ;  /* 0x0000000c0d0e7389 */ /* 0x00006400000c000b */
[----:B01----:R-:W-:Y:S01]  /*d930*/  ENDCOLLECTIVE ;  /* 0x000000000000791b */ /* 0x003fe20003800000 */
.L_x_127:
[----:B------:R-:W-:Y:S01]  /*d940*/  IMAD.MOV.U32 R13, RZ, RZ, R18 ;  /* 0x000000ffff0d7224 */ /* 0x000fe200078e0012 */
[----:B------:R-:W-:Y:S02]  /*d950*/  MOV R12, 0x1 ;  /* 0x00000001000c7802 */ /* 0x000fe40000000f00 */
[----:B------:R-:W-:-:S13]  /*d960*/  IADD3 R2, P0, R14, R4, RZ ;  /* 0x000000040e027210 */ /* 0x000fda0007f1e0ff */
[----:B------:R-:W-:Y:S05]  /*d970*/  WARPSYNC.COLLECTIVE R15, `(.L_x_128) ;  /* 0x000000000f087348 */ /* 0x000fea0003c00000 */
[----:B------:R0:W1:Y:S02]  /*d980*/  SHFL.IDX P6, R14, R13, R12, R11 ;  /* 0x0000000c0d0e7389 */ /* 0x00006400000c000b */
[----:B01----:R-:W-:Y:S01]  /*d990*/  ENDCOLLECTIVE ;  /* 0x000000000000791b */ /* 0x003fe20003800000 */
.L_x_128:
[----:B------:R-:W-:Y:S01]  /*d9a0*/  IMAD.X R3, RZ, RZ, R3, P0 ;  /* 0x000000ffff037224 */ /* 0x000fe200000e0603 */
[----:B------:R-:W-:Y:S01]  /*d9b0*/  ISETP.LT.OR P0, PT, R0, 0x1, P3 ;  /* 0x000000010000780c */ /* 0x000fe20001f01670 */
[----:B------:R-:W-:-:S12]  /*d9c0*/  IMAD.MOV.U32 R13, RZ, RZ, R17 ;  /* 0x000000ffff0d7224 */ /* 0x000fd800078e0011 */
[----:B------:R-:W-:Y:S01]  /*d9d0*/  @!PT LDS RZ, [RZ] ;  /* 0x00000000fffff984 */ /* 0x000fe20000000800 */
[----:B------:R-:W-:Y:S01]  /*d9e0*/  @!PT LDS RZ, [RZ] ;  /* 0x00000000fffff984 */ /* 0x000fe20000000800 */
[----:B------:R-:W-:Y:S01]  /*d9f0*/  @!PT LDS RZ, [RZ] ;  /* 0x00000000fffff984 */ /* 0x000fe20000000800 */
[----:B------:R-:W-:Y:S01]  /*da00*/  LDGSTS.E.BYPASS.LTC128B.128 [R8+0x400], desc[UR36][R2.64], !P0 ;  /* 0x0040000002087fae */ /* 0x000fe2000c101d64 */
[----:B------:R-:W-:-:S13]  /*da10*/  ISETP.LT.OR P0, PT, R0, 0x1, P2 ;  /* 0x000000010000780c */ /* 0x000fda0001701670 */
[----:B------:R-:W-:Y:S01]  /*da20*/  LDGSTS.E.BYPASS.LTC128B.128 [R8+0x2400], desc[UR36][R2.64+0x40], !P0 ;  /* 0x0240004002087fae */ /* 0x000fe2000c101d64 */
[----:B------:R-:W-:-:S13]  /*da30*/  ISETP.LT.OR P0, PT, R0, 0x1, P1 ;  /* 0x000000010000780c */ /* 0x000fda0000f01670 */
[----:B------:R0:W-:Y:S02]  /*da40*/  LDGSTS.E.BYPASS.LTC128B.128 [R8+0x4400], desc[UR36][R2.64+0x80], !P0 ;  /* 0x0440008002087fae */ /* 0x0001e4000c101d64 */
[----:B0-----:R-:W-:-:S07]  /*da50*/  IMAD.MOV.U32 R3, RZ, RZ, R14 ;  /* 0x000000ffff037224 */ /* 0x001fce00078e000e */
[----:B------:R-:W-:Y:S05]  /*da60*/  WARPSYNC.COLLECTIVE R15, `(.L_x_129) ;  /* 0x000000000f087348 */ /* 0x000fea0003c00000 */
[----:B------:R0:W1:Y:S02]  /*da70*/  SHFL.IDX P6, R14, R13, R12, R11 ;  /* 0x0000000c0d0e7389 */ /* 0x00006400000c000b */
[----:B01----:R-:W-:Y:S01]  /*da80*/  ENDCOLLECTIVE ;  /* 0x000000000000791b */ /* 0x003fe20003800000 */
.L_x_129:
[----:B------:R-:W-:Y:S02]  /*da90*/  IMAD.MOV.U32 R13, RZ, RZ, R18 ;  /* 0x000000ffff0d7224 */ /* 0x000fe400078e0012 */
[----:B------:R-:W-:Y:S01]  /*daa0*/  IMAD.MOV.U32 R12, RZ, RZ, 0x2 ;  /* 0x00000002ff0c7424 */ /* 0x000fe200078e00ff */
[----:B------:R-:W-:-:S13]  /*dab0*/  IADD3 R2, P0, R14, R4, RZ ;  /* 0x000000040e027210 */ /* 0x000fda0007f1e0ff */
[----:B------:R-:W-:Y:S05]  /*dac0*/  WARPSYNC.COLLECTIVE R15, `(.L_x_130) ;  /* 0x000000000f087348 */ /* 0x000fea0003c00000 */
[----:B------:R0:W1:Y:S02]  /*dad0*/  SHFL.IDX P6, R14, R13, R12, R11 ;  /* 0x0000000c0d0e7389 */ /* 0x00006400000c000b */
[----:B01----:R-:W-:Y:S01]  /*dae0*/  ENDCOLLECTIVE ;  /* 0x000000000000791b */ /* 0x003fe20003800000 */
.L_x_130:
[----:B------:R-:W-:Y:S02]  /*daf0*/  IADD3.X R3, RZ, R3, RZ, P0, !PT ;  /* 0x00000003ff037210 */ /* 0x000fe400007fe4ff */
        /* <DEDUP_REMOVED lines=10> */
[----:B0-----:R-:W-:-:S07]  /*dba0*/  MOV R3, R14 ;  /* 0x0000000e00037202 */ /* 0x001fce0000000f00 */
[----:B------:R-:W-:Y:S05]  /*dbb0*/  WARPSYNC.COLLECTIVE R15, `(.L_x_131) ;  /* 0x000000000f087348 */ /* 0x000fea0003c00000 */
[----:B------:R0:W1:Y:S02]  /*dbc0*/  SHFL.IDX P6, R14, R13, R12, R11 ;  /* 0x0000000c0d0e7389 */ /* 0x00006400000c000b */
[----:B01----:R-:W-:Y:S01]  /*dbd0*/  ENDCOLLECTIVE ;  /* 0x000000000000791b */ /* 0x003fe20003800000 */
.L_x_131:
[----:B------:R-:W-:Y:S01]  /*dbe0*/  MOV R13, R18 ;  /* 0x00000012000d7202 */ /* 0x000fe20000000f00 */
[----:B------:R-:W-:Y:S01]  /*dbf0*/  IMAD.MOV.U32 R12, RZ, RZ, 0x3 ;  /* 0x00000003ff0c7424 */ /* 0x000fe200078e00ff */
[----:B------:R-:W-:-:S13]  /*dc00*/  IADD3 R2, P0, R14, R4, RZ ;  /* 0x000000040e027210 */ /* 0x000fda0007f1e0ff */
[----:B------:R-:W-:Y:S05]  /*dc10*/  WARPSYNC.COLLECTIVE R15, `(.L_x_132) ;  /* 0x000000000f087348 */ /* 0x000fea0003c00000 */
[----:B------:R0:W1:Y:S02]  /*dc20*/  SHFL.IDX P6, R14, R13, R12, R11 ;  /* 0x0000000c0d0e7389 */ /* 0x00006400000c000b */
[----:B01----:R-:W-:Y:S01]  /*dc30*/  ENDCOLLECTIVE ;  /* 0x000000000000791b */ /* 0x003fe20003800000 */
.L_x_132:
[----:B------:R-:W-:Y:S01]  /*dc40*/  IMAD.X R3, RZ, RZ, R3, P0 ;  /* 0x000000ffff037224 */ /* 0x000fe200000e0603 */
[----:B------:R-:W-:Y:S02]  /*dc50*/  ISETP.LT.OR P0, PT, R0, 0x41, P3 ;  /* 0x000000410000780c */ /* 0x000fe40001f01670 */
[----:B------:R-:W-:-:S11]  /*dc60*/  MOV R13, R17 ;  /* 0x00000011000d7202 */ /* 0x000fd60000000f00 */
[----:B------:R-:W-:Y:S01]  /*dc70*/  @!PT LDS RZ, [RZ] ;  /* 0x00000000fffff984 */ /* 0x000fe20000000800 */
[----:B------:R-:W-:Y:S01]  /*dc80*/  @!PT LDS RZ, [RZ] ;  /* 0x00000000fffff984 */ /* 0x000fe20000000800 */
[----:B------:R-:W-:Y:S01]  /*dc90*/  @!PT LDS RZ, [RZ] ;  /* 0x00000000fffff984 */ /* 0x000fe20000000800 */
[----:B------:R0:W-:Y:S01]  /*dca0*/  LDGSTS.E.BYPASS.LTC128B.128 [R8+0x1400], desc[UR36][R2.64], !P0 ;  /* 0x0140000002087fae */ /* 0x0001e2000c101d64 */
[----:B------:R-:W-:Y:S01]  /*dcb0*/  ISETP.LT.OR P0, PT, R0, 0x41, P2 ;  /* 0x000000410000780c */ /* 0x000fe20001701670 */
[----:B------:R-:W-:-:S12]  /*dcc0*/  IMAD.MOV.U32 R18, RZ, RZ, R14 ;  /* 0x000000ffff127224 */ /* 0x000fd800078e000e */
[----:B0-----:R-:W-:Y:S05]  /*dcd0*/  WARPSYNC.COLLECTIVE R15, `(.L_x_133) ;  /* 0x000000000f087348 */ /* 0x001fea0003c00000 */
[----:B------:R1:W2:Y:S02]  /*dce0*/  SHFL.IDX P6, R14, R13, R12, R11 ;  /* 0x0000000c0d0e7389 */ /* 0x0002a400000c000b */
[----:B012---:R-:W-:Y:S01]  /*dcf0*/  ENDCOLLECTIVE ;  /* 0x000000000000791b */ /* 0x007fe20003800000 */
.L_x_133:
[----:B------:R-:W-:Y:S01]  /*dd00*/  @!PT LDS RZ, [RZ] ;  /* 0x00000000fffff984 */ /* 0x000fe20000000800 */
[----:B------:R-:W-:Y:S01]  /*dd10*/  @!PT LDS RZ, [RZ] ;  /* 0x00000000fffff984 */ /* 0x000fe20000000800 */
[----:B------:R-:W-:Y:S01]  /*dd20*/  @!PT LDS RZ, [RZ] ;  /* 0x00000000fffff984 */ /* 0x000fe20000000800 */
[----:B------:R0:W-:Y:S01]  /*dd30*/  LDGSTS.E.BYPASS.LTC128B.128 [R8+0x3400], desc[UR36][R2.64+0x40], !P0 ;  /* 0x0340004002087fae */ /* 0x0001e2000c101d64 */
[----:B------:R-:W-:-:S13]  /*dd40*/  ISETP.LT.OR P0, PT, R0, 0x41, P1 ;  /* 0x000000410000780c */ /* 0x000fda0000f01670 */
[----:B------:R0:W-:Y:S01]  /*dd50*/  LDGSTS.E.BYPASS.LTC128B.128 [R8+0x5400], desc[UR36][R2.64+0x80], !P0 ;  /* 0x0540008002087fae */ /* 0x0001e2000c101d64 */
[----:B------:R-:W-:Y:S05]  /*dd60*/  BRA `(.L_x_134) ;  /* 0xffffffd400e87947 */ /* 0x000fea000383ffff */
.L_x_71:
[----:B0-----:R0:W1:Y:S02]  /*dd70*/  SYNCS.PHASECHK.TRANS64.TRYWAIT P0, [R0+URZ+0x2d860], R3 ;  /* 0x02d86003000075a7 */ /* 0x001064000800017f */
[----:B-1----:R-:W-:Y:S05]  /*dd80*/  @!P0 NANOSLEEP.SYNCS 0x989680 ;  /* 0x009896800000895d */ /* 0x002fea0003900000 */
[----:B------:R-:W1:Y:S02]  /*dd90*/  @!P0 SYNCS.PHASECHK.TRANS64 P0, [R0+URZ+0x2d860], R3 ;  /* 0x02d86003000085a7 */ /* 0x000e64000800007f */
[----:B-1----:R-:W-:Y:S05]  /*dda0*/  @!P0 BRA `(.L_x_71) ;  /* 0xfffffffc00f08947 */ /* 0x002fea000383ffff */
[----:B------:R-:W-:Y:S05]  /*ddb0*/  BRA `(.L_x_135) ;  /* 0xffffffd800f47947 */ /* 0x000fea000383ffff */
.L_x_72:
[----:B------:R-:W-:Y:S01]  /*ddc0*/  BSSY B0, `(.L_x_136) ;  /* 0x0000008000007945 */ /* 0x000fe20003800000 */
[----:B------:R-:W-:Y:S01]  /*ddd0*/  IMAD.MOV.U32 R13, RZ, RZ, R18 ;  /* 0x000000ffff0d7224 */ /* 0x000fe200078e0012 */
[----:B------:R-:W-:Y:S01]  /*dde0*/  MOV R11, 0x1c1f ;  /* 0x00001c1f000b7802 */ /* 0x000fe20000000f00 */
[----:B------:R-:W-:Y:S02]  /*ddf0*/  IMAD.MOV.U32 R12, RZ, RZ, RZ ;  /* 0x000000ffff0c7224 */ /* 0x000fe400078e00ff */
[----:B------:R-:W-:-:S07]  /*de00*/  IMAD.MOV.U32 R15, RZ, RZ, -0x1 ;  /* 0xffffffffff0f7424 */ /* 0x000fce00078e00ff */
[----:B0-----:R-:W-:Y:S05]  /*de10*/  WARPSYNC.COLLECTIVE R15, `(.L_x_137) ;  /* 0x000000000f087348 */ /* 0x001fea0003c00000 */
[----:B------:R1:W2:Y:S02]  /*de20*/  SHFL.IDX P6, R14, R13, R12, R11 ;  /* 0x0000000c0d0e7389 */ /* 0x0002a400000c000b */
[----:B012---:R-:W-:Y:S01]  /*de30*/  ENDCOLLECTIVE ;  /* 0x000000000000791b */ /* 0x007fe20003800000 */
.L_x_137:
[----:B------:R-:W-:Y:S05]  /*de40*/  BSYNC B0 ;  /* 0x0000000000007941 */ /* 0x000fea0003800000 */
.L_x_136:
[----:B------:R-:W0:Y:S01]  /*de50*/  S2R R2, SR_TID.X ;  /* 0x0000000000027919 */ /* 0x000e220000002100 */
[----:B------:R-:W-:Y:S01]  /*de60*/  MOV R13, R17 ;  /* 0x00000011000d7202 */ /* 0x000fe20000000f00 */
[----:B------:R-:W-:Y:S01]  /*de70*/  IMAD.MOV.U32 R12, RZ, RZ, RZ ;  /* 0x000000ffff0c7224 */ /* 0x000fe200078e00ff */
[----:B------:R-:W-:Y:S01]  /*de80*/  MOV R11, 0x1c1f ;  /* 0x00001c1f000b7802 */ /* 0x000fe20000000f00 */
[----:B------:R-:W-:Y:S01]  /*de90*/  IMAD.MOV.U32 R15, RZ, RZ, -0x1 ;  /* 0xffffffffff0f7424 */ /* 0x000fe200078e00ff */
[----:B------:R-:W-:Y:S01]  /*dea0*/  LEA R4, R4, UR45, 0x1 ;  /* 0x0000002d04047c11 */ /* 0x000fe2000f8e08ff */
[----:B------:R-:W-:-:S07]  /*deb0*/  IMAD.MOV.U32 R3, RZ, RZ, R14 ;  /* 0x000000ffff037224 */ /* 0x000fce00078e000e */
[----:B0-----:R-:W-:Y:S05]  /*dec0*/  WARPSYNC.COLLECTIVE R15, `(.L_x_138) ;  /* 0x000000000f087348 */ /* 0x001fea0003c00000 */
[----:B------:R1:W2:Y:S02]  /*ded0*/  SHFL.IDX P6, R14, R13, R12, R11 ;  /* 0x0000000c0d0e7389 */ /* 0x0002a400000c000b */
[----:B012---:R-:W-:Y:S01]  /*dee0*/  ENDCOLLECTIVE ;  /* 0x000000000000791b */ /* 0x007fe20003800000 */
.L_x_138:
[----:B------:R-:W-:Y:S02]  /*def0*/  ULDC UR4, c[0x0][0x2f4] ;  /* 0x0000bd0000047ab9 */ /* 0x000fe40000000800 */
[----:B------:R-:W-:-:S04]  /*df00*/  ISETP.GE.AND P2, PT, R9, UR4, PT ;  /* 0x0000000409007c0c */ /* 0x000fc8000bf46270 */
[----:B------:R-:W-:Y:S02]  /*df10*/  ISETP.LT.OR P3, PT, R5, 0x1, P2 ;  /* 0x000000010500780c */ /* 0x000fe40001761670 */
[----:B------:R-:W-:Y:S01]  /*df20*/  MOV R13, R18 ;  /* 0x00000012000d7202 */ /* 0x000fe20000000f00 */
[----:B------:R-:W-:Y:S02]  /*df30*/  IMAD.MOV.U32 R12, RZ, RZ, 0x1 ;  /* 0x00000001ff0c7424 */ /* 0x000fe400078e00ff */
[----:B------:R-:W-:-:S05]  /*df40*/  IMAD.SHL.U32 R2, R2, 0x8, RZ ;  /* 0x0000000802027824 */ /* 0x000fca00078e00ff */
[----:B------:R-:W-:-:S04]  /*df50*/  LOP3.LUT R2, R2, 0x18, RZ, 0xc0, !PT ;  /* 0x0000001802027812 */ /* 0x000fc800078ec0ff */
[C---:B------:R-:W-:Y:S02]  /*df60*/  LOP3.LUT R7, R2.reuse, 0x20, RZ, 0xfc, !PT ;  /* 0x0000002002077812 */ /* 0x040fe400078efcff */
[----:B------:R-:W-:Y:S01]  /*df70*/  LOP3.LUT R6, R2, 0x40, RZ, 0xfc, !PT ;  /* 0x0000004002067812 */ /* 0x000fe200078efcff */
[----:B------:R-:W-:Y:S01]  /*df80*/  IMAD.MOV.U32 R2, RZ, RZ, R14 ;  /* 0x000000ffff027224 */ /* 0x000fe200078e000e */
[----:B------:R-:W-:Y:S02]  /*df90*/  ISETP.GE.AND P1, PT, R7, UR4, PT ;  /* 0x0000000407007c0c */ /* 0x000fe4000bf26270 */
[----:B------:R-:W-:-:S13]  /*dfa0*/  ISETP.GE.AND P0, PT, R6, UR4, PT ;  /* 0x0000000406007c0c */ /* 0x000fda000bf06270 */
[----:B------:R-:W-:Y:S05]  /*dfb0*/  WARPSYNC.COLLECTIVE R15, `(.L_x_139) ;  /* 0x000000000f087348 */ /* 0x000fea0003c00000 */
[----:B------:R0:W1:Y:S02]  /*dfc0*/  SHFL.IDX P6, R14, R13, R12, R11 ;  /* 0x0000000c0d0e7389 */ /* 0x00006400000c000b */
[----:B01----:R-:W-:Y:S01]  /*dfd0*/  ENDCOLLECTIVE ;  /* 0x000000000000791b */ /* 0x003fe20003800000 */
.L_x_139:
[----:B------:R-:W-:Y:S01]  /*dfe0*/  ISETP.LT.OR P4, PT, R5, 0x1, P1 ;  /* 0x000000010500780c */ /* 0x000fe20000f81670 */
[----:B------:R-:W-:Y:S01]  /*dff0*/  IMAD.WIDE.U32 R2, R9, 0x2, R2 ;  /* 0x0000000209027825 */ /* 0x000fe200078e0002 */
[----:B------:R-:W-:-:S04]  /*e000*/  ISETP.LT.OR P5, PT, R5, 0x1, P0 ;  /* 0x000000010500780c */ /* 0x000fc800007a1670 */
[----:B------:R-:W-:Y:S01]  /*e010*/  @!PT LDS RZ, [RZ] ;  /* 0x00000000fffff984 */ /* 0x000fe20000000800 */
[----:B------:R-:W-:Y:S01]  /*e020*/  @!PT LDS RZ, [RZ] ;  /* 0x00000000fffff984 */ /* 0x000fe20000000800 */
[----:B------:R-:W-:Y:S01]  /*e030*/  @!PT LDS RZ, [RZ] ;  /* 0x00000000fffff984 */ /* 0x000fe20000000800 */
[----:B------:R0:W-:Y:S01]  /*e040*/  LDGSTS.E.BYPASS.LTC128B.128 [R4+0x400], desc[UR36][R2.64], !P3 ;  /* 0x0040000002047fae */ /* 0x0001e2000d901d64 */
[----:B------:R-:W-:Y:S02]  /*e050*/  ISETP.LT.OR P3, PT, R5, 0x21, P2 ;  /* 0x000000210500780c */ /* 0x000fe40001761670 */
[----:B------:R-:W-:-:S04]  /*e060*/  MOV R13, R17 ;  /* 0x00000011000d7202 */ /* 0x000fc80000000f00 */
[----:B------:R0:W-:Y:S01]  /*e070*/  LDGSTS.E.BYPASS.LTC128B.128 [R4+0x2400], desc[UR36][R2.64+0x40], !P4 ;  /* 0x0240004002047fae */ /* 0x0001e2000e101d64 */
[----:B------:R-:W-:-:S03]  /*e080*/  ISETP.LT.OR P4, PT, R5, 0x21, P1 ;  /* 0x000000210500780c */ /* 0x000fc60000f81670 */
[----:B------:R0:W-:Y:S01]  /*e090*/  LDGSTS.E.BYPASS.LTC128B.128 [R4+0x4400], desc[UR36][R2.64+0x80], !P5 ;  /* 0x0440008002047fae */ /* 0x0001e2000e901d64 */
[----:B------:R-:W-:Y:S01]  /*e0a0*/  ISETP.LT.OR P5, PT, R5, 0x21, P0 ;  /* 0x000000210500780c */ /* 0x000fe200007a1670 */
[----:B------:R-:W-:-:S12]  /*e0b0*/  IMAD.MOV.U32 R6, RZ, RZ, R14 ;  /* 0x000000ffff067224 */ /* 0x000fd800078e000e */
[----:B0-----:R-:W-:Y:S05]  /*e0c0*/  WARPSYNC.COLLECTIVE R15, `(.L_x_140) ;  /* 0x000000000f087348 */ /* 0x001fea0003c00000 */
[----:B------:R1:W2:Y:S02]  /*e0d0*/  SHFL.IDX P6, R14, R13, R12, R11 ;  /* 0x0000000c0d0e7389 */ /* 0x0002a400000c000b */
[----:B012---:R-:W-:Y:S01]  /*e0e0*/  ENDCOLLECTIVE ;  /* 0x000000000000791b */ /* 0x007fe20003800000 */
.L_x_140:
[----:B------:R-:W-:Y:S02]  /*e0f0*/  IMAD.MOV.U32 R3, RZ, RZ, R6 ;  /* 0x000000ffff037224 */ /* 0x000fe400078e0006 */
[----:B------:R-:W-:Y:S01]  /*e100*/  IMAD.MOV.U32 R6, RZ, RZ, RZ ;  /* 0x000000ffff067224 */ /* 0x000fe200078e00ff */
[----:B------:R-:W-:Y:S01]  /*e110*/  MOV R13, R18 ;  /* 0x00000012000d7202 */ /* 0x000fe20000000f00 */
[----:B------:R-:W-:Y:S02]  /*e120*/  IMAD.MOV.U32 R12, RZ, RZ, 0x2 ;  /* 0x00000002ff0c7424 */ /* 0x000fe400078e00ff */
[----:B------:R-:W-:-:S07]  /*e130*/  IMAD.MOV.U32 R2, RZ, RZ, R14 ;  /* 0x000000ffff027224 */ /* 0x000fce00078e000e */
[----:B------:R-:W-:Y:S05]  /*e140*/  WARPSYNC.COLLECTIVE R15, `(.L_x_141) ;  /* 0x000000000f087348 */ /* 0x000fea0003c00000 */
[----:B------:R0:W1:Y:S02]  /*e150*/  SHFL.IDX P6, R14, R13, R12, R11 ;  /* 0x0000000c0d0e7389 */ /* 0x00006400000c000b */
[----:B01----:R-:W-:Y:S01]  /*e160*/  ENDCOLLECTIVE ;  /* 0x000000000000791b */ /* 0x003fe20003800000 */
.L_x_141:
[----:B------:R-:W-:-:S05]  /*e170*/  IMAD.WIDE.U32 R2, R9, 0x2, R2 ;  /* 0x0000000209027825 */ /* 0x000fca00078e0002 */
[----:B------:R-:W-:Y:S01]  /*e180*/  @!PT LDS RZ, [RZ] ;  /* 0x00000000fffff984 */ /* 0x000fe20000000800 */
[----:B------:R-:W-:Y:S01]  /*e190*/  @!PT LDS RZ, [RZ] ;  /* 0x00000000fffff984 */ /* 0x000fe20000000800 */
[----:B------:R-:W-:Y:S01]  /*e1a0*/  @!PT LDS RZ, [RZ] ;  /* 0x00000000fffff984 */ /* 0x000fe20000000800 */
[----:B------:R0:W-:Y:S01]  /*e1b0*/  LDGSTS.E.BYPASS.LTC128B.128 [R4+0xc00], desc[UR36][R2.64], !P3 ;  /* 0x00c0000002047fae */ /* 0x0001e2000d901d64 */
[----:B------:R-:W-:-:S03]  /*e1c0*/  ISETP.LT.OR P3, PT, R5, 0x41, P2 ;  /* 0x000000410500780c */ /* 0x000fc60001761670 */
[----:B------:R0:W-:Y:S01]  /*e1d0*/  LDGSTS.E.BYPASS.LTC128B.128 [R4+0x2c00], desc[UR36][R2.64+0x40], !P4 ;  /* 0x02c0004002047fae */ /* 0x0001e2000e101d64 */
[C---:B------:R-:W-:Y:S02]  /*e1e0*/  ISETP.LT.OR P4, PT, R5.reuse, 0x41, P1 ;  /* 0x000000410500780c */ /* 0x040fe40000f81670 */
[----:B------:R-:W-:Y:S01]  /*e1f0*/  MOV R13, R17 ;  /* 0x00000011000d7202 */ /* 0x000fe20000000f00 */
[----:B------:R0:W-:Y:S01]  /*e200*/  LDGSTS.E.BYPASS.LTC128B.128 [R4+0x4c00], desc[UR36][R2.64+0x80], !P5 ;  /* 0x04c0008002047fae */ /* 0x0001e2000e901d64 */
[----:B------:R-:W-:Y:S01]  /*e210*/  ISETP.LT.OR P5, PT, R5, 0x41, P0 ;  /* 0x000000410500780c */ /* 0x000fe200007a1670 */
[----:B------:R-:W-:-:S12]  /*e220*/  IMAD.MOV.U32 R7, RZ, RZ, R14 ;  /* 0x000000ffff077224 */ /* 0x000fd800078e000e */
[----:B0-----:R-:W-:Y:S05]  /*e230*/  WARPSYNC.COLLECTIVE R15, `(.L_x_142) ;  /* 0x000000000f087348 */ /* 0x001fea0003c00000 */
[----:B------:R1:W2:Y:S02]  /*e240*/  SHFL.IDX P6, R14, R13, R12, R11 ;  /* 0x0000000c0d0e7389 */ /* 0x0002a400000c000b */
[----:B012---:R-:W-:Y:S01]  /*e250*/  ENDCOLLECTIVE ;  /* 0x000000000000791b */ /* 0x007fe20003800000 */
.L_x_142:
[----:B------:R-:W-:Y:S01]  /*e260*/  MOV R3, R7 ;  /* 0x0000000700037202 */ /* 0x000fe20000000f00 */
[----:B------:R-:W-:Y:S02]  /*e270*/  IMAD.MOV.U32 R13, RZ, RZ, R18 ;  /* 0x000000ffff0d7224 */ /* 0x000fe400078e0012 */
[----:B------:R-:W-:Y:S02]  /*e280*/  IMAD.MOV.U32 R12, RZ, RZ, 0x3 ;  /* 0x00000003ff0c7424 */ /* 0x000fe400078e00ff */
[----:B------:R-:W-:-:S07]  /*e290*/  IMAD.MOV.U32 R8, RZ, RZ, R14 ;  /* 0x000000ffff087224 */ /* 0x000fce00078e000e */
[----:B------:R-:W-:Y:S05]  /*e2a0*/  WARPSYNC.COLLECTIVE R15, `(.L_x_143) ;  /* 0x000000000f087348 */ /* 0x000fea0003c00000 */
[----:B------:R0:W1:Y:S02]  /*e2b0*/  SHFL.IDX P6, R14, R13, R12, R11 ;  /* 0x0000000c0d0e7389 */ /* 0x00006400000c000b */
[----:B01----:R-:W-:Y:S01]  /*e2c0*/  ENDCOLLECTIVE ;  /* 0x000000000000791b */ /* 0x003fe20003800000 */
.L_x_143:
[----:B------:R-:W-:-:S04]  /*e2d0*/  IMAD.MOV.U32 R2, RZ, RZ, R8 ;  /* 0x000000ffff027224 */ /* 0x000fc800078e0008 */
[----:B------:R-:W-:-:S05]  /*e2e0*/  IMAD.WIDE.U32 R2, R9, 0x2, R2 ;  /* 0x0000000209027825 */ /* 0x000fca00078e0002 */
[----:B------:R-:W-:Y:S01]  /*e2f0*/  @!PT LDS RZ, [RZ] ;  /* 0x00000000fffff984 */ /* 0x000fe20000000800 */
[----:B------:R-:W-:Y:S01]  /*e300*/  @!PT LDS RZ, [RZ] ;  /* 0x00000000fffff984 */ /* 0x000fe20000000800 */
[----:B------:R-:W-:Y:S01]  /*e310*/  @!PT LDS RZ, [RZ] ;  /* 0x00000000fffff984 */ /* 0x000fe20000000800 */
[----:B------:R0:W-:Y:S01]  /*e320*/  LDGSTS.E.BYPASS.LTC128B.128 [R4+0x1400], desc[UR36][R2.64], !P3 ;  /* 0x0140000002047fae */ /* 0x0001e2000d901d64 */
[----:B------:R-:W-:-:S03]  /*e330*/  IMAD.MOV.U32 R13, RZ, RZ, R17 ;  /* 0x000000ffff0d7224 */ /* 0x000fc600078e0011 */
[----:B------:R0:W-:Y:S04]  /*e340*/  LDGSTS.E.BYPASS.LTC128B.128 [R4+0x3400], desc[UR36][R2.64+0x40], !P4 ;  /* 0x0340004002047fae */ /* 0x0001e8000e101d64 */
[----:B------:R0:W-:Y:S01]  /*e350*/  LDGSTS.E.BYPASS.LTC128B.128 [R4+0x5400], desc[UR36][R2.64+0x80], !P5 ;  /* 0x0540008002047fae */ /* 0x0001e2000e901d64 */
[----:B------:R-:W-:-:S07]  /*e360*/  MOV R18, R14 ;  /* 0x0000000e00127202 */ /* 0x000fce0000000f00 */
[----:B0-----:R-:W-:Y:S05]  /*e370*/  WARPSYNC.COLLECTIVE R15, `(.L_x_144) ;  /* 0x000000000f087348 */ /* 0x001fea0003c00000 */
[----:B------:R1:W2:Y:S02]  /*e380*/  SHFL.IDX P6, R14, R13, R12, R11 ;  /* 0x0000000c0d0e7389 */ /* 0x0002a400000c000b */
[----:B012---:R-:W-:Y:S01]  /*e390*/  ENDCOLLECTIVE ;  /* 0x000000000000791b */ /* 0x007fe20003800000 */
.L_x_144:
[----:B------:R-:W-:Y:S05]  /*e3a0*/  BRA `(.L_x_145) ;  /* 0xffffffd800407947 */ /* 0x000fea000383ffff */
.L_x_75:
[----:B0-----:R0:W1:Y:S02]  /*e3b0*/  SYNCS.PHASECHK.TRANS64.TRYWAIT P0, [R7+URZ+0x2d820], R6 ;  /* 0x02d82006070075a7 */ /* 0x001064000800017f */
[----:B-1----:R-:W-:Y:S05]  /*e3c0*/  @!P0 NANOSLEEP.SYNCS 0x989680 ;  /* 0x009896800000895d */ /* 0x002fea0003900000 */
[----:B------:R-:W1:Y:S02]  /*e3d0*/  @!P0 SYNCS.PHASECHK.TRANS64 P0, [R7+URZ+0x2d820], R6 ;  /* 0x02d82006070085a7 */ /* 0x000e64000800007f */
[----:B-1----:R-:W-:Y:S05]  /*e3e0*/  @!P0 BRA `(.L_x_75) ;  /* 0xfffffffc00f08947 */ /* 0x002fea000383ffff */
[----:B------:R-:W-:Y:S05]  /*e3f0*/  BRA `(.L_x_146) ;  /* 0xffffffd800c47947 */ /* 0x000fea000383ffff */
.L_x_76:
[----:B------:R-:W1:Y:S01]  /*e400*/  S2R R3, SR_TID.X ;  /* 0x0000000000037919 */ /* 0x000e620000002100 */
[----:B------:R-:W-:Y:S01]  /*e410*/  BSSY B0, `(.L_x_147) ;  /* 0x000000a000007945 */ /* 0x000fe20003800000 */
[----:B------:R-:W-:Y:S01]  /*e420*/  IMAD.MOV.U32 R12, RZ, RZ, RZ ;  /* 0x000000ffff0c7224 */ /* 0x000fe200078e00ff */
[----:B------:R-:W-:Y:S01]  /*e430*/  MOV R15, 0xffffffff ;  /* 0xffffffff000f7802 */ /* 0x000fe20000000f00 */
[----:B------:R-:W-:Y:S01]  /*e440*/  IMAD.MOV.U32 R11, RZ, RZ, 0x1f ;  /* 0x0000001fff0b7424 */ /* 0x000fe200078e00ff */
[----:B-1----:R-:W-:-:S04]  /*e450*/  SHF.R.U32.HI R3, RZ, 0x5, R3 ;  /* 0x00000005ff037819 */ /* 0x002fc80000011603 */
[----:B------:R-:W-:-:S04]  /*e460*/  LOP3.LUT R3, R3, 0x3, RZ, 0xc0, !PT ;  /* 0x0000000303037812 */ /* 0x000fc800078ec0ff */
[----:B------:R-:W-:-:S07]  /*e470*/  MOV R13, R3 ;  /* 0x00000003000d7202 */ /* 0x000fce0000000f00 */
[----:B0----5:R-:W-:Y:S05]  /*e480*/  WARPSYNC.COLLECTIVE R15, `(.L_x_148) ;  /* 0x000000000f087348 */ /* 0x021fea0003c00000 */
[----:B------:R1:W2:Y:S02]  /*e490*/  SHFL.IDX P6, R14, R13, R12, R11 ;  /* 0x0000000c0d0e7389 */ /* 0x0002a400000c000b */
[----:B012--5:R-:W-:Y:S01]  /*e4a0*/  ENDCOLLECTIVE ;  /* 0x000000000000791b */ /* 0x027fe20003800000 */
.L_x_148:
[----:B------:R-:W-:Y:S05]  /*e4b0*/  BSYNC B0 ;  /* 0x0000000000007941 */ /* 0x000fea0003800000 */
.L_x_147:
[----:B------:R-:W-:Y:S05]  /*e4c0*/  BRA `(.L_x_149) ;  /* 0xffffffd800a87947 */ /* 0x000fea000383ffff */
.L_x_77:
[----:B------:R-:W-:Y:S01]  /*e4d0*/  BSSY B0, `(.L_x_150) ;  /* 0x0000006000007945 */ /* 0x000fe20003800000 */
[----:B------:R-:W-:-:S07]  /*e4e0*/  IMAD.MOV.U32 R15, RZ, RZ, -0x1 ;  /* 0xffffffffff0f7424 */ /* 0x000fce00078e00ff */
[----:B01---5:R-:W-:Y:S05]  /*e4f0*/  WARPSYNC.COLLECTIVE R15, `(.L_x_151) ;  /* 0x000000000f0c7348 */ /* 0x023fea0003c00000 */
[----:B------:R-:W-:Y:S02]  /*e500*/  ELECT P6, UR62, PT ;  /* 0x00000000003e782f */ /* 0x000fe400038c0000 */
[----:B------:R-:W-:Y:S01]  /*e510*/  MOV R14, UR62 ;  /* 0x0000003e000e7c02 */ /* 0x000fe20008000f00 */
[----:B01---5:R-:W-:Y:S10]  /*e520*/  ENDCOLLECTIVE ;  /* 0x000000000000791b */ /* 0x023ff40003800000 */
.L_x_151:
[----:B------:R-:W-:Y:S05]  /*e530*/  BSYNC B0 ;  /* 0x0000000000007941 */ /* 0x000fea0003800000 */
.L_x_150:
[----:B------:R-:W-:Y:S05]  /*e540*/  BRA `(.L_x_152) ;  /* 0xffffffd8009c7947 */ /* 0x000fea000383ffff */
.L_x_79:
[----:B-1----:R1:W2:Y:S02]  /*e550*/  SYNCS.PHASECHK.TRANS64.TRYWAIT P1, [R5+URZ+0x2d840], R4 ;  /* 0x02d84004050075a7 */ /* 0x0022a4000802017f */
[----:B--2---:R-:W-:Y:S05]  /*e560*/  @!P1 NANOSLEEP.SYNCS 0x989680 ;  /* 0x009896800000995d */ /* 0x004fea0003900000 */
[----:B------:R-:W2:Y:S02]  /*e570*/  @!P1 SYNCS.PHASECHK.TRANS64 P1, [R5+URZ+0x2d840], R4 ;  /* 0x02d84004050095a7 */ /* 0x000ea4000802007f */
[----:B--2---:R-:W-:Y:S05]  /*e580*/  @!P1 BRA `(.L_x_79) ;  /* 0xfffffffc00f09947 */ /* 0x004fea000383ffff */
[----:B------:R-:W-:Y:S05]  /*e590*/  BRA `(.L_x_153) ;  /* 0xffffffd800bc7947 */ /* 0x000fea000383ffff */
.L_x_81:
[----:B--2---:R2:W3:Y:S02]  /*e5a0*/  SYNCS.PHASECHK.TRANS64.TRYWAIT P1, [R3+URZ+0x2d840], R0 ;  /* 0x02d84000030075a7 */ /* 0x0044e4000802017f */
[----:B---3--:R-:W-:Y:S05]  /*e5b0*/  @!P1 NANOSLEEP.SYNCS 0x989680 ;  /* 0x009896800000995d */ /* 0x008fea0003900000 */
[----:B------:R-:W3:Y:S02]  /*e5c0*/  @!P1 SYNCS.PHASECHK.TRANS64 P1, [R3+URZ+0x2d840], R0 ;  /* 0x02d84000030095a7 */ /* 0x000ee4000802007f */
[----:B---3--:R-:W-:Y:S05]  /*e5d0*/  @!P1 BRA `(.L_x_81) ;  /* 0xfffffffc00f09947 */ /* 0x008fea000383ffff */
[----:B------:R-:W-:Y:S05]  /*e5e0*/  BRA `(.L_x_154) ;  /* 0xffffffd800c87947 */ /* 0x000fea000383ffff */
.L_x_83:
[----:B---3--:R3:W4:Y:S02]  /*e5f0*/  SYNCS.PHASECHK.TRANS64.TRYWAIT P1, [R5+URZ+0x2d860], R4 ;  /* 0x02d86004050075a7 */ /* 0x008724000802017f */
[----:B----4-:R-:W-:Y:S05]  /*e600*/  @!P1 NANOSLEEP.SYNCS 0x989680 ;  /* 0x009896800000995d */ /* 0x010fea0003900000 */
[----:B------:R-:W4:Y:S02]  /*e610*/  @!P1 SYNCS.PHASECHK.TRANS64 P1, [R5+URZ+0x2d860], R4 ;  /* 0x02d86004050095a7 */ /* 0x000f24000802007f */
[----:B----4-:R-:W-:Y:S05]  /*e620*/  @!P1 BRA `(.L_x_83) ;  /* 0xfffffffc00f09947 */ /* 0x010fea000383ffff */
[----:B------:R-:W-:Y:S05]  /*e630*/  BRA `(.L_x_155) ;  /* 0xffffffd800c47947 */ /* 0x000fea000383ffff */
.L_x_156:
[----:B------:R-:W-:-:S00]  /*e640*/  BRA `(.L_x_156) ;  /* 0xfffffffc00fc7947 */ /* 0x000fc0000383ffff */
[----:B------:R-:W-:-:S00]  /*e650*/  NOP ;  /* 0x0000000000007918 */ /* 0x000fc00000000000 */
        /* <DEDUP_REMOVED lines=10> */
.L_x_2780:


//--------------------- .text._ZN7cutlass13device_kernelIN5flash11enable_sm90INS1_16FlashAttnFwdSm90INS1_25CollectiveMainloopFwdSm90ILi2EN4cute5tupleIJNS5_1CILi1EEES8_S8_EEENS6_IJNS7_ILi192EEENS7_ILi128EEENS7_ILi96EEEEEELi96ENS_10bfloat16_tEfNS_4arch4Sm90ELb0ELb0ELb1ELb1ELb1ELb0ELb0ELb0ELb1ELb1ELb1ELb0EEENS1_21CollectiveEpilogueFwdINS6_IJSA_SC_SB_EEES9_SE_SG_Li384ELb1ELb1ELb1ELb0EEENS1_36VarlenDynamicPersistentTileSchedulerILi192ELi128ELi384ELi128ELb1ELb1ELb1ELb0ELb1ELb1EEEEEEEEEvNT_6ParamsE --------------------------
	.section	.text._ZN7cutlass13device_kernelIN5flash11enable_sm90INS1_16FlashAttnFwdSm90INS1_25CollectiveMainloopFwdSm90ILi2EN4cute5tupleIJNS5_1CILi1EEES8_S8_EEENS6_IJNS7_ILi192EEENS7_ILi128EEENS7_ILi96EEEEEELi96ENS_10bfloat16_tEfNS_4arch4Sm90ELb0ELb0ELb1ELb1ELb1ELb0ELb0ELb0ELb1ELb1ELb1ELb0EEENS1_21CollectiveEpilogueFwdINS6_IJSA_SC_SB_EEES9_SE_SG_Li384ELb1ELb1ELb1ELb0EEENS1_36VarlenDynamicPersistentTileSchedulerILi192ELi128ELi384ELi128ELb1ELb1ELb1ELb0ELb1ELb1EEEEEEEEEvNT_6ParamsE,"ax",@progbits
	.align	128
.text._ZN7cutlass13device_kernelIN5flash11enable_sm90INS1_16FlashAttnFwdSm90INS1_25CollectiveMainloopFwdSm90ILi2EN4cute5tupleIJNS5_1CILi1EEES8_S8_EEENS6_IJNS7_ILi192EEENS7_ILi128EEENS7_ILi96EEEEEELi96ENS_10bfloat16_tEfNS_4arch4Sm90ELb0ELb0ELb1ELb1ELb1ELb0ELb0ELb0ELb1ELb1ELb1ELb0EEENS1_21CollectiveEpilogueFwdINS6_IJSA_SC_SB_EEES9_SE_SG_Li384ELb1ELb1ELb1ELb0EEENS1_36VarlenDynamicPersistentTileSchedulerILi192ELi128ELi384ELi128ELb1ELb1ELb1ELb0ELb1ELb1EEEEEEEEEvNT_6ParamsE:
        .type           _ZN7cutlass13device_kernelIN5flash11enable_sm90INS1_16FlashAttnFwdSm90INS1_25CollectiveMainloopFwdSm90ILi2EN4cute5tupleIJNS5_1CILi1EEES8_S8_EEENS6_IJNS7_ILi192EEENS7_ILi128EEENS7_ILi96EEEEEELi96ENS_10bfloat16_tEfNS_4arch4Sm90ELb0ELb0ELb1ELb1ELb1ELb0ELb0ELb0ELb1ELb1ELb1ELb0EEENS1_21CollectiveEpilogueFwdINS6_IJSA_SC_SB_EEES9_SE_SG_Li384ELb1ELb1ELb1ELb0EEENS1_36VarlenDynamicPersistentTileSchedulerILi192ELi128ELi384ELi128ELb1ELb1ELb1ELb0ELb1ELb1EEEEEEEEEvNT_6ParamsE,@function
        .size           _ZN7cutlass13device_kernelIN5flash11enable_sm90INS1_16FlashAttnFwdSm90INS1_25CollectiveMainloopFwdSm90ILi2EN4cute5tupleIJNS5_1CILi1EEES8_S8_EEENS6_IJNS7_ILi192EEENS7_ILi128EEENS7_ILi96EEEEEELi96ENS_10bfloat16_tEfNS_4arch4Sm90ELb0ELb0ELb1ELb1ELb1ELb0ELb0ELb0ELb1ELb1ELb1ELb0EEENS1_21CollectiveEpilogueFwdINS6_IJSA_SC_SB_EEES9_SE_SG_Li384ELb1ELb1ELb1ELb0EEENS1_36VarlenDynamicPersistentTileSchedulerILi192ELi128ELi384ELi128ELb1ELb1ELb1ELb0ELb1ELb1EEEEEEEEEvNT_6ParamsE,(.L_x_2781 - _ZN7cutlass13device_kernelIN5flash11enable_sm90INS1_16FlashAttnFwdSm90INS1_25CollectiveMainloopFwdSm90ILi2EN4cute5tupleIJNS5_1CILi1EEES8_S8_EEENS6_IJNS7_ILi192EEENS7_ILi128EEENS7_ILi96EEEEEELi96ENS_10bfloat16_tEfNS_4arch4Sm90ELb0ELb0ELb1ELb1ELb1ELb0ELb0ELb0ELb1ELb1ELb1ELb0EEENS1_21CollectiveEpilogueFwdINS6_IJSA_SC_SB_EEES9_SE_SG_Li384ELb1ELb1ELb1ELb0EEENS1_36VarlenDynamicPersistentTileSchedulerILi192ELi128ELi384ELi128ELb1ELb1ELb1ELb0ELb1ELb1EEEEEEEEEvNT_6ParamsE)
        .other          _ZN7cutlass13device_kernelIN5flash11enable_sm90INS1_16FlashAttnFwdSm90INS1_25CollectiveMainloopFwdSm90ILi2EN4cute5tupleIJNS5_1CILi1EEES8_S8_EEENS6_IJNS7_ILi192EEENS7_ILi128EEENS7_ILi96EEEEEELi96ENS_10bfloat16_tEfNS_4arch4Sm90ELb0ELb0ELb1ELb1ELb1ELb0ELb0ELb0ELb1ELb1ELb1ELb0EEENS1_21CollectiveEpilogueFwdINS6_IJSA_SC_SB_EEES9_SE_SG_Li384ELb1ELb1ELb1ELb0EEENS1_36VarlenDynamicPersistentTileSchedulerILi192ELi128ELi384ELi128ELb1ELb1ELb1ELb0ELb1ELb1EEEEEEEEEvNT_6ParamsE,@"STO_CUDA_ENTRY STV_DEFAULT"
_ZN7cutlass13device_kernelIN5flash11enable_sm90INS1_16FlashAttnFwdSm90INS1_25CollectiveMainloopFwdSm90ILi2EN4cute5tupleIJNS5_1CILi1EEES8_S8_EEENS6_IJNS7_ILi192EEENS7_ILi128EEENS7_ILi96EEEEEELi96ENS_10bfloat16_tEfNS_4arch4Sm90ELb0ELb0ELb1ELb1ELb1ELb0ELb0ELb0ELb1ELb1ELb1ELb0EEENS1_21CollectiveEpilogueFwdINS6_IJSA_SC_SB_EEES9_SE_SG_Li384ELb1ELb1ELb1ELb0EEENS1_36VarlenDynamicPersistentTileSchedulerILi192ELi128ELi384ELi128ELb1ELb1ELb1ELb0ELb1ELb1EEEEEEEEEvNT_6ParamsE:
        /* <DEDUP_REMOVED lines=8> */
[----:B------:R-:W0:Y:S02]  /*0080*/  SHFL.IDX PT, R2, R0, RZ, 0x1f ;  /* 0x00001fff00027589 */ /* 0x000e2400000e0000 */
[C---:B0-----:R-:W-:Y:S02]  /*0090*/  ISETP.NE.OR P0, PT, R2.reuse, RZ, !P0 ;  /* 0x000000ff0200720c */ /* 0x041fe40004705670 */
[----:B------:R-:W-:Y:S02]  /*00a0*/  ISETP.NE.AND P1, PT, R2, RZ, PT ;  /* 0x000000ff0200720c */ /* 0x000fe40003f25270 */
[----:B------:R0:W1:Y:S09]  /*00b0*/  SHFL.IDX PT, R2, R3, RZ, 0x1f ;  /* 0x00001fff03027589 */ /* 0x00007200000e0000 */
[----:B------:R-:W-:Y:S01]  /*00c0*/  VOTEU.ALL UP0, P0 ;  /* 0x00000000003f7886 */ /* 0x000fe20000000000 */
[----:B------:R-:W-:-:S04]  /*00d0*/  VOTEU.ALL UP1, P0 ;  /* 0x00000000003f7886 */ /* 0x000fc80000020000 */
[----:B------:R-:W2:Y:S01]  /*00e0*/  @!UP0 S2UR UR8, SR_CgaCtaId ;  /* 0x00000000000889c3 */ /* 0x000ea20000008800 */
[----:B------:R-:W-:Y:S01]  /*00f0*/  @!UP0 UMOV UR6, 0x400 ;  /* 0x0000040000068882 */ /* 0x000fe20000000000 */
[----:B------:R-:W-:-:S04]  /*0100*/  @!UP0 UIADD3 UR4, -UR4, 0x100000, URZ ;  /* 0x0010000004048890 */ /* 0x000fc8000fffe13f */
[----:B------:R-:W-:Y:S02]  /*0110*/  @!UP0 USHF.L.U32 UR5, UR4, 0xb, URZ ;  /* 0x0000000b04058899 */ /* 0x000fe4000800063f */
[----:B------:R-:W-:Y:S02]  /*0120*/  @!UP0 USHF.L.U32 UR4, UR4, 0x1, URZ ;  /* 0x0000000104048899 */ /* 0x000fe4000800063f */
[----:B--2---:R-:W-:Y:S02]  /*0130*/  @!UP0 ULEA UR8, UR8, UR6, 0x18 ;  /* 0x0000000608088291 */ /* 0x004fe4000f8ec03f */
[----:B------:R-:W-:-:S04]  /*0140*/  @!UP0 UIADD3 UR6, -UR7, 0x100000, URZ ;  /* 0x0010000007068890 */ /* 0x000fc8000fffe13f */
[----:B------:R-:W-:Y:S02]  /*0150*/  @!UP0 USHF.L.U32 UR7, UR6, 0xb, URZ ;  /* 0x0000000b06078899 */ /* 0x000fe4000800063f */
[----:B------:R-:W-:Y:S01]  /*0160*/  @!UP0 USHF.L.U32 UR6, UR6, 0x1, URZ ;  /* 0x0000000106068899 */ /* 0x000fe2000800063f */
[----:B------:R-:W-:-:S05]  /*0170*/  VOTEU.ALL UP0, P0 ;  /* 0x00000000003f7886 */ /* 0x000fca0000000000 */
[----:B------:R0:W2:Y:S06]  /*0180*/  @!UP0 SYNCS.EXCH.64 URZ, [UR8+0x2d800], UR4 ;  /* 0x02d80004083f85b2 */ /* 0x0000ac0008000100 */
[----:B------:R0:W3:Y:S02]  /*0190*/  @!UP1 SYNCS.EXCH.64 URZ, [UR8+0x2d820], UR6 ;  /* 0x02d82006083f95b2 */ /* 0x0000e40008000100 */
[----:B01----:R-:W-:Y:S05]  /*01a0*/  @P1 BRA `(.L_x_157) ;  /* 0x0000000000481947 */ /* 0x003fea0003800000 */
[----:B------:R-:W0:Y:S01]  /*01b0*/  S2UR UR5, SR_CgaCtaId ;  /* 0x00000000000579c3 */ /* 0x000e220000008800 */
[----:B------:R-:W-:Y:S01]  /*01c0*/  UMOV UR4, 0x400 ;  /* 0x0000040000047882 */ /* 0x000fe20000000000 */
[----:B------:R-:W-:Y:S01]  /*01d0*/  UMOV UR6, 0x80 ;  /* 0x0000008000067882 */ /* 0x000fe20000000000 */
[----:B------:R-:W-:Y:S01]  /*01e0*/  UMOV UR7, 0x180 ;  /* 0x0000018000077882 */ /* 0x000fe20000000000 */
[----:B------:R-:W-:Y:S01]  /*01f0*/  ELECT P0, URZ, PT ;  /* 0x00000000003f782f */ /* 0x000fe20003800000 */
[----:B0-----:R-:W-:Y:S02]  /*0200*/  ULEA UR8, UR5, UR4, 0x18 ;  /* 0x0000000405087291 */ /* 0x001fe4000f8ec03f */
[----:B------:R-:W-:-:S04]  /*0210*/  UIADD3 UR4, -UR6, 0x100000, URZ ;  /* 0x0010000006047890 */ /* 0x000fc8000fffe13f */
[----:B------:R-:W-:Y:S02]  /*0220*/  USHF.L.U32 UR5, UR4, 0xb, URZ ;  /* 0x0000000b04057899 */ /* 0x000fe4000800063f */
[----:B------:R-:W-:Y:S02]  /*0230*/  USHF.L.U32 UR4, UR4, 0x1, URZ ;  /* 0x0000000104047899 */ /* 0x000fe4000800063f */
[----:B------:R-:W-:-:S04]  /*0240*/  UIADD3 UR6, -UR7, 0x100000, URZ ;  /* 0x0010000007067890 */ /* 0x000fc8000fffe13f */
[----:B------:R-:W-:Y:S02]  /*0250*/  USHF.L.U32 UR7, UR6, 0xb, URZ ;  /* 0x0000000b06077899 */ /* 0x000fe4000800063f */
[----:B------:R-:W-:Y:S01]  /*0260*/  USHF.L.U32 UR6, UR6, 0x1, URZ ;  /* 0x0000000106067899 */ /* 0x000fe2000800063f */
[----:B------:R-:W0:Y:S03]  /*0270*/  FENCE.VIEW.ASYNC.S ;  /* 0x00000000000073c6 */ /* 0x000e260000000000 */
[----:B0-----:R0:W1:Y:S08]  /*0280*/  SYNCS.EXCH.64 URZ, [UR8+0x2d830], UR4 ;  /* 0x02d83004083f75b2 */ /* 0x0010700008000100 */
[----:B------:R0:W4:Y:S01]  /*0290*/  SYNCS.EXCH.64 URZ, [UR8+0x2d840], UR6 ;  /* 0x02d84006083f75b2 */ /* 0x0001220008000100 */
[----:B------:R0:W0:Y:S01]  /*02a0*/  SYNCS.EXCH.64 URZ, [UR8+0x2d838], UR4 ;  /* 0x02d83804083f75b2 */ /* 0x0000220008000100 */
[----:B------:R0:W0:Y:S01]  /*02b0*/  SYNCS.EXCH.64 URZ, [UR8+0x2d848], UR6 ;  /* 0x02d84806083f75b2 */ /* 0x0000220008000100 */
[----:B------:R-:W-:Y:S01]  /*02c0*/  NOP ;  /* 0x0000000000007918 */ /* 0x000fe20000000000 */
.L_x_157:
[----:B------:R-:W5:Y:S01]  /*02d0*/  SHFL.IDX PT, R3, R0, RZ, 0x1f ;  /* 0x00001fff00037589 */ /* 0x000f6200000e0000 */
[----:B------:R-:W-:Y:S01]  /*02e0*/  NOP ;  /* 0x0000000000007918 */ /* 0x000fe20000000000 */
[----:B-----5:R-:W-:-:S13]  /*02f0*/  ISETP.NE.AND P0, PT, R3, RZ, PT ;  /* 0x000000ff0300720c */ /* 0x020fda0003f05270 */
[----:B------:R-:W-:Y:S05]  /*0300*/  @P0 BRA `(.L_x_158) ;  /* 0x0000000000480947 */ /* 0x000fea0003800000 */
[----:B0-----:R-:W0:Y:S01]  /*0310*/  S2UR UR5, SR_CgaCtaId ;  /* 0x00000000000579c3 */ /* 0x001e220000008800 */
        /* <DEDUP_REMOVED lines=12> */
[----:B0-----:R0:W0:Y:S08]  /*03e0*/  SYNCS.EXCH.64 URZ, [UR8+0x2d850], UR4 ;  /* 0x02d85004083f75b2 */ /* 0x0010300008000100 */
[----:B------:R0:W0:Y:S01]  /*03f0*/  SYNCS.EXCH.64 URZ, [UR8+0x2d860], UR6 ;  /* 0x02d86006083f75b2 */ /* 0x0000220008000100 */
[----:B------:R0:W0:Y:S01]  /*0400*/  SYNCS.EXCH.64 URZ, [UR8+0x2d858], UR4 ;  /* 0x02d85804083f75b2 */ /* 0x0000220008000100 */
[----:B------:R0:W0:Y:S01]  /*0410*/  SYNCS.EXCH.64 URZ, [UR8+0x2d868], UR6 ;  /* 0x02d86806083f75b2 */ /* 0x0000220008000100 */
[----:B------:R-:W-:Y:S01]  /*0420*/  NOP ;  /* 0x0000000000007918 */ /* 0x000fe20000000000 */
.L_x_158:
[----:B------:R-:W5:Y:S01]  /*0430*/  SHFL.IDX PT, R3, R0, RZ, 0x1f ;  /* 0x00001fff00037589 */ /* 0x000f6200000e0000 */
[----:B------:R-:W-:Y:S01]  /*0440*/  NOP ;  /* 0x0000000000007918 */ /* 0x000fe20000000000 */
[----:B-----5:R-:W-:-:S13]  /*0450*/  ISETP.NE.AND P0, PT, R3, RZ, PT ;  /* 0x000000ff0300720c */ /* 0x020fda0003f05270 */
[----:B------:R-:W-:Y:S05]  /*0460*/  @P0 BRA `(.L_x_159) ;  /* 0x0000000000380947 */ /* 0x000fea0003800000 */
[----:B0-----:R-:W0:Y:S01]  /*0470*/  S2UR UR5, SR_CgaCtaId ;  /* 0x00000000000579c3 */ /* 0x001e220000008800 */
[----:B------:R-:W-:Y:S01]  /*0480*/  UMOV UR4, 0x400 ;  /* 0x0000040000047882 */ /* 0x000fe20000000000 */
[----:B------:R-:W-:Y:S01]  /*0490*/  UMOV UR7, 0x80 ;  /* 0x0000008000077882 */ /* 0x000fe20000000000 */
[----:B------:R-:W-:Y:S01]  /*04a0*/  ELECT P0, URZ, PT ;  /* 0x00000000003f782f */ /* 0x000fe20003800000 */
[----:B0-----:R-:W-:Y:S02]  /*04b0*/  ULEA UR6, UR5, UR4, 0x18 ;  /* 0x0000000405067291 */ /* 0x001fe4000f8ec03f */
[----:B------:R-:W-:-:S04]  /*04c0*/  UIADD3 UR4, -UR7, 0x100000, URZ ;  /* 0x0010000007047890 */ /* 0x000fc8000fffe13f */
[----:B------:R-:W-:Y:S02]  /*04d0*/  USHF.L.U32 UR5, UR4, 0xb, URZ ;  /* 0x0000000b04057899 */ /* 0x000fe4000800063f */
[----:B------:R-:W-:Y:S01]  /*04e0*/  USHF.L.U32 UR4, UR4, 0x1, URZ ;  /* 0x0000000104047899 */ /* 0x000fe2000800063f */
[----:B------:R-:W0:Y:S11]  /*04f0*/  FENCE.VIEW.ASYNC.S ;  /* 0x00000000000073c6 */ /* 0x000e360000000000 */
[----:B0-----:R0:W0:Y:S01]  /*0500*/  SYNCS.EXCH.64 URZ, [UR6+0x2d870], UR4 ;  /* 0x02d87004063f75b2 */ /* 0x0010220008000100 */
[----:B------:R0:W0:Y:S01]  /*0510*/  SYNCS.EXCH.64 URZ, [UR6+0x2d880], UR4 ;  /* 0x02d88004063f75b2 */ /* 0x0000220008000100 */
[----:B------:R0:W0:Y:S01]  /*0520*/  SYNCS.EXCH.64 URZ, [UR6+0x2d878], UR4 ;  /* 0x02d87804063f75b2 */ /* 0x0000220008000100 */
[----:B------:R0:W0:Y:S01]  /*0530*/  SYNCS.EXCH.64 URZ, [UR6+0x2d888], UR4 ;  /* 0x02d88804063f75b2 */ /* 0x0000220008000100 */
[----:B------:R-:W-:Y:S01]  /*0540*/  NOP ;  /* 0x0000000000007918 */ /* 0x000fe20000000000 */
.L_x_159:
        /* <DEDUP_REMOVED lines=22> */
.L_x_160:
        /* <DEDUP_REMOVED lines=22> */
.L_x_161:
[----:B------:R-:W-:Y:S01]  /*0810*/  ISETP.NE.AND P0, PT, R2, RZ, PT ;  /* 0x000000ff0200720c */ /* 0x000fe20003f05270 */
[----:B------:R-:W-:Y:S01]  /*0820*/  IMAD.MOV.U32 R2, RZ, RZ, 0x1 ;  /* 0x00000001ff027424 */ /* 0x000fe200078e00ff */
[----:B------:R-:W-:Y:S01]  /*0830*/  NOP ;  /* 0x0000000000007918 */ /* 0x000fe20000000000 */
[----:B------:R-:W-:-:S03]  /*0840*/  ULDC.64 UR36, c[0x0][0x208] ;  /* 0x0000820000247ab9 */ /* 0x000fc60000000a00 */
[----:B------:R-:W-:-:S05]  /*0850*/  SEL R2, R2, 0x2, !P0 ;  /* 0x0000000202027807 */ /* 0x000fca0004000000 */
[----:B------:R0:W-:Y:S02]  /*0860*/  STL [R1+0x20], R2 ;  /* 0x0000200201007387 */ /* 0x0001e40000100800 */
[----:B01234-:R-:W-:Y:S06]  /*0870*/  BAR.SYNC.DEFER_BLOCKING 0x0 ;  /* 0x0000000000007b1d */ /* 0x01ffec0000010000 */
[----:B------:R-:W-:Y:S05]  /*0880*/  @!P0 BRA `(.L_x_162) ;  /* 0x0000009400ac8947 */ /* 0x000fea0003800000 */
.L_x_163:
[----:B------:R-:W-:-:S08]  /*0890*/  NOP ;  /* 0x0000000000007918 */ /* 0x000fd00000000000 */
[----:B------:R-:W0:Y:S02]  /*08a0*/  USETMAXREG.TRY_ALLOC.CTAPOOL UP0, 0xa0 ;  /* 0x000000a0000079c8 */ /* 0x000e240008000600 */
[----:B0-----:R-:W-:-:S13]  /*08b0*/  PLOP3.LUT P0, PT, PT, PT, UP0, 0x80, 0x0 ;  /* 0x000000000000781c */ /* 0x001fda0003f0f008 */
[----:B------:R-:W-:Y:S05]  /*08c0*/  @!P0 BRA `(.L_x_163) ;  /* 0xfffffffc00f08947 */ /* 0x000fea000383ffff */
[----:B------:R-:W0:Y:S01]  /*08d0*/  S2R R2, SR_TID.X ;  /* 0x0000000000027919 */ /* 0x000e220000002100 */
[----:B------:R-:W1:Y:S01]  /*08e0*/  S2UR UR42, SR_CgaCtaId ;  /* 0x00000000002a79c3 */ /* 0x000e620000008800 */
[----:B------:R-:W-:Y:S01]  /*08f0*/  UMOV UR41, 0x400 ;  /* 0x0000040000297882 */ /* 0x000fe20000000000 */
[----:B------:R-:W-:Y:S01]  /*0900*/  ULDC UR4, c[0x0][0xc3c] ;  /* 0x00030f0000047ab9 */ /* 0x000fe20000000800 */
[----:B-1----:R-:W-:-:S05]  /*0910*/  ULEA UR41, UR42, UR41, 0x18 ;  /* 0x000000292a297291 */ /* 0x002fca000f8ec03f */
[----:B------:R-:W-:Y:S06]  /*0920*/  BAR.ARV 0x8, 0x200 ;  /* 0x0208000000007b1d */ /* 0x000fec0000002000 */
[----:B0-----:R-:W-:-:S04]  /*0930*/  LOP3.LUT R0, R2, 0xffffff80, RZ, 0xc0, !PT ;  /* 0xffffff8002007812 */ /* 0x001fc800078ec0ff */
[----:B------:R-:W-:-:S13]  /*0940*/  ISETP.NE.AND P0, PT, R0, 0x80, PT ;  /* 0x000000800000780c */ /* 0x000fda0003f05270 */
[----:B------:R-:W-:Y:S08]  /*0950*/  @!P0 BAR.ARV 0x9, 0x100 ;  /* 0x0244000000008b1d */ /* 0x000ff00000002000 */
[----:B------:R-:W-:Y:S06]  /*0960*/  BAR.SYNC.DEFER_BLOCKING 0x5, 0x200 ;  /* 0x0148000000007b1d */ /* 0x000fec0000010000 */
[----:B------:R-:W0:Y:S02]  /*0970*/  LDS.128 R8, [UR41+0x2d8d0] ;  /* 0x02d8d029ff087984 */ /* 0x000e240008000c00 */
[----:B------:R-:W-:Y:S06]  /*0980*/  BAR.ARV 0x4, 0x200 ;  /* 0x0108000000007b1d */ /* 0x000fec0000002000 */
[----:B0-----:R-:W-:-:S13]  /*0990*/  ISETP.GE.AND P0, PT, R11, UR4, PT ;  /* 0x000000040b007c0c */ /* 0x001fda000bf06270 */
[----:B------:R-:W-:Y:S05]  /*09a0*/  @P0 EXIT ;  /* 0x000000000000094d */ /* 0x000fea0003800000 */
[----:B------:R-:W2:Y:S01]  /*09b0*/  LDL R19, [R1+0x20] ;  /* 0x0000200001137983 */ /* 0x000ea20000100800 */
[----:B------:R-:W-:-:S05]  /*09c0*/  VIADD R17, R2, 0xffffff80 ;  /* 0xffffff8002117836 */ /* 0x000fca0000000000 */
[----:B------:R-:W-:-:S04]  /*09d0*/  SHF.R.S32.HI R0, RZ, 0x1f, R17 ;  /* 0x0000001fff007819 */ /* 0x000fc80000011411 */
[CC--:B------:R-:W-:Y:S02]  /*09e0*/  LEA.HI R2, R0.reuse, R17.reuse, RZ, 0x7 ;  /* 0x0000001100027211 */ /* 0x0c0fe400078f38ff */
[----:B------:R-:W-:Y:S02]  /*09f0*/  LEA.HI R3, R0, R17, RZ, 0x4 ;  /* 0x0000001100037211 */ /* 0x000fe400078f20ff */
[----:B------:R-:W-:-:S05]  /*0a00*/  LOP3.LUT R4, R2, 0xffffff80, RZ, 0xc0, !PT ;  /* 0xffffff8002047812 */ /* 0x000fca00078ec0ff */
[----:B------:R-:W-:Y:S01]  /*0a10*/  IMAD.IADD R18, R17, 0x1, -R4 ;  /* 0x0000000111127824 */ /* 0x000fe200078e0a04 */
[----:B------:R-:W-:-:S05]  /*0a20*/  LOP3.LUT R4, R3, 0xfffffff0, RZ, 0xc0, !PT ;  /* 0xfffffff003047812 */ /* 0x000fca00078ec0ff */
[----:B------:R-:W-:Y:S01]  /*0a30*/  IMAD.IADD R4, R17, 0x1, -R4 ;  /* 0x0000000111047824 */ /* 0x000fe200078e0a04 */
[----:B------:R-:W-:Y:S02]  /*0a40*/  SHF.R.S32.HI R6, RZ, 0x4, R3 ;  /* 0x00000004ff067819 */ /* 0x000fe40000011403 */
[----:B------:R-:W-:Y:S02]  /*0a50*/  LEA.HI R7, R0, R17, RZ, 0x5 ;  /* 0x0000001100077211 */ /* 0x000fe400078f28ff */
[----:B------:R-:W-:Y:S02]  /*0a60*/  SHF.R.S32.HI R5, RZ, 0x1f, R4 ;  /* 0x0000001fff057819 */ /* 0x000fe40000011404 */
[----:B------:R-:W-:Y:S02]  /*0a70*/  LEA.HI R3, R3, R6, RZ, 0x1 ;  /* 0x0000000603037211 */ /* 0x000fe400078f08ff */
[----:B------:R-:W-:Y:S02]  /*0a80*/  LEA.HI R5, R5, R4, RZ, 0x3 ;  /* 0x0000000405057211 */ /* 0x000fe400078f18ff */
[----:B------:R-:W-:-:S02]  /*0a90*/  SHF.R.S32.HI R16, RZ, 0x7, R2 ;  /* 0x00000007ff107819 */ /* 0x000fc40000011402 */
[----:B------:R-:W-:Y:S02]  /*0aa0*/  SHF.R.S32.HI R8, RZ, 0x5, R7 ;  /* 0x00000005ff087819 */ /* 0x000fe40000011407 */
[----:B------:R-:W-:Y:S02]  /*0ab0*/  LOP3.LUT R7, R3, 0x1ffffffe, RZ, 0xc0, !PT ;  /* 0x1ffffffe03077812 */ /* 0x000fe400078ec0ff */
[----:B------:R-:W-:Y:S01]  /*0ac0*/  LOP3.LUT R3, R5, 0xfffffff8, RZ, 0xc0, !PT ;  /* 0xfffffff805037812 */ /* 0x000fe200078ec0ff */
[----:B------:R-:W-:Y:S01]  /*0ad0*/  IMAD.HI R2, R16, 0x55555556, RZ ;  /* 0x5555555610027827 */ /* 0x000fe200078e02ff */
[----:B------:R-:W-:-:S03]  /*0ae0*/  SHF.R.S32.HI R12, RZ, 0x1f, R18 ;  /* 0x0000001fff0c7819 */ /* 0x000fc60000011412 */
[----:B------:R-:W-:Y:S01]  /*0af0*/  IMAD.IADD R3, R4, 0x1, -R3 ;  /* 0x0000000104037824 */ /* 0x000fe200078e0a03 */
[----:B------:R-:W-:Y:S01]  /*0b00*/  LEA.HI R13, R12, R18, RZ, 0x2 ;  /* 0x000000120c0d7211 */ /* 0x000fe200078f10ff */
[----:B------:R-:W-:Y:S02]  /*0b10*/  IMAD.IADD R7, R6, 0x1, -R7 ;  /* 0x0000000106077824 */ /* 0x000fe400078e0a07 */
[----:B------:R-:W-:Y:S01]  /*0b20*/  IMAD R6, R8, 0x10, R4 ;  /* 0x0000001008067824 */ /* 0x000fe200078e0204 */
[----:B------:R-:W-:Y:S01]  /*0b30*/  LEA.HI R4, R2, R2, RZ, 0x1 ;  /* 0x0000000202047211 */ /* 0x000fe200078f08ff */
[----:B------:R-:W-:Y:S01]  /*0b40*/  IMAD.SHL.U32 R2, R3, 0x40, RZ ;  /* 0x0000004003027824 */ /* 0x000fe200078e00ff */
[--C-:B------:R-:W-:Y:S02]  /*0b50*/  SHF.R.S32.HI R14, RZ, 0x2, R13.reuse ;  /* 0x00000002ff0e7819 */ /* 0x100fe4000001140d */
[----:B------:R-:W-:Y:S01]  /*0b60*/  SHF.R.S32.HI R15, RZ, 0x1f, R13 ;  /* 0x0000001fff0f7819 */ /* 0x000fe2000001140d */
[----:B------:R-:W-:Y:S01]  /*0b70*/  IMAD.SHL.U32 R7, R7, 0x8, RZ ;  /* 0x0000000807077824 */ /* 0x000fe200078e00ff */
[----:B------:R-:W-:Y:S01]  /*0b80*/  LOP3.LUT R2, R2, 0x1c0, RZ, 0xc0, !PT ;  /* 0x000001c002027812 */ /* 0x000fe200078ec0ff */
[----:B------:R-:W-:Y:S01]  /*0b90*/  IMAD.SHL.U32 R5, R5, 0x40, RZ ;  /* 0x0000004005057824 */ /* 0x000fe200078e00ff */
[----:B------:R-:W-:Y:S01]  /*0ba0*/  LEA.HI R15, R15, R14, RZ, 0x3 ;  /* 0x0000000e0f0f7211 */ /* 0x000fe200078f18ff */
[--C-:B------:R-:W-:Y:S01]  /*0bb0*/  IMAD.U32 R6, R6, 0x20, R7.reuse ;  /* 0x0000002006067824 */ /* 0x100fe200078e0007 */
[----:B------:R-:W-:-:S02]  /*0bc0*/  LOP3.LUT R7, R2, 0x8, R7, 0xf8, !PT ;  /* 0x0000000802077812 */ /* 0x000fc400078ef807 */
[----:B------:R-:W-:Y:S02]  /*0bd0*/  LOP3.LUT R15, R15, 0xfffffff8, RZ, 0xc0, !PT ;  /* 0xfffffff80f0f7812 */ /* 0x000fe400078ec0ff */
[----:B------:R-:W-:Y:S02]  /*0be0*/  LEA.HI R12, R12, R18, RZ, 0x5 ;  /* 0x000000120c0c7211 */ /* 0x000fe400078f28ff */
[----:B------:R-:W-:Y:S02]  /*0bf0*/  LOP3.LUT R5, R5, 0x7ffffe00, RZ, 0xc0, !PT ;  /* 0x7ffffe0005057812 */ /* 0x000fe400078ec0ff */
[----:B------:R-:W-:Y:S02]  /*0c00*/  SHF.R.U32.HI R2, RZ, 0x3, R2 ;  /* 0x00000003ff027819 */ /* 0x000fe40000011602 */
[----:B------:R-:W-:Y:S01]  /*0c10*/  IADD3 R15, R14, -R15, RZ ;  /* 0x8000000f0e0f7210 */ /* 0x000fe20007ffe0ff */
[----:B------:R-:W-:Y:S01]  /*0c20*/  IMAD R5, R8, 0x400, R5 ;  /* 0x0000040008057824 */ /* 0x000fe200078e0205 */
[----:B------:R-:W-:-:S02]  /*0c30*/  SHF.R.S32.HI R12, RZ, 0x5, R12 ;  /* 0x00000005ff0c7819 */ /* 0x000fc4000001140c */
[----:B------:R-:W-:Y:S02]  /*0c40*/  LOP3.LUT R2, R7, R2, RZ, 0x3c, !PT ;  /* 0x0000000207027212 */ /* 0x000fe400078e3cff */
[----:B------:R-:W-:Y:S01]  /*0c50*/  LEA.HI R0, R0, R17, RZ, 0x2 ;  /* 0x0000001100007211 */ /* 0x000fe200078f10ff */
[----:B------:R-:W-:Y:S02]  /*0c60*/  IMAD R4, R4, -0x3, R16 ;  /* 0xfffffffd04047824 */ /* 0x000fe400078e0210 */
[----:B------:R-:W-:Y:S02]  /*0c70*/  IMAD R15, R12, 0x10, R15 ;  /* 0x000000100c0f7824 */ /* 0x000fe400078e020f */
[----:B------:R-:W-:Y:S01]  /*0c80*/  IMAD.IADD R16, R5, 0x1, R2 ;  /* 0x0000000105107824 */ /* 0x000fe200078e0202 */
[----:B------:R-:W-:Y:S02]  /*0c90*/  LOP3.LUT R2, R0, 0xfffffffc, RZ, 0xc0, !PT ;  /* 0xfffffffc00027812 */ /* 0x000fe400078ec0ff */
[----:B------:R-:W-:-:S02]  /*0ca0*/  LOP3.LUT R13, R13, 0x7ffffffc, RZ, 0xc0, !PT ;  /* 0x7ffffffc0d0d7812 */ /* 0x000fc400078ec0ff */
[----:B------:R-:W-:Y:S01]  /*0cb0*/  LEA R8, R4, R15, 0x6 ;  /* 0x0000000f04087211 */ /* 0x000fe200078e30ff */
[----:B------:R-:W-:Y:S02]  /*0cc0*/  IMAD.IADD R4, R17, 0x1, -R2 ;  /* 0x0000000111047824 */ /* 0x000fe400078e0a02 */
[----:B------:R-:W-:Y:S01]  /*0cd0*/  IMAD.IADD R13, R18, 0x1, -R13 ;  /* 0x00000001120d7824 */ /* 0x000fe200078e0a0d */
[----:B------:R-:W-:Y:S02]  /*0ce0*/  R2P PR, R3, 0x6 ;  /* 0x0000000603007804 */ /* 0x000fe40000000000 */
[C---:B------:R-:W-:Y:S01]  /*0cf0*/  SHF.L.U32 R137, R4.reuse, 0x3, RZ ;  /* 0x0000000304897819 */ /* 0x040fe200000006ff */
[----:B------:R-:W-:Y:S01]  /*0d00*/  IMAD.SHL.U32 R157, R13, 0x2, RZ ;  /* 0x000000020d9d7824 */ /* 0x000fe200078e00ff */
[----:B------:R-:W-:-:S03]  /*0d10*/  LEA.HI R3, R4, R4, RZ, 0x1 ;  /* 0x0000000404037211 */ /* 0x000fc600078f08ff */
[----:B------:R-:W-:Y:S01]  /*0d20*/  VIADD R143, R137, 0x40 ;  /* 0x00000040898f7836 */ /* 0x000fe20000000000 */
[----:B------:R-:W-:Y:S01]  /*0d30*/  LOP3.LUT R3, R3, 0x1ffffffe, RZ, 0xc0, !PT ;  /* 0x1ffffffe03037812 */ /* 0x000fe200078ec0ff */
[C---:B------:R-:W-:Y:S02]  /*0d40*/  VIADD R154, R157.reuse, 0x8 ;  /* 0x000000089d9a7836 */ /* 0x040fe40000000000 */
[C---:B------:R-:W-:Y:S01]  /*0d50*/  VIADD R151, R157.reuse, 0x20 ;  /* 0x000000209d977836 */ /* 0x040fe20000000000 */
[----:B------:R-:W-:Y:S01]  /*0d60*/  SHF.R.S32.HI R0, RZ, 0x2, R0 ;  /* 0x00000002ff007819 */ /* 0x000fe20000011400 */
[C---:B------:R-:W-:Y:S01]  /*0d70*/  VIADD R148, R157.reuse, 0x38 ;  /* 0x000000389d947836 */ /* 0x040fe20000000000 */
[----:B------:R-:W-:Y:S01]  /*0d80*/  SHF.R.S32.HI R0, RZ, 0x1f, R143 ;  /* 0x0000001fff007819 */ /* 0x000fe2000001148f */
[----:B------:R-:W-:Y:S01]  /*0d90*/  VIADD R145, R157, 0x50 ;  /* 0x000000509d917836 */ /* 0x000fe20000000000 */
[----:B------:R-:W-:Y:S01]  /*0da0*/  SHF.R.S32.HI R0, RZ, 0x1f, R154 ;  /* 0x0000001fff007819 */ /* 0x000fe2000001149a */
[----:B------:R-:W-:Y:S01]  /*0db0*/  IMAD.IADD R3, R4, 0x1, -R3 ;  /* 0x0000000104037824 */ /* 0x000fe200078e0a03 */
[----:B------:R-:W-:-:S02]  /*0dc0*/  SHF.R.S32.HI R0, RZ, 0x1f, R151 ;  /* 0x0000001fff007819 */ /* 0x000fc40000011497 */
[----:B------:R-:W-:Y:S02]  /*0dd0*/  SHF.R.S32.HI R0, RZ, 0x1f, R148 ;  /* 0x0000001fff007819 */ /* 0x000fe40000011494 */
[----:B------:R-:W-:Y:S01]  /*0de0*/  SHF.R.S32.HI R0, RZ, 0x1f, R145 ;  /* 0x0000001fff007819 */ /* 0x000fe20000011491 */
[----:B------:R-:W-:Y:S01]  /*0df0*/  IMAD R0, R3, 0x8, R8 ;  /* 0x0000000803007824 */ /* 0x000fe200078e0208 */
[----:B------:R0:W-:Y:S04]  /*0e00*/  STL [R1+0x44], R6 ;  /* 0x0000440601007387 */ /* 0x0001e80000100800 */
[----:B------:R1:W-:Y:S04]  /*0e10*/  STL [R1+0x3c], R8 ;  /* 0x00003c0801007387 */ /* 0x0003e80000100800 */
[----:B------:R1:W-:Y:S04]  /*0e20*/  STL [R1+0x8], RZ ;  /* 0x000008ff01007387 */ /* 0x0003e80000100800 */
[----:B------:R1:W-:Y:S01]  /*0e30*/  STL [R1+0x40], R0 ;  /* 0x0000400001007387 */ /* 0x0003e20000100800 */
[----:B------:R-:W-:Y:S01]  /*0e40*/  LEA R16, R16, UR41, 0x1 ;  /* 0x0000002910107c11 */ /* 0x000fe2000f8e08ff */
[----:B------:R-:W-:-:S02]  /*0e50*/  IMAD.MOV.U32 R17, RZ, RZ, 0x40 ;  /* 0x00000040ff117424 */ /* 0x000fc400078e00ff */
[----:B------:R-:W-:Y:S01]  /*0e60*/  VIADD R142, R137, 0x20 ;  /* 0x00000020898e7836 */ /* 0x000fe20000000000 */
[----:B------:R-:W-:Y:S01]  /*0e70*/  IADD3 R152, R157, 0x18, RZ ;  /* 0x000000189d987810 */ /* 0x000fe20007ffe0ff */
[C---:B------:R-:W-:Y:S01]  /*0e80*/  VIADD R18, R16.reuse, 0x21800 ;  /* 0x0002180010127836 */ /* 0x040fe20000000000 */
[----:B------:R-:W-:Y:S01]  /*0e90*/  SEL R17, R17, 0xffffffc0, !P2 ;  /* 0xffffffc011117807 */ /* 0x000fe20005000000 */
[C---:B------:R-:W-:Y:S02]  /*0ea0*/  VIADD R153, R157.reuse, 0x10 ;  /* 0x000000109d997836 */ /* 0x040fe40000000000 */
[C---:B------:R-:W-:Y:S02]  /*0eb0*/  VIADD R149, R157.reuse, 0x30 ;  /* 0x000000309d957836 */ /* 0x040fe40000000000 */
[C---:B------:R-:W-:Y:S02]  /*0ec0*/  VIADD R150, R157.reuse, 0x28 ;  /* 0x000000289d967836 */ /* 0x040fe40000000000 */
[C---:B------:R-:W-:Y:S01]  /*0ed0*/  VIADD R146, R157.reuse, 0x48 ;  /* 0x000000489d927836 */ /* 0x040fe20000000000 */
[----:B------:R-:W-:Y:S01]  /*0ee0*/  SHF.R.S32.HI R4, RZ, 0x1f, R142 ;  /* 0x0000001fff047819 */ /* 0x000fe2000001148e */
[C---:B------:R-:W-:Y:S01]  /*0ef0*/  VIADD R147, R157.reuse, 0x40 ;  /* 0x000000409d937836 */ /* 0x040fe20000000000 */
[----:B------:R-:W-:Y:S01]  /*0f00*/  IADD3 R144, R157, 0x58, RZ ;  /* 0x000000589d907810 */ /* 0x000fe20007ffe0ff */
[----:B------:R-:W-:Y:S01]  /*0f10*/  VIADD R23, R16, 0x21820 ;  /* 0x0002182010177836 */ /* 0x000fe20000000000 */
[----:B------:R-:W-:Y:S01]  /*0f20*/  SHF.R.S32.HI R4, RZ, 0x1f, R152 ;  /* 0x0000001fff047819 */ /* 0x000fe20000011498 */
[C---:B------:R-:W-:Y:S01]  /*0f30*/  @P1 VIADD R23, R18.reuse, 0xffffffe0 ;  /* 0xffffffe012171836 */ /* 0x040fe20000000000 */
[----:B------:R-:W-:Y:S01]  /*0f40*/  SHF.R.S32.HI R4, RZ, 0x1f, R149 ;  /* 0x0000001fff047819 */ /* 0x000fe20000011495 */
[----:B------:R-:W-:Y:S01]  /*0f50*/  IMAD.MOV.U32 R5, RZ, RZ, R9 ;  /* 0x000000ffff057224 */ /* 0x000fe200078e0009 */
[----:B------:R-:W-:Y:S01]  /*0f60*/  SHF.R.S32.HI R9, RZ, 0x1f, R153 ;  /* 0x0000001fff097819 */ /* 0x000fe20000011499 */
[----:B------:R-:W-:Y:S01]  /*0f70*/  IMAD.IADD R18, R18, 0x1, R17 ;  /* 0x0000000112127824 */ /* 0x000fe200078e0211 */
[----:B------:R-:W-:Y:S01]  /*0f80*/  SHF.R.S32.HI R9, RZ, 0x1f, R150 ;  /* 0x0000001fff097819 */ /* 0x000fe20000011496 */
[----:B0-----:R-:W-:Y:S01]  /*0f90*/  IMAD.MOV.U32 R6, RZ, RZ, R10 ;  /* 0x000000ffff067224 */ /* 0x001fe200078e000a */
[----:B------:R-:W-:Y:S01]  /*0fa0*/  SHF.R.S32.HI R4, RZ, 0x1f, R146 ;  /* 0x0000001fff047819 */ /* 0x000fe20000011492 */
[----:B------:R-:W-:Y:S01]  /*0fb0*/  IMAD.MOV.U32 R7, RZ, RZ, R11 ;  /* 0x000000ffff077224 */ /* 0x000fe200078e000b */
[----:B------:R-:W-:Y:S01]  /*0fc0*/  SHF.R.S32.HI R9, RZ, 0x1f, R147 ;  /* 0x0000001fff097819 */ /* 0x000fe20000011493 */
[----:B------:R-:W-:Y:S01]  /*0fd0*/  IMAD.MOV.U32 R2, RZ, RZ, RZ ;  /* 0x000000ffff027224 */ /* 0x000fe200078e00ff */
[----:B------:R-:W-:Y:S01]  /*0fe0*/  SHF.R.S32.HI R4, RZ, 0x1f, R144 ;  /* 0x0000001fff047819 */ /* 0x000fe20000011490 */
[----:B------:R-:W-:-:S02]  /*0ff0*/  IMAD.IADD R17, R17, 0x1, R23 ;  /* 0x0000000111117824 */ /* 0x000fc400078e0217 */
[----:B------:R-:W-:Y:S01]  /*1000*/  VIADD R136, R23, 0x6000 ;  /* 0x0000600017887836 */ /* 0x000fe20000000000 */
[----:B------:R-:W-:Y:S01]  /*1010*/  UMOV UR38, URZ ;  /* 0x0000003f00267c82 */ /* 0x000fe20008000000 */
[----:B-12---:R-:W-:-:S07]  /*1020*/  LOP3.LUT R19, R19, 0x1, RZ, 0xfc, !PT ;  /* 0x0000000113137812 */ /* 0x006fce00078efcff */
.L_x_205:
[----:B0-----:R-:W0:Y:S01]  /*1030*/  LDC.64 R138, c[0x0][0xc88] ;  /* 0x00032200ff8a7b82 */ /* 0x001e220000000a00 */
[----:B------:R-:W-:-:S07]  /*1040*/  ULDC.64 UR4, c[0x0][0xa28] ;  /* 0x00028a0000047ab9 */ /* 0x000fce0000000a00 */
[----:B-1234-:R-:W1:Y:S08]  /*1050*/  LDC.64 R10, c[0x0][0x418] ;  /* 0x00010600ff0a7b82 */ /* 0x01ee700000000a00 */
[----:B------:R-:W2:Y:S01]  /*1060*/  LDC R0, c[0x0][0x424] ;  /* 0x00010900ff007b82 */ /* 0x000ea20000000800 */
[----:B0-----:R-:W-:-:S07]  /*1070*/  IMAD.WIDE R138, R7, 0x4, R138 ;  /* 0x00000004078a7825 */ /* 0x001fce00078e028a */
[----:B------:R-:W0:Y:S01]  /*1080*/  LDC R89, c[0x0][0x2f0] ;  /* 0x0000bc00ff597b82 */ /* 0x000e220000000800 */
[----:B------:R-:W3:Y:S01]  /*1090*/  LDG.E R138, desc[UR36][R138.64] ;  /* 0x000000248a8a7981 */ /* 0x000ee2000c1e1900 */
[----:B------:R-:W-:Y:S02]  /*10a0*/  ISETP.NE.U32.AND P0, PT, RZ, UR4, PT ;  /* 0x00000004ff007c0c */ /* 0x000fe4000bf05070 */
[----:B------:R-:W-:Y:S02]  /*10b0*/  MOV R4, RZ ;  /* 0x000000ff00047202 */ /* 0x000fe40000000f00 */
[----:B------:R-:W-:Y:S02]  /*10c0*/  ISETP.NE.AND.EX P0, PT, RZ, UR5, PT, P0 ;  /* 0x00000005ff007c0c */ /* 0x000fe4000bf05300 */
[----:B---3--:R-:W-:-:S11]  /*10d0*/  SHF.R.S32.HI R156, RZ, 0x1f, R138 ;  /* 0x0000001fff9c7819 */ /* 0x008fd6000001148a */
[----:B------:R-:W-:-:S04]  /*10e0*/  @P0 LEA R8, P1, R138, UR4, 0x2 ;  /* 0x000000048a080c11 */ /* 0x000fc8000f8210ff */
[----:B------:R-:W-:Y:S01]  /*10f0*/  @P0 LEA.HI.X R9, R138, UR5, R156, 0x2, P1 ;  /* 0x000000058a090c11 */ /* 0x000fe200088f149c */
[----:B------:R-:W-:Y:S02]  /*1100*/  ULDC.64 UR4, c[0x0][0xa20] ;  /* 0x0002880000047ab9 */ /* 0x000fe40000000a00 */
[----:B------:R-:W-:Y:S02]  /*1110*/  ISETP.NE.U32.AND P1, PT, RZ, UR4, PT ;  /* 0x00000004ff007c0c */ /* 0x000fe4000bf25070 */
[----:B------:R3:W5:Y:S01]  /*1120*/  @P0 LDG.E R4, desc[UR36][R8.64] ;  /* 0x0000002408040981 */ /* 0x000762000c1e1900 */
[----:B-1----:R-:W-:Y:S02]  /*1130*/  ISETP.NE.U32.AND P0, PT, R10, RZ, PT ;  /* 0x000000ff0a00720c */ /* 0x002fe40003f05070 */
[----:B------:R-:W-:Y:S02]  /*1140*/  ISETP.NE.AND.EX P1, PT, RZ, UR5, PT, P1 ;  /* 0x00000005ff007c0c */ /* 0x000fe4000bf25310 */
[----:B------:R-:W-:-:S04]  /*1150*/  ISETP.NE.AND.EX P0, PT, R11, RZ, PT, P0 ;  /* 0x000000ff0b00720c */ /* 0x000fc80003f05300 */
[----:B--2---:R-:W-:-:S05]  /*1160*/  SEL R0, R0, 0x1, P0 ;  /* 0x0000000100007807 */ /* 0x004fca0000000000 */
[----:B0-----:R-:W-:Y:S02]  /*1170*/  IMAD R89, R0, R89, RZ ;  /* 0x0000005900597224 */ /* 0x001fe400078e02ff */
[----:B------:R-:W-:-:S04]  /*1180*/  @P1 LEA R10, P2, R138, UR4, 0x2 ;  /* 0x000000048a0a1c11 */ /* 0x000fc8000f8410ff */
[----:B------:R-:W-:-:S05]  /*1190*/  @P1 LEA.HI.X R11, R138, UR5, R156, 0x2, P2 ;  /* 0x000000058a0b1c11 */ /* 0x000fca00090f149c */
[----:B------:R3:W5:Y:S01]  /*11a0*/  @P1 LDG.E R89, desc[UR36][R10.64] ;  /* 0x000000240a591981 */ /* 0x000762000c1e1900 */
[----:B------:R-:W-:Y:S05]  /*11b0*/  @P1 BRA `(.L_x_164) ;  /* 0x0000000000241947 */ /* 0x000fea0003800000 */
[----:B------:R-:W-:Y:S02]  /*11c0*/  ULDC.64 UR4, c[0x0][0xa08] ;  /* 0x0002820000047ab9 */ /* 0x000fe40000000a00 */
[----:B------:R-:W-:-:S04]  /*11d0*/  ISETP.NE.U32.AND P0, PT, RZ, UR4, PT ;  /* 0x00000004ff007c0c */ /* 0x000fc8000bf05070 */
[----:B------:R-:W-:-:S13]  /*11e0*/  ISETP.NE.AND.EX P0, PT, RZ, UR5, PT, P0 ;  /* 0x00000005ff007c0c */ /* 0x000fda000bf05300 */
[----:B------:R-:W-:Y:S05]  /*11f0*/  @!P0 BRA `(.L_x_164) ;  /* 0x0000000000148947 */ /* 0x000fea0003800000 */
[----:B---3--:R-:W0:Y:S02]  /*1200*/  LDC.64 R8, c[0x0][0xa08] ;  /* 0x00028200ff087b82 */ /* 0x008e240000000a00 */
[----:B0-----:R-:W-:-:S05]  /*1210*/  IMAD.WIDE R8, R138, 0x4, R8 ;  /* 0x000000048a087825 */ /* 0x001fca00078e0208 */
[----:B-----5:R-:W2:Y:S04]  /*1220*/  LDG.E R89, desc[UR36][R8.64] ;  /* 0x0000002408597981 */ /* 0x020ea8000c1e1900 */
[----:B------:R-:W2:Y:S02]  /*1230*/  LDG.E R0, desc[UR36][R8.64+0x4] ;  /* 0x0000042408007981 */ /* 0x000ea4000c1e1900 */
[----:B--2---:R-:W-:-:S07]  /*1240*/  IMAD.IADD R89, R0, 0x1, -R89 ;  /* 0x0000000100597824 */ /* 0x004fce00078e0a59 */
.L_x_164:
[----:B-----5:R-:W-:Y:S01]  /*1250*/  IMAD.IADD R89, R89, 0x1, -R4 ;  /* 0x0000000159597824 */ /* 0x020fe200078e0a04 */
[C---:B------:R-:W-:Y:S01]  /*1260*/  LOP3.LUT R3, R6.reuse, 0xff000000, RZ, 0xc0, !PT ;  /* 0xff00000006037812 */ /* 0x040fe200078ec0ff */
[----:B------:R-:W-:Y:S01]  /*1270*/  IMAD.MOV.U32 R88, RZ, RZ, RZ ;  /* 0x000000ffff587224 */ /* 0x000fe200078e00ff */
[----:B------:R-:W-:Y:S01]  /*1280*/  LOP3.LUT R0, R6, 0xff0000, RZ, 0xc0, !PT ;  /* 0x00ff000006007812 */ /* 0x000fe200078ec0ff */
[C---:B------:R-:W-:Y:S01]  /*1290*/  VIADD R4, R89.reuse, 0x7f ;  /* 0x0000007f59047836 */ /* 0x040fe20000000000 */
[----:B------:R-:W-:Y:S02]  /*12a0*/  ISETP.GE.AND P0, PT, R89, 0x1, PT ;  /* 0x000000015900780c */ /* 0x000fe40003f06270 */
[----:B------:R-:W-:Y:S02]  /*12b0*/  SHF.R.U32.HI R3, RZ, 0x8, R3 ;  /* 0x00000008ff037819 */ /* 0x000fe40000011603 */
[----:B------:R-:W-:Y:S02]  /*12c0*/  SHF.R.S32.HI R7, RZ, 0x1f, R4 ;  /* 0x0000001fff077819 */ /* 0x000fe40000011404 */
[----:B------:R-:W-:-:S02]  /*12d0*/  LEA.HI R0, R0, R3, RZ, 0x10 ;  /* 0x0000000300007211 */ /* 0x000fc400078f80ff */
[----:B------:R-:W-:Y:S02]  /*12e0*/  LEA.HI R7, R7, R4, RZ, 0x7 ;  /* 0x0000000407077211 */ /* 0x000fe400078f38ff */
[----:B------:R-:W-:Y:S02]  /*12f0*/  LOP3.LUT R155, R0, 0xff, RZ, 0xc0, !PT ;  /* 0x000000ff009b7812 */ /* 0x000fe400078ec0ff */
[----:B------:R-:W-:Y:S02]  /*1300*/  SHF.R.U32.HI R140, RZ, 0x10, R0 ;  /* 0x00000010ff8c7819 */ /* 0x000fe40000011600 */
[----:B---3--:R-:W-:Y:S01]  /*1310*/  SHF.R.S32.HI R11, RZ, 0x7, R7 ;  /* 0x00000007ff0b7819 */ /* 0x008fe20000011407 */
[----:B------:R-:W-:Y:S06]  /*1320*/  @!P0 BRA `(.L_x_165) ;  /* 0x0000000000748947 */ /* 0x000fec0003800000 */
[----:B------:R-:W0:Y:S01]  /*1330*/  LDC R3, c[0x0][0x9f0] ;  /* 0x00027c00ff037b82 */ /* 0x000e220000000800 */
[----:B------:R-:W-:-:S04]  /*1340*/  ISETP.NE.AND P0, PT, R140, RZ, PT ;  /* 0x000000ff8c00720c */ /* 0x000fc80003f05270 */
[----:B0-----:R-:W-:-:S04]  /*1350*/  SEL R12, R140, R3, P0 ;  /* 0x000000038c0c7207 */ /* 0x001fc80000000000 */
[-C--:B------:R-:W-:Y:S02]  /*1360*/  IABS R4, R12.reuse ;  /* 0x0000000c00047213 */ /* 0x080fe40000000000 */
[----:B------:R-:W-:Y:S02]  /*1370*/  IADD3 R0, R11, -0x1, R12 ;  /* 0xffffffff0b007810 */ /* 0x000fe40007ffe00c */
[----:B------:R-:W0:Y:S01]  /*1380*/  I2F.RP R3, R4 ;  /* 0x0000000400037306 */ /* 0x000e220000209400 */
[----:B------:R-:W-:Y:S02]  /*1390*/  IABS R13, R12 ;  /* 0x0000000c000d7213 */ /* 0x000fe40000000000 */
[----:B------:R-:W-:Y:S02]  /*13a0*/  IABS R10, R0 ;  /* 0x00000000000a7213 */ /* 0x000fe40000000000 */
[----:B------:R-:W-:-:S04]  /*13b0*/  LOP3.LUT R0, R0, R12, RZ, 0x3c, !PT ;  /* 0x0000000c00007212 */ /* 0x000fc800078e3cff */
[----:B------:R-:W-:Y:S01]  /*13c0*/  ISETP.GE.AND P2, PT, R0, RZ, PT ;  /* 0x000000ff0000720c */ /* 0x000fe20003f46270 */
[----:B0-----:R-:W0:Y:S02]  /*13d0*/  MUFU.RCP R3, R3 ;  /* 0x0000000300037308 */ /* 0x001e240000001000 */
[----:B0-----:R-:W-:Y:S02]  /*13e0*/  VIADD R8, R3, 0xffffffe ;  /* 0x0ffffffe03087836 */ /* 0x001fe40000000000 */
[----:B------:R-:W-:-:S04]  /*13f0*/  IMAD.MOV R3, RZ, RZ, -R13 ;  /* 0x000000ffff037224 */ /* 0x000fc800078e0a0d */
[----:B------:R0:W1:Y:S02]  /*1400*/  F2I.FTZ.U32.TRUNC.NTZ R9, R8 ;  /* 0x0000000800097305 */ /* 0x000064000021f000 */
[----:B0-----:R-:W-:Y:S01]  /*1410*/  MOV R8, RZ ;  /* 0x000000ff00087202 */ /* 0x001fe20000000f00 */
[----:B-1----:R-:W-:-:S04]  /*1420*/  IMAD.MOV R7, RZ, RZ, -R9 ;  /* 0x000000ffff077224 */ /* 0x002fc800078e0a09 */
[----:B------:R-:W-:-:S04]  /*1430*/  IMAD R7, R7, R4, RZ ;  /* 0x0000000407077224 */ /* 0x000fc800078e02ff */
[----:B------:R-:W-:-:S06]  /*1440*/  IMAD.HI.U32 R9, R9, R7, R8 ;  /* 0x0000000709097227 */ /* 0x000fcc00078e0008 */
[----:B------:R-:W-:-:S04]  /*1450*/  IMAD.HI.U32 R9, R9, R10, RZ ;  /* 0x0000000a09097227 */ /* 0x000fc800078e00ff */
[----:B------:R-:W-:-:S05]  /*1460*/  IMAD R3, R9, R3, R10 ;  /* 0x0000000309037224 */ /* 0x000fca00078e020a */
[----:B------:R-:W-:-:S13]  /*1470*/  ISETP.GT.U32.AND P1, PT, R4, R3, PT ;  /* 0x000000030400720c */ /* 0x000fda0003f24070 */
[----:B------:R-:W-:Y:S02]  /*1480*/  @!P1 IMAD.IADD R3, R3, 0x1, -R4 ;  /* 0x0000000103039824 */ /* 0x000fe400078e0a04 */
[----:B------:R-:W-:Y:S01]  /*1490*/  @!P1 VIADD R9, R9, 0x1 ;  /* 0x0000000109099836 */ /* 0x000fe20000000000 */
[----:B------:R-:W-:Y:S02]  /*14a0*/  ISETP.NE.AND P1, PT, R12, RZ, PT ;  /* 0x000000ff0c00720c */ /* 0x000fe40003f25270 */
[----:B------:R-:W-:-:S13]  /*14b0*/  ISETP.GE.U32.AND P0, PT, R3, R4, PT ;  /* 0x000000040300720c */ /* 0x000fda0003f06070 */
[----:B------:R-:W-:-:S04]  /*14c0*/  @P0 VIADD R9, R9, 0x1 ;  /* 0x0000000109090836 */ /* 0x000fc80000000000 */
[----:B------:R-:W-:Y:S01]  /*14d0*/  @!P2 IMAD.MOV R9, RZ, RZ, -R9 ;  /* 0x000000ffff09a224 */ /* 0x000fe200078e0a09 */
[----:B------:R-:W-:-:S05]  /*14e0*/  @!P1 LOP3.LUT R9, RZ, R12, RZ, 0x33, !PT ;  /* 0x0000000cff099212 */ /* 0x000fca00078e33ff */
[----:B------:R-:W-:-:S07]  /*14f0*/  IMAD.MOV.U32 R88, RZ, RZ, R9 ;  /* 0x000000ffff587224 */ /* 0x000fce00078e0009 */
.L_x_165:
[-C--:B------:R-:W-:Y:S01]  /*1500*/  IMAD R22, R155, R88.reuse, RZ ;  /* 0x000000589b167224 */ /* 0x080fe200078e02ff */
[----:B------:R-:W-:Y:S01]  /*1510*/  LOP3.LUT R139, R6, 0xffff, RZ, 0xc0, !PT ;  /* 0x0000ffff068b7812 */ /* 0x000fe200078ec0ff */
[----:B------:R-:W-:Y:S01]  /*1520*/  IMAD.MOV.U32 R141, RZ, RZ, R5 ;  /* 0x000000ffff8d7224 */ /* 0x000fe200078e0005 */
[----:B------:R-:W-:Y:S01]  /*1530*/  PLOP3.LUT P0, PT, PT, PT, PT, 0x80, 0x0 ;  /* 0x000000000000781c */ /* 0x000fe20003f0f070 */
[----:B------:R-:W-:Y:S01]  /*1540*/  IMAD.MOV.U32 R3, RZ, RZ, RZ ;  /* 0x000000ffff037224 */ /* 0x000fe200078e00ff */
[----:B------:R-:W-:Y:S02]  /*1550*/  VIADDMNMX R88, R22, R88, R11, PT ;  /* 0x0000005816587246 */ /* 0x000fe4000380010b */
[----:B------:R-:W-:Y:S02]  /*1560*/  CS2R R134, SRZ ;  /* 0x0000000000867805 */ /* 0x000fe4000001ff00 */
[----:B------:R-:W-:Y:S02]  /*1570*/  MOV R0, RZ ;  /* 0x000000ff00007202 */ /* 0x000fe40000000f00 */
[----:B------:R-:W-:-:S02]  /*1580*/  CS2R R52, SRZ ;  /* 0x0000000000347805 */ /* 0x000fc4000001ff00 */
[----:B------:R-:W-:Y:S02]  /*1590*/  ISETP.GT.AND P1, PT, R88, R22, PT ;  /* 0x000000165800720c */ /* 0x000fe40003f24270 */
        /* <DEDUP_REMOVED lines=23> */
[----:B------:R-:W0:Y:S01]  /*1710*/  S2R R4, SR_TID.X ;  /* 0x0000000000047919 */ /* 0x000e220000002100 */
[----:B------:R-:W-:-:S04]  /*1720*/  UIADD3 UR6, UR41, 0x21800, URZ ;  /* 0x0002180029067890 */ /* 0x000fc8000fffe03f */
[----:B------:R-:W-:-:S06]  /*1730*/  ULOP3.LUT UP0, URZ, UR6, 0x3ff, URZ, 0xc0, !UPT ;  /* 0x000003ff063f7892 */ /* 0x000fcc000f80c03f */
[----:B------:R-:W-:Y:S01]  /*1740*/  PLOP3.LUT P0, PT, PT, PT, UP0, 0x80, 0x0 ;  /* 0x000000000000781c */ /* 0x000fe20003f0f008 */
[----:B0-----:R-:W-:-:S05]  /*1750*/  VIADD R7, R4, 0xffffff80 ;  /* 0xffffff8004077836 */ /* 0x001fca0000000000 */
[----:B------:R-:W-:-:S04]  /*1760*/  SHF.R.S32.HI R4, RZ, 0x1f, R7 ;  /* 0x0000001fff047819 */ /* 0x000fc80000011407 */
[----:B------:R-:W-:-:S04]  /*1770*/  LEA.HI R4, R4, R7, RZ, 0x7 ;  /* 0x0000000704047211 */ /* 0x000fc800078f38ff */
[----:B------:R-:W-:-:S05]  /*1780*/  SHF.R.S32.HI R4, RZ, 0x7, R4 ;  /* 0x00000007ff047819 */ /* 0x000fca0000011404 */
[----:B------:R-:W0:Y:S02]  /*1790*/  SHFL.IDX PT, R0, R4, RZ, 0x1f ;  /* 0x00001fff04007589 */ /* 0x000e2400000e0000 */
[----:B0-----:R-:W-:-:S13]  /*17a0*/  R2UR UR40, R0 ;  /* 0x00000000002872ca */ /* 0x001fda00000e0000 */
        /* <DEDUP_REMOVED lines=15> */
[----:B------:R-:W-:Y:S01]  /*18a0*/  MOV R8, 0x70 ;  /* 0x0000007000087802 */ /* 0x000fe20000000f00 */
[----:B------:R-:W-:Y:S02]  /*18b0*/  IMAD.U32 R6, RZ, RZ, UR4 ;  /* 0x00000004ff067e24 */ /* 0x000fe4000f8e00ff */
[----:B------:R-:W-:-:S02]  /*18c0*/  IMAD.U32 R7, RZ, RZ, UR5 ;  /* 0x00000005ff077e24 */ /* 0x000fc4000f8e00ff */
[----:B------:R-:W-:Y:S02]  /*18d0*/  IMAD.U32 R11, RZ, RZ, UR7 ;  /* 0x00000007ff0b7e24 */ /* 0x000fe4000f8e00ff */
[----:B------:R-:W-:Y:S02]  /*18e0*/  IMAD.MOV.U32 R12, RZ, RZ, 0x1 ;  /* 0x00000001ff0c7424 */ /* 0x000fe400078e00ff */
[----:B0-----:R-:W-:-:S07]  /*18f0*/  IMAD.MOV.U32 R13, RZ, RZ, RZ ;  /* 0x000000ffff0d7224 */ /* 0x001fce00078e00ff */
[----:B------:R-:W-:-:S07]  /*1900*/  LEPC R20, `(.L_x_167) ;  /* 0x000000001014794e */ /* 0x000fce0000000000 */
[----:B-1----:R-:W-:Y:S05]  /*1910*/  CALL.ABS.NOINC R14 ;  /* 0x000000000e007343 */ /* 0x002fea0003c00000 */
.L_x_167:
[----:B------:R-:W2:Y:S01]  /*1920*/  LDL R20, [R1+0x8] ;  /* 0x0000080001147983 */ /* 0x000ea20000100800 */
[----:B------:R-:W-:Y:S02]  /*1930*/  ISETP.NE.AND P0, PT, R19, 0x3, PT ;  /* 0x000000031300780c */ /* 0x000fe40003f05270 */
[----:B--2---:R-:W-:-:S04]  /*1940*/  LEA.HI R0, R20, R20, RZ, 0x1 ;  /* 0x0000001414007211 */ /* 0x004fc800078f08ff */
[----:B------:R-:W-:-:S05]  /*1950*/  LOP3.LUT R0, R0, 0xfffffffe, RZ, 0xc0, !PT ;  /* 0xfffffffe00007812 */ /* 0x000fca00078ec0ff */
[----:B------:R-:W-:-:S05]  /*1960*/  IMAD.IADD R0, R20, 0x1, -R0 ;  /* 0x0000000114007824 */ /* 0x000fca00078e0a00 */
[----:B------:R-:W-:-:S04]  /*1970*/  SHF.L.U32 R0, R0, 0x1f, RZ ;  /* 0x0000001f00007819 */ /* 0x000fc800000006ff */
[----:B------:R-:W0:Y:S02]  /*1980*/  SYNCS.PHASECHK.TRANS64.TRYWAIT P1, [UR41+0x2d800], R0 ;  /* 0x02d80000ff0075a7 */ /* 0x000e240008020169 */
[----:B0-----:R-:W-:Y:S05]  /*1990*/  @!P1 BRA `(.L_x_168) ;  /* 0x000000dc00b49947 */ /* 0x001fea0003800000 */
.L_x_288:
[----:B------:R-:W-:Y:S05]  /*19a0*/  @!P0 BRA `(.L_x_169) ;  /* 0x0000000000048947 */ /* 0x000fea0003800000 */
[----:B------:R-:W-:Y:S01]  /*19b0*/  BPT.TRAP 0x1 ;  /* 0x000000040000795c */ /* 0x000fe20000300000 */
.L_x_169:
[----:B0-----:R-:W-:Y:S01]  /*19c0*/  IMAD.U32 R0, RZ, RZ, UR38 ;  /* 0x00000026ff007e24 */ /* 0x001fe2000f8e00ff */
[----:B------:R-:W-:-:S04]  /*19d0*/  SHF.L.U32 R3, R2, 0x1f, RZ ;  /* 0x0000001f02037819 */ /* 0x000fc800000006ff */
[----:B------:R-:W-:-:S04]  /*19e0*/  LEA R0, R0, UR41, 0x3 ;  /* 0x0000002900007c11 */ /* 0x000fc8000f8e18ff */
[----:B------:R0:W1:Y:S01]  /*19f0*/  SYNCS.PHASECHK.TRANS64.TRYWAIT P1, [R0+URZ+0x2d830], R3 ;  /* 0x02d83003000075a7 */ /* 0x000062000802017f */
[----:B------:R-:W-:Y:S05]  /*1a00*/  @!P0 BRA `(.L_x_170) ;  /* 0x0000000000048947 */ /* 0x000fea0003800000 */
[----:B------:R-:W-:Y:S01]  /*1a10*/  BPT.TRAP 0x1 ;  /* 0x000000040000795c */ /* 0x000fe20000300000 */
.L_x_170:
[----:B------:R-:W-:Y:S01]  /*1a20*/  IMAD.MOV.U32 R135, RZ, RZ, RZ ;  /* 0x000000ffff877224 */ /* 0x000fe200078e00ff */
[----:B-1----:R-:W-:Y:S06]  /*1a30*/  @P1 BRA `(.L_x_171) ;  /* 0x0000000000081947 */ /* 0x002fec0003800000 */
[----:B------:R-:W1:Y:S02]  /*1a40*/  SYNCS.PHASECHK.TRANS64.TRYWAIT P1, [R0+URZ+0x2d830], R3 ;  /* 0x02d83003000075a7 */ /* 0x000e64000802017f */
[----:B-1----:R-:W-:Y:S05]  /*1a50*/  @!P1 BRA `(.L_x_172) ;  /* 0x000000dc009c9947 */ /* 0x002fea0003800000 */
.L_x_171:
[----:B------:R-:W-:Y:S05]  /*1a60*/  WARPSYNC.ALL ;  /* 0x0000000000007948 */ /* 0x000fea0003800000 */
[----:B------:R-:W-:Y:S01]  /*1a70*/  UIADD3 UR4, UR41, 0x15400, URZ ;  /* 0x0001540029047890 */ /* 0x000fe2000fffe03f */
[----:B------:R-:W-:Y:S01]  /*1a80*/  WARPGROUP.ARRIVE ;  /* 0x00000000000079c5 */ /* 0x000fe20000000000 */
[----:B------:R-:W-:Y:S02]  /*1a90*/  ULEA UR43, UR43, UR41, 0xc ;  /* 0x000000292b2b7291 */ /* 0x000fe4000f8e603f */
[----:B------:R-:W-:Y:S02]  /*1aa0*/  USHF.R.U32.HI UR4, URZ, 0x4, UR4 ;  /* 0x000000043f047899 */ /* 0x000fe40008011604 */
[----:B------:R-:W-:-:S02]  /*1ab0*/  UIADD3 UR43, UR43, 0xc400, URZ ;  /* 0x0000c4002b2b7890 */ /* 0x000fc4000fffe03f */
[----:B------:R-:W-:Y:S02]  /*1ac0*/  ULOP3.LUT UR4, UR4, 0x3fff, URZ, 0xc0, !UPT ;  /* 0x00003fff04047892 */ /* 0x000fe4000f8ec03f */
[----:B------:R-:W-:Y:S02]  /*1ad0*/  USHF.R.U32.HI UR43, URZ, 0x4, UR43 ;  /* 0x000000043f2b7899 */ /* 0x000fe4000801162b */
[----:B------:R-:W-:Y:S02]  /*1ae0*/  ULOP3.LUT UR28, UR4, 0x10000, URZ, 0xfc, !UPT ;  /* 0x00010000041c7892 */ /* 0x000fe4000f8efc3f */
[----:B------:R-:W-:Y:S02]  /*1af0*/  ULOP3.LUT UR43, UR43, 0x3fff, URZ, 0xc0, !UPT ;  /* 0x00003fff2b2b7892 */ /* 0x000fe4000f8ec03f */
[----:B------:R-:W-:Y:S02]  /*1b00*/  UIMAD UR6, UR38, 0x600, UR28 ;  /* 0x00000600260678a4 */ /* 0x000fe4000f8e021c */
[----:B------:R-:W-:Y:S01]  /*1b10*/  ULOP3.LUT UR4, UR43, 0x10000, URZ, 0xfc, !UPT ;  /* 0x000100002b047892 */ /* 0x000fe2000f8efc3f */
[----:B------:R-:W-:Y:S01]  /*1b20*/  UMOV UR7, 0x80000020 ;  /* 0x8000002000077882 */ /* 0x000fe20000000000 */
[----:B------:R-:W-:-:S02]  /*1b30*/  UMOV UR5, 0x80000020 ;  /* 0x8000002000057882 */ /* 0x000fc40000000000 */
[----:B------:R-:W-:Y:S02]  /*1b40*/  UIADD3 UR8, UR4, 0x2, URZ ;  /* 0x0000000204087890 */ /* 0x000fe4000fffe03f */
[----:B------:R-:W-:Y:S01]  /*1b50*/  UIADD3 UR10, UR6, 0x2, URZ ;  /* 0x00000002060a7890 */ /* 0x000fe2000fffe03f */
[----:B------:R-:W-:Y:S02]  /*1b60*/  UMOV UR9, 0x80000020 ;  /* 0x8000002000097882 */ /* 0x000fe40000000000 */
[----:B------:R-:W-:Y:S01]  /*1b70*/  HGMMA.64x128x16.F32.BF16 R24, gdesc[UR4], RZ, !UPT, gsb0 ;  /* 0x01e00000041879f0 */ /* 0x000fe2000c0018ff */
[----:B------:R-:W-:Y:S01]  /*1b80*/  UMOV UR11, 0x80000020 ;  /* 0x80000020000b7882 */ /* 0x000fe20000000000 */
[----:B------:R-:W-:Y:S02]  /*1b90*/  UIADD3 UR12, UR4, 0x300, URZ ;  /* 0x00000300040c7890 */ /* 0x000fe4000fffe03f */
[----:B------:R-:W-:Y:S01]  /*1ba0*/  UIADD3 UR14, UR6, 0x200, URZ ;  /* 0x00000200060e7890 */ /* 0x000fe2000fffe03f */
[----:B------:R-:W-:Y:S01]  /*1bb0*/  UMOV UR13, 0x80000020 ;  /* 0x80000020000d7882 */ /* 0x000fe20000000000 */
[----:B------:R-:W-:Y:S01]  /*1bc0*/  UMOV UR15, 0x80000020 ;  /* 0x80000020000f7882 */ /* 0x000fe20000000000 */
[----:B------:R-:W-:-:S02]  /*1bd0*/  UIADD3 UR16, UR4, 0x302, URZ ;  /* 0x0000030204107890 */ /* 0x000fc4000fffe03f */
[----:B------:R-:W-:Y:S01]  /*1be0*/  UIADD3 UR18, UR6, 0x202, URZ ;  /* 0x0000020206127890 */ /* 0x000fe2000fffe03f */
[----:B------:R-:W-:Y:S01]  /*1bf0*/  UMOV UR17, 0x80000020 ;  /* 0x8000002000117882 */ /* 0x000fe20000000000 */
[----:B------:R-:W-:Y:S01]  /*1c00*/  UMOV UR19, 0x80000020 ;  /* 0x8000002000137882 */ /* 0x000fe20000000000 */
[----:B------:R-:W-:Y:S02]  /*1c10*/  UIADD3 UR20, UR4, 0x600, URZ ;  /* 0x0000060004147890 */ /* 0x000fe4000fffe03f */
[----:B------:R-:W-:Y:S01]  /*1c20*/  UIADD3 UR22, UR6, 0x400, URZ ;  /* 0x0000040006167890 */ /* 0x000fe2000fffe03f */
[----:B------:R-:W-:Y:S01]  /*1c30*/  UMOV UR21, 0x80000020 ;  /* 0x8000002000157882 */ /* 0x000fe20000000000 */
[----:B------:R-:W-:Y:S01]  /*1c40*/  UMOV UR23, 0x80000020 ;  /* 0x8000002000177882 */ /* 0x000fe20000000000 */
[----:B------:R-:W-:Y:S02]  /*1c50*/  UIADD3 UR24, UR4, 0x602, URZ ;  /* 0x0000060204187890 */ /* 0x000fe4000fffe03f */
[----:B------:R-:W-:Y:S01]  /*1c60*/  UIADD3 UR26, UR6, 0x402, URZ ;  /* 0x00000402061a7890 */ /* 0x000fe2000fffe03f */
[----:B------:R-:W-:Y:S01]  /*1c70*/  UMOV UR25, 0x80000020 ;  /* 0x8000002000197882 */ /* 0x000fe20000000000 */
[----:B------:R-:W-:Y:S01]  /*1c80*/  UMOV UR27, 0x80000020 ;  /* 0x80000020001b7882 */ /* 0x000fe20000000000 */
[----:B------:R-:W-:-:S02]  /*1c90*/  WARPGROUP.DEPBAR.LE gsb0, 0x0 ;  /* 0x00008000000079c5 */ /* 0x000fc40000010000 */
        /* <DEDUP_REMOVED lines=15> */
[----:B------:R-:W-:Y:S05]  /*1d90*/  @!P0 BRA `(.L_x_173) ;  /* 0x0000000000048947 */ /* 0x000fea0003800000 */
[----:B------:R-:W-:Y:S01]  /*1da0*/  BPT.TRAP 0x1 ;  /* 0x000000040000795c */ /* 0x000fe20000300000 */
.L_x_173:
[----:B------:R-:W-:Y:S01]  /*1db0*/  ULDC UR6, c[0x0][0x9d8] ;  /* 0x0002760000067ab9 */ /* 0x000fe20000000800 */
[----:B------:R-:W-:Y:S01]  /*1dc0*/  IADD3 R89, R89, 0x80, -R157 ;  /* 0x0000008059597810 */ /* 0x000fe20007ffe89d */
[----:B01----:R-:W-:Y:S01]  /*1dd0*/  FMUL.FTZ R3, R24, UR6 ;  /* 0x0000000618037c20 */ /* 0x003fe20008410000 */
[----:B------:R-:W-:Y:S01]  /*1de0*/  FMUL.FTZ R4, R25, UR6 ;  /* 0x0000000619047c20 */ /* 0x000fe20008410000 */
[----:B------:R-:W-:Y:S01]  /*1df0*/  FMUL.FTZ R7, R28, UR6 ;  /* 0x000000061c077c20 */ /* 0x000fe20008410000 */
[----:B------:R-:W-:Y:S01]  /*1e00*/  FMUL.FTZ R8, R29, UR6 ;  /* 0x000000061d087c20 */ /* 0x000fe20008410000 */
[----:B------:R-:W-:Y:S01]  /*1e10*/  FMUL.FTZ R13, R34, UR6 ;  /* 0x00000006220d7c20 */ /* 0x000fe20008410000 */
[----:B------:R-:W-:Y:S01]  /*1e20*/  FMUL.FTZ R11, R32, UR6 ;  /* 0x00000006200b7c20 */ /* 0x000fe20008410000 */
[----:B------:R-:W0:Y:S01]  /*1e30*/  MUFU.TANH R3, R3 ;  /* 0x0000000300037308 */ /* 0x000e220000002400 */
[----:B------:R-:W-:Y:S01]  /*1e40*/  FMUL.FTZ R34, R49, UR6 ;  /* 0x0000000631227c20 */ /* 0x000fe20008410000 */
[----:B------:R-:W-:Y:S01]  /*1e50*/  FMUL.FTZ R49, R64, UR6 ;  /* 0x0000000640317c20 */ /* 0x000fe20008410000 */
[----:B------:R-:W-:-:S02]  /*1e60*/  IMAD R64, R88, -0x80, R89 ;  /* 0xffffff8058407824 */ /* 0x000fc400078e0259 */
[----:B------:R-:W-:Y:S01]  /*1e70*/  FMUL.FTZ R5, R26, UR6 ;  /* 0x000000061a057c20 */ /* 0x000fe20008410000 */
[----:B------:R-:W-:Y:S01]  /*1e80*/  FMUL.FTZ R12, R33, UR6 ;  /* 0x00000006210c7c20 */ /* 0x000fe20008410000 */
[----:B------:R-:W-:Y:S01]  /*1e90*/  FMUL.FTZ R6, R27, UR6 ;  /* 0x000000061b067c20 */ /* 0x000fe20008410000 */
[----:B------:R-:W-:Y:S01]  /*1ea0*/  FMUL.FTZ R15, R36, UR6 ;  /* 0x00000006240f7c20 */ /* 0x000fe20008410000 */
[----:B------:R-:W1:Y:S01]  /*1eb0*/  MUFU.TANH R4, R4 ;  /* 0x0000000400047308 */ /* 0x000e620000002400 */
[C---:B------:R-:W-:Y:S01]  /*1ec0*/  ISETP.GT.AND P2, PT, R64.reuse, RZ, PT ;  /* 0x000000ff4000720c */ /* 0x040fe20003f44270 */
[----:B------:R-:W-:Y:S01]  /*1ed0*/  FMUL.FTZ R36, R51, UR6 ;  /* 0x0000000633247c20 */ /* 0x000fe20008410000 */
[----:B------:R-:W-:Y:S01]  /*1ee0*/  ISETP.GT.AND P1, PT, R64, 0x1, PT ;  /* 0x000000014000780c */ /* 0x000fe20003f24270 */
[----:B------:R-:W-:Y:S01]  /*1ef0*/  FMUL.FTZ R51, R66, UR6 ;  /* 0x0000000642337c20 */ /* 0x000fe20008410000 */
[----:B------:R-:W-:Y:S01]  /*1f00*/  FMUL.FTZ R9, R30, UR6 ;  /* 0x000000061e097c20 */ /* 0x000fe20008410000 */
[----:B------:R-:W-:Y:S01]  /*1f10*/  ISETP.GT.AND P6, PT, R64, 0x8, PT ;  /* 0x000000084000780c */ /* 0x000fe20003fc4270 */
[----:B------:R-:W-:Y:S01]  /*1f20*/  FMUL.FTZ R20, R37, UR6 ;  /* 0x0000000625147c20 */ /* 0x000fe20008410000 */
[----:B------:R-:W2:Y:S01]  /*1f30*/  MUFU.TANH R7, R7 ;  /* 0x0000000700077308 */ /* 0x000ea20000002400 */
[----:B0-----:R-:W-:Y:S01]  /*1f40*/  FSEL R66, R3, -INF , P2 ;  /* 0xff80000003427808 */ /* 0x001fe20001000000 */
[----:B------:R-:W-:Y:S01]  /*1f50*/  FMUL.FTZ R21, R38, UR6 ;  /* 0x0000000626157c20 */ /* 0x000fe20008410000 */
[----:B------:R-:W-:Y:S01]  /*1f60*/  FMUL.FTZ R37, R52, UR6 ;  /* 0x0000000634257c20 */ /* 0x000fe20008410000 */
[----:B------:R-:W-:Y:S01]  /*1f70*/  FMUL.FTZ R38, R53, UR6 ;  /* 0x0000000635267c20 */ /* 0x000fe20008410000 */
[----:B------:R-:W-:Y:S01]  /*1f80*/  FMUL.FTZ R52, R67, UR6 ;  /* 0x0000000643347c20 */ /* 0x000fe20008410000 */
[----:B------:R-:W-:Y:S01]  /*1f90*/  FMUL.FTZ R53, R68, UR6 ;  /* 0x0000000644357c20 */ /* 0x000fe20008410000 */
[----:B------:R-:W-:Y:S01]  /*1fa0*/  FMUL.FTZ R10, R31, UR6 ;  /* 0x000000061f0a7c20 */ /* 0x000fe20008410000 */
[----:B------:R-:W0:Y:S01]  /*1fb0*/  MUFU.TANH R8, R8 ;  /* 0x0000000800087308 */ /* 0x000e220000002400 */
[----:B-1----:R-:W-:Y:S01]  /*1fc0*/  FSEL R4, R4, -INF , P1 ;  /* 0xff80000004047808 */ /* 0x002fe20000800000 */
[----:B------:R-:W-:Y:S01]  /*1fd0*/  FMUL.FTZ R25, R40, UR6 ;  /* 0x0000000628197c20 */ /* 0x000fe20008410000 */
[----:B------:R-:W-:Y:S01]  /*1fe0*/  ISETP.GT.AND P5, PT, R64, 0x9, PT ;  /* 0x000000094000780c */ /* 0x000fe20003fa4270 */
[----:B------:R-:W-:Y:S01]  /*1ff0*/  FMUL.FTZ R26, R41, UR6 ;  /* 0x00000006291a7c20 */ /* 0x000fe20008410000 */
[----:B------:R-:W-:Y:S01]  /*2000*/  FMNMX.FTZ R67, R66, R4, !PT ;  /* 0x0000000442437209 */ /* 0x000fe20007810000 */
[----:B------:R-:W-:Y:S01]  /*2010*/  FMUL.FTZ R27, R42, UR6 ;  /* 0x000000062a1b7c20 */ /* 0x000fe20008410000 */
[----:B------:R-:W-:Y:S01]  /*2020*/  ISETP.GT.AND P4, PT, R64, 0x10, PT ;  /* 0x000000104000780c */ /* 0x000fe20003f84270 */
[----:B------:R-:W1:Y:S01]  /*2030*/  MUFU.TANH R11, R11 ;  /* 0x0000000b000b7308 */ /* 0x000e620000002400 */
[----:B--2---:R-:W-:Y:S01]  /*2040*/  FSEL R68, R7, -INF , P6 ;  /* 0xff80000007447808 */ /* 0x004fe20003000000 */
[----:B------:R-:W-:Y:S01]  /*2050*/  FMUL.FTZ R42, R57, UR6 ;  /* 0x00000006392a7c20 */ /* 0x000fe20008410000 */
[----:B------:R-:W-:Y:S01]  /*2060*/  FMUL.FTZ R57, R72, UR6 ;  /* 0x0000000648397c20 */ /* 0x000fe20008410000 */
[----:B------:R-:W-:Y:S01]  /*2070*/  FMUL.FTZ R14, R35, UR6 ;  /* 0x00000006230e7c20 */ /* 0x000fe20008410000 */
[----:B------:R-:W-:Y:S01]  /*2080*/  FMNMX.FTZ R67, R68, R67, !PT ;  /* 0x0000004344437209 */ /* 0x000fe20007810000 */
[----:B------:R-:W-:Y:S01]  /*2090*/  FMUL.FTZ R29, R44, UR6 ;  /* 0x000000062c1d7c20 */ /* 0x000fe20008410000 */
[----:B------:R-:W-:Y:S01]  /*20a0*/  ISETP.GT.AND P3, PT, R64, 0x11, PT ;  /* 0x000000114000780c */ /* 0x000fe20003f64270 */
[----:B------:R-:W2:Y:S01]  /*20b0*/  MUFU.TANH R5, R5 ;  /* 0x0000000500057308 */ /* 0x000ea20000002400 */
[----:B0-----:R-:W-:Y:S01]  /*20c0*/  FSEL R8, R8, -INF , P5 ;  /* 0xff80000008087808 */ /* 0x001fe20002800000 */
[----:B------:R-:W-:Y:S01]  /*20d0*/  FMUL.FTZ R40, R55, UR6 ;  /* 0x0000000637287c20 */ /* 0x000fe20008410000 */
[----:B------:R-:W-:Y:S01]  /*20e0*/  FMUL.FTZ R55, R70, UR6 ;  /* 0x0000000646377c20 */ /* 0x000fe20008410000 */
[----:B------:R-:W-:Y:S01]  /*20f0*/  FMUL.FTZ R30, R45, UR6 ;  /* 0x000000062d1e7c20 */ /* 0x000fe20008410000 */
[----:B------:R-:W-:Y:S01]  /*2100*/  FMNMX.FTZ R67, R8, R67, !PT ;  /* 0x0000004308437209 */ /* 0x000fe20007810000 */
[----:B------:R-:W-:Y:S01]  /*2110*/  FMUL.FTZ R31, R46, UR6 ;  /* 0x000000062e1f7c20 */ /* 0x000fe20008410000 */
        /* <DEDUP_REMOVED lines=11> */
[----:B------:R-:W-:Y:S01]  /*21d0*/  FMUL.FTZ R84, R84, UR6 ;  /* 0x0000000654547c20 */ /* 0x000fe20008410000 */
[----:B------:R-:W-:Y:S01]  /*21e0*/  ISETP.GT.AND P2, PT, R64, 0x18, PT ;  /* 0x000000184000780c */ /* 0x000fe20003f44270 */
[----:B------:R-:W-:Y:S01]  /*21f0*/  FMUL.FTZ R28, R43, UR6 ;  /* 0x000000062b1c7c20 */ /* 0x000fe20008410000 */
[----:B------:R-:W-:Y:S01]  /*2200*/  FMUL.FTZ R48, R63, UR6 ;  /* 0x000000063f307c20 */ /* 0x000fe20008410000 */
[----:B------:R-:W-:Y:S01]  /*2210*/  FMUL.FTZ R63, R80, UR6 ;  /* 0x00000006503f7c20 */ /* 0x000fe20008410000 */
[----:B------:R-:W-:Y:S01]  /*2220*/  FMUL.FTZ R32, R47, UR6 ;  /* 0x000000062f207c20 */ /* 0x000fe20008410000 */
        /* <DEDUP_REMOVED lines=11> */
[----:B------:R-:W-:Y:S01]  /*22e0*/  ISETP.GT.AND P1, PT, R64, 0x19, PT ;  /* 0x000000194000780c */ /* 0x000fe20003f24270 */
[----:B------:R-:W-:Y:S01]  /*22f0*/  FMUL.FTZ R47, R62, UR6 ;  /* 0x000000063e2f7c20 */ /* 0x000fe20008410000 */
[----:B------:R-:W-:Y:S01]  /*2300*/  FMUL.FTZ R54, R69, UR6 ;  /* 0x0000000645367c20 */ /* 0x000fe20008410000 */
[----:B------:R-:W-:Y:S01]  /*2310*/  FMUL.FTZ R58, R73, UR6 ;  /* 0x00000006493a7c20 */ /* 0x000fe20008410000 */
[----:B------:R-:W-:Y:S01]  /*2320*/  FMUL.FTZ R62, R77, UR6 ;  /* 0x000000064d3e7c20 */ /* 0x000fe20008410000 */
[----:B------:R-:W1:Y:S01]  /*2330*/  MUFU.TANH R20, R20 ;  /* 0x0000001400147308 */ /* 0x000e620000002400 */
[----:B--2---:R-:W-:Y:S01]  /*2340*/  FSEL R76, R15, -INF , P2 ;  /* 0xff8000000f4c7808 */ /* 0x004fe20001000000 */
[----:B------:R-:W-:Y:S01]  /*2350*/  FMUL.FTZ R56, R71, UR6 ;  /* 0x0000000647387c20 */ /* 0x000fe20008410000 */
[----:B------:R-:W-:Y:S01]  /*2360*/  FMUL.FTZ R65, R81, UR6 ;  /* 0x0000000651417c20 */ /* 0x000fe20008410000 */
[----:B------:R-:W-:Y:S01]  /*2370*/  FMUL.FTZ R60, R75, UR6 ;  /* 0x000000064b3c7c20 */ /* 0x000fe20008410000 */
[----:B------:R-:W-:Y:S01]  /*2380*/  FMNMX.FTZ R67, R76, R67, !PT ;  /* 0x000000434c437209 */ /* 0x000fe20007810000 */
[----:B------:R-:W-:Y:S01]  /*2390*/  FMUL.FTZ R7, R85, UR6 ;  /* 0x0000000655077c20 */ /* 0x000fe20008410000 */
[----:B------:R-:W-:Y:S01]  /*23a0*/  ULDC UR7, c[0x0][0x988] ;  /* 0x0002620000077ab9 */ /* 0x000fe20000000800 */
[----:B------:R-:W2:Y:S01]  /*23b0*/  MUFU.TANH R10, R10 ;  /* 0x0000000a000a7308 */ /* 0x000ea20000002400 */
[----:B0-----:R-:W-:Y:S01]  /*23c0*/  FSEL R74, R9, -INF , P6 ;  /* 0xff800000094a7808 */ /* 0x001fe20003000000 */
[----:B------:R-:W-:Y:S01]  /*23d0*/  IMAD.U32 R71, RZ, RZ, UR7 ;  /* 0x00000007ff477e24 */ /* 0x000fe2000f8e00ff */
[----:B------:R-:W-:Y:S01]  /*23e0*/  ISETP.GT.AND P6, PT, R64, 0x20, PT ;  /* 0x000000204000780c */ /* 0x000fe20003fc4270 */
[--C-:B------:R-:W-:Y:S01]  /*23f0*/  IMAD.MOV.U32 R133, RZ, RZ, R135.reuse ;  /* 0x000000ffff857224 */ /* 0x100fe200078e0087 */
[----:B------:R-:W-:Y:S01]  /*2400*/  FMNMX.FTZ R9, R70, R6, !PT ;  /* 0x0000000646097209 */ /* 0x000fe20007810000 */
[--C-:B------:R-:W-:Y:S01]  /*2410*/  IMAD.MOV.U32 R131, RZ, RZ, R135.reuse ;  /* 0x000000ffff837224 */ /* 0x100fe200078e0087 */
[----:B------:R-:W-:Y:S01]  /*2420*/  P2R R90, PR, RZ, 0x1 ;  /* 0x00000001ff5a7803 */ /* 0x000fe20000000000 */
[----:B------:R-:W-:Y:S01]  /*2430*/  MUFU.TANH R25, R25 ;  /* 0x0000001900197308 */ /* 0x000fe20000002400 */
[----:B-1----:R-:W-:Y:S01]  /*2440*/  FSEL R20, R20, -INF , P1 ;  /* 0xff80000014147808 */ /* 0x002fe20000800000 */
[--C-:B------:R-:W-:Y:S01]  /*2450*/  IMAD.MOV.U32 R129, RZ, RZ, R135.reuse ;  /* 0x000000ffff817224 */ /* 0x100fe200078e0087 */
[----:B------:R-:W-:Y:S01]  /*2460*/  FMNMX.FTZ R9, R74, R9, !PT ;  /* 0x000000094a097209 */ /* 0x000fe20007810000 */
[--C-:B------:R-:W-:Y:S01]  /*2470*/  IMAD.MOV.U32 R127, RZ, RZ, R135.reuse ;  /* 0x000000ffff7f7224 */ /* 0x100fe200078e0087 */
[----:B------:R-:W-:Y:S01]  /*2480*/  FMNMX.FTZ R67, R20, R67, !PT ;  /* 0x0000004314437209 */ /* 0x000fe20007810000 */
[----:B------:R-:W-:-:S02]  /*2490*/  IMAD.MOV.U32 R125, RZ, RZ, R135 ;  /* 0x000000ffff7d7224 */ /* 0x000fc400078e0087 */
[----:B------:R-:W0:Y:S01]  /*24a0*/  MUFU.TANH R13, R13 ;  /* 0x0000000d000d7308 */ /* 0x000e220000002400 */
[----:B--2---:R-:W-:Y:S01]  /*24b0*/  FSEL R10, R10, -INF , P5 ;  /* 0xff8000000a0a7808 */ /* 0x004fe20002800000 */
[--C-:B------:R-:W-:Y:S01]  /*24c0*/  IMAD.MOV.U32 R123, RZ, RZ, R135.reuse ;  /* 0x000000ffff7b7224 */ /* 0x100fe200078e0087 */
[----:B------:R-:W-:Y:S01]  /*24d0*/  ISETP.GT.AND P5, PT, R64, 0x21, PT ;  /* 0x000000214000780c */ /* 0x000fe20003fa4270 */
[--C-:B------:R-:W-:Y:S01]  /*24e0*/  IMAD.MOV.U32 R121, RZ, RZ, R135.reuse ;  /* 0x000000ffff797224 */ /* 0x100fe200078e0087 */
[----:B------:R-:W-:Y:S01]  /*24f0*/  FMNMX.FTZ R9, R10, R9, !PT ;  /* 0x000000090a097209 */ /* 0x000fe20007810000 */
[--C-:B------:R-:W-:Y:S02]  /*2500*/  IMAD.MOV.U32 R119, RZ, RZ, R135.reuse ;  /* 0x000000ffff777224 */ /* 0x100fe400078e0087 */
[----:B------:R-:W1:Y:S01]  /*2510*/  MUFU.TANH R26, R26 ;  /* 0x0000001a001a7308 */ /* 0x000e620000002400 */
[--C-:B------:R-:W-:Y:S02]  /*2520*/  IMAD.MOV.U32 R117, RZ, RZ, R135.reuse ;  /* 0x000000ffff757224 */ /* 0x100fe400078e0087 */
[----:B------:R-:W-:-:S02]  /*2530*/  IMAD.MOV.U32 R115, RZ, RZ, R135 ;  /* 0x000000ffff737224 */ /* 0x000fc400078e0087 */
[--C-:B------:R-:W-:Y:S02]  /*2540*/  IMAD.MOV.U32 R113, RZ, RZ, R135.reuse ;  /* 0x000000ffff717224 */ /* 0x100fe400078e0087 */
[--C-:B------:R-:W-:Y:S01]  /*2550*/  IMAD.MOV.U32 R111, RZ, RZ, R135.reuse ;  /* 0x000000ffff6f7224 */ /* 0x100fe200078e0087 */
[----:B------:R-:W2:Y:S01]  /*2560*/  MUFU.TANH R14, R14 ;  /* 0x0000000e000e7308 */ /* 0x000ea20000002400 */
[----:B0-----:R-:W-:Y:S01]  /*2570*/  FSEL R80, R13, -INF , P4 ;  /* 0xff8000000d507808 */ /* 0x001fe20002000000 */
[--C-:B------:R-:W-:Y:S01]  /*2580*/  IMAD.MOV.U32 R109, RZ, RZ, R135.reuse ;  /* 0x000000ffff6d7224 */ /* 0x100fe200078e0087 */
[----:B------:R-:W-:Y:S01]  /*2590*/  ISETP.GT.AND P4, PT, R64, 0x28, PT ;  /* 0x000000284000780c */ /* 0x000fe20003f84270 */
[--C-:B------:R-:W-:Y:S01]  /*25a0*/  IMAD.MOV.U32 R107, RZ, RZ, R135.reuse ;  /* 0x000000ffff6b7224 */ /* 0x100fe200078e0087 */
[----:B------:R-:W-:Y:S01]  /*25b0*/  FMNMX.FTZ R9, R80, R9, !PT ;  /* 0x0000000950097209 */ /* 0x000fe20007810000 */
[--C-:B------:R-:W-:Y:S02]  /*25c0*/  IMAD.MOV.U32 R105, RZ, RZ, R135.reuse ;  /* 0x000000ffff697224 */ /* 0x100fe400078e0087 */
[----:B------:R-:W0:Y:S01]  /*25d0*/  MUFU.TANH R29, R29 ;  /* 0x0000001d001d7308 */ /* 0x000e220000002400 */
[----:B-1----:R-:W-:Y:S01]  /*25e0*/  FSEL R26, R26, -INF , P5 ;  /* 0xff8000001a1a7808 */ /* 0x002fe20002800000 */
[----:B------:R-:W-:-:S02]  /*25f0*/  IMAD.MOV.U32 R103, RZ, RZ, R135 ;  /* 0x000000ffff677224 */ /* 0x000fc400078e0087 */
[--C-:B------:R-:W-:Y:S02]  /*2600*/  IMAD.MOV.U32 R101, RZ, RZ, R135.reuse ;  /* 0x000000ffff657224 */ /* 0x100fe400078e0087 */
[--C-:B------:R-:W-:Y:S02]  /*2610*/  IMAD.MOV.U32 R99, RZ, RZ, R135.reuse ;  /* 0x000000ffff637224 */ /* 0x100fe400078e0087 */
[----:B------:R-:W1:Y:S01]  /*2620*/  MUFU.TANH R21, R21 ;  /* 0x0000001500157308 */ /* 0x000e620000002400 */
[----:B--2---:R-:W-:Y:S01]  /*2630*/  FSEL R14, R14, -INF , P3 ;  /* 0xff8000000e0e7808 */ /* 0x004fe20001800000 */
[--C-:B------:R-:W-:Y:S01]  /*2640*/  IMAD.MOV.U32 R97, RZ, RZ, R135.reuse ;  /* 0x000000ffff617224 */ /* 0x100fe200078e0087 */
[----:B------:R-:W-:Y:S01]  /*2650*/  ISETP.GT.AND P3, PT, R64, 0x29, PT ;  /* 0x000000294000780c */ /* 0x000fe20003f64270 */
[--C-:B------:R-:W-:Y:S01]  /*2660*/  IMAD.MOV.U32 R95, RZ, RZ, R135.reuse ;  /* 0x000000ffff5f7224 */ /* 0x100fe200078e0087 */
[----:B------:R-:W-:Y:S01]  /*2670*/  FMNMX.FTZ R11, R14, R9, !PT ;  /* 0x000000090e0b7209 */ /* 0x000fe20007810000 */
[----:B------:R-:W-:-:S02]  /*2680*/  IMAD.MOV.U32 R93, RZ, RZ, R135 ;  /* 0x000000ffff5d7224 */ /* 0x000fc400078e0087 */
[----:B------:R-:W2:Y:S01]  /*2690*/  MUFU.TANH R30, R30 ;  /* 0x0000001e001e7308 */ /* 0x000ea20000002400 */
[----:B0-----:R-:W-:Y:S01]  /*26a0*/  FSEL R94, R29, -INF , P4 ;  /* 0xff8000001d5e7808 */ /* 0x001fe20002000000 */
[--C-:B------:R-:W-:Y:S02]  /*26b0*/  IMAD.MOV.U32 R91, RZ, RZ, R135.reuse ;  /* 0x000000ffff5b7224 */ /* 0x100fe400078e0087 */
[----:B------:R-:W-:-:S04]  /*26c0*/  IMAD.MOV.U32 R89, RZ, RZ, R135 ;  /* 0x000000ffff597224 */ /* 0x000fc800078e0087 */
[----:B------:R-:W0:Y:S01]  /*26d0*/  MUFU.TANH R24, R24 ;  /* 0x0000001800187308 */ /* 0x000e220000002400 */
[----:B-1----:R-:W-:Y:S01]  /*26e0*/  FSEL R92, R21, -INF , P2 ;  /* 0xff800000155c7808 */ /* 0x002fe20001000000 */
[----:B------:R-:W-:Y:S01]  /*26f0*/  FMUL.FTZ R21, R78, UR6 ;  /* 0x000000064e157c20 */ /* 0x000fe20008410000 */
[----:B------:R-:W-:Y:S02]  /*2700*/  ISETP.GT.AND P2, PT, R64, 0x30, PT ;  /* 0x000000304000780c */ /* 0x000fe40003f44270 */
[----:B------:R-:W-:-:S03]  /*2710*/  FMNMX.FTZ R11, R92, R11, !PT ;  /* 0x0000000b5c0b7209 */ /* 0x000fc60007810000 */
[----:B------:R-:W1:Y:S01]  /*2720*/  MUFU.TANH R33, R33 ;  /* 0x0000002100217308 */ /* 0x000e620000002400 */
[----:B--2---:R-:W-:-:S07]  /*2730*/  FSEL R30, R30, -INF , P3 ;  /* 0xff8000001e1e7808 */ /* 0x004fce0001800000 */
[----:B------:R2:W-:Y:S01]  /*2740*/  MUFU.TANH R3, R84 ;  /* 0x0000005400037308 */ /* 0x0005e20000002400 */
[----:B0-----:R-:W-:Y:S02]  /*2750*/  FSEL R24, R24, -INF , P1 ;  /* 0xff80000018187808 */ /* 0x001fe40000800000 */
[----:B------:R-:W-:Y:S02]  /*2760*/  ISETP.GT.AND P1, PT, R64, 0x31, PT ;  /* 0x000000314000780c */ /* 0x000fe40003f24270 */
[----:B------:R-:W-:-:S03]  /*2770*/  FMNMX.FTZ R13, R24, R11, !PT ;  /* 0x0000000b180d7209 */ /* 0x000fc60007810000 */
[----:B------:R-:W0:Y:S01]  /*2780*/  MUFU.TANH R27, R27 ;  /* 0x0000001b001b7308 */ /* 0x000e220000002400 */
[----:B--2---:R-:W-:Y:S01]  /*2790*/  FSEL R84, R25, -INF , P6 ;  /* 0xff80000019547808 */ /* 0x004fe20003000000 */
[----:B------:R-:W-:Y:S01]  /*27a0*/  FMUL.FTZ R25, R82, UR6 ;  /* 0x0000000652197c20 */ /* 0x000fe20008410000 */
[----:B-1----:R-:W-:Y:S01]  /*27b0*/  FSEL R96, R33, -INF , P2 ;  /* 0xff80000021607808 */ /* 0x002fe20001000000 */
[----:B------:R-:W-:Y:S01]  /*27c0*/  FMUL.FTZ R33, R83, UR6 ;  /* 0x0000000653217c20 */ /* 0x000fe20008410000 */
[----:B------:R-:W-:-:S03]  /*27d0*/  FMNMX.FTZ R67, R84, R67, !PT ;  /* 0x0000004354437209 */ /* 0x000fc60007810000 */
[----:B------:R-:W1:Y:S01]  /*27e0*/  MUFU.TANH R34, R34 ;  /* 0x0000002200227308 */ /* 0x000e620000002400 */
[----:B------:R-:W-:-:S04]  /*27f0*/  FMNMX.FTZ R67, R26, R67, !PT ;  /* 0x000000431a437209 */ /* 0x000fc80007810000 */
[----:B------:R-:W-:-:S03]  /*2800*/  FMNMX.FTZ R67, R94, R67, !PT ;  /* 0x000000435e437209 */ /* 0x000fc60007810000 */
[----:B------:R-:W2:Y:S01]  /*2810*/  MUFU.TANH R28, R28 ;  /* 0x0000001c001c7308 */ /* 0x000ea20000002400 */
[----:B------:R-:W-:Y:S02]  /*2820*/  FMNMX.FTZ R67, R30, R67, !PT ;  /* 0x000000431e437209 */ /* 0x000fe40007810000 */
[----:B0-----:R-:W-:Y:S02]  /*2830*/  FSEL R98, R27, -INF , P6 ;  /* 0xff8000001b627808 */ /* 0x001fe40003000000 */
[----:B------:R-:W-:Y:S02]  /*2840*/  ISETP.GT.AND P6, PT, R64, 0x38, PT ;  /* 0x000000384000780c */ /* 0x000fe40003fc4270 */
[----:B------:R-:W-:Y:S01]  /*2850*/  FMNMX.FTZ R67, R96, R67, !PT ;  /* 0x0000004360437209 */ /* 0x000fe20007810000 */
[----:B------:R-:W0:Y:S01]  /*2860*/  MUFU.TANH R37, R37 ;  /* 0x0000002500257308 */ /* 0x000e220000002400 */
[----:B-1----:R-:W-:Y:S02]  /*2870*/  FSEL R34, R34, -INF , P1 ;  /* 0xff80000022227808 */ /* 0x002fe40000800000 */
[----:B------:R-:W-:-:S02]  /*2880*/  FMNMX.FTZ R13, R98, R13, !PT ;  /* 0x0000000d620d7209 */ /* 0x000fc40007810000 */
        /* <DEDUP_REMOVED lines=9> */
[----:B-1----:R-:W-:Y:S01]  /*2920*/  FSEL R100, R31, -INF , P4 ;  /* 0xff8000001f647808 */ /* 0x002fe20002000000 */
[----:B------:R-:W-:Y:S01]  /*2930*/  FMUL.FTZ R31, R79, UR6 ;  /* 0x000000064f1f7c20 */ /* 0x000fe20008410000 */
[----:B------:R-:W-:Y:S02]  /*2940*/  ISETP.GT.AND P4, PT, R64, 0x40, PT ;  /* 0x000000404000780c */ /* 0x000fe40003f84270 */
[----:B------:R-:W-:-:S03]  /*2950*/  FMNMX.FTZ R13, R100, R13, !PT ;  /* 0x0000000d640d7209 */ /* 0x000fc60007810000 */
[----:B------:R-:W1:Y:S01]  /*2960*/  MUFU.TANH R41, R41 ;  /* 0x0000002900297308 */ /* 0x000e620000002400 */
[----:B--2---:R-:W-:-:S04]  /*2970*/  FSEL R104, R38, -INF , P5 ;  /* 0xff80000026687808 */ /* 0x004fc80002800000 */
[----:B------:R-:W-:-:S03]  /*2980*/  FMNMX.FTZ R67, R104, R67, !PT ;  /* 0x0000004368437209 */ /* 0x000fc60007810000 */
[----:B------:R-:W2:Y:S01]  /*2990*/  MUFU.TANH R35, R35 ;  /* 0x0000002300237308 */ /* 0x000ea20000002400 */
[----:B0-----:R-:W-:Y:S02]  /*29a0*/  FSEL R32, R32, -INF , P3 ;  /* 0xff80000020207808 */ /* 0x001fe40001800000 */
[----:B------:R-:W-:Y:S02]  /*29b0*/  ISETP.GT.AND P3, PT, R64, 0x41, PT ;  /* 0x000000414000780c */ /* 0x000fe40003f64270 */
[----:B------:R-:W-:-:S03]  /*29c0*/  FMNMX.FTZ R13, R32, R13, !PT ;  /* 0x0000000d200d7209 */ /* 0x000fc60007810000 */
[----:B------:R-:W0:Y:S01]  /*29d0*/  MUFU.TANH R42, R42 ;  /* 0x0000002a002a7308 */ /* 0x000e220000002400 */
[----:B-1----:R-:W-:Y:S01]  /*29e0*/  FSEL R106, R41, -INF , P4 ;  /* 0xff800000296a7808 */ /* 0x002fe20002000000 */
[----:B------:R-:W-:-:S03]  /*29f0*/  FMUL.FTZ R41, R86, UR6 ;  /* 0x0000000656297c20 */ /* 0x000fc60008410000 */
[----:B------:R-:W-:-:S03]  /*2a00*/  FMNMX.FTZ R67, R106, R67, !PT ;  /* 0x000000436a437209 */ /* 0x000fc60007810000 */
[----:B------:R-:W1:Y:S01]  /*2a10*/  MUFU.TANH R36, R36 ;  /* 0x0000002400247308 */ /* 0x000e620000002400 */
[----:B--2---:R-:W-:Y:S01]  /*2a20*/  FSEL R38, R35, -INF , P2 ;  /* 0xff80000023267808 */ /* 0x004fe20001000000 */
[----:B------:R-:W-:Y:S01]  /*2a30*/  FMUL.FTZ R35, R87, UR6 ;  /* 0x0000000657237c20 */ /* 0x000fe20008410000 */
[----:B------:R-:W-:Y:S02]  /*2a40*/  ISETP.GT.AND P2, PT, R64, 0x48, PT ;  /* 0x000000484000780c */ /* 0x000fe40003f44270 */
[----:B------:R-:W-:Y:S02]  /*2a50*/  FMNMX.FTZ R13, R38, R13, !PT ;  /* 0x0000000d260d7209 */ /* 0x000fe40007810000 */
[----:B------:R-:W-:Y:S01]  /*2a60*/  R2UR UR6, R0 ;  /* 0x00000000000672ca */ /* 0x000fe200000e0000 */
[----:B------:R-:W2:Y:S01]  /*2a70*/  MUFU.TANH R45, R45 ;  /* 0x0000002d002d7308 */ /* 0x000ea20000002400 */
[----:B0-----:R-:W-:-:S04]  /*2a80*/  FSEL R108, R42, -INF , P3 ;  /* 0xff8000002a6c7808 */ /* 0x001fc80001800000 */
[----:B------:R-:W-:-:S03]  /*2a90*/  FMNMX.FTZ R67, R108, R67, !PT ;  /* 0x000000436c437209 */ /* 0x000fc60007810000 */
[----:B------:R-:W0:Y:S01]  /*2aa0*/  MUFU.TANH R39, R39 ;  /* 0x0000002700277308 */ /* 0x000e220000002400 */
[----:B-1----:R-:W-:Y:S02]  /*2ab0*/  FSEL R36, R36, -INF , P1 ;  /* 0xff80000024247808 */ /* 0x002fe40000800000 */
[----:B------:R-:W-:Y:S01]  /*2ac0*/  ISETP.GT.AND P1, PT, R64, 0x49, PT ;  /* 0x000000494000780c */ /* 0x000fe20003f24270 */
[----:B------:R-:W-:Y:S01]  /*2ad0*/  UIADD3 UR6, UR6, 0x2d840, URZ ;  /* 0x0002d84006067890 */ /* 0x000fe2000fffe03f */
[----:B------:R-:W-:-:S03]  /*2ae0*/  FMNMX.FTZ R13, R36, R13, !PT ;  /* 0x0000000d240d7209 */ /* 0x000fc60007810000 */
[----:B------:R-:W1:Y:S01]  /*2af0*/  MUFU.TANH R46, R46 ;  /* 0x0000002e002e7308 */ /* 0x000e620000002400 */
[----:B--2---:R-:W-:Y:S01]  /*2b00*/  FSEL R110, R45, -INF , P2 ;  /* 0xff8000002d6e7808 */ /* 0x004fe20001000000 */
[----:B------:R-:W-:-:S03]  /*2b10*/  UPRMT UR6, UR42, 0x654, UR6 ;  /* 0x000006542a067896 */ /* 0x000fc60008000006 */
[----:B------:R-:W-:-:S03]  /*2b20*/  FMNMX.FTZ R67, R110, R67, !PT ;  /* 0x000000436e437209 */ /* 0x000fc60007810000 */
[----:B------:R-:W2:Y:S01]  /*2b30*/  MUFU.TANH R40, R40 ;  /* 0x0000002800287308 */ /* 0x000ea20000002400 */
[----:B0-----:R-:W-:Y:S02]  /*2b40*/  FSEL R42, R39, -INF , P6 ;  /* 0xff800000272a7808 */ /* 0x001fe40003000000 */
[----:B------:R-:W-:Y:S01]  /*2b50*/  ISETP.GT.AND P6, PT, R64, 0x50, PT ;  /* 0x000000504000780c */ /* 0x000fe20003fc4270 */
[----:B------:R-:W-:Y:S01]  /*2b60*/  SYNCS.ARRIVE.TRANS64.RED.A1T0 RZ, [UR6], RZ ;  /* 0x000000ffffff79a7 */ /* 0x000fe20008100406 */
[----:B------:R-:W-:-:S03]  /*2b70*/  FMNMX.FTZ R13, R42, R13, !PT ;  /* 0x0000000d2a0d7209 */ /* 0x000fc60007810000 */
        /* <DEDUP_REMOVED lines=69> */
[----:B------:R-:W-:Y:S02]  /*2fd0*/  FMNMX.FTZ R37, R62, R37, !PT ;  /* 0x000000253e257209 */ /* 0x000fe40007810000 */
[----:B------:R-:W-:Y:S01]  /*2fe0*/  FSEL R134, R3, -INF , P2 ;  /* 0xff80000003867808 */ /* 0x000fe20001000000 */
[----:B------:R-:W2:Y:S01]  /*2ff0*/  MUFU.TANH R7, R7 ;  /* 0x0000000700077308 */ /* 0x000ea20000002400 */
[----:B0-----:R-:W-:-:S04]  /*3000*/  FSEL R132, R65, -INF , P3 ;  /* 0xff80000041847808 */ /* 0x001fc80001800000 */
[----:B------:R-:W-:-:S03]  /*3010*/  FMNMX.FTZ R67, R132, R67, !PT ;  /* 0x0000004384437209 */ /* 0x000fc60007810000 */
[----:B------:R-:W-:Y:S01]  /*3020*/  MUFU.TANH R21, R21 ;  /* 0x0000001500157308 */ /* 0x000fe20000002400 */
[----:B-1----:R-:W-:Y:S02]  /*3030*/  FSEL R60, R60, -INF , P1 ;  /* 0xff8000003c3c7808 */ /* 0x002fe40000800000 */
[----:B------:R-:W-:Y:S02]  /*3040*/  ISETP.GT.AND P1, PT, R64, 0x79, PT ;  /* 0x000000794000780c */ /* 0x000fe40003f24270 */
[----:B------:R-:W-:Y:S02]  /*3050*/  FMNMX.FTZ R67, R134, R67, !PT ;  /* 0x0000004386437209 */ /* 0x000fe40007810000 */
[----:B------:R-:W-:Y:S01]  /*3060*/  FMNMX.FTZ R37, R60, R37, !PT ;  /* 0x000000253c257209 */ /* 0x000fe20007810000 */
[----:B------:R-:W-:Y:S01]  /*3070*/  MUFU.TANH R31, R31 ;  /* 0x0000001f001f7308 */ /* 0x000fe20000002400 */
[----:B--2---:R-:W-:-:S04]  /*3080*/  FSEL R64, R7, -INF , P1 ;  /* 0xff80000007407808 */ /* 0x004fc80000800000 */
        /* <DEDUP_REMOVED lines=9> */
[----:B0-----:R-:W-:-:S04]  /*3120*/  FMNMX.FTZ R47, R5, R47, !PT ;  /* 0x0000002f052f7209 */ /* 0x001fc80007810000 */
[C---:B------:R-:W-:Y:S01]  /*3130*/  FSETP.NEU.FTZ.AND P0, PT, R47.reuse, -INF , PT ;  /* 0xff8000002f00780b */ /* 0x040fe20003f1d000 */
[----:B------:R-:W-:-:S05]  /*3140*/  FMUL.FTZ R3, R47, R71 ;  /* 0x000000472f037220 */ /* 0x000fca0000410000 */
[----:B------:R-:W-:Y:S02]  /*3150*/  FSEL R3, R3, RZ, P0 ;  /* 0x000000ff03037208 */ /* 0x000fe40000000000 */
[----:B------:R-:W-:-:S03]  /*3160*/  ISETP.NE.AND P0, PT, R90, RZ, PT ;  /* 0x000000ff5a00720c */ /* 0x000fc60003f05270 */
[-CC-:B------:R-:W-:Y:S01]  /*3170*/  FFMA.FTZ R12, R12, R71.reuse, -R3.reuse ;  /* 0x000000470c0c7223 */ /* 0x180fe20000010803 */
[-CC-:B------:R-:W-:Y:S01]  /*3180*/  FFMA.FTZ R7, R68, R71.reuse, -R3.reuse ;  /* 0x0000004744077223 */ /* 0x180fe20000010803 */
[-CC-:B------:R-:W-:Y:S01]  /*3190*/  FFMA.FTZ R76, R76, R71.reuse, -R3.reuse ;  /* 0x000000474c4c7223 */ /* 0x180fe20000010803 */
[-CC-:B------:R-:W-:Y:S01]  /*31a0*/  FFMA.FTZ R68, R20, R71.reuse, -R3.reuse ;  /* 0x0000004714447223 */ /* 0x180fe20000010803 */
[----:B------:R0:W-:Y:S01]  /*31b0*/  MUFU.EX2 R9, R12 ;  /* 0x0000000c00097308 */ /* 0x0001e20000000800 */
[-CC-:B------:R-:W-:Y:S01]  /*31c0*/  FFMA.FTZ R20, R102, R71.reuse, -R3.reuse ;  /* 0x0000004766147223 */ /* 0x180fe20000010803 */
[----:B------:R-:W-:Y:S01]  /*31d0*/  FSEL R102, R31, -INF , P5 ;  /* 0xff8000001f667808 */ /* 0x000fe20002800000 */
[-CC-:B------:R-:W-:Y:S01]  /*31e0*/  FFMA.FTZ R31, R106, R71.reuse, -R3.reuse ;  /* 0x000000476a1f7223 */ /* 0x180fe20000010803 */
[----:B------:R-:W-:Y:S01]  /*31f0*/  FSEL R106, R33, -INF , P3 ;  /* 0xff800000216a7808 */ /* 0x000fe20001800000 */
[-CC-:B------:R-:W-:Y:S01]  /*3200*/  FFMA.FTZ R27, R84, R71.reuse, -R3.reuse ;  /* 0x00000047541b7223 */ /* 0x180fe20000010803 */
[-CC-:B------:R-:W-:Y:S01]  /*3210*/  FFMA.FTZ R84, R108, R71.reuse, -R3.reuse ;  /* 0x000000476c547223 */ /* 0x180fe20000010803 */
[----:B--2---:R-:W-:Y:S01]  /*3220*/  FSEL R108, R35, -INF , P1 ;  /* 0xff800000236c7808 */ /* 0x004fe20000800000 */
[----:B------:R1:W-:Y:S01]  /*3230*/  MUFU.EX2 R11, R76 ;  /* 0x0000004c000b7308 */ /* 0x0003e20000000800 */
[-CC-:B0-----:R-:W-:Y:S01]  /*3240*/  FFMA.FTZ R12, R96, R71.reuse, -R3.reuse ;  /* 0x00000047600c7223 */ /* 0x181fe20000010803 */
[----:B------:R-:W-:Y:S01]  /*3250*/  FSEL R96, R21, -INF , P6 ;  /* 0xff80000015607808 */ /* 0x000fe20003000000 */
[-CC-:B------:R-:W-:Y:S01]  /*3260*/  FFMA.FTZ R5, R66, R71.reuse, -R3.reuse ;  /* 0x0000004742057223 */ /* 0x180fe20000010803 */
[-CC-:B------:R-:W-:Y:S01]  /*3270*/  FFMA.FTZ R4, R4, R71.reuse, -R3.reuse ;  /* 0x0000004704047223 */ /* 0x180fe20000010803 */
[--C-:B------:R-:W-:Y:S01]  /*3280*/  FFMA.FTZ R66, R8, R71, -R3.reuse ;  /* 0x0000004708427223 */ /* 0x100fe20000010803 */
[----:B------:R-:W-:Y:S01]  /*3290*/  FMNMX.FTZ R37, R96, R37, !PT ;  /* 0x0000002560257209 */ /* 0x000fe20007810000 */
[-CC-:B------:R-:W-:Y:S01]  /*32a0*/  FFMA.FTZ R8, R72, R71.reuse, -R3.reuse ;  /* 0x0000004748087223 */ /* 0x180fe20000010803 */
[----:B------:R0:W-:Y:S01]  /*32b0*/  MUFU.EX2 R15, R20 ;  /* 0x00000014000f7308 */ /* 0x0001e20000000800 */
[-CC-:B-1----:R-:W-:Y:S01]  /*32c0*/  FFMA.FTZ R76, R30, R71.reuse, -R3.reuse ;  /* 0x000000471e4c7223 */ /* 0x182fe20000010803 */
[-CC-:B------:R-:W-:Y:S01]  /*32d0*/  FFMA.FTZ R30, R104, R71.reuse, -R3.reuse ;  /* 0x00000047681e7223 */ /* 0x180fe20000010803 */
[----:B------:R-:W-:Y:S01]  /*32e0*/  FSEL R104, R25, -INF , P4 ;  /* 0xff80000019687808 */ /* 0x000fe20002000000 */
[--C-:B------:R-:W-:Y:S01]  /*32f0*/  FFMA.FTZ R34, R34, R71, -R3.reuse ;  /* 0x0000004722227223 */ /* 0x100fe20000010803 */
[----:B------:R-:W-:Y:S01]  /*3300*/  FMNMX.FTZ R37, R102, R37, !PT ;  /* 0x0000002566257209 */ /* 0x000fe20007810000 */
[-CC-:B------:R-:W-:Y:S01]  /*3310*/  FFMA.FTZ R72, R26, R71.reuse, -R3.reuse ;  /* 0x000000471a487223 */ /* 0x180fe20000010803 */
[--C-:B------:R-:W-:Y:S01]  /*3320*/  FFMA.FTZ R29, R94, R71, -R3.reuse ;  /* 0x000000475e1d7223 */ /* 0x100fe20000010803 */
[----:B------:R-:W-:Y:S01]  /*3330*/  MUFU.EX2 R5, R5 ;  /* 0x0000000500057308 */ /* 0x000fe20000000800 */
[----:B------:R-:W-:Y:S01]  /*3340*/  FMNMX.FTZ R37, R104, R37, !PT ;  /* 0x0000002568257209 */ /* 0x000fe20007810000 */
[-CC-:B------:R-:W-:Y:S01]  /*3350*/  FFMA.FTZ R90, R112, R71.reuse, -R3.reuse ;  /* 0x00000047705a7223 */ /* 0x180fe20000010803 */
[-CC-:B------:R-:W-:Y:S01]  /*3360*/  FFMA.FTZ R26, R116, R71.reuse, -R3.reuse ;  /* 0x00000047741a7223 */ /* 0x180fe20000010803 */
[--C-:B------:R-:W-:Y:S01]  /*3370*/  FFMA.FTZ R25, R118, R71, -R3.reuse ;  /* 0x0000004776197223 */ /* 0x100fe20000010803 */
[----:B0-----:R-:W-:Y:S01]  /*3380*/  FMNMX.FTZ R20, R106, R37, !PT ;  /* 0x000000256a147209 */ /* 0x001fe20007810000 */
[-CC-:B------:R-:W-:Y:S01]  /*3390*/  FFMA.FTZ R37, R110, R71.reuse, -R3.reuse ;  /* 0x000000476e257223 */ /* 0x180fe20000010803 */
[-CC-:B------:R-:W-:Y:S01]  /*33a0*/  FFMA.FTZ R82, R124, R71.reuse, -R3.reuse ;  /* 0x000000477c527223 */ /* 0x180fe20000010803 */
[----:B------:R-:W0:Y:S01]  /*33b0*/  MUFU.EX2 R4, R4 ;  /* 0x0000000400047308 */ /* 0x000e220000000800 */
[----:B------:R-:W-:Y:S01]  /*33c0*/  FMNMX.FTZ R21, R41, R20, !PT ;  /* 0x0000001429157209 */ /* 0x000fe20007810000 */
[-CC-:B------:R-:W-:Y:S01]  /*33d0*/  FFMA.FTZ R35, R126, R71.reuse, -R3.reuse ;  /* 0x000000477e237223 */ /* 0x180fe20000010803 */
[-CC-:B------:R-:W-:Y:S01]  /*33e0*/  FFMA.FTZ R86, R128, R71.reuse, -R3.reuse ;  /* 0x0000004780567223 */ /* 0x180fe20000010803 */
[--C-:B------:R-:W-:Y:S01]  /*33f0*/  FFMA.FTZ R39, R130, R71, -R3.reuse ;  /* 0x0000004782277223 */ /* 0x100fe20000010803 */
[----:B------:R-:W-:Y:S01]  /*3400*/  FMNMX.FTZ R20, R108, R21, !PT ;  /* 0x000000156c147209 */ /* 0x000fe20007810000 */
[-CC-:B------:R-:W-:Y:S01]  /*3410*/  FFMA.FTZ R21, R114, R71.reuse, -R3.reuse ;  /* 0x0000004772157223 */ /* 0x180fe20000010803 */
[----:B------:R-:W-:Y:S01]  /*3420*/  FFMA.FTZ R94, R132, R71, -R3 ;  /* 0x00000047845e7223 */ /* 0x000fe20000010803 */
[----:B------:R-:W1:Y:S01]  /*3430*/  MUFU.EX2 R7, R7 ;  /* 0x0000000700077308 */ /* 0x000e620000000800 */
[--C-:B------:R-:W-:Y:S01]  /*3440*/  IMAD.MOV.U32 R132, RZ, RZ, R135.reuse ;  /* 0x000000ffff847224 */ /* 0x100fe200078e0087 */
[----:B------:R-:W2:Y:S01]  /*3450*/  SHFL.BFLY PT, R33, R20, 0x2, 0x1f ;  /* 0x0c401f0014217f89 */ /* 0x000ea200000e0000 */
[--C-:B------:R-:W-:Y:S01]  /*3460*/  IMAD.MOV.U32 R130, RZ, RZ, R135.reuse ;  /* 0x000000ffff827224 */ /* 0x100fe200078e0087 */
[-C--:B------:R-:W-:Y:S01]  /*3470*/  MOV R126, R135.reuse ;  /* 0x00000087007e7202 */ /* 0x080fe20000000f00 */
[--C-:B------:R-:W-:Y:S01]  /*3480*/  IMAD.MOV.U32 R128, RZ, RZ, R135.reuse ;  /* 0x000000ffff807224 */ /* 0x100fe200078e0087 */
[----:B------:R-:W-:Y:S01]  /*3490*/  MOV R118, R135 ;  /* 0x0000008700767202 */ /* 0x000fe20000000f00 */
[--C-:B------:R-:W-:Y:S01]  /*34a0*/  IMAD.MOV.U32 R124, RZ, RZ, R135.reuse ;  /* 0x000000ffff7c7224 */ /* 0x100fe200078e0087 */
[----:B------:R-:W3:Y:S01]  /*34b0*/  MUFU.EX2 R66, R66 ;  /* 0x0000004200427308 */ /* 0x000ee20000000800 */
[----:B------:R-:W-:-:S02]  /*34c0*/  IMAD.MOV.U32 R116, RZ, RZ, R135 ;  /* 0x000000ffff747224 */ /* 0x000fc400078e0087 */
[--C-:B------:R-:W-:Y:S02]  /*34d0*/  IMAD.MOV.U32 R114, RZ, RZ, R135.reuse ;  /* 0x000000ffff727224 */ /* 0x100fe400078e0087 */
[----:B------:R-:W-:-:S03]  /*34e0*/  IMAD.MOV.U32 R112, RZ, RZ, R135 ;  /* 0x000000ffff707224 */ /* 0x000fc600078e0087 */
[----:B------:R-:W-:Y:S08]  /*34f0*/  MUFU.EX2 R8, R8 ;  /* 0x0000000800087308 */ /* 0x000ff00000000800 */
[----:B------:R4:W-:Y:S01]  /*3500*/  MUFU.EX2 R13, R34 ;  /* 0x00000022000d7308 */ /* 0x0009e20000000800 */
[----:B--2---:R-:W-:Y:S01]  /*3510*/  FMNMX.FTZ R43, R20, R33, !PT ;  /* 0x00000021142b7209 */ /* 0x004fe20007810000 */
[-CC-:B------:R-:W-:Y:S01]  /*3520*/  FFMA.FTZ R33, R122, R71.reuse, -R3.reuse ;  /* 0x000000477a217223 */ /* 0x180fe20000010803 */
[----:B------:R-:W-:Y:S01]  /*3530*/  FFMA.FTZ R20, R134, R71, -R3 ;  /* 0x0000004786147223 */ /* 0x000fe20000010803 */
[----:B------:R-:W-:Y:S01]  /*3540*/  MOV R134, R135 ;  /* 0x0000008700867202 */ /* 0x000fe20000000f00 */
[----:B------:R-:W-:Y:S01]  /*3550*/  IMAD.MOV.U32 R122, RZ, RZ, R135 ;  /* 0x000000ffff7a7224 */ /* 0x000fe200078e0087 */
[----:B------:R-:W2:Y:S02]  /*3560*/  SHFL.BFLY PT, R78, R43, 0x1, 0x1f ;  /* 0x0c201f002b4e7f89 */ /* 0x000ea400000e0000 */
[----:B------:R-:W-:Y:S01]  /*3570*/  MUFU.EX2 R68, R68 ;  /* 0x0000004400447308 */ /* 0x000fe20000000800 */
[-CC-:B----4-:R-:W-:Y:S01]  /*3580*/  FFMA.FTZ R34, R120, R71.reuse, -R3.reuse ;  /* 0x0000004778227223 */ /* 0x190fe20000010803 */
[----:B------:R-:W-:Y:S01]  /*3590*/  FFMA.FTZ R3, R64, R71, -R3 ;  /* 0x0000004740037223 */ /* 0x000fe20000010803 */
[----:B------:R-:W-:-:S05]  /*35a0*/  IMAD.MOV.U32 R120, RZ, RZ, R135 ;  /* 0x000000ffff787224 */ /* 0x000fca00078e0087 */
[----:B------:R-:W-:Y:S08]  /*35b0*/  MUFU.EX2 R27, R27 ;  /* 0x0000001b001b7308 */ /* 0x000ff00000000800 */
[----:B------:R-:W-:Y:S01]  /*35c0*/  MUFU.EX2 R72, R72 ;  /* 0x0000004800487308 */ /* 0x000fe20000000800 */
[----:B--2---:R-:W-:-:S07]  /*35d0*/  FMNMX.FTZ R78, R43, R78, !PT ;  /* 0x0000004e2b4e7209 */ /* 0x004fce0007810000 */
[----:B------:R-:W-:Y:S01]  /*35e0*/  MUFU.EX2 R29, R29 ;  /* 0x0000001d001d7308 */ /* 0x000fe20000000800 */
[C---:B------:R-:W-:Y:S01]  /*35f0*/  FSETP.NEU.FTZ.AND P1, PT, R78.reuse, -INF , PT ;  /* 0xff8000004e00780b */ /* 0x040fe20003f3d000 */
[----:B------:R-:W-:-:S06]  /*3600*/  FMUL.FTZ R49, R78, R71 ;  /* 0x000000474e317220 */ /* 0x000fcc0000410000 */
[----:B------:R-:W-:Y:S01]  /*3610*/  MUFU.EX2 R76, R76 ;  /* 0x0000004c004c7308 */ /* 0x000fe20000000800 */
[----:B------:R-:W-:-:S05]  /*3620*/  FSEL R49, R49, RZ, P1 ;  /* 0x000000ff31317208 */ /* 0x000fca0000800000 */
[-CC-:B------:R-:W-:Y:S01]  /*3630*/  FFMA.FTZ R57, R70, R71.reuse, -R49.reuse ;  /* 0x0000004746397223 */ /* 0x180fe20000010831 */
[-CC-:B------:R-:W-:Y:S01]  /*3640*/  FFMA.FTZ R110, R6, R71.reuse, -R49.reuse ;  /* 0x00000047066e7223 */ /* 0x180fe20000010831 */
[-CC-:B------:R-:W-:Y:S01]  /*3650*/  FFMA.FTZ R61, R74, R71.reuse, -R49.reuse ;  /* 0x000000474a3d7223 */ /* 0x180fe20000010831 */
[-CC-:B------:R-:W-:Y:S01]  /*3660*/  FFMA.FTZ R10, R10, R71.reuse, -R49.reuse ;  /* 0x000000470a0a7223 */ /* 0x180fe20000010831 */
[-CC-:B------:R-:W-:Y:S01]  /*3670*/  FFMA.FTZ R43, R80, R71.reuse, -R49.reuse ;  /* 0x00000047502b7223 */ /* 0x180fe20000010831 */
[-CC-:B------:R-:W-:Y:S01]  /*3680*/  FFMA.FTZ R14, R14, R71.reuse, -R49.reuse ;  /* 0x000000470e0e7223 */ /* 0x180fe20000010831 */
[----:B------:R-:W-:Y:S01]  /*3690*/  MUFU.EX2 R57, R57 ;  /* 0x0000003900397308 */ /* 0x000fe20000000800 */
[-CC-:B------:R-:W-:Y:S01]  /*36a0*/  FFMA.FTZ R64, R24, R71.reuse, -R49.reuse ;  /* 0x0000004718407223 */ /* 0x180fe20000010831 */
[----:B0-----:R-:W-:Y:S01]  /*36b0*/  FADD.FTZ R6, R5, R4 ;  /* 0x0000000405067221 */ /* 0x001fe20000010000 */
[-CC-:B------:R-:W-:Y:S01]  /*36c0*/  FFMA.FTZ R24, R38, R71.reuse, -R49.reuse ;  /* 0x0000004726187223 */ /* 0x180fe20000010831 */
[-CC-:B------:R-:W-:Y:S01]  /*36d0*/  FFMA.FTZ R51, R92, R71.reuse, -R49.reuse ;  /* 0x000000475c337223 */ /* 0x180fe20000010831 */
[--C-:B------:R-:W-:Y:S01]  /*36e0*/  FFMA.FTZ R70, R28, R71, -R49.reuse ;  /* 0x000000471c467223 */ /* 0x100fe20000010831 */
[----:B-1----:R-:W-:Y:S01]  /*36f0*/  FADD.FTZ R65, R7, R6 ;  /* 0x0000000607417221 */ /* 0x002fe20000010000 */
[----:B---3--:R-:W-:Y:S01]  /*3700*/  F2FP.BF16.F32.PACK_AB R6, R66, R7 ;  /* 0x000000074206723e */ /* 0x008fe200000010ff */
[----:B------:R-:W0:Y:S01]  /*3710*/  MUFU.EX2 R110, R110 ;  /* 0x0000006e006e7308 */ /* 0x000e220000000800 */
[-C--:B------:R-:W-:Y:S01]  /*3720*/  FFMA.FTZ R28, R42, R71.reuse, -R49 ;  /* 0x000000472a1c7223 */ /* 0x080fe20000010831 */
[----:B------:R-:W-:Y:S01]  /*3730*/  FADD.FTZ R65, R66, R65 ;  /* 0x0000004142417221 */ /* 0x000fe20000010000 */
[-CC-:B------:R-:W-:Y:S01]  /*3740*/  FFMA.FTZ R53, R98, R71.reuse, -R49.reuse ;  /* 0x0000004762357223 */ /* 0x180fe20000010831 */
[-CC-:B------:R-:W-:Y:S01]  /*3750*/  FFMA.FTZ R55, R100, R71.reuse, -R49.reuse ;  /* 0x0000004764377223 */ /* 0x180fe20000010831 */
[-CC-:B------:R-:W-:Y:S01]  /*3760*/  FFMA.FTZ R32, R32, R71.reuse, -R49.reuse ;  /* 0x0000004720207223 */ /* 0x180fe20000010831 */
[-CC-:B------:R-:W-:Y:S01]  /*3770*/  FFMA.FTZ R45, R36, R71.reuse, -R49.reuse ;  /* 0x00000047242d7223 */ /* 0x180fe20000010831 */
[-CC-:B------:R-:W-:Y:S01]  /*3780*/  FFMA.FTZ R59, R40, R71.reuse, -R49.reuse ;  /* 0x00000047283b7223 */ /* 0x180fe20000010831 */
[----:B------:R-:W1:Y:S01]  /*3790*/  MUFU.EX2 R61, R61 ;  /* 0x0000003d003d7308 */ /* 0x000e620000000800 */
[--C-:B------:R-:W-:Y:S01]  /*37a0*/  FFMA.FTZ R36, R46, R71, -R49.reuse ;  /* 0x000000472e247223 */ /* 0x100fe20000010831 */
[----:B------:R-:W-:Y:S01]  /*37b0*/  F2FP.BF16.F32.PACK_AB R4, R4, R5 ;  /* 0x000000050404723e */ /* 0x000fe200000010ff */
[-CC-:B------:R-:W-:Y:S01]  /*37c0*/  FFMA.FTZ R63, R44, R71.reuse, -R49.reuse ;  /* 0x000000472c3f7223 */ /* 0x180fe20000010831 */
[-CC-:B------:R-:W-:Y:S01]  /*37d0*/  FFMA.FTZ R0, R50, R71.reuse, -R49.reuse ;  /* 0x0000004732007223 */ /* 0x180fe20000010831 */
[-CC-:B------:R-:W-:Y:S01]  /*37e0*/  FFMA.FTZ R54, R54, R71.reuse, -R49.reuse ;  /* 0x0000004736367223 */ /* 0x180fe20000010831 */
[-CC-:B------:R-:W-:Y:S01]  /*37f0*/  FFMA.FTZ R40, R58, R71.reuse, -R49.reuse ;  /* 0x000000473a287223 */ /* 0x180fe20000010831 */
[--C-:B------:R-:W-:Y:S01]  /*3800*/  FFMA.FTZ R56, R56, R71, -R49.reuse ;  /* 0x0000004738387223 */ /* 0x100fe20000010831 */
[----:B------:R-:W2:Y:S01]  /*3810*/  MUFU.EX2 R10, R10 ;  /* 0x0000000a000a7308 */ /* 0x000ea20000000800 */
[----:B0-----:R-:W-:Y:S01]  /*3820*/  FADD.FTZ R38, R57, R110 ;  /* 0x0000006e39267221 */ /* 0x001fe20000010000 */
[----:B------:R-:W-:Y:S01]  /*3830*/  F2FP.BF16.F32.PACK_AB R5, R110, R57 ;  /* 0x000000396e05723e */ /* 0x000fe200000010ff */
[-CC-:B------:R-:W-:Y:S01]  /*3840*/  FFMA.FTZ R44, R62, R71.reuse, -R49.reuse ;  /* 0x000000473e2c7223 */ /* 0x180fe20000010831 */
[-CC-:B------:R-:W-:Y:S01]  /*3850*/  FFMA.FTZ R60, R60, R71.reuse, -R49.reuse ;  /* 0x000000473c3c7223 */ /* 0x180fe20000010831 */
[-CC-:B------:R-:W-:Y:S01]  /*3860*/  FFMA.FTZ R96, R96, R71.reuse, -R49.reuse ;  /* 0x0000004760607223 */ /* 0x180fe20000010831 */
[-CC-:B------:R-:W-:Y:S01]  /*3870*/  FFMA.FTZ R102, R102, R71.reuse, -R49.reuse ;  /* 0x0000004766667223 */ /* 0x180fe20000010831 */
[-CC-:B------:R-:W-:Y:S01]  /*3880*/  FFMA.FTZ R104, R104, R71.reuse, -R49.reuse ;  /* 0x0000004768687223 */ /* 0x180fe20000010831 */
[----:B------:R-:W0:Y:S01]  /*3890*/  MUFU.EX2 R43, R43 ;  /* 0x0000002b002b7308 */ /* 0x000e220000000800 */
[----:B-1----:R-:W-:Y:S01]  /*38a0*/  FADD.FTZ R7, R61, R38 ;  /* 0x000000263d077221 */ /* 0x002fe20000010000 */
[-CC-:B------:R-:W-:Y:S01]  /*38b0*/  FFMA.FTZ R38, R48, R71.reuse, -R49.reuse ;  /* 0x0000004730267223 */ /* 0x180fe20000010831 */
[----:B------:R-:W-:Y:S01]  /*38c0*/  FFMA.FTZ R106, R106, R71, -R49 ;  /* 0x000000476a6a7223 */ /* 0x000fe20000010831 */
[----:B------:R-:W-:Y:S01]  /*38d0*/  MOV R110, R135 ;  /* 0x00000087006e7202 */ /* 0x000fe20000000f00 */
[----:B------:R-:W-:-:S02]  /*38e0*/  IMAD.MOV.U32 R100, RZ, RZ, R135 ;  /* 0x000000ffff647224 */ /* 0x000fc400078e0087 */
[----:B------:R-:W-:Y:S01]  /*38f0*/  IMAD.MOV.U32 R98, RZ, RZ, R135 ;  /* 0x000000ffff627224 */ /* 0x000fe200078e0087 */
[----:B------:R-:W1:Y:S01]  /*3900*/  MUFU.EX2 R14, R14 ;  /* 0x0000000e000e7308 */ /* 0x000e620000000800 */
[C---:B--2---:R-:W-:Y:S01]  /*3910*/  FADD.FTZ R42, R10.reuse, R7 ;  /* 0x000000070a2a7221 */ /* 0x044fe20000010000 */
[----:B------:R-:W-:Y:S01]  /*3920*/  F2FP.BF16.F32.PACK_AB R7, R10, R61 ;  /* 0x0000003d0a07723e */ /* 0x000fe200000010ff */
[----:B------:R-:W-:Y:S01]  /*3930*/  FADD.FTZ R10, R8, R65 ;  /* 0x00000041080a7221 */ /* 0x000fe20000010000 */
[----:B------:R-:W-:Y:S01]  /*3940*/  FFMA.FTZ R61, R52, R71, -R49 ;  /* 0x00000047343d7223 */ /* 0x000fe20000010831 */
[----:B------:R-:W-:Y:S02]  /*3950*/  IMAD.MOV.U32 R92, RZ, RZ, R135 ;  /* 0x000000ffff5c7224 */ /* 0x000fe400078e0087 */
[----:B------:R-:W-:Y:S01]  /*3960*/  FADD.FTZ R10, R9, R10 ;  /* 0x0000000a090a7221 */ /* 0x000fe20000010000 */
[----:B------:R-:W2:Y:S01]  /*3970*/  MUFU.EX2 R51, R51 ;  /* 0x0000003300337308 */ /* 0x000ea20000000800 */
[----:B0-----:R-:W-:Y:S01]  /*3980*/  FADD.FTZ R65, R43, R42 ;  /* 0x0000002a2b417221 */ /* 0x001fe20000010000 */
[----:B------:R0:W-:Y:S01]  /*3990*/  STSM.16.M88.4 [R16+0x21800], R4 ;  /* 0x0218000410007844 */ /* 0x0001e20000000200 */
[----:B------:R-:W-:-:S04]  /*39a0*/  FADD.FTZ R67, R11, R10 ;  /* 0x0000000a0b437221 */ /* 0x000fc80000010000 */
[----:B------:R-:W-:Y:S01]  /*39b0*/  FADD.FTZ R42, R68, R67 ;  /* 0x00000043442a7221 */ /* 0x000fe20000010000 */
[----:B------:R-:W3:Y:S01]  /*39c0*/  MUFU.EX2 R64, R64 ;  /* 0x0000004000407308 */ /* 0x000ee20000000800 */
[----:B-1----:R-:W-:Y:S02]  /*39d0*/  FADD.FTZ R10, R14, R65 ;  /* 0x000000410e0a7221 */ /* 0x002fe40000010000 */
[----:B------:R-:W-:-:S04]  /*39e0*/  FADD.FTZ R67, R27, R42 ;  /* 0x0000002a1b437221 */ /* 0x000fc80000010000 */
[----:B------:R-:W-:Y:S01]  /*39f0*/  FADD.FTZ R42, R72, R67 ;  /* 0x00000043482a7221 */ /* 0x000fe20000010000 */
[----:B------:R-:W1:Y:S01]  /*3a00*/  MUFU.EX2 R53, R53 ;  /* 0x0000003500357308 */ /* 0x000e620000000800 */
[----:B--2---:R-:W-:Y:S01]  /*3a10*/  FADD.FTZ R65, R51, R10 ;  /* 0x0000000a33417221 */ /* 0x004fe20000010000 */
[----:B0-----:R-:W-:Y:S01]  /*3a20*/  F2FP.BF16.F32.PACK_AB R4, R9, R8 ;  /* 0x000000080904723e */ /* 0x001fe200000010ff */
[----:B------:R-:W-:Y:S01]  /*3a30*/  FADD.FTZ R67, R29, R42 ;  /* 0x0000002a1d437221 */ /* 0x000fe20000010000 */
[----:B------:R-:W-:Y:S01]  /*3a40*/  F2FP.BF16.F32.PACK_AB R6, R68, R11 ;  /* 0x0000000b4406723e */ /* 0x000fe200000010ff */
[----:B------:R-:W-:Y:S01]  /*3a50*/  FFMA.FTZ R42, R41, R71, -R49 ;  /* 0x00000047292a7223 */ /* 0x000fe20000010831 */
[----:B------:R-:W-:Y:S01]  /*3a60*/  F2FP.BF16.F32.PACK_AB R5, R14, R43 ;  /* 0x0000002b0e05723e */ /* 0x000fe200000010ff */
[----:B------:R-:W-:Y:S01]  /*3a70*/  FADD.FTZ R67, R76, R67 ;  /* 0x000000434c437221 */ /* 0x000fe20000010000 */
[----:B------:R-:W0:Y:S01]  /*3a80*/  MUFU.EX2 R70, R70 ;  /* 0x0000004600467308 */ /* 0x000e220000000800 */
[C---:B---3--:R-:W-:Y:S01]  /*3a90*/  FADD.FTZ R10, R64.reuse, R65 ;  /* 0x00000041400a7221 */ /* 0x048fe20000010000 */
[----:B------:R-:W-:Y:S01]  /*3aa0*/  F2FP.BF16.F32.PACK_AB R7, R64, R51 ;  /* 0x000000334007723e */ /* 0x000fe200000010ff */
[----:B------:R-:W-:Y:S01]  /*3ab0*/  FFMA.FTZ R49, R108, R71, -R49 ;  /* 0x000000476c317223 */ /* 0x000fe20000010831 */
[----:B------:R-:W-:Y:S01]  /*3ac0*/  F2FP.BF16.F32.PACK_AB R8, R72, R27 ;  /* 0x0000001b4808723e */ /* 0x000fe200000010ff */
[----:B------:R-:W-:-:S02]  /*3ad0*/  IMAD.MOV.U32 R108, RZ, RZ, R135 ;  /* 0x000000ffff6c7224 */ /* 0x000fc400078e0087 */
[----:B------:R2:W-:Y:S01]  /*3ae0*/  STSM.16.M88.4 [R23], R4 ;  /* 0x0000000417007844 */ /* 0x0005e20000000200 */
[----:B------:R-:W3:Y:S01]  /*3af0*/  MUFU.EX2 R55, R55 ;  /* 0x0000003700377308 */ /* 0x000ee20000000800 */
[----:B-1----:R-:W-:-:S07]  /*3b00*/  FADD.FTZ R65, R53, R10 ;  /* 0x0000000a35417221 */ /* 0x002fce0000010000 */
[----:B------:R-:W1:Y:S01]  /*3b10*/  MUFU.EX2 R12, R12 ;  /* 0x0000000c000c7308 */ /* 0x000e620000000800 */
[----:B0-----:R-:W-:-:S07]  /*3b20*/  FADD.FTZ R10, R70, R65 ;  /* 0x00000041460a7221 */ /* 0x001fce0000010000 */
[----:B------:R-:W0:Y:S01]  /*3b30*/  MUFU.EX2 R32, R32 ;  /* 0x0000002000207308 */ /* 0x000e220000000800 */
[----:B---3--:R-:W-:-:S07]  /*3b40*/  FADD.FTZ R65, R55, R10 ;  /* 0x0000000a37417221 */ /* 0x008fce0000010000 */
[----:B------:R-:W3:Y:S01]  /*3b50*/  MUFU.EX2 R24, R24 ;  /* 0x0000001800187308 */ /* 0x000ee20000000800 */
[----:B-1----:R-:W-:Y:S01]  /*3b60*/  FADD.FTZ R10, R12, R67 ;  /* 0x000000430c0a7221 */ /* 0x002fe20000010000 */
[----:B------:R-:W-:-:S03]  /*3b70*/  F2FP.BF16.F32.PACK_AB R12, R13, R12 ;  /* 0x0000000c0d0c723e */ /* 0x000fc600000010ff */
[----:B------:R-:W-:-:S03]  /*3b80*/  FADD.FTZ R46, R13, R10 ;  /* 0x0000000a0d2e7221 */ /* 0x000fc60000010000 */
[----:B------:R-:W1:Y:S01]  /*3b90*/  MUFU.EX2 R45, R45 ;  /* 0x0000002d002d7308 */ /* 0x000e620000000800 */
[----:B0-----:R-:W-:-:S07]  /*3ba0*/  FADD.FTZ R65, R32, R65 ;  /* 0x0000004120417221 */ /* 0x001fce0000010000 */
[----:B------:R-:W0:Y:S01]  /*3bb0*/  MUFU.EX2 R30, R30 ;  /* 0x0000001e001e7308 */ /* 0x000e220000000800 */
[----:B---3--:R-:W-:Y:S01]  /*3bc0*/  FADD.FTZ R10, R24, R65 ;  /* 0x00000041180a7221 */ /* 0x008fe20000010000 */
[----:B------:R-:W-:-:S06]  /*3bd0*/  FADD.FTZ R65, R15, R46 ;  /* 0x0000002e0f417221 */ /* 0x000fcc0000010000 */
[----:B------:R-:W3:Y:S01]  /*3be0*/  MUFU.EX2 R28, R28 ;  /* 0x0000001c001c7308 */ /* 0x000ee20000000800 */
[----:B-1----:R-:W-:Y:S01]  /*3bf0*/  FADD.FTZ R9, R45, R10 ;  /* 0x0000000a2d097221 */ /* 0x002fe20000010000 */
[----:B------:R-:W-:-:S06]  /*3c00*/  F2FP.BF16.F32.PACK_AB R10, R76, R29 ;  /* 0x0000001d4c0a723e */ /* 0x000fcc00000010ff */
[----:B------:R-:W1:Y:S01]  /*3c10*/  MUFU.EX2 R31, R31 ;  /* 0x0000001f001f7308 */ /* 0x000e620000000800 */
[----:B0-----:R-:W-:-:S07]  /*3c20*/  FADD.FTZ R48, R30, R65 ;  /* 0x000000411e307221 */ /* 0x001fce0000010000 */
[----:B------:R-:W0:Y:S01]  /*3c30*/  MUFU.EX2 R59, R59 ;  /* 0x0000003b003b7308 */ /* 0x000e220000000800 */
[----:B---3--:R-:W-:-:S07]  /*3c40*/  FADD.FTZ R46, R28, R9 ;  /* 0x000000091c2e7221 */ /* 0x008fce0000010000 */
[----:B------:R-:W3:Y:S01]  /*3c50*/  MUFU.EX2 R84, R84 ;  /* 0x0000005400547308 */ /* 0x000ee20000000800 */
[----:B-1----:R-:W-:-:S07]  /*3c60*/  FADD.FTZ R9, R31, R48 ;  /* 0x000000301f097221 */ /* 0x002fce0000010000 */
[----:B------:R-:W1:Y:S01]  /*3c70*/  MUFU.EX2 R36, R36 ;  /* 0x0000002400247308 */ /* 0x000e620000000800 */
[----:B0-----:R-:W-:-:S07]  /*3c80*/  FADD.FTZ R11, R59, R46 ;  /* 0x0000002e3b0b7221 */ /* 0x001fce0000010000 */
[----:B------:R-:W0:Y:S01]  /*3c90*/  MUFU.EX2 R37, R37 ;  /* 0x0000002500257308 */ /* 0x000e220000000800 */
[----:B---3--:R-:W-:Y:S01]  /*3ca0*/  FADD.FTZ R46, R84, R9 ;  /* 0x00000009542e7221 */ /* 0x008fe20000010000 */
[----:B------:R-:W-:Y:S02]  /*3cb0*/  F2FP.BF16.F32.PACK_AB R9, R70, R53 ;  /* 0x000000354609723e */ /* 0x000fe400000010ff */
[----:B--2---:R-:W-:-:S04]  /*3cc0*/  F2FP.BF16.F32.PACK_AB R4, R84, R31 ;  /* 0x0000001f5404723e */ /* 0x004fc800000010ff */
[----:B------:R-:W2:Y:S01]  /*3cd0*/  MUFU.EX2 R63, R63 ;  /* 0x0000003f003f7308 */ /* 0x000ea20000000800 */
[----:B-1----:R-:W-:Y:S01]  /*3ce0*/  FADD.FTZ R14, R36, R11 ;  /* 0x0000000b240e7221 */ /* 0x002fe20000010000 */
[----:B------:R-:W-:-:S05]  /*3cf0*/  F2FP.BF16.F32.PACK_AB R11, R32, R55 ;  /* 0x00000037200b723e */ /* 0x000fca00000010ff */
[----:B------:R1:W-:Y:S01]  /*3d00*/  STSM.16.M88.4 [R18], R8 ;  /* 0x0000000812007844 */ /* 0x0003e20000000200 */
[----:B------:R-:W3:Y:S01]  /*3d10*/  MUFU.EX2 R90, R90 ;  /* 0x0000005a005a7308 */ /* 0x000ee20000000800 */
[----:B0-----:R-:W-:-:S07]  /*3d20*/  FADD.FTZ R51, R37, R46 ;  /* 0x0000002e25337221 */ /* 0x001fce0000010000 */
[----:B------:R-:W0:Y:S01]  /*3d30*/  MUFU.EX2 R0, R0 ;  /* 0x0000000000007308 */ /* 0x000e220000000800 */
[----:B--2---:R-:W-:-:S07]  /*3d40*/  FADD.FTZ R43, R63, R14 ;  /* 0x0000000e3f2b7221 */ /* 0x004fce0000010000 */
[----:B------:R-:W2:Y:S01]  /*3d50*/  MUFU.EX2 R21, R21 ;  /* 0x0000001500157308 */ /* 0x000ea20000000800 */
[C---:B---3--:R-:W-:Y:S01]  /*3d60*/  FADD.FTZ R14, R90.reuse, R51 ;  /* 0x000000335a0e7221 */ /* 0x048fe20000010000 */
[----:B------:R-:W-:Y:S01]  /*3d70*/  F2FP.BF16.F32.PACK_AB R6, R90, R37 ;  /* 0x000000255a06723e */ /* 0x000fe200000010ff */
[----:B------:R-:W-:-:S05]  /*3d80*/  IMAD.MOV.U32 R90, RZ, RZ, R135 ;  /* 0x000000ffff5a7224 */ /* 0x000fca00078e0087 */
[----:B------:R-:W3:Y:S01]  /*3d90*/  MUFU.EX2 R57, R54 ;  /* 0x0000003600397308 */ /* 0x000ee20000000800 */
[----:B0-----:R-:W-:-:S07]  /*3da0*/  FADD.FTZ R32, R0, R43 ;  /* 0x0000002b00207221 */ /* 0x001fce0000010000 */
[----:B------:R-:W0:Y:S01]  /*3db0*/  MUFU.EX2 R26, R26 ;  /* 0x0000001a001a7308 */ /* 0x000e220000000800 */
[----:B--2---:R-:W-:Y:S01]  /*3dc0*/  FADD.FTZ R43, R21, R14 ;  /* 0x0000000e152b7221 */ /* 0x004fe20000010000 */
[----:B------:R-:W-:Y:S02]  /*3dd0*/  F2FP.BF16.F32.PACK_AB R14, R30, R15 ;  /* 0x0000000f1e0e723e */ /* 0x000fe400000010ff */
[----:B------:R-:W-:-:S04]  /*3de0*/  F2FP.BF16.F32.PACK_AB R15, R59, R28 ;  /* 0x0000001c3b0f723e */ /* 0x000fc800000010ff */
[----:B------:R-:W2:Y:S01]  /*3df0*/  MUFU.EX2 R38, R38 ;  /* 0x0000002600267308 */ /* 0x000ea20000000800 */
[----:B---3--:R-:W-:-:S07]  /*3e00*/  FADD.FTZ R13, R57, R32 ;  /* 0x00000020390d7221 */ /* 0x008fce0000010000 */
[----:B------:R-:W3:Y:S01]  /*3e10*/  MUFU.EX2 R25, R25 ;  /* 0x0000001900197308 */ /* 0x000ee20000000800 */
[----:B0-----:R-:W-:-:S07]  /*3e20*/  FADD.FTZ R32, R26, R43 ;  /* 0x0000002b1a207221 */ /* 0x001fce0000010000 */
[----:B------:R-:W0:Y:S01]  /*3e30*/  MUFU.EX2 R61, R61 ;  /* 0x0000003d003d7308 */ /* 0x000e220000000800 */
[----:B--2---:R-:W-:Y:S01]  /*3e40*/  FADD.FTZ R30, R38, R13 ;  /* 0x0000000d261e7221 */ /* 0x004fe20000010000 */
[----:B------:R-:W-:-:S05]  /*3e50*/  F2FP.BF16.F32.PACK_AB R13, R45, R24 ;  /* 0x000000182d0d723e */ /* 0x000fca00000010ff */
[----:B------:R-:W-:Y:S01]  /*3e60*/  STSM.16.M88.4 [R17], R12 ;  /* 0x0000000c11007844 */ /* 0x000fe20000000200 */
[----:B------:R-:W1:Y:S01]  /*3e70*/  MUFU.EX2 R34, R34 ;  /* 0x0000002200227308 */ /* 0x000e620000000800 */
[----:B---3--:R-:W-:-:S07]  /*3e80*/  FADD.FTZ R7, R25, R32 ;  /* 0x0000002019077221 */ /* 0x008fce0000010000 */
[----:B------:R-:W2:Y:S01]  /*3e90*/  MUFU.EX2 R40, R40 ;  /* 0x0000002800287308 */ /* 0x000ea20000000800 */
[----:B0-----:R-:W-:-:S07]  /*3ea0*/  FADD.FTZ R5, R61, R30 ;  /* 0x0000001e3d057221 */ /* 0x001fce0000010000 */
[----:B------:R-:W0:Y:S01]  /*3eb0*/  MUFU.EX2 R33, R33 ;  /* 0x0000002100217308 */ /* 0x000e220000000800 */
[----:B-1----:R-:W-:Y:S01]  /*3ec0*/  FADD.FTZ R10, R34, R7 ;  /* 0x00000007220a7221 */ /* 0x002fe20000010000 */
[----:B------:R-:W-:-:S06]  /*3ed0*/  F2FP.BF16.F32.PACK_AB R7, R57, R0 ;  /* 0x000000003907723e */ /* 0x000fcc00000010ff */
[----:B------:R-:W1:Y:S01]  /*3ee0*/  MUFU.EX2 R41, R56 ;  /* 0x0000003800297308 */ /* 0x000e620000000800 */
[----:B--2---:R-:W-:Y:S01]  /*3ef0*/  FADD.FTZ R8, R40, R5 ;  /* 0x0000000528087221 */ /* 0x004fe20000010000 */
[----:B------:R-:W-:-:S05]  /*3f00*/  F2FP.BF16.F32.PACK_AB R5, R63, R36 ;  /* 0x000000243f05723e */ /* 0x000fca00000010ff */
[----:B------:R2:W-:Y:S01]  /*3f10*/  STSM.16.M88.4 [R16+0x27800], R4 ;  /* 0x0278000410007844 */ /* 0x0005e20000000200 */
[----:B------:R-:W3:Y:S01]  /*3f20*/  MUFU.EX2 R82, R82 ;  /* 0x0000005200527308 */ /* 0x000ee20000000800 */
[----:B0-----:R-:W-:-:S07]  /*3f30*/  FADD.FTZ R11, R33, R10 ;  /* 0x0000000a210b7221 */ /* 0x001fce0000010000 */
[----:B------:R-:W0:Y:S01]  /*3f40*/  MUFU.EX2 R44, R44 ;  /* 0x0000002c002c7308 */ /* 0x000e220000000800 */
[----:B-1----:R-:W-:Y:S01]  /*3f50*/  FADD.FTZ R9, R41, R8 ;  /* 0x0000000829097221 */ /* 0x002fe20000010000 */
[----:B--2---:R-:W-:-:S06]  /*3f60*/  F2FP.BF16.F32.PACK_AB R4, R26, R21 ;  /* 0x000000151a04723e */ /* 0x004fcc00000010ff */
[----:B------:R-:W1:Y:S01]  /*3f70*/  MUFU.EX2 R35, R35 ;  /* 0x0000002300237308 */ /* 0x000e620000000800 */
[----:B---3--:R-:W-:Y:S01]  /*3f80*/  FADD.FTZ R8, R82, R11 ;  /* 0x0000000b52087221 */ /* 0x008fe20000010000 */
[----:B------:R-:W-:Y:S02]  /*3f90*/  F2FP.BF16.F32.PACK_AB R6, R34, R25 ;  /* 0x000000192206723e */ /* 0x000fe400000010ff */
[----:B------:R-:W-:Y:S02]  /*3fa0*/  F2FP.BF16.F32.PACK_AB R5, R61, R38 ;  /* 0x000000263d05723e */ /* 0x000fe400000010ff */
[----:B------:R-:W-:Y:S02]  /*3fb0*/  F2FP.BF16.F32.PACK_AB R7, R41, R40 ;  /* 0x000000282907723e */ /* 0x000fe400000010ff */
[----:B------:R-:W2:Y:S01]  /*3fc0*/  MUFU.EX2 R27, R60 ;  /* 0x0000003c001b7308 */ /* 0x000ea20000000800 */
[----:B0-----:R-:W-:Y:S02]  /*3fd0*/  FADD.FTZ R0, R44, R9 ;  /* 0x000000092c007221 */ /* 0x001fe40000010000 */
[----:B------:R0:W-:Y:S05]  /*3fe0*/  STSM.16.M88.4 [R136], R4 ;  /* 0x0000000488007844 */ /* 0x0001ea0000000200 */
[----:B------:R-:W3:Y:S01]  /*3ff0*/  MUFU.EX2 R86, R86 ;  /* 0x0000005600567308 */ /* 0x000ee20000000800 */
[----:B-1----:R-:W-:-:S07]  /*4000*/  FADD.FTZ R9, R35, R8 ;  /* 0x0000000823097221 */ /* 0x002fce0000010000 */
[----:B------:R1:W4:Y:S01]  /*4010*/  MUFU.EX2 R29, R96 ;  /* 0x00000060001d7308 */ /* 0x0003220000000800 */
[----:B--2---:R-:W-:-:S07]  /*4020*/  FADD.FTZ R0, R27, R0 ;  /* 0x000000001b007221 */ /* 0x004fce0000010000 */
[----:B------:R-:W2:Y:S01]  /*4030*/  MUFU.EX2 R39, R39 ;  /* 0x0000002700277308 */ /* 0x000ea20000000800 */
[C---:B---3--:R-:W-:Y:S01]  /*4040*/  FADD.FTZ R8, R86.reuse, R9 ;  /* 0x0000000956087221 */ /* 0x048fe20000010000 */
[----:B------:R-:W-:Y:S01]  /*4050*/  F2FP.BF16.F32.PACK_AB R10, R86, R35 ;  /* 0x00000023560a723e */ /* 0x000fe200000010ff */
[----:B-1----:R-:W-:-:S05]  /*4060*/  IMAD.MOV.U32 R96, RZ, RZ, R135 ;  /* 0x000000ffff607224 */ /* 0x002fca00078e0087 */
[----:B------:R-:W1:Y:S01]  /*4070*/  MUFU.EX2 R102, R102 ;  /* 0x0000006600667308 */ /* 0x000e620000000800 */
[----:B----4-:R-:W-:-:S07]  /*4080*/  FADD.FTZ R9, R29, R0 ;  /* 0x000000001d097221 */ /* 0x010fce0000010000 */
[----:B------:R-:W3:Y:S01]  /*4090*/  MUFU.EX2 R94, R94 ;  /* 0x0000005e005e7308 */ /* 0x000ee20000000800 */
[----:B--2---:R-:W-:Y:S01]  /*40a0*/  FADD.FTZ R11, R39, R8 ;  /* 0x00000008270b7221 */ /* 0x004fe20000010000 */
[----:B------:R-:W-:-:S06]  /*40b0*/  F2FP.BF16.F32.PACK_AB R8, R82, R33 ;  /* 0x000000215208723e */ /* 0x000fcc00000010ff */
[----:B------:R-:W2:Y:S01]  /*40c0*/  MUFU.EX2 R104, R104 ;  /* 0x0000006800687308 */ /* 0x000ea20000000800 */
[----:B-1----:R-:W-:-:S07]  /*40d0*/  FADD.FTZ R9, R102, R9 ;  /* 0x0000000966097221 */ /* 0x002fce0000010000 */
[----:B------:R-:W-:Y:S01]  /*40e0*/  MUFU.EX2 R20, R20 ;  /* 0x0000001400147308 */ /* 0x000fe20000000800 */
[----:B---3--:R-:W-:Y:S01]  /*40f0*/  FADD.FTZ R21, R94, R11 ;  /* 0x0000000b5e157221 */ /* 0x008fe20000010000 */
[----:B------:R-:W-:Y:S02]  /*4100*/  F2FP.BF16.F32.PACK_AB R11, R102, R29 ;  /* 0x0000001d660b723e */ /* 0x000fe400000010ff */
[----:B------:R-:W-:Y:S02]  /*4110*/  F2FP.BF16.F32.PACK_AB R12, R94, R39 ;  /* 0x000000275e0c723e */ /* 0x000fe400000010ff */
[----:B------:R-:W-:Y:S02]  /*4120*/  MOV R102, R135 ;  /* 0x0000008700667202 */ /* 0x000fe40000000f00 */
[----:B------:R-:W1:Y:S01]  /*4130*/  MUFU.EX2 R3, R3 ;  /* 0x0000000300037308 */ /* 0x000e620000000800 */
[----:B--2---:R-:W-:Y:S01]  /*4140*/  FADD.FTZ R0, R104, R9 ;  /* 0x0000000968007221 */ /* 0x004fe20000010000 */
[----:B------:R-:W-:-:S02]  /*4150*/  F2FP.BF16.F32.PACK_AB R9, R27, R44 ;  /* 0x0000002c1b09723e */ /* 0x000fc400000010ff */
[----:B------:R-:W-:-:S03]  /*4160*/  MOV R94, R135 ;  /* 0x00000087005e7202 */ /* 0x000fc60000000f00 */
[----:B------:R2:W-:Y:S01]  /*4170*/  STSM.16.M88.4 [R18+0x6000], R8 ;  /* 0x0060000812007844 */ /* 0x0005e20000000200 */
[----:B------:R3:W4:Y:S08]  /*4180*/  MUFU.EX2 R31, R106 ;  /* 0x0000006a001f7308 */ /* 0x0007300000000800 */
[----:B------:R-:W-:Y:S01]  /*4190*/  MUFU.EX2 R42, R42 ;  /* 0x0000002a002a7308 */ /* 0x000fe20000000800 */
[----:B-1----:R-:W-:Y:S01]  /*41a0*/  F2FP.BF16.F32.PACK_AB R14, R3, R20 ;  /* 0x00000014030e723e */ /* 0x002fe200000010ff */
[----:B------:R-:W-:Y:S01]  /*41b0*/  FADD.FTZ R20, R20, R21 ;  /* 0x0000001514147221 */ /* 0x000fe20000010000 */
[----:B---3--:R-:W-:-:S03]  /*41c0*/  IMAD.MOV.U32 R106, RZ, RZ, R135 ;  /* 0x000000ffff6a7224 */ /* 0x008fc600078e0087 */
[----:B0-----:R-:W-:Y:S01]  /*41d0*/  FADD.FTZ R5, R3, R20 ;  /* 0x0000001403057221 */ /* 0x001fe20000010000 */
[----:B------:R-:W-:Y:S01]  /*41e0*/  VIADD R3, R88, 0xfffffffe ;  /* 0xfffffffe58037836 */ /* 0x000fe20000000000 */
[----:B------:R-:W0:Y:S01]  /*41f0*/  MUFU.EX2 R49, R49 ;  /* 0x0000003100317308 */ /* 0x000e220000000800 */
[C---:B----4-:R-:W-:Y:S01]  /*4200*/  F2FP.BF16.F32.PACK_AB R13, R31.reuse, R104 ;  /* 0x000000681f0d723e */ /* 0x050fe200000010ff */
[----:B------:R-:W-:Y:S01]  /*4210*/  FADD.FTZ R25, R31, R0 ;  /* 0x000000001f197221 */ /* 0x000fe20000010000 */
[--C-:B------:R-:W-:Y:S01]  /*4220*/  IMAD.MOV.U32 R104, RZ, RZ, R135.reuse ;  /* 0x000000ffff687224 */ /* 0x100fe200078e0087 */
[----:B------:R-:W-:Y:S01]  /*4230*/  ISETP.GE.AND P1, PT, R3, R22, PT ;  /* 0x000000160300720c */ /* 0x000fe20003f26270 */
[----:B------:R-:W-:Y:S01]  /*4240*/  IMAD.MOV.U32 R88, RZ, RZ, R135 ;  /* 0x000000ffff587224 */ /* 0x000fe200078e0087 */
[----:B0-----:R-:W-:Y:S01]  /*4250*/  F2FP.BF16.F32.PACK_AB R15, R49, R42 ;  /* 0x0000002a310f723e */ /* 0x001fe200000010ff */
[----:B------:R-:W-:-:S04]  /*4260*/  FADD.FTZ R42, R42, R25 ;  /* 0x000000192a2a7221 */ /* 0x000fc80000010000 */
[----:B------:R2:W-:Y:S01]  /*4270*/  STSM.16.M88.4 [R17+0x6000], R12 ;  /* 0x0060000c11007844 */ /* 0x0005e20000000200 */
[----:B------:R-:W-:Y:S01]  /*4280*/  FADD.FTZ R6, R49, R42 ;  /* 0x0000002a31067221 */ /* 0x000fe20000010000 */
[----:B------:R0:W-:Y:S06]  /*4290*/  MEMBAR.ALL.CTA ;  /* 0x0000000000007992 */ /* 0x0001ec0000008000 */
[----:B0-----:R-:W0:Y:S02]  /*42a0*/  FENCE.VIEW.ASYNC.S ;  /* 0x00000000000073c6 */ /* 0x001e240000000000 */
[----:B0-----:R-:W-:Y:S01]  /*42b0*/  NOP ;  /* 0x0000000000007918 */ /* 0x001fe20000000000 */
[----:B------:R-:W-:Y:S05]  /*42c0*/  @!P1 BRA `(.L_x_174) ;  /* 0x0000002800a09947 */ /* 0x000fea0003800000 */
[----:B------:R-:W-:Y:S01]  /*42d0*/  IMAD.MOV.U32 R4, RZ, RZ, R78 ;  /* 0x000000ffff047224 */ /* 0x000fe200078e004e */
[----:B------:R-:W-:Y:S01]  /*42e0*/  MOV R0, R47 ;  /* 0x0000002f00007202 */ /* 0x000fe20000000f00 */
[----:B------:R-:W-:Y:S01]  /*42f0*/  IMAD.MOV.U32 R7, RZ, RZ, R2 ;  /* 0x000000ffff077224 */ /* 0x000fe200078e0002 */
        /* <DEDUP_REMOVED lines=24> */
[----:B------:R-:W-:Y:S01]  /*4480*/  UMOV UR11, UR38 ;  /* 0x00000026000b7c82 */ /* 0x000fe20008000000 */
[----:B------:R-:W-:-:S05]  /*4490*/  ULDC UR10, c[0x0][0x9d8] ;  /* 0x00027600000a7ab9 */ /* 0x000fca0000000800 */
.L_x_185:
[----:B------:R-:W-:Y:S01]  /*44a0*/  ISETP.NE.AND P2, PT, RZ, UR40, PT ;  /* 0x00000028ff007c0c */ /* 0x000fe2000bf45270 */
[----:B------:R-:W-:-:S04]  /*44b0*/  UISETP.NE.AND UP0, UPT, UR11, 0x1, UPT ;  /* 0x000000010b00788c */ /* 0x000fc8000bf05270 */
[----:B------:R-:W-:-:S06]  /*44c0*/  USEL UR6, URZ, 0x1, UP0 ;  /* 0x000000013f067887 */ /* 0x000fcc0008000000 */
[----:B------:R-:W-:Y:S02]  /*44d0*/  LOP3.LUT R2, R7, UR6, RZ, 0x3c, !PT ;  /* 0x0000000607027c12 */ /* 0x000fe4000f8e3cff */
[----:B------:R-:W-:Y:S05]  /*44e0*/  @P2 BRA `(.L_x_175) ;  /* 0x0000000000342947 */ /* 0x000fea0003800000 */
[----:B------:R-:W-:Y:S05]  /*44f0*/  @!P0 BRA `(.L_x_176) ;  /* 0x0000000000048947 */ /* 0x000fea0003800000 */
[----:B------:R-:W-:Y:S01]  /*4500*/  BPT.TRAP 0x1 ;  /* 0x000000040000795c */ /* 0x000fe20000300000 */
.L_x_176:
[----:B------:R-:W-:Y:S01]  /*4510*/  UIADD3 UR6, UR11, 0x1, URZ ;  /* 0x000000010b067890 */ /* 0x000fe2000fffe03f */
[----:B--2---:R-:W-:-:S03]  /*4520*/  SHF.L.U32 R8, R2, 0x1f, RZ ;  /* 0x0000001f02087819 */ /* 0x004fc600000006ff */
[----:B------:R-:W-:-:S04]  /*4530*/  UISETP.NE.AND UP0, UPT, UR6, 0x2, UPT ;  /* 0x000000020600788c */ /* 0x000fc8000bf05270 */
[----:B------:R-:W-:-:S04]  /*4540*/  USEL UR6, UR6, URZ, UP0 ;  /* 0x0000003f06067287 */ /* 0x000fc80008000000 */
[----:B------:R-:W-:-:S09]  /*4550*/  ULEA UR6, UR6, UR41, 0x3 ;  /* 0x0000002906067291 */ /* 0x000fd2000f8e183f */
[----:B------:R0:W1:Y:S01]  /*4560*/  SYNCS.PHASECHK.TRANS64.TRYWAIT P1, [UR6+0x2d830], R8 ;  /* 0x02d83008ff0075a7 */ /* 0x0000620008020146 */
[----:B------:R-:W-:Y:S05]  /*4570*/  @!P0 BRA `(.L_x_177) ;  /* 0x0000000000048947 */ /* 0x000fea0003800000 */
[----:B------:R-:W-:Y:S01]  /*4580*/  BPT.TRAP 0x1 ;  /* 0x000000040000795c */ /* 0x000fe20000300000 */
.L_x_177:
[----:B-1----:R-:W-:Y:S05]  /*4590*/  @P1 BRA `(.L_x_175) ;  /* 0x0000000000081947 */ /* 0x002fea0003800000 */
[----:B------:R-:W1:Y:S02]  /*45a0*/  SYNCS.PHASECHK.TRANS64.TRYWAIT P1, [UR6+0x2d830], R8 ;  /* 0x02d83008ff0075a7 */ /* 0x000e640008020146 */
[----:B-1----:R-:W-:Y:S05]  /*45b0*/  @!P1 BRA `(.L_x_178) ;  /* 0x000000b000d89947 */ /* 0x002fea0003800000 */
.L_x_175:
[----:B-12---:R-:W1:Y:S01]  /*45c0*/  S2R R9, SR_TID.X ;  /* 0x0000000000097919 */ /* 0x006e620000002100 */
[----:B------:R-:W-:Y:S01]  /*45d0*/  UIADD3 UR38, UR11, 0x1, URZ ;  /* 0x000000010b267890 */ /* 0x000fe2000fffe03f */
[----:B------:R-:W-:Y:S01]  /*45e0*/  UMOV UR7, 0x80000020 ;  /* 0x8000002000077882 */ /* 0x000fe20000000000 */
[----:B------:R-:W-:Y:S02]  /*45f0*/  UMOV UR32, UR8 ;  /* 0x0000000800207c82 */ /* 0x000fe40008000000 */
[----:B------:R-:W-:Y:S01]  /*4600*/  UISETP.NE.AND UP0, UPT, UR38, 0x2, UPT ;  /* 0x000000022600788c */ /* 0x000fe2000bf05270 */
[----:B------:R-:W-:Y:S01]  /*4610*/  UMOV UR33, UR9 ;  /* 0x0000000900217c82 */ /* 0x000fe20008000000 */
[----:B------:R-:W-:Y:S02]  /*4620*/  UMOV UR35, 0x80000020 ;  /* 0x8000002000237882 */ /* 0x000fe40000000000 */
[----:B------:R-:W-:Y:S01]  /*4630*/  USEL UR38, UR38, URZ, UP0 ;  /* 0x0000003f26267287 */ /* 0x000fe20008000000 */
[----:B------:R-:W-:Y:S01]  /*4640*/  UMOV UR15, 0x80000020 ;  /* 0x80000020000f7882 */ /* 0x000fe20000000000 */
[----:B------:R-:W-:-:S02]  /*4650*/  UMOV UR19, 0x80000020 ;  /* 0x8000002000137882 */ /* 0x000fc40000000000 */
[----:B------:R-:W-:Y:S01]  /*4660*/  UIMAD UR6, UR38, 0x600, UR28 ;  /* 0x00000600260678a4 */ /* 0x000fe2000f8e021c */
[----:B------:R-:W-:Y:S01]  /*4670*/  UMOV UR23, 0x80000020 ;  /* 0x8000002000177882 */ /* 0x000fe20000000000 */
[----:B------:R-:W-:Y:S02]  /*4680*/  UMOV UR27, 0x80000020 ;  /* 0x80000020001b7882 */ /* 0x000fe40000000000 */
[----:B------:R-:W-:Y:S02]  /*4690*/  UIADD3 UR34, UR6, 0x2, URZ ;  /* 0x0000000206227890 */ /* 0x000fe4000fffe03f */
[----:B------:R-:W-:Y:S02]  /*46a0*/  UIADD3 UR14, UR6, 0x200, URZ ;  /* 0x00000200060e7890 */ /* 0x000fe4000fffe03f */
[----:B------:R-:W-:Y:S02]  /*46b0*/  UIADD3 UR18, UR6, 0x202, URZ ;  /* 0x0000020206127890 */ /* 0x000fe4000fffe03f */
[----:B------:R-:W-:-:S02]  /*46c0*/  UIADD3 UR22, UR6, 0x400, URZ ;  /* 0x0000040006167890 */ /* 0x000fc4000fffe03f */
[----:B------:R-:W-:Y:S01]  /*46d0*/  UIADD3 UR26, UR6, 0x402, URZ ;  /* 0x00000402061a7890 */ /* 0x000fe2000fffe03f */
[----:B-1----:R-:W-:-:S05]  /*46e0*/  SHF.R.U32.HI R9, RZ, 0x7, R9 ;  /* 0x00000007ff097819 */ /* 0x002fca0000011609 */
[----:B0-----:R-:W-:-:S05]  /*46f0*/  VIADD R8, R9, 0x8 ;  /* 0x0000000809087836 */ /* 0x001fca0000000000 */
[----:B------:R0:W-:Y:S06]  /*4700*/  BAR.SYNC.DEFER_BLOCKING R8, 0x100 ;  /* 0x000400080000751d */ /* 0x0001ec0000010000 */
[----:B------:R-:W-:-:S06]  /*4710*/  WARPGROUP.ARRIVE ;  /* 0x00000000000079c5 */ /* 0x000fcc0000000000 */
        /* <DEDUP_REMOVED lines=17> */
[----:B0-----:R-:W-:Y:S05]  /*4830*/  @P2 BRA `(.L_x_179) ;  /* 0x0000000000282947 */ /* 0x001fea0003800000 */
[----:B------:R-:W-:Y:S05]  /*4840*/  @!P0 BRA `(.L_x_180) ;  /* 0x0000000000048947 */ /* 0x000fea0003800000 */
[----:B------:R-:W-:Y:S01]  /*4850*/  BPT.TRAP 0x1 ;  /* 0x000000040000795c */ /* 0x000fe20000300000 */
.L_x_180:
[----:B------:R-:W-:Y:S01]  /*4860*/  ULEA UR6, UR11, UR41, 0x3 ;  /* 0x000000290b067291 */ /* 0x000fe2000f8e183f */
[----:B------:R-:W-:-:S08]  /*4870*/  SHF.L.U32 R7, R7, 0x1f, RZ ;  /* 0x0000001f07077819 */ /* 0x000fd000000006ff */
[----:B------:R0:W1:Y:S01]  /*4880*/  SYNCS.PHASECHK.TRANS64.TRYWAIT P1, [UR6+0x2d850], R7 ;  /* 0x02d85007ff0075a7 */ /* 0x0000620008020146 */
[----:B------:R-:W-:Y:S05]  /*4890*/  @!P0 BRA `(.L_x_181) ;  /* 0x0000000000048947 */ /* 0x000fea0003800000 */
[----:B------:R-:W-:Y:S01]  /*48a0*/  BPT.TRAP 0x1 ;  /* 0x000000040000795c */ /* 0x000fe20000300000 */
.L_x_181:
[----:B-1----:R-:W-:Y:S05]  /*48b0*/  @P1 BRA `(.L_x_179) ;  /* 0x0000000000081947 */ /* 0x002fea0003800000 */
[----:B------:R-:W1:Y:S02]  /*48c0*/  SYNCS.PHASECHK.TRANS64.TRYWAIT P1, [UR6+0x2d850], R7 ;  /* 0x02d85007ff0075a7 */ /* 0x000e640008020146 */
[----:B-1----:R-:W-:Y:S05]  /*48d0*/  @!P1 BRA `(.L_x_182) ;  /* 0x000000b000289947 */ /* 0x002fea0003800000 */
.L_x_179:
[----:B------:R-:W-:Y:S01]  /*48e0*/  UIADD3 UR6, UR41, 0x400, URZ ;  /* 0x0000040029067890 */ /* 0x000fe2000fffe03f */
[----:B------:R-:W-:Y:S01]  /*48f0*/  WARPGROUP.ARRIVE ;  /* 0x00000000000079c5 */ /* 0x000fe20000000000 */
[----:B------:R-:W-:-:S05]  /*4900*/  ULOP3.LUT UR7, UR39, 0x10000, URZ, 0xfc, !UPT ;  /* 0x0001000027077892 */ /* 0x000fca000f8efc3f */
[----:B------:R-:W1:Y:S01]  /*4910*/  S2R R9, SR_TID.X ;  /* 0x0000000000097919 */ /* 0x000e620000002100 */
[----:B------:R-:W-:Y:S01]  /*4920*/  USHF.R.U32.HI UR6, URZ, 0x4, UR6 ;  /* 0x000000043f067899 */ /* 0x000fe20008011606 */
[----:B------:R-:W-:Y:S01]  /*4930*/  UMOV UR33, 0x40000040 ;  /* 0x4000004000217882 */ /* 0x000fe20000000000 */
[----:B------:R-:W-:Y:S02]  /*4940*/  UMOV UR35, 0x80000020 ;  /* 0x8000002000237882 */ /* 0x000fe40000000000 */
[----:B------:R-:W-:Y:S01]  /*4950*/  ULOP3.LUT UR6, UR6, 0x3fff, URZ, 0xc0, !UPT ;  /* 0x00003fff06067892 */ /* 0x000fe2000f8ec03f */
[----:B------:R-:W-:-:S03]  /*4960*/  UMOV UR32, UR7 ;  /* 0x0000000700207c82 */ /* 0x000fc60008000000 */
        /* <DEDUP_REMOVED lines=8> */
[----:B-1----:R-:W-:Y:S02]  /*49f0*/  SHF.R.U32.HI R8, RZ, 0x7, R9 ;  /* 0x00000007ff087819 */ /* 0x002fe40000011609 */
[----:B------:R-:W-:-:S03]  /*4a00*/  ISETP.GE.U32.AND P1, PT, R9, 0x180, PT ;  /* 0x000001800900780c */ /* 0x000fc60003f26070 */
[----:B0-----:R-:W-:-:S05]  /*4a10*/  VIADD R7, R8, 0x9 ;  /* 0x0000000908077836 */ /* 0x001fca0000000000 */
[----:B------:R-:W-:Y:S01]  /*4a20*/  SEL R7, R7, 0x9, !P1 ;  /* 0x0000000907077807 */ /* 0x000fe20004800000 */
        /* <DEDUP_REMOVED lines=49> */
.L_x_183:
[----:B0-----:R-:W-:Y:S01]  /*4d40*/  FMUL.FTZ R7, R24, UR10 ;  /* 0x0000000a18077c20 */ /* 0x001fe20008410000 */
        /* <DEDUP_REMOVED lines=71> */
[----:B------:R-:W-:-:S04]  /*51c0*/  ULEA UR6, UR38, UR41, 0x3 ;  /* 0x0000002926067291 */ /* 0x000fc8000f8e183f */
[----:B------:R-:W-:Y:S02]  /*51d0*/  UIADD3 UR6, UR6, 0x2d840, URZ ;  /* 0x0002d84006067890 */ /* 0x000fe4000fffe03f */
[----:B------:R-:W0:Y:S01]  /*51e0*/  MUFU.TANH R28, R28 ;  /* 0x0000001c001c7308 */ /* 0x000e220000002400 */
[----:B-1----:R-:W-:Y:S01]  /*51f0*/  FMNMX.FTZ R48, R26, R45, !PT ;  /* 0x0000002d1a307209 */ /* 0x002fe20007810000 */
[----:B------:R-:W-:-:S06]  /*5200*/  UPRMT UR6, UR42, 0x654, UR6 ;  /* 0x000006542a067896 */ /* 0x000fcc0008000006 */
[----:B------:R-:W1:Y:S01]  /*5210*/  MUFU.TANH R29, R29 ;  /* 0x0000001d001d7308 */ /* 0x000e620000002400 */
[----:B--2---:R-:W-:Y:S02]  /*5220*/  FMNMX.FTZ R48, R27, R48, !PT ;  /* 0x000000301b307209 */ /* 0x004fe40007810000 */
[----:B------:R-:W-:Y:S05]  /*5230*/  SYNCS.ARRIVE.TRANS64.RED.A1T0 RZ, [UR6], RZ ;  /* 0x000000ffffff79a7 */ /* 0x000fea0008100406 */
        /* <DEDUP_REMOVED lines=26> */
[----:B------:R0:W3:Y:S01]  /*53e0*/  MUFU.TANH R49, R72 ;  /* 0x0000004800317308 */ /* 0x0000e20000002400 */
[----:B-1----:R-:W-:-:S07]  /*53f0*/  FMNMX.FTZ R61, R45, R61, !PT ;  /* 0x0000003d2d3d7209 */ /* 0x002fce0007810000 */
[----:B------:R1:W4:Y:S01]  /*5400*/  MUFU.TANH R52, R73 ;  /* 0x0000004900347308 */ /* 0x0003220000002400 */
[----:B--2---:R-:W-:Y:S01]  /*5410*/  FMNMX.FTZ R64, R48, R61, !PT ;  /* 0x0000003d30407209 */ /* 0x004fe20007810000 */
[----:B0-----:R-:W-:Y:S01]  /*5420*/  FMUL.FTZ R72, R75, UR10 ;  /* 0x0000000a4b487c20 */ /* 0x001fe20008410000 */
[----:B------:R-:W-:-:S05]  /*5430*/  FMUL.FTZ R75, R82, UR10 ;  /* 0x0000000a524b7c20 */ /* 0x000fca0008410000 */
[----:B------:R0:W2:Y:S01]  /*5440*/  MUFU.TANH R53, R76 ;  /* 0x0000004c00357308 */ /* 0x0000a20000002400 */
[----:B---3--:R-:W-:Y:S01]  /*5450*/  FMNMX.FTZ R64, R49, R64, !PT ;  /* 0x0000004031407209 */ /* 0x008fe20007810000 */
[----:B-1----:R-:W-:-:S06]  /*5460*/  FMUL.FTZ R73, R78, UR10 ;  /* 0x0000000a4e497c20 */ /* 0x002fcc0008410000 */
[----:B------:R1:W3:Y:S01]  /*5470*/  MUFU.TANH R56, R77 ;  /* 0x0000004d00387308 */ /* 0x0002e20000002400 */
[----:B----4-:R-:W-:Y:S01]  /*5480*/  FMNMX.FTZ R65, R52, R64, !PT ;  /* 0x0000004034417209 */ /* 0x010fe20007810000 */
[----:B0-----:R-:W-:-:S06]  /*5490*/  FMUL.FTZ R76, R83, UR10 ;  /* 0x0000000a534c7c20 */ /* 0x001fcc0008410000 */
[----:B------:R-:W0:Y:S01]  /*54a0*/  MUFU.TANH R57, R80 ;  /* 0x0000005000397308 */ /* 0x000e220000002400 */
[----:B--2---:R-:W-:Y:S01]  /*54b0*/  FMNMX.FTZ R65, R53, R65, !PT ;  /* 0x0000004135417209 */ /* 0x004fe20007810000 */
[----:B-1----:R-:W-:-:S06]  /*54c0*/  FMUL.FTZ R77, R86, UR10 ;  /* 0x0000000a564d7c20 */ /* 0x002fcc0008410000 */
[----:B------:R-:W1:Y:S01]  /*54d0*/  MUFU.TANH R60, R81 ;  /* 0x00000051003c7308 */ /* 0x000e620000002400 */
[----:B---3--:R-:W-:-:S07]  /*54e0*/  FMNMX.FTZ R65, R56, R65, !PT ;  /* 0x0000004138417209 */ /* 0x008fce0007810000 */
        /* <DEDUP_REMOVED lines=8> */
[----:B------:R-:W-:-:S04]  /*5570*/  FMUL.FTZ R65, R47, UR10 ;  /* 0x0000000a2f417c20 */ /* 0x000fc80008410000 */
[----:B------:R-:W0:Y:S02]  /*5580*/  SHFL.BFLY PT, R69, R68, 0x2, 0x1f ;  /* 0x0c401f0044457f89 */ /* 0x000e2400000e0000 */
[----:B------:R-:W3:Y:S08]  /*5590*/  MUFU.TANH R13, R13 ;  /* 0x0000000d000d7308 */ /* 0x000ef00000002400 */
[----:B------:R-:W4:Y:S08]  /*55a0*/  MUFU.TANH R14, R14 ;  /* 0x0000000e000e7308 */ /* 0x000f300000002400 */
[----:B------:R-:W5:Y:S01]  /*55b0*/  MUFU.TANH R21, R21 ;  /* 0x0000001500157308 */ /* 0x000f620000002400 */
[----:B0-----:R-:W-:-:S07]  /*55c0*/  FMNMX.FTZ R47, R68, R69, !PT ;  /* 0x00000045442f7209 */ /* 0x001fce0007810000 */
[----:B------:R-:W0:Y:S01]  /*55d0*/  MUFU.TANH R24, R24 ;  /* 0x0000001800187308 */ /* 0x000e220000002400 */
[----:B------:R-:W1:Y:S07]  /*55e0*/  SHFL.BFLY PT, R68, R47, 0x1, 0x1f ;  /* 0x0c201f002f447f89 */ /* 0x000e6e00000e0000 */
[----:B------:R-:W0:Y:S08]  /*55f0*/  MUFU.TANH R38, R38 ;  /* 0x0000002600267308 */ /* 0x000e300000002400 */
[----:B------:R-:W0:Y:S08]  /*5600*/  MUFU.TANH R39, R39 ;  /* 0x0000002700277308 */ /* 0x000e300000002400 */
[----:B------:R-:W0:Y:S01]  /*5610*/  MUFU.TANH R42, R42 ;  /* 0x0000002a002a7308 */ /* 0x000e220000002400 */
[----:B-1----:R-:W-:-:S02]  /*5620*/  FMNMX.FTZ R47, R47, R68, !PT ;  /* 0x000000442f2f7209 */ /* 0x002fc40007810000 */
[----:B------:R-:W-:-:S05]  /*5630*/  FMNMX.FTZ R68, R9, R4, !PT ;  /* 0x0000000409447209 */ /* 0x000fca0007810000 */
[----:B------:R-:W1:Y:S01]  /*5640*/  MUFU.TANH R43, R43 ;  /* 0x0000002b002b7308 */ /* 0x000e620000002400 */
[----:B--2---:R-:W-:Y:S01]  /*5650*/  FMNMX.FTZ R68, R10, R68, !PT ;  /* 0x000000440a447209 */ /* 0x004fe20007810000 */
[----:B------:R-:W-:-:S03]  /*5660*/  FADD.FTZ R80, -R47, R0 ;  /* 0x000000002f507221 */ /* 0x000fc60000010100 */
[----:B---3--:R-:W-:-:S03]  /*5670*/  FMNMX.FTZ R68, R13, R68, !PT ;  /* 0x000000440d447209 */ /* 0x008fc60007810000 */
[----:B------:R-:W2:Y:S01]  /*5680*/  MUFU.TANH R46, R46 ;  /* 0x0000002e002e7308 */ /* 0x000ea20000002400 */
[----:B----4-:R-:W-:-:S04]  /*5690*/  FMNMX.FTZ R68, R14, R68, !PT ;  /* 0x000000440e447209 */ /* 0x010fc80007810000 */
[----:B-----5:R-:W-:-:S03]  /*56a0*/  FMNMX.FTZ R68, R21, R68, !PT ;  /* 0x0000004415447209 */ /* 0x020fc60007810000 */
[----:B------:R-:W3:Y:S01]  /*56b0*/  MUFU.TANH R65, R65 ;  /* 0x0000004100417308 */ /* 0x000ee20000002400 */
[----:B0-----:R-:W-:-:S04]  /*56c0*/  FMNMX.FTZ R68, R24, R68, !PT ;  /* 0x0000004418447209 */ /* 0x001fc80007810000 */
[----:B------:R-:W-:-:S03]  /*56d0*/  FMNMX.FTZ R68, R38, R68, !PT ;  /* 0x0000004426447209 */ /* 0x000fc60007810000 */
[----:B------:R-:W0:Y:S01]  /*56e0*/  MUFU.TANH R50, R50 ;  /* 0x0000003200327308 */ /* 0x000e220000002400 */
[----:B------:R-:W-:-:S04]  /*56f0*/  FMNMX.FTZ R68, R39, R68, !PT ;  /* 0x0000004427447209 */ /* 0x000fc80007810000 */
[----:B------:R-:W-:-:S03]  /*5700*/  FMNMX.FTZ R69, R42, R68, !PT ;  /* 0x000000442a457209 */ /* 0x000fc60007810000 */
[----:B------:R-:W4:Y:S01]  /*5710*/  MUFU.TANH R51, R51 ;  /* 0x0000003300337308 */ /* 0x000f220000002400 */
[----:B-1----:R-:W-:-:S07]  /*5720*/  FMNMX.FTZ R69, R43, R69, !PT ;  /* 0x000000452b457209 */ /* 0x002fce0007810000 */
[----:B------:R-:W1:Y:S08]  /*5730*/  MUFU.TANH R54, R54 ;  /* 0x0000003600367308 */ /* 0x000e700000002400 */
[----:B------:R2:W-:Y:S08]  /*5740*/  MUFU.TANH R68, R70 ;  /* 0x0000004600447308 */ /* 0x0005f00000002400 */
[----:B------:R-:W5:Y:S01]  /*5750*/  MUFU.TANH R55, R55 ;  /* 0x0000003700377308 */ /* 0x000f620000002400 */
[----:B--2---:R-:W-:-:S04]  /*5760*/  FMNMX.FTZ R70, R46, R69, !PT ;  /* 0x000000452e467209 */ /* 0x004fc80007810000 */
[----:B---3--:R-:W-:-:S03]  /*5770*/  FMNMX.FTZ R70, R65, R70, !PT ;  /* 0x0000004641467209 */ /* 0x008fc60007810000 */
[----:B------:R-:W2:Y:S08]  /*5780*/  MUFU.TANH R58, R58 ;  /* 0x0000003a003a7308 */ /* 0x000eb00000002400 */
[----:B------:R0:W-:Y:S08]  /*5790*/  MUFU.TANH R69, R71 ;  /* 0x0000004700457308 */ /* 0x0001f00000002400 */
[----:B------:R-:W3:Y:S01]  /*57a0*/  MUFU.TANH R59, R59 ;  /* 0x0000003b003b7308 */ /* 0x000ee20000002400 */
[----:B0-----:R-:W-:-:S04]  /*57b0*/  FMNMX.FTZ R71, R50, R70, !PT ;  /* 0x0000004632477209 */ /* 0x001fc80007810000 */
[----:B----4-:R-:W-:-:S03]  /*57c0*/  FMNMX.FTZ R71, R51, R71, !PT ;  /* 0x0000004733477209 */ /* 0x010fc60007810000 */
[----:B------:R-:W0:Y:S01]  /*57d0*/  MUFU.TANH R62, R62 ;  /* 0x0000003e003e7308 */ /* 0x000e220000002400 */
[----:B-1----:R-:W-:-:S04]  /*57e0*/  FMNMX.FTZ R71, R54, R71, !PT ;  /* 0x0000004736477209 */ /* 0x002fc80007810000 */
[----:B-----5:R-:W-:-:S03]  /*57f0*/  FMNMX.FTZ R71, R55, R71, !PT ;  /* 0x0000004737477209 */ /* 0x020fc60007810000 */
[----:B------:R-:W1:Y:S01]  /*5800*/  MUFU.TANH R63, R63 ;  /* 0x0000003f003f7308 */ /* 0x000e620000002400 */
[----:B--2---:R-:W-:-:S04]  /*5810*/  FMNMX.FTZ R71, R58, R71, !PT ;  /* 0x000000473a477209 */ /* 0x004fc80007810000 */
[----:B---3--:R-:W-:-:S03]  /*5820*/  FMNMX.FTZ R71, R59, R71, !PT ;  /* 0x000000473b477209 */ /* 0x008fc60007810000 */
[----:B------:R-:W2:Y:S01]  /*5830*/  MUFU.TANH R66, R66 ;  /* 0x0000004200427308 */ /* 0x000ea20000002400 */
[----:B0-----:R-:W-:-:S07]  /*5840*/  FMNMX.FTZ R71, R62, R71, !PT ;  /* 0x000000473e477209 */ /* 0x001fce0007810000 */
[----:B------:R-:W0:Y:S01]  /*5850*/  MUFU.TANH R67, R67 ;  /* 0x0000004300437308 */ /* 0x000e220000002400 */
[----:B-1----:R-:W-:-:S07]  /*5860*/  FMNMX.FTZ R71, R63, R71, !PT ;  /* 0x000000473f477209 */ /* 0x002fce0007810000 */
[----:B------:R1:W3:Y:S01]  /*5870*/  MUFU.TANH R70, R74 ;  /* 0x0000004a00467308 */ /* 0x0002e20000002400 */
[----:B--2---:R-:W-:-:S07]  /*5880*/  FMNMX.FTZ R71, R66, R71, !PT ;  /* 0x0000004742477209 */ /* 0x004fce0007810000 */
[----:B------:R-:W2:Y:S01]  /*5890*/  MUFU.TANH R72, R72 ;  /* 0x0000004800487308 */ /* 0x000ea20000002400 */
[----:B0-----:R-:W-:Y:S01]  /*58a0*/  FMNMX.FTZ R71, R67, R71, !PT ;  /* 0x0000004743477209 */ /* 0x001fe20007810000 */
[----:B-1----:R-:W-:Y:S01]  /*58b0*/  FMUL.FTZ R74, R79, UR10 ;  /* 0x0000000a4f4a7c20 */ /* 0x002fe20008410000 */
[----:B------:R-:W-:Y:S02]  /*58c0*/  FMUL.FTZ R79, R87, UR10 ;  /* 0x0000000a574f7c20 */ /* 0x000fe40008410000 */
[----:B------:R-:W-:-:S03]  /*58d0*/  FMNMX.FTZ R71, R68, R71, !PT ;  /* 0x0000004744477209 */ /* 0x000fc60007810000 */
[----:B------:R-:W0:Y:S01]  /*58e0*/  MUFU.TANH R73, R73 ;  /* 0x0000004900497308 */ /* 0x000e220000002400 */
[----:B------:R-:W-:-:S04]  /*58f0*/  FMNMX.FTZ R71, R69, R71, !PT ;  /* 0x0000004745477209 */ /* 0x000fc80007810000 */
[----:B---3--:R-:W-:-:S03]  /*5900*/  FMNMX.FTZ R71, R70, R71, !PT ;  /* 0x0000004746477209 */ /* 0x008fc60007810000 */
        /* <DEDUP_REMOVED lines=9> */
[----:B0-----:R-:W-:-:S04]  /*59a0*/  FMNMX.FTZ R71, R76, R71, !PT ;  /* 0x000000474c477209 */ /* 0x001fc80007810000 */
[----:B-1----:R-:W-:-:S04]  /*59b0*/  FMNMX.FTZ R71, R77, R71, !PT ;  /* 0x000000474d477209 */ /* 0x002fc80007810000 */
[----:B--2---:R-:W-:-:S05]  /*59c0*/  FMNMX.FTZ R71, R79, R71, !PT ;  /* 0x000000474f477209 */ /* 0x004fca0007810000 */
[----:B------:R-:W0:Y:S02]  /*59d0*/  SHFL.BFLY PT, R78, R71, 0x2, 0x1f ;  /* 0x0c401f00474e7f89 */ /* 0x000e2400000e0000 */
[----:B0-----:R-:W-:-:S05]  /*59e0*/  FMNMX.FTZ R78, R71, R78, !PT ;  /* 0x0000004e474e7209 */ /* 0x001fca0007810000 */
[----:B------:R-:W0:Y:S02]  /*59f0*/  SHFL.BFLY PT, R71, R78, 0x1, 0x1f ;  /* 0x0c201f004e477f89 */ /* 0x000e2400000e0000 */
[----:B0-----:R-:W-:Y:S02]  /*5a00*/  FMNMX.FTZ R78, R78, R71, !PT ;  /* 0x000000474e4e7209 */ /* 0x001fe40007810000 */
[----:B------:R-:W0:Y:S03]  /*5a10*/  LDC R71, c[0x0][0x988] ;  /* 0x00026200ff477b82 */ /* 0x000e260000000800 */
[----:B------:R-:W-:Y:S01]  /*5a20*/  FADD.FTZ R81, -R78, R4 ;  /* 0x000000044e517221 */ /* 0x000fe20000010100 */
[-C--:B0-----:R-:W-:Y:S01]  /*5a30*/  FMUL.FTZ R0, R47, R71.reuse ;  /* 0x000000472f007220 */ /* 0x081fe20000410000 */
[-C--:B------:R-:W-:Y:S02]  /*5a40*/  FMUL.FTZ R4, R80, R71.reuse ;  /* 0x0000004750047220 */ /* 0x080fe40000410000 */
[-C--:B------:R-:W-:Y:S01]  /*5a50*/  FMUL.FTZ R81, R81, R71.reuse ;  /* 0x0000004751517220 */ /* 0x080fe20000410000 */
[-CC-:B------:R-:W-:Y:S01]  /*5a60*/  FFMA.FTZ R7, R7, R71.reuse, -R0.reuse ;  /* 0x0000004707077223 */ /* 0x180fe20000010800 */
        /* <DEDUP_REMOVED lines=30> */
[-C--:B------:R-:W-:Y:S01]  /*5c50*/  FFMA.FTZ R0, R64, R71.reuse, -R0 ;  /* 0x0000004740007223 */ /* 0x080fe20000010800 */
[-C--:B------:R-:W-:Y:S01]  /*5c60*/  FMUL.FTZ R64, R78, R71.reuse ;  /* 0x000000474e407220 */ /* 0x080fe20000410000 */
[----:B------:R-:W-:Y:S03]  /*5c70*/  MUFU.EX2 R4, R4 ;  /* 0x0000000400047308 */ /* 0x000fe60000000800 */
[-CC-:B------:R-:W-:Y:S01]  /*5c80*/  FFMA.FTZ R9, R9, R71.reuse, -R64.reuse ;  /* 0x0000004709097223 */ /* 0x180fe20000010840 */
[-CC-:B------:R-:W-:Y:S01]  /*5c90*/  FFMA.FTZ R10, R10, R71.reuse, -R64.reuse ;  /* 0x000000470a0a7223 */ /* 0x180fe20000010840 */
[-CC-:B------:R-:W-:Y:S01]  /*5ca0*/  FFMA.FTZ R13, R13, R71.reuse, -R64.reuse ;  /* 0x000000470d0d7223 */ /* 0x180fe20000010840 */
[-CC-:B------:R-:W-:Y:S01]  /*5cb0*/  FFMA.FTZ R14, R14, R71.reuse, -R64.reuse ;  /* 0x000000470e0e7223 */ /* 0x180fe20000010840 */
[-CC-:B------:R-:W-:Y:S01]  /*5cc0*/  FFMA.FTZ R21, R21, R71.reuse, -R64.reuse ;  /* 0x0000004715157223 */ /* 0x180fe20000010840 */
[----:B------:R-:W-:Y:S01]  /*5cd0*/  MUFU.EX2 R49, R81 ;  /* 0x0000005100317308 */ /* 0x000fe20000000800 */
[-CC-:B------:R-:W-:Y:S01]  /*5ce0*/  FFMA.FTZ R24, R24, R71.reuse, -R64.reuse ;  /* 0x0000004718187223 */ /* 0x180fe20000010840 */
[-CC-:B------:R-:W-:Y:S01]  /*5cf0*/  FFMA.FTZ R38, R38, R71.reuse, -R64.reuse ;  /* 0x0000004726267223 */ /* 0x180fe20000010840 */
[-CC-:B------:R-:W-:Y:S01]  /*5d00*/  FFMA.FTZ R39, R39, R71.reuse, -R64.reuse ;  /* 0x0000004727277223 */ /* 0x180fe20000010840 */
[-CC-:B------:R-:W-:Y:S01]  /*5d10*/  FFMA.FTZ R42, R42, R71.reuse, -R64.reuse ;  /* 0x000000472a2a7223 */ /* 0x180fe20000010840 */
[-CC-:B------:R-:W-:Y:S01]  /*5d20*/  FFMA.FTZ R43, R43, R71.reuse, -R64.reuse ;  /* 0x000000472b2b7223 */ /* 0x180fe20000010840 */
[-CC-:B------:R-:W-:Y:S01]  /*5d30*/  FFMA.FTZ R46, R46, R71.reuse, -R64.reuse ;  /* 0x000000472e2e7223 */ /* 0x180fe20000010840 */
[-CC-:B------:R-:W-:Y:S01]  /*5d40*/  FFMA.FTZ R65, R65, R71.reuse, -R64.reuse ;  /* 0x0000004741417223 */ /* 0x180fe20000010840 */
[----:B------:R-:W0:Y:S01]  /*5d50*/  MUFU.EX2 R7, R7 ;  /* 0x0000000700077308 */ /* 0x000e220000000800 */
[-CC-:B------:R-:W-:Y:S01]  /*5d60*/  FFMA.FTZ R50, R50, R71.reuse, -R64.reuse ;  /* 0x0000004732327223 */ /* 0x180fe20000010840 */
[-CC-:B------:R-:W-:Y:S01]  /*5d70*/  FFMA.FTZ R51, R51, R71.reuse, -R64.reuse ;  /* 0x0000004733337223 */ /* 0x180fe20000010840 */
[-CC-:B------:R-:W-:Y:S01]  /*5d80*/  FFMA.FTZ R54, R54, R71.reuse, -R64.reuse ;  /* 0x0000004736367223 */ /* 0x180fe20000010840 */
[-CC-:B------:R-:W-:Y:S01]  /*5d90*/  FFMA.FTZ R55, R55, R71.reuse, -R64.reuse ;  /* 0x0000004737377223 */ /* 0x180fe20000010840 */
[-CC-:B------:R-:W-:Y:S01]  /*5da0*/  FFMA.FTZ R58, R58, R71.reuse, -R64.reuse ;  /* 0x000000473a3a7223 */ /* 0x180fe20000010840 */
[-CC-:B------:R-:W-:Y:S01]  /*5db0*/  FFMA.FTZ R59, R59, R71.reuse, -R64.reuse ;  /* 0x000000473b3b7223 */ /* 0x180fe20000010840 */
[-CC-:B------:R-:W-:Y:S01]  /*5dc0*/  FFMA.FTZ R62, R62, R71.reuse, -R64.reuse ;  /* 0x000000473e3e7223 */ /* 0x180fe20000010840 */
[----:B------:R-:W1:Y:S01]  /*5dd0*/  MUFU.EX2 R9, R9 ;  /* 0x0000000900097308 */ /* 0x000e620000000800 */
[-CC-:B------:R-:W-:Y:S01]  /*5de0*/  FFMA.FTZ R63, R63, R71.reuse, -R64.reuse ;  /* 0x000000473f3f7223 */ /* 0x180fe20000010840 */
[-CC-:B------:R-:W-:Y:S01]  /*5df0*/  FFMA.FTZ R66, R66, R71.reuse, -R64.reuse ;  /* 0x0000004742427223 */ /* 0x180fe20000010840 */
[-CC-:B------:R-:W-:Y:S01]  /*5e00*/  FFMA.FTZ R67, R67, R71.reuse, -R64.reuse ;  /* 0x0000004743437223 */ /* 0x180fe20000010840 */
[-CC-:B------:R-:W-:Y:S01]  /*5e10*/  FFMA.FTZ R68, R68, R71.reuse, -R64.reuse ;  /* 0x0000004744447223 */ /* 0x180fe20000010840 */
[-CC-:B------:R-:W-:Y:S01]  /*5e20*/  FFMA.FTZ R69, R69, R71.reuse, -R64.reuse ;  /* 0x0000004745457223 */ /* 0x180fe20000010840 */
[-CC-:B------:R-:W-:Y:S01]  /*5e30*/  FFMA.FTZ R70, R70, R71.reuse, -R64.reuse ;  /* 0x0000004746467223 */ /* 0x180fe20000010840 */
[--C-:B------:R-:W-:Y:S01]  /*5e40*/  FFMA.FTZ R72, R72, R71, -R64.reuse ;  /* 0x0000004748487223 */ /* 0x100fe20000010840 */
[----:B------:R-:W2:Y:S01]  /*5e50*/  MUFU.EX2 R8, R8 ;  /* 0x0000000800087308 */ /* 0x000ea20000000800 */
[----:B0-----:R-:W-:Y:S01]  /*5e60*/  FFMA.FTZ R5, R4, R5, R7 ;  /* 0x0000000504057223 */ /* 0x001fe20000010007 */
[-CC-:B------:R-:W-:Y:S01]  /*5e70*/  FFMA.FTZ R73, R73, R71.reuse, -R64.reuse ;  /* 0x0000004749497223 */ /* 0x180fe20000010840 */
[-CC-:B------:R-:W-:Y:S01]  /*5e80*/  FFMA.FTZ R74, R74, R71.reuse, -R64.reuse ;  /* 0x000000474a4a7223 */ /* 0x180fe20000010840 */
[-CC-:B------:R-:W-:Y:S01]  /*5e90*/  FFMA.FTZ R75, R75, R71.reuse, -R64.reuse ;  /* 0x000000474b4b7223 */ /* 0x180fe20000010840 */
[-CC-:B------:R-:W-:Y:S01]  /*5ea0*/  FFMA.FTZ R76, R76, R71.reuse, -R64.reuse ;  /* 0x000000474c4c7223 */ /* 0x180fe20000010840 */
[-CC-:B------:R-:W-:Y:S01]  /*5eb0*/  FFMA.FTZ R77, R77, R71.reuse, -R64.reuse ;  /* 0x000000474d4d7223 */ /* 0x180fe20000010840 */
[----:B------:R-:W-:Y:S01]  /*5ec0*/  FFMA.FTZ R64, R79, R71, -R64 ;  /* 0x000000474f407223 */ /* 0x000fe20000010840 */
[----:B------:R-:W0:Y:S01]  /*5ed0*/  MUFU.EX2 R10, R10 ;  /* 0x0000000a000a7308 */ /* 0x000e220000000800 */
[----:B-1----:R-:W-:-:S07]  /*5ee0*/  FFMA.FTZ R6, R49, R6, R9 ;  /* 0x0000000631067223 */ /* 0x002fce0000010009 */
[----:B------:R-:W1:Y:S01]  /*5ef0*/  MUFU.EX2 R11, R11 ;  /* 0x0000000b000b7308 */ /* 0x000e620000000800 */
[----:B--2---:R-:W-:-:S07]  /*5f00*/  FADD.FTZ R5, R8, R5 ;  /* 0x0000000508057221 */ /* 0x004fce0000010000 */
[----:B------:R-:W2:Y:S01]  /*5f10*/  MUFU.EX2 R13, R13 ;  /* 0x0000000d000d7308 */ /* 0x000ea20000000800 */
[----:B0-----:R-:W-:-:S07]  /*5f20*/  FADD.FTZ R6, R10, R6 ;  /* 0x000000060a067221 */ /* 0x001fce0000010000 */
[----:B------:R-:W0:Y:S01]  /*5f30*/  MUFU.EX2 R12, R12 ;  /* 0x0000000c000c7308 */ /* 0x000e220000000800 */
[----:B-1----:R-:W-:-:S07]  /*5f40*/  FADD.FTZ R5, R11, R5 ;  /* 0x000000050b057221 */ /* 0x002fce0000010000 */
        /* <DEDUP_REMOVED lines=113> */
[----:B-1----:R-:W-:Y:S01]  /*6660*/  FADD.FTZ R6, R77, R6 ;  /* 0x000000064d067221 */ /* 0x002fe20000010000 */
[----:B--2---:R-:W-:-:S03]  /*6670*/  FADD.FTZ R5, R0, R5 ;  /* 0x0000000500057221 */ /* 0x004fc60000010000 */
[----:B0-----:R-:W-:Y:S01]  /*6680*/  FADD.FTZ R6, R64, R6 ;  /* 0x0000000640067221 */ /* 0x001fe20000010000 */
[----:B------:R-:W-:Y:S06]  /*6690*/  @!P0 BRA `(.L_x_184) ;  /* 0x0000000000048947 */ /* 0x000fec0003800000 */
[----:B------:R-:W-:Y:S01]  /*66a0*/  BPT.TRAP 0x1 ;  /* 0x000000040000795c */ /* 0x000fe20000300000 */
.L_x_184:
[----:B------:R-:W-:Y:S01]  /*66b0*/  ULEA UR6, UR11, UR41, 0x3 ;  /* 0x000000290b067291 */ /* 0x000fe2000f8e183f */
[----:B------:R-:W-:Y:S01]  /*66c0*/  F2FP.BF16.F32.PACK_AB R9, R10, R9 ;  /* 0x000000090a09723e */ /* 0x000fe200000010ff */
[-C--:B------:R-:W-:Y:S01]  /*66d0*/  FMUL.FTZ R88, R88, R4.reuse ;  /* 0x0000000458587220 */ /* 0x080fe20000410000 */
        /* <DEDUP_REMOVED lines=11> */
[----:B------:R-:W-:Y:S01]  /*6790*/  FMUL.FTZ R93, R93, R4 ;  /* 0x000000045d5d7220 */ /* 0x000fe20000410000 */
        /* <DEDUP_REMOVED lines=11> */
[----:B------:R-:W-:Y:S01]  /*6850*/  FMUL.FTZ R100, R100, R4 ;  /* 0x0000000464647220 */ /* 0x000fe20000410000 */
[----:B------:R-:W-:Y:S01]  /*6860*/  F2FP.BF16.F32.PACK_AB R29, R51, R50 ;  /* 0x00000032331d723e */ /* 0x000fe200000010ff */
[----:B------:R2:W-:Y:S01]  /*6870*/  STSM.16.M88.4 [R18], R24 ;  /* 0x0000001812007844 */ /* 0x0005e20000000200 */
[----:B------:R-:W-:Y:S01]  /*6880*/  F2FP.BF16.F32.PACK_AB R30, R34, R33 ;  /* 0x00000021221e723e */ /* 0x000fe200000010ff */
[----:B------:R-:W-:Y:S01]  /*6890*/  FMUL.FTZ R101, R101, R4 ;  /* 0x0000000465657220 */ /* 0x000fe20000410000 */
[----:B------:R-:W-:Y:S01]  /*68a0*/  F2FP.BF16.F32.PACK_AB R31, R55, R54 ;  /* 0x00000036371f723e */ /* 0x000fe200000010ff */
[----:B------:R-:W-:Y:S01]  /*68b0*/  FMUL.FTZ R104, R104, R4 ;  /* 0x0000000468687220 */ /* 0x000fe20000410000 */
[----:B------:R-:W-:Y:S01]  /*68c0*/  F2FP.BF16.F32.PACK_AB R80, R52, R80 ;  /* 0x000000503450723e */ /* 0x000fe200000010ff */
[----:B------:R-:W-:Y:S01]  /*68d0*/  FMUL.FTZ R105, R105, R4 ;  /* 0x0000000469697220 */ /* 0x000fe20000410000 */
[----:B------:R-:W-:Y:S01]  /*68e0*/  F2FP.BF16.F32.PACK_AB R81, R72, R70 ;  /* 0x000000464851723e */ /* 0x000fe200000010ff */
[----:B------:R3:W-:Y:S01]  /*68f0*/  STSM.16.M88.4 [R17], R28 ;  /* 0x0000001c11007844 */ /* 0x0007e20000000200 */
[----:B0-----:R-:W-:Y:S01]  /*6900*/  F2FP.BF16.F32.PACK_AB R8, R36, R35 ;  /* 0x000000232408723e */ /* 0x001fe200000010ff */
[----:B------:R-:W-:Y:S01]  /*6910*/  FMUL.FTZ R108, R108, R4 ;  /* 0x000000046c6c7220 */ /* 0x000fe20000410000 */
[----:B------:R-:W-:Y:S01]  /*6920*/  F2FP.BF16.F32.PACK_AB R9, R59, R58 ;  /* 0x0000003a3b09723e */ /* 0x000fe200000010ff */
[-C--:B------:R-:W-:Y:S01]  /*6930*/  FMUL.FTZ R109, R109, R4.reuse ;  /* 0x000000046d6d7220 */ /* 0x080fe20000410000 */
[----:B------:R-:W-:Y:S01]  /*6940*/  F2FP.BF16.F32.PACK_AB R10, R40, R37 ;  /* 0x00000025280a723e */ /* 0x000fe200000010ff */
[----:B------:R-:W-:Y:S01]  /*6950*/  FMUL.FTZ R112, R112, R4 ;  /* 0x0000000470707220 */ /* 0x000fe20000410000 */
[----:B------:R-:W-:Y:S01]  /*6960*/  F2FP.BF16.F32.PACK_AB R11, R63, R62 ;  /* 0x0000003e3f0b723e */ /* 0x000fe200000010ff */
[-C--:B------:R-:W-:Y:S01]  /*6970*/  FMUL.FTZ R113, R113, R4.reuse ;  /* 0x0000000471717220 */ /* 0x080fe20000410000 */
[----:B-1----:R-:W-:Y:S01]  /*6980*/  F2FP.BF16.F32.PACK_AB R12, R44, R41 ;  /* 0x000000292c0c723e */ /* 0x002fe200000010ff */
[----:B------:R-:W-:Y:S01]  /*6990*/  FMUL.FTZ R116, R116, R4 ;  /* 0x0000000474747220 */ /* 0x000fe20000410000 */
[----:B------:R-:W-:Y:S01]  /*69a0*/  F2FP.BF16.F32.PACK_AB R13, R67, R66 ;  /* 0x00000042430d723e */ /* 0x000fe200000010ff */
[----:B------:R3:W-:Y:S01]  /*69b0*/  STSM.16.M88.4 [R16+0x27800], R8 ;  /* 0x0278000810007844 */ /* 0x0007e20000000200 */
[----:B------:R-:W-:Y:S01]  /*69c0*/  F2FP.BF16.F32.PACK_AB R14, R48, R45 ;  /* 0x0000002d300e723e */ /* 0x000fe200000010ff */
[----:B------:R-:W-:Y:S01]  /*69d0*/  FMUL.FTZ R117, R117, R4 ;  /* 0x0000000475757220 */ /* 0x000fe20000410000 */
[----:B------:R-:W-:Y:S01]  /*69e0*/  F2FP.BF16.F32.PACK_AB R15, R69, R68 ;  /* 0x00000044450f723e */ /* 0x000fe200000010ff */
[-C--:B------:R-:W-:Y:S01]  /*69f0*/  FMUL.FTZ R120, R120, R4.reuse ;  /* 0x0000000478787220 */ /* 0x080fe20000410000 */
[----:B------:R-:W-:Y:S01]  /*6a00*/  F2FP.BF16.F32.PACK_AB R82, R56, R53 ;  /* 0x000000353852723e */ /* 0x000fe200000010ff */
[-C--:B------:R-:W-:Y:S01]  /*6a10*/  FMUL.FTZ R121, R121, R4.reuse ;  /* 0x0000000479797220 */ /* 0x080fe20000410000 */
[----:B------:R-:W-:Y:S01]  /*6a20*/  F2FP.BF16.F32.PACK_AB R83, R74, R73 ;  /* 0x000000494a53723e */ /* 0x000fe200000010ff */
[----:B------:R3:W-:Y:S01]  /*6a30*/  STSM.16.M88.4 [R136], R12 ;  /* 0x0000000c88007844 */ /* 0x0007e20000000200 */
[----:B--2---:R-:W-:Y:S01]  /*6a40*/  F2FP.BF16.F32.PACK_AB R24, R60, R57 ;  /* 0x000000393c18723e */ /* 0x004fe200000010ff */
[-C--:B------:R-:W-:Y:S01]  /*6a50*/  FMUL.FTZ R124, R124, R4.reuse ;  /* 0x000000047c7c7220 */ /* 0x080fe20000410000 */
[----:B------:R-:W-:Y:S01]  /*6a60*/  F2FP.BF16.F32.PACK_AB R25, R76, R75 ;  /* 0x0000004b4c19723e */ /* 0x000fe200000010ff */
[----:B------:R3:W-:Y:S01]  /*6a70*/  STSM.16.M88.4 [R18+0x6000], R80 ;  /* 0x0060005012007844 */ /* 0x0007e20000000200 */
[----:B------:R-:W-:Y:S01]  /*6a80*/  F2FP.BF16.F32.PACK_AB R26, R0, R61 ;  /* 0x0000003d001a723e */ /* 0x000fe200000010ff */
[-C--:B------:R-:W-:Y:S01]  /*6a90*/  FMUL.FTZ R125, R125, R4.reuse ;  /* 0x000000047d7d7220 */ /* 0x080fe20000410000 */
[----:B------:R-:W-:Y:S01]  /*6aa0*/  F2FP.BF16.F32.PACK_AB R27, R64, R77 ;  /* 0x0000004d401b723e */ /* 0x000fe200000010ff */
[----:B------:R-:W-:Y:S01]  /*6ab0*/  FMUL.FTZ R128, R128, R4 ;  /* 0x0000000480807220 */ /* 0x000fe20000410000 */
[----:B------:R-:W-:Y:S01]  /*6ac0*/  ISETP.GT.AND P1, PT, R3, R22, PT ;  /* 0x000000160300720c */ /* 0x000fe20003f24270 */
[-C--:B------:R-:W-:Y:S01]  /*6ad0*/  FMUL.FTZ R129, R129, R4.reuse ;  /* 0x0000000481817220 */ /* 0x080fe20000410000 */
[-C--:B------:R-:W-:Y:S01]  /*6ae0*/  FMUL.FTZ R132, R132, R4.reuse ;  /* 0x0000000484847220 */ /* 0x080fe20000410000 */
[----:B------:R3:W-:Y:S01]  /*6af0*/  STSM.16.M88.4 [R17+0x6000], R24 ;  /* 0x0060001811007844 */ /* 0x0007e20000000200 */
[----:B------:R-:W-:Y:S01]  /*6b00*/  FMUL.FTZ R133, R133, R4 ;  /* 0x0000000485857220 */ /* 0x000fe20000410000 */
[-C--:B------:R-:W-:Y:S01]  /*6b10*/  FMUL.FTZ R90, R90, R49.reuse ;  /* 0x000000315a5a7220 */ /* 0x080fe20000410000 */
[-C--:B------:R-:W-:Y:S01]  /*6b20*/  FMUL.FTZ R91, R91, R49.reuse ;  /* 0x000000315b5b7220 */ /* 0x080fe20000410000 */
[----:B------:R-:W-:Y:S01]  /*6b30*/  @!PT LDS RZ, [RZ] ;  /* 0x00000000fffff984 */ /* 0x000fe20000000800 */
[----:B------:R-:W-:Y:S01]  /*6b40*/  @!PT LDS RZ, [RZ] ;  /* 0x00000000fffff984 */ /* 0x000fe20000000800 */
[----:B------:R-:W-:Y:S01]  /*6b50*/  @!PT LDS RZ, [RZ] ;  /* 0x00000000fffff984 */ /* 0x000fe20000000800 */
[----:B------:R-:W-:Y:S01]  /*6b60*/  @!PT LDS RZ, [RZ] ;  /* 0x00000000fffff984 */ /* 0x000fe20000000800 */
[----:B------:R0:W-:Y:S06]  /*6b70*/  MEMBAR.ALL.CTA ;  /* 0x0000000000007992 */ /* 0x0001ec0000008000 */
[----:B0-----:R-:W0:Y:S01]  /*6b80*/  FENCE.VIEW.ASYNC.S ;  /* 0x00000000000073c6 */ /* 0x001e220000000000 */
        /* <DEDUP_REMOVED lines=22> */
[----:B------:R-:W-:-:S02]  /*6cf0*/  VIADD R3, R3, 0xffffffff ;  /* 0xffffffff03037836 */ /* 0x000fc40000000000 */
[----:B------:R-:W-:Y:S02]  /*6d00*/  IMAD.MOV.U32 R4, RZ, RZ, R78 ;  /* 0x000000ffff047224 */ /* 0x000fe400078e004e */
[----:B------:R-:W-:Y:S02]  /*6d10*/  IMAD.MOV.U32 R0, RZ, RZ, R47 ;  /* 0x000000ffff007224 */ /* 0x000fe400078e002f */
[----:B------:R-:W-:Y:S01]  /*6d20*/  IMAD.MOV.U32 R7, RZ, RZ, R2 ;  /* 0x000000ffff077224 */ /* 0x000fe200078e0002 */
[----:B0-----:R-:W-:Y:S01]  /*6d30*/  NOP ;  /* 0x0000000000007918 */ /* 0x001fe20000000000 */
[----:B---3--:R-:W-:Y:S05]  /*6d40*/  @P1 BRA `(.L_x_185) ;  /* 0xffffffd400d41947 */ /* 0x008fea000383ffff */
.L_x_174:
[----:B------:R-:W-:Y:S06]  /*6d50*/  BAR.ARV 0x8, 0x200 ;  /* 0x0208000000007b1d */ /* 0x000fec0000002000 */
[----:B------:R-:W-:Y:S05]  /*6d60*/  @!P0 BRA `(.L_x_186) ;  /* 0x0000000000048947 */ /* 0x000fea0003800000 */
[----:B------:R-:W-:Y:S01]  /*6d70*/  BPT.TRAP 0x1 ;  /* 0x000000040000795c */ /* 0x000fe20000300000 */
.L_x_186:
[----:B------:R-:W-:Y:S01]  /*6d80*/  ULEA UR4, UR38, UR41, 0x3 ;  /* 0x0000002926047291 */ /* 0x000fe2000f8e183f */
[----:B------:R-:W-:-:S08]  /*6d90*/  SHF.L.U32 R0, R2, 0x1f, RZ ;  /* 0x0000001f02007819 */ /* 0x000fd000000006ff */
[----:B------:R0:W1:Y:S01]  /*6da0*/  SYNCS.PHASECHK.TRANS64.TRYWAIT P1, [UR4+0x2d850], R0 ;  /* 0x02d85000ff0075a7 */ /* 0x0000620008020144 */
[----:B------:R-:W-:Y:S05]  /*6db0*/  @!P0 BRA `(.L_x_187) ;  /* 0x0000000000048947 */ /* 0x000fea0003800000 */
[----:B------:R-:W-:Y:S01]  /*6dc0*/  BPT.TRAP 0x1 ;  /* 0x000000040000795c */ /* 0x000fe20000300000 */
.L_x_187:
[----:B-1----:R-:W-:Y:S05]  /*6dd0*/  @P1 BRA `(.L_x_188) ;  /* 0x0000000000081947 */ /* 0x002fea0003800000 */
[----:B------:R-:W1:Y:S02]  /*6de0*/  SYNCS.PHASECHK.TRANS64.TRYWAIT P1, [UR4+0x2d850], R0 ;  /* 0x02d85000ff0075a7 */ /* 0x000e640008020144 */
[----:B-1----:R-:W-:Y:S05]  /*6df0*/  @!P1 BRA `(.L_x_189) ;  /* 0x0000008800f89947 */ /* 0x002fea0003800000 */
.L_x_188:
[----:B------:R-:W-:Y:S01]  /*6e00*/  UIADD3 UR41, UR41, 0x400, URZ ;  /* 0x0000040029297890 */ /* 0x000fe2000fffe03f */
[----:B------:R-:W-:Y:S01]  /*6e10*/  WARPGROUP.ARRIVE ;  /* 0x00000000000079c5 */ /* 0x000fe20000000000 */
[----:B------:R-:W-:Y:S01]  /*6e20*/  ULOP3.LUT UR39, UR39, 0x10000, URZ, 0xfc, !UPT ;  /* 0x0001000027277892 */ /* 0x000fe2000f8efc3f */
[----:B01----:R-:W0:Y:S01]  /*6e30*/  SHFL.BFLY PT, R0, R5, 0x2, 0x1f ;  /* 0x0c401f0005007f89 */ /* 0x003e2200000e0000 */
[----:B------:R-:W-:Y:S01]  /*6e40*/  USHF.R.U32.HI UR41, URZ, 0x4, UR41 ;  /* 0x000000043f297899 */ /* 0x000fe20008011629 */
[----:B------:R-:W-:Y:S01]  /*6e50*/  MOV R53, RZ ;  /* 0x000000ff00357202 */ /* 0x000fe20000000f00 */
[----:B------:R-:W-:Y:S01]  /*6e60*/  UMOV UR9, 0x40000040 ;  /* 0x4000004000097882 */ /* 0x000fe20000000000 */
[----:B------:R-:W-:Y:S01]  /*6e70*/  UMOV UR11, 0x80000020 ;  /* 0x80000020000b7882 */ /* 0x000fe20000000000 */
[----:B------:R-:W-:Y:S01]  /*6e80*/  ULOP3.LUT UR41, UR41, 0x3fff, URZ, 0xc0, !UPT ;  /* 0x00003fff29297892 */ /* 0x000fe2000f8ec03f */
[----:B------:R-:W1:Y:S01]  /*6e90*/  SHFL.BFLY PT, R3, R6, 0x2, 0x1f ;  /* 0x0c401f0006037f89 */ /* 0x000e6200000e0000 */
[----:B------:R-:W-:-:S02]  /*6ea0*/  UMOV UR8, UR39 ;  /* 0x0000002700087c82 */ /* 0x000fc40008000000 */
[----:B------:R-:W-:-:S04]  /*6eb0*/  ULOP3.LUT UR5, UR41, 0x2000000, URZ, 0xfc, !UPT ;  /* 0x0200000029057892 */ /* 0x000fc8000f8efc3f */
[----:B------:R-:W-:-:S07]  /*6ec0*/  UIMAD UR5, UR38, 0x600, UR5 ;  /* 0x00000600260578a4 */ /* 0x000fce000f8e0205 */
[----:B------:R-:W-:Y:S02]  /*6ed0*/  UMOV UR10, UR5 ;  /* 0x00000005000a7c82 */ /* 0x000fe40008000000 */
[----:B------:R-:W-:Y:S01]  /*6ee0*/  HGMMA.64x96x16.F32.BF16 R88, gdesc[UR8].tnspB, R88, gsb0 ;  /* 0x41600000085879f0 */ /* 0x000fe20008001858 */
[----:B------:R-:W-:Y:S01]  /*6ef0*/  UIADD3 UR8, UR39, 0x2, URZ ;  /* 0x0000000227087890 */ /* 0x000fe2000fffe03f */
[----:B0-----:R-:W-:Y:S01]  /*6f00*/  FADD.FTZ R0, R0, R5 ;  /* 0x0000000500007221 */ /* 0x001fe20000010000 */
[----:B------:R-:W-:Y:S01]  /*6f10*/  UIADD3 UR10, UR5, 0x40, URZ ;  /* 0x00000040050a7890 */ /* 0x000fe2000fffe03f */
[----:B------:R-:W-:Y:S01]  /*6f20*/  UMOV UR9, 0x40000040 ;  /* 0x4000004000097882 */ /* 0x000fe20000000000 */
[----:B------:R-:W-:Y:S01]  /*6f30*/  UMOV UR11, 0x80000020 ;  /* 0x80000020000b7882 */ /* 0x000fe20000000000 */
[----:B-1----:R-:W-:Y:S02]  /*6f40*/  FADD.FTZ R7, R3, R6 ;  /* 0x0000000603077221 */ /* 0x002fe40000010000 */
[----:B------:R-:W2:Y:S04]  /*6f50*/  SHFL.BFLY PT, R3, R0, 0x1, 0x1f ;  /* 0x0c201f0000037f89 */ /* 0x000ea800000e0000 */
[----:B------:R-:W0:Y:S01]  /*6f60*/  SHFL.BFLY PT, R4, R7, 0x1, 0x1f ;  /* 0x0c201f0007047f89 */ /* 0x000e2200000e0000 */
[----:B--2---:R-:W-:Y:S01]  /*6f70*/  FADD.FTZ R9, R0, R3 ;  /* 0x0000000300097221 */ /* 0x004fe20000010000 */
[----:B------:R-:W-:-:S02]  /*6f80*/  IMAD.MOV.U32 R0, RZ, RZ, -0x800000 ;  /* 0xff800000ff007424 */ /* 0x000fc400078e00ff */
[----:B------:R-:W-:Y:S02]  /*6f90*/  IMAD.MOV.U32 R3, RZ, RZ, -0x800000 ;  /* 0xff800000ff037424 */ /* 0x000fe400078e00ff */
[----:B0-----:R-:W-:Y:S01]  /*6fa0*/  FADD.FTZ R10, R7, R4 ;  /* 0x00000004070a7221 */ /* 0x001fe20000010000 */
[----:B------:R-:W-:Y:S01]  /*6fb0*/  FSETP.NE.FTZ.AND P1, PT, R9, RZ, PT ;  /* 0x000000ff0900720b */ /* 0x000fe20003f35000 */
[----:B------:R-:W-:-:S03]  /*6fc0*/  IMAD.MOV.U32 R4, RZ, RZ, RZ ;  /* 0x000000ffff047224 */ /* 0x000fc600078e00ff */
[----:B------:R-:W-:-:S09]  /*6fd0*/  FSETP.NE.FTZ.AND P2, PT, R10, RZ, PT ;  /* 0x000000ff0a00720b */ /* 0x000fd20003f55000 */
[----:B------:R-:W0:Y:S01]  /*6fe0*/  @P1 MUFU.LG2 R5, R9 ;  /* 0x0000000900051308 */ /* 0x000e220000000c00 */
[----:B------:R-:W-:-:S03]  /*6ff0*/  @P1 FMUL.FTZ R6, R71, 0.69314718246459960938 ;  /* 0x3f31721847061820 */ /* 0x000fc60000410000 */
[----:B------:R-:W-:-:S04]  /*7000*/  @P2 FMUL.FTZ R12, R71, 0.69314718246459960938 ;  /* 0x3f317218470c2820 */ /* 0x000fc80000410000 */
        /* <DEDUP_REMOVED lines=55> */
.L_x_190:
[----:B------:R-:W2:Y:S01]  /*7380*/  LDL.LU R5, [R1+0x8] ;  /* 0x0000080001057983 */ /* 0x000ea20000300800 */
[----:B------:R-:W-:Y:S01]  /*7390*/  UIADD3 UR4, UR4, 0x2d860, URZ ;  /* 0x0002d86004047890 */ /* 0x000fe2000fffe03f */
[-C--:B------:R-:W-:Y:S01]  /*73a0*/  FMUL.FTZ R20, R88, R53.reuse ;  /* 0x0000003558147220 */ /* 0x080fe20000410000 */
[----:B------:R-:W-:Y:S01]  /*73b0*/  UIADD3 UR38, UR38, 0x1, URZ ;  /* 0x0000000126267890 */ /* 0x000fe2000fffe03f */
[-C--:B------:R-:W-:Y:S01]  /*73c0*/  FMUL.FTZ R21, R89, R53.reuse ;  /* 0x0000003559157220 */ /* 0x080fe20000410000 */
[----:B------:R-:W-:Y:S01]  /*73d0*/  UPRMT UR4, UR42, 0x654, UR4 ;  /* 0x000006542a047896 */ /* 0x000fe20008000004 */
[-C--:B------:R-:W-:Y:S01]  /*73e0*/  FMUL.FTZ R32, R92, R53.reuse ;  /* 0x000000355c207220 */ /* 0x080fe20000410000 */
[----:B------:R-:W-:Y:S01]  /*73f0*/  UISETP.NE.AND UP0, UPT, UR38, 0x2, UPT ;  /* 0x000000022600788c */ /* 0x000fe2000bf05270 */
[-C--:B------:R-:W-:Y:S01]  /*7400*/  FMUL.FTZ R33, R93, R53.reuse ;  /* 0x000000355d217220 */ /* 0x080fe20000410000 */
[-C--:B------:R-:W-:Y:S01]  /*7410*/  FMUL.FTZ R34, R96, R53.reuse ;  /* 0x0000003560227220 */ /* 0x080fe20000410000 */
[-C--:B------:R-:W-:Y:S01]  /*7420*/  FMUL.FTZ R35, R97, R53.reuse ;  /* 0x0000003561237220 */ /* 0x080fe20000410000 */
[-C--:B------:R-:W-:Y:S01]  /*7430*/  FMUL.FTZ R36, R100, R53.reuse ;  /* 0x0000003564247220 */ /* 0x080fe20000410000 */
[-C--:B------:R-:W-:Y:S01]  /*7440*/  FMUL.FTZ R37, R101, R53.reuse ;  /* 0x0000003565257220 */ /* 0x080fe20000410000 */
[-C--:B------:R-:W-:Y:S01]  /*7450*/  FMUL.FTZ R38, R104, R53.reuse ;  /* 0x0000003568267220 */ /* 0x080fe20000410000 */
[----:B------:R-:W-:Y:S01]  /*7460*/  SYNCS.ARRIVE.TRANS64.RED.A1T0 RZ, [UR4], RZ ;  /* 0x000000ffffff79a7 */ /* 0x000fe20008100404 */
[----:B------:R-:W-:Y:S01]  /*7470*/  USEL UR4, URZ, 0x1, UP0 ;  /* 0x000000013f047887 */ /* 0x000fe20008000000 */
        /* <DEDUP_REMOVED lines=40> */
[----:B------:R-:W-:Y:S01]  /*7700*/  LOP3.LUT R2, R2, UR4, RZ, 0x3c, !PT ;  /* 0x0000000402027c12 */ /* 0x000fe2000f8e3cff */
[----:B------:R-:W-:Y:S01]  /*7710*/  USEL UR38, UR38, URZ, UP0 ;  /* 0x0000003f26267287 */ /* 0x000fe20008000000 */
[----:B--2---:R-:W-:-:S05]  /*7720*/  VIADD R5, R5, 0x1 ;  /* 0x0000000105057836 */ /* 0x004fca0000000000 */
[----:B------:R0:W-:Y:S06]  /*7730*/  STL [R1+0x8], R5 ;  /* 0x0000080501007387 */ /* 0x0001ec0000100800 */
.L_x_166:
[----:B------:R-:W1:Y:S08]  /*7740*/  S2UR UR42, SR_CgaCtaId ;  /* 0x00000000002a79c3 */ /* 0x000e700000008800 */
[----:B------:R-:W-:Y:S06]  /*7750*/  BAR.SYNC.DEFER_BLOCKING 0x5, 0x200 ;  /* 0x0148000000007b1d */ /* 0x000fec0000010000 */
[----:B------:R-:W-:Y:S01]  /*7760*/  UMOV UR41, 0x400 ;  /* 0x0000040000297882 */ /* 0x000fe20000000000 */
[----:B------:R-:W-:Y:S01]  /*7770*/  BSSY B0, `(.L_x_191) ;  /* 0x0000278000007945 */ /* 0x000fe20003800000 */
[----:B-1----:R-:W-:-:S09]  /*7780*/  ULEA UR41, UR42, UR41, 0x18 ;  /* 0x000000292a297291 */ /* 0x002fd2000f8ec03f */
[----:B0-----:R-:W0:Y:S01]  /*7790*/  LDS.128 R4, [UR41+0x2d8d0] ;  /* 0x02d8d029ff047984 */ /* 0x001e220008000c00 */
[----:B------:R-:W-:Y:S06]  /*77a0*/  BAR.ARV 0x4, 0x200 ;  /* 0x0108000000007b1d */ /* 0x000fec0000002000 */
[----:B------:R-:W-:Y:S05]  /*77b0*/  @P0 BRA `(.L_x_192) ;  /* 0x0000001c00300947 */ /* 0x000fea0003800000 */
[----:B------:R-:W2:Y:S01]  /*77c0*/  LDL R8, [R1+0x44] ;  /* 0x0000440001087983 */ /* 0x000ea20000100800 */
[----:B------:R-:W1:Y:S03]  /*77d0*/  S2UR UR6, SR_SWINHI ;  /* 0x00000000000679c3 */ /* 0x000e660000002f00 */
[----:B------:R-:W3:Y:S01]  /*77e0*/  LDL R86, [R1+0x40] ;  /* 0x0000400001567983 */ /* 0x000ee20000100800 */
[----:B------:R-:W-:Y:S01]  /*77f0*/  UMOV UR4, UR41 ;  /* 0x0000002900047c82 */ /* 0x000fe20008000000 */
[----:B-1----:R-:W-:Y:S01]  /*7800*/  UMOV UR5, UR6 ;  /* 0x0000000600057c82 */ /* 0x002fe20008000000 */
[----:B------:R-:W-:Y:S02]  /*7810*/  IMAD.U32 R76, RZ, RZ, UR4 ;  /* 0x00000004ff4c7e24 */ /* 0x000fe4000f8e00ff */
[----:B------:R-:W-:Y:S01]  /*7820*/  IMAD.U32 R77, RZ, RZ, UR5 ;  /* 0x00000005ff4d7e24 */ /* 0x000fe2000f8e00ff */
[----:B------:R-:W-:Y:S01]  /*7830*/  SHF.L.U64.HI R84, R138, 0x2, R156 ;  /* 0x000000028a547819 */ /* 0x000fe2000001029c */
[----:B------:R-:W-:Y:S01]  /*7840*/  ULDC.64 UR4, c[0x0][0xc08] ;  /* 0x0003020000047ab9 */ /* 0x000fe20000000a00 */
[----:B------:R-:W-:Y:S01]  /*7850*/  BAR.SYNC.DEFER_BLOCKING 0x1, 0x180 ;  /* 0x0046000000007b1d */ /* 0x000fe20000010000 */
[----:B--2---:R-:W-:-:S03]  /*7860*/  IMAD.WIDE R8, R8, 0x2, R76 ;  /* 0x0000000208087825 */ /* 0x004fc600078e024c */
[----:B------:R-:W-:-:S04]  /*7870*/  IADD3 R83, P1, R8, 0x6000, RZ ;  /* 0x0000600008537810 */ /* 0x000fc80007f3e0ff */
[----:B0-----:R-:W-:Y:S02]  /*7880*/  LOP3.LUT R4, R83, 0x180, RZ, 0xc0, !PT ;  /* 0x0000018053047812 */ /* 0x001fe400078ec0ff */
[----:B------:R-:W-:Y:S02]  /*7890*/  IADD3 R79, P3, R8, 0x3000, RZ ;  /* 0x00003000084f7810 */ /* 0x000fe40007f7e0ff */
[----:B------:R-:W-:Y:S02]  /*78a0*/  SHF.R.U64 R4, R4, 0x3, RZ ;  /* 0x0000000304047819 */ /* 0x000fe400000012ff */
[C---:B------:R-:W-:Y:S02]  /*78b0*/  IADD3 R85, P0, R8.reuse, 0x6020, RZ ;  /* 0x0000602008557810 */ /* 0x040fe40007f1e0ff */
[C---:B------:R-:W-:Y:S02]  /*78c0*/  IADD3 R31, P4, R8.reuse, 0x20, RZ ;  /* 0x00000020081f7810 */ /* 0x040fe40007f9e0ff */
[----:B------:R-:W-:-:S02]  /*78d0*/  LOP3.LUT R11, R8, 0x180, RZ, 0xc0, !PT ;  /* 0x00000180080b7812 */ /* 0x000fc400078ec0ff */
[----:B------:R-:W-:Y:S02]  /*78e0*/  LOP3.LUT R12, R4, R83, RZ, 0x3c, !PT ;  /* 0x00000053040c7212 */ /* 0x000fe400078e3cff */
[----:B------:R-:W-:Y:S02]  /*78f0*/  LOP3.LUT R22, R79, 0x180, RZ, 0xc0, !PT ;  /* 0x000001804f167812 */ /* 0x000fe400078ec0ff */
[----:B------:R-:W-:Y:S02]  /*7900*/  LOP3.LUT R10, R85, 0x180, RZ, 0xc0, !PT ;  /* 0x00000180550a7812 */ /* 0x000fe400078ec0ff */
[----:B------:R-:W-:Y:S02]  /*7910*/  LOP3.LUT R4, R31, 0x180, RZ, 0xc0, !PT ;  /* 0x000001801f047812 */ /* 0x000fe400078ec0ff */
[----:B------:R-:W-:Y:S02]  /*7920*/  IADD3 R81, P2, R8, 0x3020, RZ ;  /* 0x0000302008517810 */ /* 0x000fe40007f5e0ff */
[----:B------:R-:W-:-:S02]  /*7930*/  SHF.R.U64 R11, R11, 0x3, RZ ;  /* 0x000000030b0b7819 */ /* 0x000fc400000012ff */
[----:B------:R-:W-:Y:S02]  /*7940*/  SHF.R.U64 R22, R22, 0x3, RZ ;  /* 0x0000000316167819 */ /* 0x000fe400000012ff */
[----:B------:R-:W-:Y:S02]  /*7950*/  SHF.R.U64 R10, R10, 0x3, RZ ;  /* 0x000000030a0a7819 */ /* 0x000fe400000012ff */
[----:B------:R-:W-:Y:S02]  /*7960*/  SHF.R.U64 R4, R4, 0x3, RZ ;  /* 0x0000000304047819 */ /* 0x000fe400000012ff */
[----:B------:R-:W-:Y:S02]  /*7970*/  LOP3.LUT R8, R11, R8, RZ, 0x3c, !PT ;  /* 0x000000080b087212 */ /* 0x000fe400078e3cff */
[----:B------:R-:W-:Y:S01]  /*7980*/  LOP3.LUT R14, R81, 0x180, RZ, 0xc0, !PT ;  /* 0x00000180510e7812 */ /* 0x000fe200078ec0ff */
[--C-:B------:R-:W-:Y:S01]  /*7990*/  IMAD.X R27, RZ, RZ, R9.reuse, P0 ;  /* 0x000000ffff1b7224 */ /* 0x100fe200000e0609 */
[----:B------:R-:W-:Y:S01]  /*79a0*/  LOP3.LUT R28, R22, R79, RZ, 0x3c, !PT ;  /* 0x0000004f161c7212 */ /* 0x000fe200078e3cff */
[--C-:B------:R-:W-:Y:S01]  /*79b0*/  IMAD.X R25, RZ, RZ, R9.reuse, P4 ;  /* 0x000000ffff197224 */ /* 0x100fe200020e0609 */
[----:B------:R-:W-:Y:S01]  /*79c0*/  LOP3.LUT R26, R10, R85, RZ, 0x3c, !PT ;  /* 0x000000550a1a7212 */ /* 0x000fe200078e3cff */
[----:B------:R-:W0:Y:S01]  /*79d0*/  LDC.64 R78, c[0x0][0xc00] ;  /* 0x00030000ff4e7b82 */ /* 0x000e220000000a00 */
[----:B------:R-:W-:Y:S01]  /*79e0*/  LOP3.LUT R24, R4, R31, RZ, 0x3c, !PT ;  /* 0x0000001f04187212 */ /* 0x000fe200078e3cff */
[--C-:B------:R-:W-:Y:S01]  /*79f0*/  IMAD.X R15, RZ, RZ, R9.reuse, P2 ;  /* 0x000000ffff0f7224 */ /* 0x100fe200010e0609 */
[-C--:B------:R-:W-:Y:S01]  /*7a00*/  IADD3.X R13, RZ, R9.reuse, RZ, P1, !PT ;  /* 0x00000009ff0d7210 */ /* 0x080fe20000ffe4ff */
[----:B------:R-:W-:Y:S01]  /*7a10*/  IMAD.X R29, RZ, RZ, R9, P3 ;  /* 0x000000ffff1d7224 */ /* 0x000fe200018e0609 */
[----:B------:R-:W-:-:S02]  /*7a20*/  MOV R30, R8 ;  /* 0x00000008001e7202 */ /* 0x000fc40000000f00 */
[----:B------:R-:W-:Y:S02]  /*7a30*/  SHF.R.U64 R14, R14, 0x3, RZ ;  /* 0x000000030e0e7819 */ /* 0x000fe400000012ff */
[----:B------:R-:W-:Y:S02]  /*7a40*/  F2FP.BF16.F32.PACK_AB R8, R21, R20 ;  /* 0x000000141508723e */ /* 0x000fe400000010ff */
[----:B------:R-:W-:Y:S02]  /*7a50*/  F2FP.BF16.F32.PACK_AB R9, R55, R54 ;  /* 0x000000363709723e */ /* 0x000fe400000010ff */
[----:B------:R-:W-:Y:S02]  /*7a60*/  F2FP.BF16.F32.PACK_AB R10, R33, R32 ;  /* 0x00000020210a723e */ /* 0x000fe400000010ff */
[----:B------:R-:W-:Y:S02]  /*7a70*/  F2FP.BF16.F32.PACK_AB R11, R57, R56 ;  /* 0x00000038390b723e */ /* 0x000fe400000010ff */
[----:B------:R-:W-:-:S02]  /*7a80*/  MOV R22, R26 ;  /* 0x0000001a00167202 */ /* 0x000fc40000000f00 */
[----:B------:R-:W-:Y:S02]  /*7a90*/  MOV R82, R24 ;  /* 0x0000001800527202 */ /* 0x000fe40000000f00 */
[----:B------:R-:W-:Y:S02]  /*7aa0*/  LOP3.LUT R14, R14, R81, RZ, 0x3c, !PT ;  /* 0x000000510e0e7212 */ /* 0x000fe400078e3cff */
[----:B------:R-:W-:Y:S02]  /*7ab0*/  F2FP.BF16.F32.PACK_AB R24, R35, R34 ;  /* 0x000000222318723e */ /* 0x000fe400000010ff */
[----:B------:R-:W-:Y:S02]  /*7ac0*/  F2FP.BF16.F32.PACK_AB R25, R59, R58 ;  /* 0x0000003a3b19723e */ /* 0x000fe400000010ff */
[----:B------:R-:W-:Y:S02]  /*7ad0*/  F2FP.BF16.F32.PACK_AB R26, R37, R36 ;  /* 0x00000024251a723e */ /* 0x000fe400000010ff */
[----:B------:R-:W-:Y:S01]  /*7ae0*/  F2FP.BF16.F32.PACK_AB R27, R61, R60 ;  /* 0x0000003c3d1b723e */ /* 0x000fe200000010ff */
[----:B------:R1:W-:Y:S01]  /*7af0*/  STSM.16.M88.4 [R30], R8 ;  /* 0x000000081e007844 */ /* 0x0003e20000000200 */
[----:B------:R-:W-:-:S02]  /*7b00*/  MOV R4, R28 ;  /* 0x0000001c00047202 */ /* 0x000fc40000000f00 */
[----:B------:R-:W-:Y:S02]  /*7b10*/  F2FP.BF16.F32.PACK_AB R28, R39, R38 ;  /* 0x00000026271c723e */ /* 0x000fe400000010ff */
[----:B------:R-:W-:Y:S02]  /*7b20*/  F2FP.BF16.F32.PACK_AB R29, R63, R62 ;  /* 0x0000003e3f1d723e */ /* 0x000fe400000010ff */
[----:B------:R-:W-:Y:S01]  /*7b30*/  F2FP.BF16.F32.PACK_AB R31, R65, R64 ;  /* 0x00000040411f723e */ /* 0x000fe200000010ff */
[----:B------:R2:W-:Y:S01]  /*7b40*/  STSM.16.M88.4 [R82], R24 ;  /* 0x0000001852007844 */ /* 0x0005e20000000200 */
[----:B------:R-:W-:Y:S02]  /*7b50*/  MOV R80, R12 ;  /* 0x0000000c00507202 */ /* 0x000fe40000000f00 */
[----:B------:R-:W-:Y:S02]  /*7b60*/  MOV R81, R14 ;  /* 0x0000000e00517202 */ /* 0x000fe40000000f00 */
[----:B------:R-:W-:-:S02]  /*7b70*/  F2FP.BF16.F32.PACK_AB R12, R47, R46 ;  /* 0x0000002e2f0c723e */ /* 0x000fc400000010ff */
[----:B-1----:R-:W-:Y:S02]  /*7b80*/  F2FP.BF16.F32.PACK_AB R30, R41, R40 ;  /* 0x00000028291e723e */ /* 0x002fe400000010ff */
[----:B------:R-:W-:Y:S02]  /*7b90*/  F2FP.BF16.F32.PACK_AB R8, R43, R42 ;  /* 0x0000002a2b08723e */ /* 0x000fe400000010ff */
[----:B------:R-:W-:Y:S02]  /*7ba0*/  F2FP.BF16.F32.PACK_AB R9, R67, R66 ;  /* 0x000000424309723e */ /* 0x000fe400000010ff */
[----:B------:R-:W-:Y:S02]  /*7bb0*/  F2FP.BF16.F32.PACK_AB R10, R45, R44 ;  /* 0x0000002c2d0a723e */ /* 0x000fe400000010ff */
[----:B------:R-:W-:Y:S02]  /*7bc0*/  F2FP.BF16.F32.PACK_AB R11, R69, R68 ;  /* 0x00000044450b723e */ /* 0x000fe400000010ff */
[----:B------:R-:W-:-:S02]  /*7bd0*/  F2FP.BF16.F32.PACK_AB R13, R71, R70 ;  /* 0x00000046470d723e */ /* 0x000fc400000010ff */
[----:B------:R-:W-:Y:S02]  /*7be0*/  F2FP.BF16.F32.PACK_AB R14, R49, R48 ;  /* 0x00000030310e723e */ /* 0x000fe400000010ff */
[----:B------:R-:W-:Y:S02]  /*7bf0*/  F2FP.BF16.F32.PACK_AB R15, R73, R72 ;  /* 0x00000048490f723e */ /* 0x000fe400000010ff */
[----:B--2---:R-:W-:Y:S02]  /*7c00*/  F2FP.BF16.F32.PACK_AB R24, R51, R50 ;  /* 0x000000323318723e */ /* 0x004fe400000010ff */
[----:B------:R-:W-:Y:S02]  /*7c10*/  F2FP.BF16.F32.PACK_AB R25, R75, R74 ;  /* 0x0000004a4b19723e */ /* 0x000fe400000010ff */
[----:B------:R-:W-:Y:S02]  /*7c20*/  F2FP.BF16.F32.PACK_AB R26, R53, R52 ;  /* 0x00000034351a723e */ /* 0x000fe400000010ff */
[----:B------:R-:W-:Y:S01]  /*7c30*/  F2FP.BF16.F32.PACK_AB R27, R135, R134 ;  /* 0x00000086871b723e */ /* 0x000fe200000010ff */
[----:B------:R1:W-:Y:S04]  /*7c40*/  STSM.16.M88.4 [R4], R28 ;  /* 0x0000001c04007844 */ /* 0x0003e80000000200 */
[----:B------:R2:W-:Y:S04]  /*7c50*/  STSM.16.M88.4 [R81], R8 ;  /* 0x0000000851007844 */ /* 0x0005e80000000200 */
[----:B------:R-:W-:Y:S04]  /*7c60*/  STSM.16.M88.4 [R80], R12 ;  /* 0x0000000c50007844 */ /* 0x000fe80000000200 */
[----:B------:R4:W-:Y:S01]  /*7c70*/  STSM.16.M88.4 [R22], R24 ;  /* 0x0000001816007844 */ /* 0x0009e20000000200 */
[----:B0-----:R-:W-:Y:S01]  /*7c80*/  ISETP.NE.U32.AND P0, PT, R78, RZ, PT ;  /* 0x000000ff4e00720c */ /* 0x001fe20003f05070 */
[----:B------:R-:W-:-:S03]  /*7c90*/  IMAD.SHL.U32 R83, R138, 0x4, RZ ;  /* 0x000000048a537824 */ /* 0x000fc600078e00ff */
[----:B------:R-:W-:Y:S01]  /*7ca0*/  ISETP.NE.AND.EX P0, PT, R79, RZ, PT, P0 ;  /* 0x000000ff4f00720c */ /* 0x000fe20003f05300 */
[----:B------:R-:W-:Y:S01]  /*7cb0*/  BAR.SYNC.DEFER_BLOCKING 0x1, 0x180 ;  /* 0x0046000000007b1d */ /* 0x000fe20000010000 */
[----:B-1----:R-:W-:Y:S01]  /*7cc0*/  IADD3 R28, P1, R83, R78, RZ ;  /* 0x0000004e531c7210 */ /* 0x002fe20007f3e0ff */
[----:B------:R-:W-:-:S04]  /*7cd0*/  IMAD.MOV.U32 R4, RZ, RZ, RZ ;  /* 0x000000ffff047224 */ /* 0x000fc800078e00ff */
[----:B------:R-:W-:Y:S02]  /*7ce0*/  IMAD.X R29, R84, 0x1, R79, P1 ;  /* 0x00000001541d7824 */ /* 0x000fe400008e064f */
[----:B--2---:R-:W0:Y:S08]  /*7cf0*/  LDC R11, c[0x0][0xad4] ;  /* 0x0002b500ff0b7b82 */ /* 0x004e300000000800 */
[----:B----4-:R-:W1:Y:S08]  /*7d00*/  LDC R22, c[0x0][0xbe8] ;  /* 0x0002fa00ff167b82 */ /* 0x010e700000000800 */
[----:B------:R-:W2:Y:S01]  /*7d10*/  LDC.64 R14, c[0x0][0xba8] ;  /* 0x0002ea00ff0e7b82 */ /* 0x000ea20000000a00 */
[----:B------:R-:W4:Y:S01]  /*7d20*/  @P0 LDG.E R4, desc[UR36][R28.64] ;  /* 0x000000241c040981 */ /* 0x000f22000c1e1900 */
[----:B------:R-:W-:-:S04]  /*7d30*/  ISETP.NE.U32.AND P1, PT, RZ, UR4, PT ;  /* 0x00000004ff007c0c */ /* 0x000fc8000bf25070 */
[----:B------:R-:W-:-:S13]  /*7d40*/  ISETP.NE.AND.EX P1, PT, RZ, UR5, PT, P1 ;  /* 0x00000005ff007c0c */ /* 0x000fda000bf25310 */
[----:B------:R-:W-:-:S04]  /*7d50*/  @P1 IADD3 R8, P2, R83, UR4, RZ ;  /* 0x0000000453081c10 */ /* 0x000fc8000ff5e0ff */
[----:B------:R-:W-:Y:S02]  /*7d60*/  @P1 IADD3.X R9, R84, UR5, RZ, P2, !PT ;  /* 0x0000000554091c10 */ /* 0x000fe400097fe4ff */
[----:B------:R-:W-:Y:S01]  /*7d70*/  ISETP.NE.AND P2, PT, R140, RZ, PT ;  /* 0x000000ff8c00720c */ /* 0x000fe20003f45270 */
[----:B------:R-:W-:-:S03]  /*7d80*/  ULDC UR4, c[0x0][0xa88] ;  /* 0x0002a20000047ab9 */ /* 0x000fc60000000800 */
[----:B0-----:R-:W-:Y:S01]  /*7d90*/  SEL R11, R140, R11, P2 ;  /* 0x0000000b8c0b7207 */ /* 0x001fe20001000000 */
[----:B------:R-:W-:Y:S01]  /*7da0*/  IMAD.U32 R31, RZ, RZ, UR4 ;  /* 0x00000004ff1f7e24 */ /* 0x000fe2000f8e00ff */
[----:B------:R-:W-:Y:S02]  /*7db0*/  MOV R24, 0x9b8 ;  /* 0x000009b800187802 */ /* 0x000fe40000000f00 */
[----:B------:R-:W-:Y:S02]  /*7dc0*/  ISETP.GT.AND P3, PT, R11, 0x1, PT ;  /* 0x000000010b00780c */ /* 0x000fe40003f64270 */
[----:B-1----:R-:W-:Y:S01]  /*7dd0*/  ISETP.NE.AND P4, PT, R22, 0x1, PT ;  /* 0x000000011600780c */ /* 0x002fe20003f85270 */
[----:B------:R0:W5:Y:S01]  /*7de0*/  @P1 LDG.E R31, desc[UR36][R8.64] ;  /* 0x00000024081f1981 */ /* 0x000162000c1e1900 */
[----:B------:R-:W-:-:S04]  /*7df0*/  SEL R24, R24, 0x978, P3 ;  /* 0x0000097818187807 */ /* 0x000fc80001800000 */
[----:B------:R-:W1:Y:S08]  /*7e00*/  LDC.64 R10, c[0x0][R24+0x218] ;  /* 0x00008600180a7b82 */ /* 0x000e700000000a00 */
[----:B0-----:R-:W0:Y:S01]  /*7e10*/  LDC.64 R8, c[0x0][R24+0x220] ;  /* 0x0000880018087b82 */ /* 0x001e220000000a00 */
[----:B------:R-:W-:-:S07]  /*7e20*/  ISETP.NE.U32.AND P2, PT, R78, RZ, PT ;  /* 0x000000ff4e00720c */ /* 0x000fce0003f45070 */
[----:B------:R-:W4:Y:S01]  /*7e30*/  @P4 LDC R26, c[0x0][0xbec] ;  /* 0x0002fb00ff1a4b82 */ /* 0x000f220000000800 */
[----:B------:R-:W-:-:S04]  /*7e40*/  ISETP.NE.AND.EX P2, PT, R79, RZ, PT, P2 ;  /* 0x000000ff4f00720c */ /* 0x000fc80003f45320 */
[----:B------:R-:W-:-:S03]  /*7e50*/  SEL R138, R138, RZ, !P2 ;  /* 0x000000ff8a8a7207 */ /* 0x000fc60005000000 */
[----:B------:R-:W4:Y:S01]  /*7e60*/  @P4 LDC R85, c[0x0][0xbf0] ;  /* 0x0002fc00ff554b82 */ /* 0x000f220000000800 */
[----:B------:R-:W-:-:S07]  /*7e70*/  SEL R25, R156, RZ, !P2 ;  /* 0x000000ff9c197207 */ /* 0x000fce0005000000 */
[----:B------:R3:W2:Y:S01]  /*7e80*/  LDC.64 R12, c[0x0][R24+0x228] ;  /* 0x00008a00180c7b82 */ /* 0x0006a20000000a00 */
[-C--:B0-----:R-:W-:Y:S02]  /*7e90*/  IMAD R9, R9, R138.reuse, RZ ;  /* 0x0000008a09097224 */ /* 0x081fe400078e02ff */
[----:B-1----:R-:W-:Y:S02]  /*7ea0*/  IMAD R81, R11, R139, RZ ;  /* 0x0000008b0b517224 */ /* 0x002fe400078e02ff */
[----:B------:R-:W-:Y:S02]  /*7eb0*/  IMAD R83, R8, R25, R9 ;  /* 0x0000001908537224 */ /* 0x000fe400078e0209 */
[----:B------:R-:W-:Y:S01]  /*7ec0*/  IMAD.WIDE.U32 R10, R10, R139, RZ ;  /* 0x0000008b0a0a7225 */ /* 0x000fe200078e00ff */
[----:B---3--:R-:W0:Y:S03]  /*7ed0*/  LDC.64 R24, c[0x0][R24+0x210] ;  /* 0x0000840018187b82 */ /* 0x008e260000000a00 */
[----:B------:R-:W-:-:S04]  /*7ee0*/  IMAD.WIDE.U32 R8, R8, R138, RZ ;  /* 0x0000008a08087225 */ /* 0x000fc800078e00ff */
[----:B------:R-:W-:Y:S01]  /*7ef0*/  IMAD R27, R141, 0xc0, R86 ;  /* 0x000000c08d1b7824 */ /* 0x000fe200078e0256 */
[----:B------:R-:W-:Y:S01]  /*7f00*/  SEL R79, R155, RZ, P3 ;  /* 0x000000ff9b4f7207 */ /* 0x000fe20001800000 */
[----:B------:R-:W-:Y:S01]  /*7f10*/  IMAD.IADD R83, R9, 0x1, R83 ;  /* 0x0000000109537824 */ /* 0x000fe200078e0253 */
[----:B--2---:R-:W1:Y:S01]  /*7f20*/  @!P3 LDC R14, c[0x0][0xb50] ;  /* 0x0002d400ff0ebb82 */ /* 0x004e620000000800 */
[----:B------:R-:W-:Y:S02]  /*7f30*/  IMAD.MOV.U32 R9, RZ, RZ, R27 ;  /* 0x000000ffff097224 */ /* 0x000fe400078e001b */
[----:B------:R-:W-:Y:S02]  /*7f40*/  IMAD.IADD R11, R11, 0x1, R81 ;  /* 0x000000010b0b7824 */ /* 0x000fe400078e0251 */
[-C--:B------:R-:W-:Y:S02]  /*7f50*/  IMAD R81, R13, R79.reuse, RZ ;  /* 0x0000004f0d517224 */ /* 0x080fe400078e02ff */
[----:B------:R-:W-:Y:S01]  /*7f60*/  IMAD.WIDE.U32 R12, R12, R79, RZ ;  /* 0x0000004f0c0c7225 */ /* 0x000fe200078e00ff */
[----:B------:R-:W2:Y:S03]  /*7f70*/  @!P3 LDC R15, c[0x0][0xb54] ;  /* 0x0002d500ff0fbb82 */ /* 0x000ea60000000800 */
[----:B------:R-:W-:Y:S01]  /*7f80*/  IMAD.IADD R81, R13, 0x1, R81 ;  /* 0x000000010d517824 */ /* 0x000fe200078e0251 */
[--C-:B----4-:R-:W-:Y:S01]  /*7f90*/  IADD3 R10, P2, P5, R8, R10, R4.reuse ;  /* 0x0000000a080a7210 */ /* 0x110fe20007d5e004 */
[----:B------:R-:W-:Y:S01]  /*7fa0*/  @P4 IMAD.HI.U32 R8, R27, R26, RZ ;  /* 0x0000001a1b084227 */ /* 0x000fe200078e00ff */
[----:B------:R-:W-:-:S04]  /*7fb0*/  SHF.R.S32.HI R78, RZ, 0x1f, R4 ;  /* 0x0000001fff4e7819 */ /* 0x000fc80000011404 */
[----:B------:R-:W-:Y:S02]  /*7fc0*/  @P4 SHF.R.U32.HI R9, RZ, R85, R8 ;  /* 0x00000055ff094219 */ /* 0x000fe40000011608 */
[----:B------:R-:W-:-:S03]  /*7fd0*/  IADD3.X R11, R83, R11, R78, P2, P5 ;  /* 0x0000000b530b7210 */ /* 0x000fc600017ea44e */
[--C-:B------:R-:W-:Y:S01]  /*7fe0*/  IMAD.MOV R26, RZ, RZ, -R9.reuse ;  /* 0x000000ffff1a7224 */ /* 0x100fe200078e0a09 */
[----:B------:R-:W-:Y:S02]  /*7ff0*/  IADD3 R12, P2, P5, R9, R10, R12 ;  /* 0x0000000a090c7210 */ /* 0x000fe40007d5e00c */
[----:B------:R-:W-:Y:S01]  /*8000*/  SHF.R.S32.HI R8, RZ, 0x1f, R9 ;  /* 0x0000001fff087819 */ /* 0x000fe20000011409 */
[----:B------:R-:W-:-:S03]  /*8010*/  IMAD R9, R22, R26, R27 ;  /* 0x0000001a16097224 */ /* 0x000fc600078e021b */
[----:B------:R-:W-:Y:S01]  /*8020*/  IADD3.X R13, R8, R11, R81, P2, P5 ;  /* 0x0000000b080d7210 */ /* 0x000fe200017ea451 */
[-C--:B0-----:R-:W-:Y:S01]  /*8030*/  IMAD R8, R25, R9.reuse, RZ ;  /* 0x0000000919087224 */ /* 0x081fe200078e02ff */
[----:B------:R-:W-:Y:S01]  /*8040*/  SHF.R.S32.HI R11, RZ, 0x1f, R9 ;  /* 0x0000001fff0b7819 */ /* 0x000fe20000011409 */
[----:B------:R-:W-:-:S04]  /*8050*/  IMAD.WIDE.U32 R12, R24, R9, R12 ;  /* 0x00000009180c7225 */ /* 0x000fc800078e000c */
[----:B------:R-:W-:Y:S01]  /*8060*/  IMAD R11, R24, R11, R8 ;  /* 0x0000000b180b7224 */ /* 0x000fe200078e0208 */
[----:B-1----:R-:W-:-:S03]  /*8070*/  LEA R14, P2, R12, R14, 0x2 ;  /* 0x0000000e0c0e7211 */ /* 0x002fc600078410ff */
[----:B------:R-:W-:-:S05]  /*8080*/  IMAD.IADD R8, R13, 0x1, R11 ;  /* 0x000000010d087824 */ /* 0x000fca00078e020b */
[----:B--2---:R-:W-:Y:S01]  /*8090*/  LEA.HI.X R15, R12, R15, R8, 0x2, P2 ;  /* 0x0000000f0c0f7211 */ /* 0x004fe200010f1408 */
[----:B------:R-:W-:Y:S06]  /*80a0*/  @P1 BRA `(.L_x_193) ;  /* 0x0000000000101947 */ /* 0x000fec0003800000 */
[----:B------:R-:W-:Y:S05]  /*80b0*/  @!P0 BRA `(.L_x_193) ;  /* 0x00000000000c8947 */ /* 0x000fea0003800000 */
[----:B------:R-:W2:Y:S04]  /*80c0*/  LDG.E R8, desc[UR36][R28.64] ;  /* 0x000000241c087981 */ /* 0x000ea8000c1e1900 */
[----:B-----5:R-:W2:Y:S02]  /*80d0*/  LDG.E R31, desc[UR36][R28.64+0x4] ;  /* 0x000004241c1f7981 */ /* 0x020ea4000c1e1900 */
[----:B--2---:R-:W-:-:S07]  /*80e0*/  IMAD.IADD R31, R31, 0x1, -R8 ;  /* 0x000000011f1f7824 */ /* 0x004fce00078e0a08 */
.L_x_193:
[----:B------:R-:W2:Y:S01]  /*80f0*/  LDL R13, [R1+0x3c] ;  /* 0x00003c00010d7983 */ /* 0x000ea20000100800 */
[----:B------:R-:W0:Y:S03]  /*8100*/  S2R R8, SR_TID.X ;  /* 0x0000000000087919 */ /* 0x000e260000002100 */
[----:B------:R-:W-:Y:S04]  /*8110*/  SHFL.IDX PT, R9, R15, RZ, 0x1c1f ;  /* 0x001c1fff0f097589 */ /* 0x000fe800000e0000 */
[----:B------:R-:W-:Y:S04]  /*8120*/  SHFL.IDX PT, R10, R14, 0x1, 0x1c1f ;  /* 0x003c1f000e0a7f89 */ /* 0x000fe800000e0000 */
[----:B------:R-:W-:Y:S01]  /*8130*/  SHFL.IDX PT, R11, R15, 0x1, 0x1c1f ;  /* 0x003c1f000f0b7f89 */ /* 0x000fe200000e0000 */
[----:B0-----:R-:W-:-:S04]  /*8140*/  IADD3 R24, R8, -0x80, RZ ;  /* 0xffffff8008187810 */ /* 0x001fc80007ffe0ff */
[----:B------:R-:W-:-:S04]  /*8150*/  SHF.R.S32.HI R12, RZ, 0x1f, R24 ;  /* 0x0000001fff0c7819 */ /* 0x000fc80000011418 */
[----:B------:R-:W-:-:S04]  /*8160*/  LEA.HI R12, R12, R24, RZ, 0x7 ;  /* 0x000000180c0c7211 */ /* 0x000fc800078f38ff */
[----:B------:R-:W-:Y:S01]  /*8170*/  LOP3.LUT R12, R12, 0xffffff80, RZ, 0xc0, !PT ;  /* 0xffffff800c0c7812 */ /* 0x000fe200078ec0ff */
[----:B------:R-:W0:Y:S04]  /*8180*/  SHFL.IDX PT, R8, R14, RZ, 0x1c1f ;  /* 0x001c1fff0e087589 */ /* 0x000e2800000e0000 */
[----:B------:R-:W-:Y:S02]  /*8190*/  IMAD.IADD R12, R24, 0x1, -R12 ;  /* 0x00000001180c7824 */ /* 0x000fe400078e0a0c */
[----:B-----5:R-:W-:-:S03]  /*81a0*/  IMAD R79, R31, R22, RZ ;  /* 0x000000161f4f7224 */ /* 0x020fc600078e02ff */
[----:B------:R-:W-:Y:S01]  /*81b0*/  LOP3.LUT P0, RZ, R12, 0x3, RZ, 0xc0, !PT ;  /* 0x000000030cff7812 */ /* 0x000fe2000780c0ff */
[----:B--2---:R-:W-:-:S04]  /*81c0*/  IMAD R24, R141, 0xc0, R13 ;  /* 0x000000c08d187824 */ /* 0x004fc800078e020d */
[C---:B------:R-:W-:Y:S01]  /*81d0*/  VIADD R12, R24.reuse, 0x8 ;  /* 0x00000008180c7836 */ /* 0x040fe20000000000 */
[----:B------:R-:W-:-:S04]  /*81e0*/  ISETP.GE.OR P1, PT, R24, R79, P0 ;  /* 0x0000004f1800720c */ /* 0x000fc80000726670 */
[-C--:B------:R-:W-:Y:S02]  /*81f0*/  ISETP.GE.OR P0, PT, R12, R79.reuse, P0 ;  /* 0x0000004f0c00720c */ /* 0x080fe40000706670 */
[----:B------:R-:W-:-:S07]  /*8200*/  ISETP.GE.AND P2, PT, R24, R79, PT ;  /* 0x0000004f1800720c */ /* 0x000fce0003f46270 */
[----:B0-----:R0:W-:Y:S04]  /*8210*/  @!P1 ST.E desc[UR36][R8.64], R0 ;  /* 0x0000000008009985 */ /* 0x0011e8000c101924 */
[----:B------:R0:W-:Y:S01]  /*8220*/  @!P0 ST.E desc[UR36][R10.64], R3 ;  /* 0x000000030a008985 */ /* 0x0001e2000c101924 */
[----:B------:R-:W-:Y:S01]  /*8230*/  ISETP.GE.AND P0, PT, R12, R79, PT ;  /* 0x0000004f0c00720c */ /* 0x000fe20003f06270 */
[----:B------:R-:W-:-:S12]  /*8240*/  @P3 BRA `(.L_x_194) ;  /* 0x0000000800103947 */ /* 0x000fd80003800000 */
[----:B------:R-:W1:Y:S01]  /*8250*/  S2R R13, SR_TID.X ;  /* 0x00000000000d7919 */ /* 0x000e620000002100 */
[----:B------:R-:W2:Y:S01]  /*8260*/  @P4 LDC R43, c[0x0][0xbec] ;  /* 0x0002fb00ff2b4b82 */ /* 0x000ea20000000800 */
[----:B------:R-:W-:-:S07]  /*8270*/  ULDC.64 UR4, c[0x0][0xaa0] ;  /* 0x0002a80000047ab9 */ /* 0x000fce0000000a00 */
[----:B------:R-:W3:Y:S01]  /*8280*/  @P4 LDC R45, c[0x0][0xbf0] ;  /* 0x0002fc00ff2d4b82 */ /* 0x000ee20000000800 */
[----:B------:R-:W-:Y:S01]  /*8290*/  SHF.R.S32.HI R41, RZ, 0x1f, R138 ;  /* 0x0000001fff297819 */ /* 0x000fe2000001148a */
[----:B------:R-:W-:Y:S01]  /*82a0*/  ULDC.64 UR6, c[0x0][0xa80] ;  /* 0x0002a00000067ab9 */ /* 0x000fe20000000a00 */
[----:B-1----:R-:W-:-:S05]  /*82b0*/  VIADD R81, R13, 0xffffff80 ;  /* 0xffffff800d517836 */ /* 0x002fca0000000000 */
[----:B------:R-:W-:-:S04]  /*82c0*/  SHF.R.S32.HI R80, RZ, 0x1f, R81 ;  /* 0x0000001fff507819 */ /* 0x000fc80000011451 */
[----:B------:R-:W-:-:S04]  /*82d0*/  LEA.HI R80, R80, R81, RZ, 0x2 ;  /* 0x0000005150507211 */ /* 0x000fc800078f10ff */
[----:B------:R-:W-:-:S05]  /*82e0*/  SHF.R.S32.HI R80, RZ, 0x2, R80 ;  /* 0x00000002ff507819 */ /* 0x000fca0000011450 */
[----:B0-----:R-:W-:-:S04]  /*82f0*/  IMAD R3, R80, 0x20, R137 ;  /* 0x0000002050037824 */ /* 0x001fc800078e0289 */
[----:B------:R-:W-:Y:S01]  /*8300*/  IMAD.WIDE R76, R3, 0x2, R76 ;  /* 0x00000002034c7825 */ /* 0x000fe200078e024c */
[----:B------:R-:W-:Y:S02]  /*8310*/  SHF.R.S32.HI R40, RZ, 0x1f, R81 ;  /* 0x0000001fff287819 */ /* 0x000fe40000011451 */
[----:B------:R-:W-:Y:S01]  /*8320*/  IADD3 R3, P5, R76, 0x7800, RZ ;  /* 0x000078004c037810 */ /* 0x000fe20007fbe0ff */
[----:B------:R-:W-:Y:S01]  /*8330*/  IMAD.WIDE.U32 R20, R4, UR4, RZ ;  /* 0x0000000404147c25 */ /* 0x000fe2000f8e00ff */
[----:B------:R-:W-:Y:S02]  /*8340*/  IADD3 R13, P0, R76, 0x1800, RZ ;  /* 0x000018004c0d7810 */ /* 0x000fe40007f1e0ff */
[----:B------:R-:W-:Y:S01]  /*8350*/  LOP3.LUT R0, R3, 0x180, RZ, 0xc0, !PT ;  /* 0x0000018003007812 */ /* 0x000fe200078ec0ff */
[----:B------:R-:W-:Y:S01]  /*8360*/  IMAD.X R37, RZ, RZ, R77, P5 ;  /* 0x000000ffff257224 */ /* 0x000fe200028e064d */
[----:B------:R-:W-:Y:S02]  /*8370*/  LEA.HI R40, R40, R81, RZ, 0x2 ;  /* 0x0000005128287211 */ /* 0x000fe400078f10ff */
[----:B------:R-:W-:-:S02]  /*8380*/  SHF.R.U64 R0, R0, 0x3, RZ ;  /* 0x0000000300007819 */ /* 0x000fc400000012ff */
[----:B------:R-:W-:Y:S02]  /*8390*/  LOP3.LUT R40, R40, 0xfffffffc, RZ, 0xc0, !PT ;  /* 0xfffffffc28287812 */ /* 0x000fe400078ec0ff */
[----:B------:R-:W-:Y:S01]  /*83a0*/  LOP3.LUT R36, R0, R3, RZ, 0x3c, !PT ;  /* 0x0000000300247212 */ /* 0x000fe200078e3cff */
[----:B------:R-:W-:Y:S01]  /*83b0*/  IMAD R3, R78, UR4, RZ ;  /* 0x000000044e037c24 */ /* 0x000fe2000f8e02ff */
[C---:B------:R-:W-:Y:S01]  /*83c0*/  IADD3 R25, P1, R76.reuse, 0x3000, RZ ;  /* 0x000030004c197810 */ /* 0x040fe20007f3e0ff */
[----:B------:R-:W-:Y:S01]  /*83d0*/  IMAD.IADD R40, R81, 0x1, -R40 ;  /* 0x0000000151287824 */ /* 0x000fe200078e0a28 */
[----:B------:R-:W-:Y:S01]  /*83e0*/  IADD3 R29, P2, R76, 0x4800, RZ ;  /* 0x000048004c1d7810 */ /* 0x000fe20007f5e0ff */
[----:B------:R-:W-:Y:S01]  /*83f0*/  IMAD R3, R4, UR5, R3 ;  /* 0x0000000504037c24 */ /* 0x000fe2000f8e0203 */
[----:B------:R-:W-:Y:S01]  /*8400*/  ULDC.64 UR4, c[0x0][0xae8] ;  /* 0x0002ba0000047ab9 */ /* 0x000fe20000000a00 */
[----:B------:R-:W-:Y:S01]  /*8410*/  IMAD R0, R40, 0x60, R80 ;  /* 0x0000006028007824 */ /* 0x000fe200078e0250 */
[----:B------:R-:W-:Y:S01]  /*8420*/  IADD3 R33, P3, R76, 0x6000, RZ ;  /* 0x000060004c217810 */ /* 0x000fe20007f7e0ff */
[----:B------:R-:W-:Y:S01]  /*8430*/  IMAD.IADD R21, R21, 0x1, R3 ;  /* 0x0000000115157824 */ /* 0x000fe200078e0203 */
[----:B------:R-:W-:Y:S01]  /*8440*/  LOP3.LUT R12, R13, 0x180, RZ, 0xc0, !PT ;  /* 0x000001800d0c7812 */ /* 0x000fe200078ec0ff */
[----:B------:R-:W-:Y:S01]  /*8450*/  IMAD R4, R141, 0xc0, R0 ;  /* 0x000000c08d047824 */ /* 0x000fe200078e0200 */
[----:B------:R-:W-:Y:S01]  /*8460*/  LOP3.LUT R24, R25, 0x180, RZ, 0xc0, !PT ;  /* 0x0000018019187812 */ /* 0x000fe200078ec0ff */
[----:B------:R-:W-:Y:S01]  /*8470*/  IMAD.WIDE.U32 R20, R139, UR4, R20 ;  /* 0x000000048b147c25 */ /* 0x000fe2000f8e0014 */
[----:B------:R-:W-:Y:S01]  /*8480*/  LOP3.LUT R28, R29, 0x180, RZ, 0xc0, !PT ;  /* 0x000001801d1c7812 */ /* 0x000fe200078ec0ff */
[----:B------:R-:W5:Y:S01]  /*8490*/  LD.E.128 R36, desc[UR36][R36.64] ;  /* 0x0000002424247980 */ /* 0x000f62000c101d00 */
[----:B------:R-:W-:Y:S01]  /*84a0*/  LOP3.LUT R32, R33, 0x180, RZ, 0xc0, !PT ;  /* 0x0000018021207812 */ /* 0x000fe200078ec0ff */
[----:B--2---:R-:W-:Y:S01]  /*84b0*/  @P4 IMAD.HI.U32 R0, R4, R43, RZ ;  /* 0x0000002b04004227 */ /* 0x004fe200078e00ff */
[----:B------:R-:W-:-:S02]  /*84c0*/  LOP3.LUT R9, R76, 0x180, RZ, 0xc0, !PT ;  /* 0x000001804c097812 */ /* 0x000fc400078ec0ff */
[----:B------:R-:W-:Y:S01]  /*84d0*/  SHF.R.U64 R12, R12, 0x3, RZ ;  /* 0x000000030c0c7819 */ /* 0x000fe200000012ff */
[----:B------:R-:W-:Y:S01]  /*84e0*/  IMAD R21, R139, UR5, R21 ;  /* 0x000000058b157c24 */ /* 0x000fe2000f8e0215 */
[----:B------:R-:W-:Y:S01]  /*84f0*/  ULDC.64 UR4, c[0x0][0xaf0] ;  /* 0x0002bc0000047ab9 */ /* 0x000fe20000000a00 */
[----:B------:R-:W-:Y:S01]  /*8500*/  IMAD.MOV.U32 R3, RZ, RZ, R4 ;  /* 0x000000ffff037224 */ /* 0x000fe200078e0004 */
[----:B---3--:R-:W-:Y:S01]  /*8510*/  @P4 SHF.R.U32.HI R3, RZ, R45, R0 ;  /* 0x0000002dff034219 */ /* 0x008fe20000011600 */
[----:B------:R-:W-:Y:S01]  /*8520*/  IMAD R41, R41, UR4, RZ ;  /* 0x0000000429297c24 */ /* 0x000fe2000f8e02ff */
[----:B------:R-:W-:Y:S02]  /*8530*/  SHF.R.U64 R24, R24, 0x3, RZ ;  /* 0x0000000318187819 */ /* 0x000fe400000012ff */
[----:B------:R-:W-:Y:S01]  /*8540*/  SHF.R.S32.HI R0, RZ, 0x1f, R3 ;  /* 0x0000001fff007819 */ /* 0x000fe20000011403 */
[----:B------:R-:W-:Y:S01]  /*8550*/  IMAD R41, R138, UR5, R41 ;  /* 0x000000058a297c24 */ /* 0x000fe2000f8e0229 */
[----:B------:R-:W-:Y:S01]  /*8560*/  SHF.R.U64 R28, R28, 0x3, RZ ;  /* 0x000000031c1c7819 */ /* 0x000fe200000012ff */
[----:B------:R-:W-:Y:S01]  /*8570*/  IMAD.WIDE.U32 R138, R138, UR4, R20 ;  /* 0x000000048a8a7c25 */ /* 0x000fe2000f8e0014 */
[----:B------:R-:W-:Y:S01]  /*8580*/  SHF.R.U64 R32, R32, 0x3, RZ ;  /* 0x0000000320207819 */ /* 0x000fe200000012ff */
[----:B------:R-:W-:Y:S01]  /*8590*/  ULDC.64 UR4, c[0x0][0xae0] ;  /* 0x0002b80000047ab9 */ /* 0x000fe20000000a00 */
[----:B------:R-:W-:Y:S01]  /*85a0*/  SHF.R.U64 R9, R9, 0x3, RZ ;  /* 0x0000000309097819 */ /* 0x000fe200000012ff */
[----:B------:R-:W-:Y:S01]  /*85b0*/  IMAD.MOV R21, RZ, RZ, -R3 ;  /* 0x000000ffff157224 */ /* 0x000fe200078e0a03 */
[----:B------:R-:W-:Y:S01]  /*85c0*/  LOP3.LUT R12, R12, R13, RZ, 0x3c, !PT ;  /* 0x0000000d0c0c7212 */ /* 0x000fe200078e3cff */
[----:B------:R-:W-:Y:S01]  /*85d0*/  IMAD.IADD R139, R139, 0x1, R41 ;  /* 0x000000018b8b7824 */ /* 0x000fe200078e0229 */
[----:B------:R-:W-:Y:S01]  /*85e0*/  LOP3.LUT R24, R24, R25, RZ, 0x3c, !PT ;  /* 0x0000001918187212 */ /* 0x000fe200078e3cff */
[----:B------:R-:W-:Y:S01]  /*85f0*/  IMAD R0, R0, UR4, RZ ;  /* 0x0000000400007c24 */ /* 0x000fe2000f8e02ff */
[----:B------:R-:W-:Y:S01]  /*8600*/  LOP3.LUT R28, R28, R29, RZ, 0x3c, !PT ;  /* 0x0000001d1c1c7212 */ /* 0x000fe200078e3cff */
[----:B------:R-:W-:Y:S01]  /*8610*/  IMAD R41, R22, R21, R4 ;  /* 0x0000001516297224 */ /* 0x000fe200078e0204 */
[----:B------:R-:W-:Y:S01]  /*8620*/  LOP3.LUT R32, R32, R33, RZ, 0x3c, !PT ;  /* 0x0000002120207212 */ /* 0x000fe200078e3cff */
[--C-:B------:R-:W-:Y:S01]  /*8630*/  IMAD.X R13, RZ, RZ, R77.reuse, P0 ;  /* 0x000000ffff0d7224 */ /* 0x100fe200000e064d */
[----:B------:R-:W-:Y:S01]  /*8640*/  IADD3.X R33, RZ, R77, RZ, P3, !PT ;  /* 0x0000004dff217210 */ /* 0x000fe20001ffe4ff */
[--C-:B------:R-:W-:Y:S01]  /*8650*/  IMAD.X R25, RZ, RZ, R77.reuse, P1 ;  /* 0x000000ffff197224 */ /* 0x100fe200008e064d */
[----:B------:R-:W-:Y:S01]  /*8660*/  LOP3.LUT R76, R9, R76, RZ, 0x3c, !PT ;  /* 0x0000004c094c7212 */ /* 0x000fe200078e3cff */
[----:B------:R-:W-:-:S02]  /*8670*/  IMAD.X R29, RZ, RZ, R77, P2 ;  /* 0x000000ffff1d7224 */ /* 0x000fc400010e064d */
[C---:B------:R-:W-:Y:S01]  /*8680*/  IMAD R43, R3.reuse, UR5, R0 ;  /* 0x00000005032b7c24 */ /* 0x040fe2000f8e0200 */
[----:B------:R-:W-:Y:S01]  /*8690*/  SHF.R.S32.HI R0, RZ, 0x1f, R41 ;  /* 0x0000001fff007819 */ /* 0x000fe20000011429 */
[----:B------:R0:W5:Y:S01]  /*86a0*/  LD.E.128 R8, desc[UR36][R76.64] ;  /* 0x000000244c087980 */ /* 0x000162000c101d00 */
[----:B------:R-:W-:Y:S01]  /*86b0*/  IMAD.WIDE.U32 R20, R3, UR4, R138 ;  /* 0x0000000403147c25 */ /* 0x000fe2000f8e008a */
[----:B------:R-:W-:Y:S02]  /*86c0*/  ULDC.64 UR4, c[0x0][0xad8] ;  /* 0x0002b60000047ab9 */ /* 0x000fe40000000a00 */
[----:B------:R-:W5:Y:S01]  /*86d0*/  LD.E.128 R12, desc[UR36][R12.64] ;  /* 0x000000240c0c7980 */ /* 0x000f62000c101d00 */
[----:B------:R-:W-:-:S03]  /*86e0*/  IMAD R0, R0, UR4, RZ ;  /* 0x0000000400007c24 */ /* 0x000fc6000f8e02ff */
[----:B------:R-:W5:Y:S04]  /*86f0*/  LD.E.128 R24, desc[UR36][R24.64] ;  /* 0x0000002418187980 */ /* 0x000f68000c101d00 */
[----:B------:R-:W5:Y:S04]  /*8700*/  LD.E.128 R28, desc[UR36][R28.64] ;  /* 0x000000241c1c7980 */ /* 0x000f68000c101d00 */
[----:B------:R-:W5:Y:S01]  /*8710*/  LD.E.128 R32, desc[UR36][R32.64] ;  /* 0x0000002420207980 */ /* 0x000f62000c101d00 */
[----:B------:R-:W-:Y:S01]  /*8720*/  @!PT LDS RZ, [RZ] ;  /* 0x00000000fffff984 */ /* 0x000fe20000000800 */
[----:B------:R-:W-:Y:S01]  /*8730*/  @!PT LDS RZ, [RZ] ;  /* 0x00000000fffff984 */ /* 0x000fe20000000800 */
[----:B------:R-:W-:Y:S01]  /*8740*/  @!PT LDS RZ, [RZ] ;  /* 0x00000000fffff984 */ /* 0x000fe20000000800 */
[----:B------:R-:W-:Y:S01]  /*8750*/  @!PT LDS RZ, [RZ] ;  /* 0x00000000fffff984 */ /* 0x000fe20000000800 */
[----:B------:R1:W-:Y:S06]  /*8760*/  MEMBAR.ALL.CTA ;  /* 0x0000000000007992 */ /* 0x0003ec0000008000 */
[----:B-1----:R-:W1:Y:S01]  /*8770*/  FENCE.VIEW.ASYNC.S ;  /* 0x00000000000073c6 */ /* 0x002e620000000000 */
[----:B------:R-:W-:-:S02]  /*8780*/  IMAD.IADD R21, R21, 0x1, R43 ;  /* 0x0000000115157824 */ /* 0x000fc400078e022b */
[----:B------:R-:W-:Y:S02]  /*8790*/  IMAD R3, R41, UR5, R0 ;  /* 0x0000000529037c24 */ /* 0x000fe4000f8e0200 */
[----:B------:R-:W-:Y:S02]  /*87a0*/  IMAD R0, R141, 0xc0, R80 ;  /* 0x000000c08d007824 */ /* 0x000fe400078e0250 */
[----:B------:R-:W-:Y:S01]  /*87b0*/  IMAD.WIDE.U32 R20, R41, UR4, R20 ;  /* 0x0000000429147c25 */ /* 0x000fe2000f8e0014 */
[----:B------:R-:W-:Y:S02]  /*87c0*/  UIADD3 UR4, UR41, 0x2d820, URZ ;  /* 0x0002d82029047890 */ /* 0x000fe4000fffe03f */
[----:B------:R-:W-:Y:S02]  /*87d0*/  ISETP.GE.AND P0, PT, R0, R79, PT ;  /* 0x0000004f0000720c */ /* 0x000fe40003f06270 */
[----:B------:R-:W-:Y:S01]  /*87e0*/  UPRMT UR4, URZ, 0x654, UR4 ;  /* 0x000006543f047896 */ /* 0x000fe20008000004 */
[----:B------:R-:W-:-:S02]  /*87f0*/  IADD3 R3, R21, R3, RZ ;  /* 0x0000000315037210 */ /* 0x000fc40007ffe0ff */
[----:B------:R-:W-:-:S04]  /*8800*/  LEA R4, P1, R20, UR6, 0x1 ;  /* 0x0000000614047c11 */ /* 0x000fc8000f8208ff */
[----:B------:R-:W-:Y:S01]  /*8810*/  LEA.HI.X R3, R20, UR7, R3, 0x1, P1 ;  /* 0x0000000714037c11 */ /* 0x000fe200088f0c03 */
[----:B-1----:R0:W1:Y:S01]  /*8820*/  SHFL.IDX PT, R40, R4, RZ, 0x1c1f ;  /* 0x001c1fff04287589 */ /* 0x00206200000e0000 */
[----:B------:R-:W-:Y:S01]  /*8830*/  BSSY B1, `(.L_x_195) ;  /* 0x0000012000017945 */ /* 0x000fe20003800000 */
[----:B------:R-:W-:Y:S02]  /*8840*/  SYNCS.ARRIVE.TRANS64.RED.A1T0 RZ, [UR4], RZ ;  /* 0x000000ffffff79a7 */ /* 0x000fe40008100404 */
[----:B------:R0:W2:Y:S01]  /*8850*/  SHFL.IDX PT, R41, R3, RZ, 0x1c1f ;  /* 0x001c1fff03297589 */ /* 0x0000a200000e0000 */
[----:B------:R-:W-:Y:S02]  /*8860*/  SHF.R.S32.HI R46, RZ, 0x1f, R143 ;  /* 0x0000001fff2e7819 */ /* 0x000fe4000001148f */
[----:B------:R-:W-:Y:S01]  /*8870*/  SHF.R.S32.HI R47, RZ, 0x1f, R142 ;  /* 0x0000001fff2f7819 */ /* 0x000fe2000001148e */
[----:B------:R-:W-:Y:S06]  /*8880*/  @P0 BRA `(.L_x_196) ;  /* 0x0000000000300947 */ /* 0x000fec0003800000 */
[----:B------:R-:W-:Y:S02]  /*8890*/  ULDC UR4, c[0x0][0xac8] ;  /* 0x0002b20000047ab9 */ /* 0x000fe40000000800 */
[----:B------:R-:W-:Y:S02]  /*88a0*/  ISETP.GE.AND P1, PT, R142, UR4, PT ;  /* 0x000000048e007c0c */ /* 0x000fe4000bf26270 */
[----:B------:R-:W-:Y:S02]  /*88b0*/  ISETP.GE.AND P2, PT, R143, UR4, PT ;  /* 0x000000048f007c0c */ /* 0x000fe4000bf46270 */
[----:B------:R-:W-:-:S09]  /*88c0*/  ISETP.GE.AND P0, PT, R137, UR4, PT ;  /* 0x0000000489007c0c */ /* 0x000fd2000bf06270 */
[CC--:B-1----:R-:W-:Y:S02]  /*88d0*/  @!P1 LEA R42, P3, R142.reuse, R40.reuse, 0x1 ;  /* 0x000000288e2a9211 */ /* 0x0c2fe400078608ff */
[----:B------:R-:W-:Y:S02]  /*88e0*/  @!P2 LEA R44, P4, R143, R40, 0x1 ;  /* 0x000000288f2ca211 */ /* 0x000fe400078808ff */
[----:B--2---:R-:W-:Y:S01]  /*88f0*/  @!P0 IMAD.WIDE R20, R137, 0x2, R40 ;  /* 0x0000000289148825 */ /* 0x004fe200078e0228 */
[-C--:B------:R-:W-:Y:S02]  /*8900*/  @!P1 LEA.HI.X R43, R142, R41.reuse, R47, 0x1, P3 ;  /* 0x000000298e2b9211 */ /* 0x080fe400018f0c2f */
[----:B------:R-:W-:Y:S02]  /*8910*/  @!P2 LEA.HI.X R45, R143, R41, R46, 0x1, P4 ;  /* 0x000000298f2da211 */ /* 0x000fe400020f0c2e */
[----:B-----5:R3:W-:Y:S04]  /*8920*/  @!P0 ST.E.128 desc[UR36][R20.64], R8 ;  /* 0x0000000814008985 */ /* 0x0207e8000c101d24 */
[----:B------:R3:W-:Y:S04]  /*8930*/  @!P1 ST.E.128 desc[UR36][R42.64], R24 ;  /* 0x000000182a009985 */ /* 0x0007e8000c101d24 */
[----:B------:R3:W-:Y:S02]  /*8940*/  @!P2 ST.E.128 desc[UR36][R44.64], R32 ;  /* 0x000000202c00a985 */ /* 0x0007e4000c101d24 */
.L_x_196:
[----:B------:R-:W-:Y:S05]  /*8950*/  BSYNC B1 ;  /* 0x0000000000017941 */ /* 0x000fea0003800000 */
.L_x_195:
[----:B------:R-:W-:Y:S01]  /*8960*/  VIADD R0, R0, 0x60 ;  /* 0x0000006000007836 */ /* 0x000fe20000000000 */
[----:B---3-5:R3:W4:Y:S04]  /*8970*/  SHFL.IDX PT, R11, R3, 0x1, 0x1c1f ;  /* 0x003c1f00030b7f89 */ /* 0x02872800000e0000 */
[----:B------:R-:W-:Y:S01]  /*8980*/  ISETP.GE.AND P0, PT, R0, R79, PT ;  /* 0x0000004f0000720c */ /* 0x000fe20003f06270 */
[----:B------:R3:W0:-:S12]  /*8990*/  SHFL.IDX PT, R10, R4, 0x1, 0x1c1f ;  /* 0x003c1f00040a7f89 */ /* 0x00061800000e0000 */
[----:B---3--:R-:W-:Y:S05]  /*89a0*/  @P0 BRA `(.L_x_197) ;  /* 0x0000001400500947 */ /* 0x008fea0003800000 */
[----:B------:R-:W-:Y:S02]  /*89b0*/  ULDC UR4, c[0x0][0xac8] ;  /* 0x0002b20000047ab9 */ /* 0x000fe40000000800 */
[----:B------:R-:W-:Y:S02]  /*89c0*/  ISETP.GE.AND P2, PT, R142, UR4, PT ;  /* 0x000000048e007c0c */ /* 0x000fe4000bf46270 */
[----:B------:R-:W-:-:S11]  /*89d0*/  ISETP.GE.AND P1, PT, R137, UR4, PT ;  /* 0x0000000489007c0c */ /* 0x000fd6000bf26270 */
[C---:B0-----:R-:W-:Y:S02]  /*89e0*/  @!P2 LEA R20, P0, R142.reuse, R10, 0x1 ;  /* 0x0000000a8e14a211 */ /* 0x041fe400078008ff */
[----:B----4-:R-:W-:Y:S02]  /*89f0*/  @!P1 IMAD.WIDE R8, R137, 0x2, R10 ;  /* 0x0000000289089825 */ /* 0x010fe400078e020a */
[----:B------:R-:W-:Y:S02]  /*8a00*/  @!P2 LEA.HI.X R21, R142, R11, R47, 0x1, P0 ;  /* 0x0000000b8e15a211 */ /* 0x000fe400000f0c2f */
[----:B------:R-:W-:Y:S01]  /*8a10*/  ISETP.GE.AND P0, PT, R143, UR4, PT ;  /* 0x000000048f007c0c */ /* 0x000fe2000bf06270 */
[----:B------:R0:W-:Y:S04]  /*8a20*/  @!P1 ST.E.128 desc[UR36][R8.64], R12 ;  /* 0x0000000c08009985 */ /* 0x0001e8000c101d24 */
[----:B------:R0:W-:Y:S08]  /*8a30*/  @!P2 ST.E.128 desc[UR36][R20.64], R28 ;  /* 0x0000001c1400a985 */ /* 0x0001f0000c101d24 */
[----:B------:R-:W-:Y:S05]  /*8a40*/  @P0 BRA `(.L_x_197) ;  /* 0x0000001400280947 */ /* 0x000fea0003800000 */
[----:B0-----:R-:W-:-:S04]  /*8a50*/  LEA R8, P0, R143, R10, 0x1 ;  /* 0x0000000a8f087211 */ /* 0x001fc800078008ff */
[----:B------:R-:W-:-:S05]  /*8a60*/  LEA.HI.X R9, R143, R11, R46, 0x1, P0 ;  /* 0x0000000b8f097211 */ /* 0x000fca00000f0c2e */
[----:B------:R0:W-:Y:S01]  /*8a70*/  ST.E.128 desc[UR36][R8.64], R36 ;  /* 0x0000002408007985 */ /* 0x0001e2000c101d24 */
[----:B------:R-:W-:Y:S05]  /*8a80*/  BRA `(.L_x_197) ;  /* 0x0000001400187947 */ /* 0x000fea0003800000 */
.L_x_194:
[----:B0-----:R-:W0:Y:S01]  /*8a90*/  @P4 LDC R0, c[0x0][0xbec] ;  /* 0x0002fb00ff004b82 */ /* 0x001e220000000800 */
[----:B------:R-:W-:Y:S01]  /*8aa0*/  ULDC.64 UR4, c[0x0][0xb08] ;  /* 0x0002c20000047ab9 */ /* 0x000fe20000000a00 */
[----:B------:R-:W-:Y:S01]  /*8ab0*/  ULDC.64 UR6, c[0x0][0xb30] ;  /* 0x0002cc0000067ab9 */ /* 0x000fe20000000a00 */
[----:B------:R-:W-:Y:S01]  /*8ac0*/  IMAD R3, R78, UR4, RZ ;  /* 0x000000044e037c24 */ /* 0x000fe2000f8e02ff */
[----:B------:R-:W-:Y:S01]  /*8ad0*/  BSSY B1, `(.L_x_198) ;  /* 0x0000065000017945 */ /* 0x000fe20003800000 */
[C---:B------:R-:W-:Y:S01]  /*8ae0*/  IMAD.WIDE.U32 R8, R4.reuse, UR4, RZ ;  /* 0x0000000404087c25 */ /* 0x040fe2000f8e00ff */
[----:B------:R-:W-:Y:S02]  /*8af0*/  SHF.R.S32.HI R28, RZ, 0x1f, R144 ;  /* 0x0000001fff1c7819 */ /* 0x000fe40000011490 */
[----:B------:R-:W1:Y:S01]  /*8b00*/  @P4 LDC R13, c[0x0][0xbf0] ;  /* 0x0002fc00ff0d4b82 */ /* 0x000e620000000800 */
[----:B------:R-:W-:Y:S01]  /*8b10*/  IMAD R3, R4, UR5, R3 ;  /* 0x0000000504037c24 */ /* 0x000fe2000f8e0203 */
[----:B------:R-:W-:Y:S01]  /*8b20*/  ULDC.64 UR4, c[0x0][0xb38] ;  /* 0x0002ce0000047ab9 */ /* 0x000fe20000000a00 */
[----:B------:R-:W-:-:S02]  /*8b30*/  SHF.R.S32.HI R29, RZ, 0x1f, R145 ;  /* 0x0000001fff1d7819 */ /* 0x000fc40000011491 */
[----:B------:R-:W-:Y:S01]  /*8b40*/  IMAD.IADD R9, R9, 0x1, R3 ;  /* 0x0000000109097824 */ /* 0x000fe200078e0203 */
[----:B------:R-:W-:Y:S02]  /*8b50*/  SHF.R.S32.HI R3, RZ, 0x1f, R138 ;  /* 0x0000001fff037819 */ /* 0x000fe4000001148a */
[----:B------:R-:W-:Y:S01]  /*8b60*/  SHF.R.S32.HI R30, RZ, 0x1f, R146 ;  /* 0x0000001fff1e7819 */ /* 0x000fe20000011492 */
[C---:B------:R-:W-:Y:S01]  /*8b70*/  IMAD.WIDE.U32 R8, R139.reuse, UR4, R8 ;  /* 0x000000048b087c25 */ /* 0x040fe2000f8e0008 */
[----:B------:R-:W-:Y:S02]  /*8b80*/  SHF.R.S32.HI R31, RZ, 0x1f, R147 ;  /* 0x0000001fff1f7819 */ /* 0x000fe40000011493 */
[----:B------:R-:W-:Y:S01]  /*8b90*/  SHF.R.S32.HI R76, RZ, 0x1f, R148 ;  /* 0x0000001fff4c7819 */ /* 0x000fe20000011494 */
[----:B------:R-:W-:Y:S01]  /*8ba0*/  IMAD R9, R139, UR5, R9 ;  /* 0x000000058b097c24 */ /* 0x000fe2000f8e0209 */
[----:B------:R-:W-:Y:S01]  /*8bb0*/  ULDC.64 UR4, c[0x0][0xb40] ;  /* 0x0002d00000047ab9 */ /* 0x000fe20000000a00 */
[----:B------:R-:W-:Y:S01]  /*8bc0*/  SHF.R.S32.HI R77, RZ, 0x1f, R149 ;  /* 0x0000001fff4d7819 */ /* 0x000fe20000011495 */
[----:B------:R-:W-:Y:S01]  /*8bd0*/  IMAD R3, R3, UR4, RZ ;  /* 0x0000000403037c24 */ /* 0x000fe2000f8e02ff */
[----:B------:R-:W-:Y:S01]  /*8be0*/  SHF.R.S32.HI R79, RZ, 0x1f, R150 ;  /* 0x0000001fff4f7819 */ /* 0x000fe20000011496 */
[----:B0-----:R-:W-:Y:S01]  /*8bf0*/  @P4 IMAD.HI.U32 R0, R27, R0, RZ ;  /* 0x000000001b004227 */ /* 0x001fe200078e00ff */
[----:B------:R-:W-:-:S02]  /*8c00*/  SHF.R.S32.HI R80, RZ, 0x1f, R151 ;  /* 0x0000001fff507819 */ /* 0x000fc40000011497 */
[----:B------:R-:W-:Y:S01]  /*8c10*/  SHF.R.S32.HI R81, RZ, 0x1f, R152 ;  /* 0x0000001fff517819 */ /* 0x000fe20000011498 */
[C---:B------:R-:W-:Y:S01]  /*8c20*/  IMAD R11, R138.reuse, UR5, R3 ;  /* 0x000000058a0b7c24 */ /* 0x040fe2000f8e0203 */
[----:B------:R-:W-:Y:S01]  /*8c30*/  SHF.R.S32.HI R82, RZ, 0x1f, R153 ;  /* 0x0000001fff527819 */ /* 0x000fe20000011499 */
[----:B------:R-:W-:Y:S01]  /*8c40*/  IMAD.WIDE.U32 R8, R138, UR4, R8 ;  /* 0x000000048a087c25 */ /* 0x000fe2000f8e0008 */
[----:B------:R-:W-:Y:S01]  /*8c50*/  ULDC.64 UR4, c[0x0][0xb48] ;  /* 0x0002d20000047ab9 */ /* 0x000fe20000000a00 */
[----:B------:R-:W-:Y:S02]  /*8c60*/  SHF.R.S32.HI R83, RZ, 0x1f, R154 ;  /* 0x0000001fff537819 */ /* 0x000fe4000001149a */
[----:B------:R-:W-:Y:S01]  /*8c70*/  IMAD.MOV.U32 R3, RZ, RZ, R27 ;  /* 0x000000ffff037224 */ /* 0x000fe200078e001b */
[----:B-1----:R-:W-:Y:S01]  /*8c80*/  @P4 SHF.R.U32.HI R3, RZ, R13, R0 ;  /* 0x0000000dff034219 */ /* 0x002fe20000011600 */
[----:B------:R-:W-:-:S03]  /*8c90*/  IMAD.IADD R9, R9, 0x1, R11 ;  /* 0x0000000109097824 */ /* 0x000fc600078e020b */
[--C-:B------:R-:W-:Y:S01]  /*8ca0*/  SHF.R.S32.HI R0, RZ, 0x1f, R3.reuse ;  /* 0x0000001fff007819 */ /* 0x100fe20000011403 */
[----:B------:R-:W-:Y:S02]  /*8cb0*/  IMAD.MOV R11, RZ, RZ, -R3 ;  /* 0x000000ffff0b7224 */ /* 0x000fe400078e0a03 */
[----:B------:R-:W-:Y:S01]  /*8cc0*/  IMAD.WIDE.U32 R8, R155, UR4, R8 ;  /* 0x000000049b087c25 */ /* 0x000fe2000f8e0008 */
[----:B------:R-:W-:-:S03]  /*8cd0*/  UIADD3 UR4, UR41, 0x2d820, URZ ;  /* 0x0002d82029047890 */ /* 0x000fc6000fffe03f */
[----:B------:R-:W-:Y:S01]  /*8ce0*/  IMAD R11, R22, R11, R27 ;  /* 0x0000000b160b7224 */ /* 0x000fe200078e021b */
[----:B------:R-:W-:Y:S01]  /*8cf0*/  UPRMT UR4, URZ, 0x654, UR4 ;  /* 0x000006543f047896 */ /* 0x000fe20008000004 */
[----:B------:R-:W-:Y:S02]  /*8d00*/  IMAD R0, R0, UR6, RZ ;  /* 0x0000000600007c24 */ /* 0x000fe4000f8e02ff */
[----:B------:R-:W-:Y:S02]  /*8d10*/  IMAD R9, R155, UR5, R9 ;  /* 0x000000059b097c24 */ /* 0x000fe4000f8e0209 */
[C---:B------:R-:W-:Y:S01]  /*8d20*/  IMAD R13, R3.reuse, UR7, R0 ;  /* 0x00000007030d7c24 */ /* 0x040fe2000f8e0200 */
[----:B------:R-:W-:Y:S01]  /*8d30*/  SHF.R.S32.HI R0, RZ, 0x1f, R11 ;  /* 0x0000001fff007819 */ /* 0x000fe2000001140b */
[----:B------:R-:W-:Y:S01]  /*8d40*/  IMAD.WIDE.U32 R8, R3, UR6, R8 ;  /* 0x0000000603087c25 */ /* 0x000fe2000f8e0008 */
[----:B------:R-:W-:Y:S01]  /*8d50*/  ULDC.64 UR6, c[0x0][0xb28] ;  /* 0x0002ca0000067ab9 */ /* 0x000fe20000000a00 */
[----:B------:R-:W-:Y:S02]  /*8d60*/  SYNCS.ARRIVE.TRANS64.RED.A1T0 RZ, [UR4], RZ ;  /* 0x000000ffffff79a7 */ /* 0x000fe40008100404 */
[----:B------:R-:W-:-:S02]  /*8d70*/  IMAD R0, R0, UR6, RZ ;  /* 0x0000000600007c24 */ /* 0x000fc4000f8e02ff */
[----:B------:R-:W-:Y:S02]  /*8d80*/  IMAD.IADD R9, R9, 0x1, R13 ;  /* 0x0000000109097824 */ /* 0x000fe400078e020d */
[C---:B------:R-:W-:Y:S02]  /*8d90*/  IMAD R3, R11.reuse, UR7, R0 ;  /* 0x000000070b037c24 */ /* 0x040fe4000f8e0200 */
[----:B------:R-:W-:Y:S01]  /*8da0*/  IMAD.WIDE.U32 R8, R11, UR6, R8 ;  /* 0x000000060b087c25 */ /* 0x000fe2000f8e0008 */
[----:B------:R-:W-:-:S03]  /*8db0*/  ULDC.64 UR6, c[0x0][0xb00] ;  /* 0x0002c00000067ab9 */ /* 0x000fc60000000a00 */
[----:B------:R-:W-:Y:S01]  /*8dc0*/  IMAD.IADD R3, R9, 0x1, R3 ;  /* 0x0000000109037824 */ /* 0x000fe200078e0203 */
[----:B------:R-:W-:-:S04]  /*8dd0*/  LEA R0, P1, R8, UR6, 0x2 ;  /* 0x0000000608007c11 */ /* 0x000fc8000f8210ff */
[----:B------:R-:W-:Y:S02]  /*8de0*/  LEA.HI.X R3, R8, UR7, R3, 0x2, P1 ;  /* 0x0000000708037c11 */ /* 0x000fe400088f1403 */
[----:B------:R0:W1:Y:S04]  /*8df0*/  SHFL.IDX PT, R8, R0, RZ, 0x1c1f ;  /* 0x001c1fff00087589 */ /* 0x00006800000e0000 */
[----:B------:R0:W2:Y:S01]  /*8e00*/  SHFL.IDX PT, R9, R3, RZ, 0x1c1f ;  /* 0x001c1fff03097589 */ /* 0x0000a200000e0000 */
[----:B------:R-:W-:Y:S05]  /*8e10*/  @P2 BRA `(.L_x_199) ;  /* 0x0000000000c02947 */ /* 0x000fea0003800000 */
[----:B------:R-:W-:Y:S02]  /*8e20*/  ULDC UR4, c[0x0][0xac8] ;  /* 0x0002b20000047ab9 */ /* 0x000fe40000000800 */
[----:B------:R-:W-:Y:S02]  /*8e30*/  ISETP.GE.AND P3, PT, R154, UR4, PT ;  /* 0x000000049a007c0c */ /* 0x000fe4000bf66270 */
[----:B------:R-:W-:Y:S02]  /*8e40*/  ISETP.GE.AND P1, PT, R157, UR4, PT ;  /* 0x000000049d007c0c */ /* 0x000fe4000bf26270 */
[----:B------:R-:W-:Y:S02]  /*8e50*/  ISETP.GE.AND P4, PT, R153, UR4, PT ;  /* 0x0000000499007c0c */ /* 0x000fe4000bf86270 */
[----:B------:R-:W-:-:S07]  /*8e60*/  ISETP.GE.AND P2, PT, R152, UR4, PT ;  /* 0x0000000498007c0c */ /* 0x000fce000bf46270 */
[CC--:B-1----:R-:W-:Y:S02]  /*8e70*/  @!P3 LEA R12, P5, R154.reuse, R8.reuse, 0x2 ;  /* 0x000000089a0cb211 */ /* 0x0c2fe400078a10ff */
[----:B--2---:R-:W-:Y:S02]  /*8e80*/  @!P1 IMAD.WIDE R10, R157, 0x4, R8 ;  /* 0x000000049d0a9825 */ /* 0x004fe400078e0208 */
[----:B------:R-:W-:Y:S02]  /*8e90*/  @!P3 LEA.HI.X R13, R154, R9, R83, 0x2, P5 ;  /* 0x000000099a0db211 */ /* 0x000fe400028f1453 */
[----:B------:R-:W-:Y:S01]  /*8ea0*/  ISETP.GE.AND P5, PT, R151, UR4, PT ;  /* 0x0000000497007c0c */ /* 0x000fe2000bfa6270 */
[----:B------:R1:W-:Y:S01]  /*8eb0*/  @!P1 ST.E.64 desc[UR36][R10.64], R20 ;  /* 0x000000140a009985 */ /* 0x0003e2000c101b24 */
[-C--:B------:R-:W-:Y:S02]  /*8ec0*/  @!P4 LEA R14, P1, R153, R8.reuse, 0x2 ;  /* 0x00000008990ec211 */ /* 0x080fe400078210ff */
[----:B------:R-:W-:Y:S01]  /*8ed0*/  @!P2 LEA R24, P6, R152, R8, 0x2 ;  /* 0x000000089818a211 */ /* 0x000fe200078c10ff */
[----:B------:R2:W-:Y:S01]  /*8ee0*/  @!P3 ST.E.64 desc[UR36][R12.64], R32 ;  /* 0x000000200c00b985 */ /* 0x0005e2000c101b24 */
[----:B------:R-:W-:-:S02]  /*8ef0*/  ISETP.GE.AND P3, PT, R150, UR4, PT ;  /* 0x0000000496007c0c */ /* 0x000fc4000bf66270 */
[-C--:B------:R-:W-:Y:S02]  /*8f00*/  @!P4 LEA.HI.X R15, R153, R9.reuse, R82, 0x2, P1 ;  /* 0x00000009990fc211 */ /* 0x080fe400008f1452 */
[----:B------:R-:W-:Y:S02]  /*8f10*/  ISETP.GE.AND P1, PT, R149, UR4, PT ;  /* 0x0000000495007c0c */ /* 0x000fe4000bf26270 */
[----:B------:R-:W-:Y:S01]  /*8f20*/  @!P2 LEA.HI.X R25, R152, R9, R81, 0x2, P6 ;  /* 0x000000099819a211 */ /* 0x000fe200030f1451 */
[----:B------:R3:W-:Y:S01]  /*8f30*/  @!P4 ST.E.64 desc[UR36][R14.64], R34 ;  /* 0x000000220e00c985 */ /* 0x0007e2000c101b24 */
[----:B------:R-:W-:-:S03]  /*8f40*/  @!P5 LEA R26, P4, R151, R8, 0x2 ;  /* 0x00000008971ad211 */ /* 0x000fc600078810ff */
[----:B------:R4:W-:Y:S01]  /*8f50*/  @!P2 ST.E.64 desc[UR36][R24.64], R36 ;  /* 0x000000241800a985 */ /* 0x0009e2000c101b24 */
[----:B------:R-:W-:Y:S02]  /*8f60*/  ISETP.GE.AND P2, PT, R148, UR4, PT ;  /* 0x0000000494007c0c */ /* 0x000fe4000bf46270 */
[-C--:B------:R-:W-:Y:S02]  /*8f70*/  @!P5 LEA.HI.X R27, R151, R9.reuse, R80, 0x2, P4 ;  /* 0x00000009971bd211 */ /* 0x080fe400020f1450 */
[CC--:B-1----:R-:W-:Y:S02]  /*8f80*/  @!P3 LEA R10, P6, R150.reuse, R8.reuse, 0x2 ;  /* 0x00000008960ab211 */ /* 0x0c2fe400078c10ff */
[----:B--2---:R-:W-:Y:S01]  /*8f90*/  @!P1 LEA R12, P4, R149, R8, 0x2 ;  /* 0x00000008950c9211 */ /* 0x004fe200078810ff */
[----:B------:R-:W-:Y:S01]  /*8fa0*/  @!P5 ST.E.64 desc[UR36][R26.64], R38 ;  /* 0x000000261a00d985 */ /* 0x000fe2000c101b24 */
[----:B------:R-:W-:Y:S02]  /*8fb0*/  @!P3 LEA.HI.X R11, R150, R9, R79, 0x2, P6 ;  /* 0x00000009960bb211 */ /* 0x000fe400030f144f */
[----:B------:R-:W-:-:S02]  /*8fc0*/  ISETP.GE.AND P5, PT, R147, UR4, PT ;  /* 0x0000000493007c0c */ /* 0x000fc4000bfa6270 */
[-C--:B------:R-:W-:Y:S01]  /*8fd0*/  @!P1 LEA.HI.X R13, R149, R9.reuse, R77, 0x2, P4 ;  /* 0x00000009950d9211 */ /* 0x080fe200020f144d */
[----:B------:R1:W-:Y:S01]  /*8fe0*/  @!P3 ST.E.64 desc[UR36][R10.64], R40 ;  /* 0x000000280a00b985 */ /* 0x0003e2000c101b24 */
[----:B------:R-:W-:Y:S02]  /*8ff0*/  ISETP.GE.AND P4, PT, R146, UR4, PT ;  /* 0x0000000492007c0c */ /* 0x000fe4000bf86270 */
[----:B---3--:R-:W-:Y:S01]  /*9000*/  @!P2 LEA R14, P6, R148, R8, 0x2 ;  /* 0x00000008940ea211 */ /* 0x008fe200078c10ff */
[----:B------:R3:W-:Y:S01]  /*9010*/  @!P1 ST.E.64 desc[UR36][R12.64], R42 ;  /* 0x0000002a0c009985 */ /* 0x0007e2000c101b24 */
[----:B------:R-:W-:Y:S02]  /*9020*/  ISETP.GE.AND P3, PT, R145, UR4, PT ;  /* 0x0000000491007c0c */ /* 0x000fe4000bf66270 */
[----:B------:R-:W-:Y:S02]  /*9030*/  ISETP.GE.AND P1, PT, R144, UR4, PT ;  /* 0x0000000490007c0c */ /* 0x000fe4000bf26270 */
[----:B------:R-:W-:-:S02]  /*9040*/  @!P2 LEA.HI.X R15, R148, R9, R76, 0x2, P6 ;  /* 0x00000009940fa211 */ /* 0x000fc400030f144c */
[----:B------:R-:W-:-:S03]  /*9050*/  @!P5 LEA R20, P6, R147, R8, 0x2 ;  /* 0x000000089314d211 */ /* 0x000fc600078c10ff */
[----:B------:R3:W-:Y:S01]  /*9060*/  @!P2 ST.E.64 desc[UR36][R14.64], R44 ;  /* 0x0000002c0e00a985 */ /* 0x0007e2000c101b24 */
[CC--:B----4-:R-:W-:Y:S02]  /*9070*/  @!P4 LEA R24, P2, R146.reuse, R8.reuse, 0x2 ;  /* 0x000000089218c211 */ /* 0x0d0fe400078410ff */
[-C--:B------:R-:W-:Y:S02]  /*9080*/  @!P5 LEA.HI.X R21, R147, R9.reuse, R31, 0x2, P6 ;  /* 0x000000099315d211 */ /* 0x080fe400030f141f */
[CC--:B-1----:R-:W-:Y:S02]  /*9090*/  @!P3 LEA R10, P6, R145.reuse, R8.reuse, 0x2 ;  /* 0x00000008910ab211 */ /* 0x0c2fe400078c10ff */
[-C--:B------:R-:W-:Y:S01]  /*90a0*/  @!P4 LEA.HI.X R25, R146, R9.reuse, R30, 0x2, P2 ;  /* 0x000000099219c211 */ /* 0x080fe200010f141e */
[----:B------:R3:W-:Y:S01]  /*90b0*/  @!P5 ST.E.64 desc[UR36][R20.64], R46 ;  /* 0x0000002e1400d985 */ /* 0x0007e2000c101b24 */
[C---:B------:R-:W-:Y:S02]  /*90c0*/  @!P1 LEA R8, P2, R144.reuse, R8, 0x2 ;  /* 0x0000000890089211 */ /* 0x040fe400078410ff */
[-C--:B------:R-:W-:Y:S01]  /*90d0*/  @!P3 LEA.HI.X R11, R145, R9.reuse, R29, 0x2, P6 ;  /* 0x00000009910bb211 */ /* 0x080fe200030f141d */
[----:B------:R3:W-:Y:S01]  /*90e0*/  @!P4 ST.E.64 desc[UR36][R24.64], R48 ;  /* 0x000000301800c985 */ /* 0x0007e2000c101b24 */
[----:B------:R-:W-:-:S03]  /*90f0*/  @!P1 LEA.HI.X R9, R144, R9, R28, 0x2, P2 ;  /* 0x0000000990099211 */ /* 0x000fc600010f141c */
[----:B------:R3:W-:Y:S04]  /*9100*/  @!P3 ST.E.64 desc[UR36][R10.64], R50 ;  /* 0x000000320a00b985 */ /* 0x0007e8000c101b24 */
[----:B------:R3:W-:Y:S02]  /*9110*/  @!P1 ST.E.64 desc[UR36][R8.64], R52 ;  /* 0x0000003408009985 */ /* 0x0007e4000c101b24 */
.L_x_199:
[----:B------:R-:W-:Y:S05]  /*9120*/  BSYNC B1 ;  /* 0x0000000000017941 */ /* 0x000fea0003800000 */
.L_x_198:
[----:B---3--:R3:W4:Y:S04]  /*9130*/  SHFL.IDX PT, R11, R3, 0x1, 0x1c1f ;  /* 0x003c1f00030b7f89 */ /* 0x00872800000e0000 */
[----:B------:R3:W0:Y:S01]  /*9140*/  SHFL.IDX PT, R10, R0, 0x1, 0x1c1f ;  /* 0x003c1f00000a7f89 */ /* 0x00062200000e0000 */
[----:B------:R-:W-:Y:S05]  /*9150*/  @P0 BRA `(.L_x_197) ;  /* 0x0000000c00640947 */ /* 0x000fea0003800000 */
[----:B------:R-:W-:Y:S02]  /*9160*/  ULDC UR4, c[0x0][0xac8] ;  /* 0x0002b20000047ab9 */ /* 0x000fe40000000800 */
[----:B------:R-:W-:Y:S02]  /*9170*/  ISETP.GE.AND P5, PT, R154, UR4, PT ;  /* 0x000000049a007c0c */ /* 0x000fe4000bfa6270 */
[----:B------:R-:W-:Y:S02]  /*9180*/  ISETP.GE.AND P1, PT, R157, UR4, PT ;  /* 0x000000049d007c0c */ /* 0x000fe4000bf26270 */
[----:B------:R-:W-:Y:S02]  /*9190*/  ISETP.GE.AND P3, PT, R153, UR4, PT ;  /* 0x0000000499007c0c */ /* 0x000fe4000bf66270 */
[----:B------:R-:W-:Y:S02]  /*91a0*/  ISETP.GE.AND P2, PT, R152, UR4, PT ;  /* 0x0000000498007c0c */ /* 0x000fe4000bf46270 */
[----:B------:R-:W-:-:S05]  /*91b0*/  ISETP.GE.AND P4, PT, R151, UR4, PT ;  /* 0x0000000497007c0c */ /* 0x000fca000bf86270 */
[CC--:B0-----:R-:W-:Y:S02]  /*91c0*/  @!P5 LEA R12, P0, R154.reuse, R10.reuse, 0x2 ;  /* 0x0000000a9a0cd211 */ /* 0x0c1fe400078010ff */
[----:B-12-4-:R-:W-:Y:S02]  /*91d0*/  @!P1 IMAD.WIDE R8, R157, 0x4, R10 ;  /* 0x000000049d089825 */ /* 0x016fe400078e020a */
[----:B------:R-:W-:Y:S02]  /*91e0*/  @!P5 LEA.HI.X R13, R154, R11, R83, 0x2, P0 ;  /* 0x0000000b9a0dd211 */ /* 0x000fe400000f1453 */
[-C--:B------:R-:W-:Y:S01]  /*91f0*/  @!P3 LEA R14, P0, R153, R10.reuse, 0x2 ;  /* 0x0000000a990eb211 */ /* 0x080fe200078010ff */
[----:B------:R0:W-:Y:S01]  /*9200*/  @!P1 ST.E.64 desc[UR36][R8.64], R54 ;  /* 0x0000003608009985 */ /* 0x0001e2000c101b24 */
[----:B------:R-:W-:Y:S02]  /*9210*/  ISETP.GE.AND P1, PT, R150, UR4, PT ;  /* 0x0000000496007c0c */ /* 0x000fe4000bf26270 */
[-C--:B------:R-:W-:Y:S01]  /*9220*/  @!P4 LEA R24, P6, R151, R10.reuse, 0x2 ;  /* 0x0000000a9718c211 */ /* 0x080fe200078c10ff */
[----:B------:R1:W-:Y:S01]  /*9230*/  @!P5 ST.E.64 desc[UR36][R12.64], R56 ;  /* 0x000000380c00d985 */ /* 0x0003e2000c101b24 */
[----:B------:R-:W-:-:S02]  /*9240*/  @!P2 LEA R20, P5, R152, R10, 0x2 ;  /* 0x0000000a9814a211 */ /* 0x000fc400078a10ff */
[-C--:B------:R-:W-:Y:S02]  /*9250*/  @!P3 LEA.HI.X R15, R153, R11.reuse, R82, 0x2, P0 ;  /* 0x0000000b990fb211 */ /* 0x080fe400000f1452 */
[-C--:B------:R-:W-:Y:S02]  /*9260*/  @!P2 LEA.HI.X R21, R152, R11.reuse, R81, 0x2, P5 ;  /* 0x0000000b9815a211 */ /* 0x080fe400028f1451 */
[----:B------:R-:W-:Y:S01]  /*9270*/  ISETP.GE.AND P0, PT, R149, UR4, PT ;  /* 0x0000000495007c0c */ /* 0x000fe2000bf06270 */
[----:B------:R-:W-:Y:S01]  /*9280*/  @!P3 ST.E.64 desc[UR36][R14.64], R58 ;  /* 0x0000003a0e00b985 */ /* 0x000fe2000c101b24 */
[----:B------:R-:W-:Y:S02]  /*9290*/  @!P4 LEA.HI.X R25, R151, R11, R80, 0x2, P6 ;  /* 0x0000000b9719c211 */ /* 0x000fe400030f1450 */
[----:B0-----:R-:W-:Y:S01]  /*92a0*/  @!P1 LEA R8, P5, R150, R10, 0x2 ;  /* 0x0000000a96089211 */ /* 0x001fe200078a10ff */
[----:B------:R0:W-:Y:S01]  /*92b0*/  @!P2 ST.E.64 desc[UR36][R20.64], R60 ;  /* 0x0000003c1400a985 */ /* 0x0001e2000c101b24 */
[----:B------:R-:W-:-:S02]  /*92c0*/  ISETP.GE.AND P3, PT, R147, UR4, PT ;  /* 0x0000000493007c0c */ /* 0x000fc4000bf66270 */
[----:B------:R-:W-:Y:S01]  /*92d0*/  ISETP.GE.AND P2, PT, R146, UR4, PT ;  /* 0x0000000492007c0c */ /* 0x000fe2000bf46270 */
[----:B------:R2:W-:Y:S01]  /*92e0*/  @!P4 ST.E.64 desc[UR36][R24.64], R62 ;  /* 0x0000003e1800c985 */ /* 0x0005e2000c101b24 */
[----:B------:R-:W-:Y:S02]  /*92f0*/  ISETP.GE.AND P4, PT, R148, UR4, PT ;  /* 0x0000000494007c0c */ /* 0x000fe4000bf86270 */
[-C--:B------:R-:W-:Y:S02]  /*9300*/  @!P1 LEA.HI.X R9, R150, R11.reuse, R79, 0x2, P5 ;  /* 0x0000000b96099211 */ /* 0x080fe400028f144f */
[----:B------:R-:W-:Y:S02]  /*9310*/  ISETP.GE.AND P5, PT, R145, UR4, PT ;  /* 0x0000000491007c0c */ /* 0x000fe4000bfa6270 */
[C---:B-1----:R-:W-:Y:S01]  /*9320*/  @!P0 LEA R12, P6, R149.reuse, R10, 0x2 ;  /* 0x0000000a950c8211 */ /* 0x042fe200078c10ff */
[----:B------:R1:W-:Y:S03]  /*9330*/  @!P1 ST.E.64 desc[UR36][R8.64], R64 ;  /* 0x0000004008009985 */ /* 0x0003e6000c101b24 */
[----:B------:R-:W-:-:S02]  /*9340*/  @!P0 LEA.HI.X R13, R149, R11, R77, 0x2, P6 ;  /* 0x0000000b950d8211 */ /* 0x000fc400030f144d */
[-C--:B0-----:R-:W-:Y:S02]  /*9350*/  @!P3 LEA R20, P6, R147, R10.reuse, 0x2 ;  /* 0x0000000a9314b211 */ /* 0x081fe400078c10ff */
[-C--:B------:R-:W-:Y:S01]  /*9360*/  @!P4 LEA R14, P1, R148, R10.reuse, 0x2 ;  /* 0x0000000a940ec211 */ /* 0x080fe200078210ff */
[----:B------:R1:W-:Y:S01]  /*9370*/  @!P0 ST.E.64 desc[UR36][R12.64], R66 ;  /* 0x000000420c008985 */ /* 0x0003e2000c101b24 */
[-C--:B--2---:R-:W-:Y:S02]  /*9380*/  @!P2 LEA R24, P0, R146, R10.reuse, 0x2 ;  /* 0x0000000a9218a211 */ /* 0x084fe400078010ff */
[-C--:B------:R-:W-:Y:S02]  /*9390*/  @!P4 LEA.HI.X R15, R148, R11.reuse, R76, 0x2, P1 ;  /* 0x0000000b940fc211 */ /* 0x080fe400008f144c */
[----:B------:R-:W-:Y:S02]  /*93a0*/  @!P5 LEA R26, P1, R145, R10, 0x2 ;  /* 0x0000000a911ad211 */ /* 0x000fe400078210ff */
[-C--:B------:R-:W-:Y:S01]  /*93b0*/  @!P3 LEA.HI.X R21, R147, R11.reuse, R31, 0x2, P6 ;  /* 0x0000000b9315b211 */ /* 0x080fe200030f141f */
[----:B------:R1:W-:Y:S01]  /*93c0*/  @!P4 ST.E.64 desc[UR36][R14.64], R68 ;  /* 0x000000440e00c985 */ /* 0x0003e2000c101b24 */
[----:B------:R-:W-:-:S02]  /*93d0*/  @!P2 LEA.HI.X R25, R146, R11, R30, 0x2, P0 ;  /* 0x0000000b9219a211 */ /* 0x000fc400000f141e */
[----:B------:R-:W-:Y:S01]  /*93e0*/  @!P5 LEA.HI.X R27, R145, R11, R29, 0x2, P1 ;  /* 0x0000000b911bd211 */ /* 0x000fe200008f141d */
[----:B------:R1:W-:Y:S01]  /*93f0*/  @!P3 ST.E.64 desc[UR36][R20.64], R70 ;  /* 0x000000461400b985 */ /* 0x0003e2000c101b24 */
[----:B------:R-:W-:-:S03]  /*9400*/  ISETP.GE.AND P0, PT, R144, UR4, PT ;  /* 0x0000000490007c0c */ /* 0x000fc6000bf06270 */
[----:B------:R1:W-:Y:S04]  /*9410*/  @!P2 ST.E.64 desc[UR36][R24.64], R72 ;  /* 0x000000481800a985 */ /* 0x0003e8000c101b24 */
[----:B------:R1:W-:Y:S06]  /*9420*/  @!P5 ST.E.64 desc[UR36][R26.64], R74 ;  /* 0x0000004a1a00d985 */ /* 0x0003ec000c101b24 */
[----:B------:R-:W-:Y:S05]  /*9430*/  @P0 BRA `(.L_x_197) ;  /* 0x0000000800ac0947 */ /* 0x000fea0003800000 */
[----:B-1----:R-:W-:-:S04]  /*9440*/  LEA R8, P0, R144, R10, 0x2 ;  /* 0x0000000a90087211 */ /* 0x002fc800078010ff */
[----:B------:R-:W-:-:S05]  /*9450*/  LEA.HI.X R9, R144, R11, R28, 0x2, P0 ;  /* 0x0000000b90097211 */ /* 0x000fca00000f141c */
[----:B------:R0:W-:Y:S01]  /*9460*/  ST.E.64 desc[UR36][R8.64], R134 ;  /* 0x0000008608007985 */ /* 0x0001e2000c101b24 */
[----:B------:R-:W-:Y:S05]  /*9470*/  BRA `(.L_x_197) ;  /* 0x00000008009c7947 */ /* 0x000fea0003800000 */
.L_x_192:
[----:B------:R-:W1:Y:S01]  /*9480*/  LDC.64 R10, c[0x0][0xc00] ;  /* 0x00030000ff0a7b82 */ /* 0x000e620000000a00 */
[----:B------:R-:W-:Y:S01]  /*9490*/  ULDC.64 UR4, c[0x0][0xc08] ;  /* 0x0003020000047ab9 */ /* 0x000fe20000000a00 */
[----:B------:R-:W-:Y:S02]  /*94a0*/  MOV R3, RZ ;  /* 0x000000ff00037202 */ /* 0x000fe40000000f00 */
[----:B------:R-:W-:-:S04]  /*94b0*/  ISETP.NE.U32.AND P0, PT, RZ, UR4, PT ;  /* 0x00000004ff007c0c */ /* 0x000fc8000bf05070 */
[----:B------:R-:W-:Y:S01]  /*94c0*/  ISETP.NE.AND.EX P1, PT, RZ, UR5, PT, P0 ;  /* 0x00000005ff007c0c */ /* 0x000fe2000bf25300 */
[----:B------:R-:W2:Y:S01]  /*94d0*/  LDC.64 R8, c[0x0][0xc00] ;  /* 0x00030000ff087b82 */ /* 0x000ea20000000a00 */
[----:B-1----:R-:W-:-:S04]  /*94e0*/  ISETP.NE.U32.AND P0, PT, R10, RZ, PT ;  /* 0x000000ff0a00720c */ /* 0x002fc80003f05070 */
[----:B------:R-:W-:-:S07]  /*94f0*/  ISETP.NE.AND.EX P0, PT, R11, RZ, PT, P0 ;  /* 0x000000ff0b00720c */ /* 0x000fce0003f05300 */
[----:B------:R-:W1:Y:S01]  /*9500*/  @P1 LDC.64 R10, c[0x0][0xc08] ;  /* 0x00030200ff0a1b82 */ /* 0x000e620000000a00 */
[----:B------:R-:W-:Y:S01]  /*9510*/  ULDC UR4, c[0x0][0xa88] ;  /* 0x0002a20000047ab9 */ /* 0x000fe20000000800 */
[----:B--2---:R-:W-:-:S04]  /*9520*/  IMAD.WIDE R12, R138, 0x4, R8 ;  /* 0x000000048a0c7825 */ /* 0x004fc800078e0208 */
[----:B------:R-:W-:Y:S01]  /*9530*/  IMAD.U32 R0, RZ, RZ, UR4 ;  /* 0x00000004ff007e24 */ /* 0x000fe2000f8e00ff */
[----:B------:R2:W5:Y:S01]  /*9540*/  @P0 LDG.E R3, desc[UR36][R12.64] ;  /* 0x000000240c030981 */ /* 0x000562000c1e1900 */
[----:B0-----:R-:W0:Y:S01]  /*9550*/  S2R R4, SR_TID.X ;  /* 0x0000000000047919 */ /* 0x001e220000002100 */
[----:B-1----:R-:W-:-:S05]  /*9560*/  @P1 IMAD.WIDE R8, R138, 0x4, R10 ;  /* 0x000000048a081825 */ /* 0x002fca00078e020a */
[----:B------:R2:W5:Y:S01]  /*9570*/  @P1 LDG.E R0, desc[UR36][R8.64] ;  /* 0x0000002408001981 */ /* 0x000562000c1e1900 */
[----:B------:R-:W-:-:S13]  /*9580*/  ISETP.NE.AND P2, PT, R140, RZ, PT ;  /* 0x000000ff8c00720c */ /* 0x000fda0003f45270 */
[----:B------:R-:W1:Y:S01]  /*9590*/  @!P2 LDC R140, c[0x0][0xad4] ;  /* 0x0002b500ff8cab82 */ /* 0x000e620000000800 */
[----:B0-----:R-:W-:-:S05]  /*95a0*/  VIADD R30, R4, 0xffffff80 ;  /* 0xffffff80041e7836 */ /* 0x001fca0000000000 */
[----:B------:R-:W-:Y:S02]  /*95b0*/  ISETP.GT.AND P3, PT, R30, 0xbf, PT ;  /* 0x000000bf1e00780c */ /* 0x000fe40003f64270 */
[----:B-1----:R-:W-:Y:S01]  /*95c0*/  ISETP.GT.AND P2, PT, R140, 0x1, PT ;  /* 0x000000018c00780c */ /* 0x002fe20003f44270 */
[----:B--2---:R-:W-:-:S12]  /*95d0*/  @P1 BRA `(.L_x_200) ;  /* 0x0000000000101947 */ /* 0x004fd80003800000 */
[----:B------:R-:W-:Y:S05]  /*95e0*/  @!P0 BRA `(.L_x_200) ;  /* 0x00000000000c8947 */ /* 0x000fea0003800000 */
[----:B------:R-:W2:Y:S04]  /*95f0*/  LDG.E R9, desc[UR36][R12.64] ;  /* 0x000000240c097981 */ /* 0x000ea8000c1e1900 */
[----:B-----5:R-:W2:Y:S02]  /*9600*/  LDG.E R0, desc[UR36][R12.64+0x4] ;  /* 0x000004240c007981 */ /* 0x020ea4000c1e1900 */
[----:B--2---:R-:W-:-:S07]  /*9610*/  IMAD.IADD R0, R0, 0x1, -R9 ;  /* 0x0000000100007824 */ /* 0x004fce00078e0a09 */
.L_x_200:
[----:B------:R-:W-:Y:S01]  /*9620*/  BSSY B1, `(.L_x_201) ;  /* 0x0000036000017945 */ /* 0x000fe20003800000 */
[----:B------:R-:W-:Y:S02]  /*9630*/  SEL R31, R138, RZ, !P0 ;  /* 0x000000ff8a1f7207 */ /* 0x000fe40004000000 */
[----:B------:R-:W-:Y:S02]  /*9640*/  SEL R156, R156, RZ, !P0 ;  /* 0x000000ff9c9c7207 */ /* 0x000fe40004000000 */
[----:B-----5:R-:W-:Y:S01]  /*9650*/  SHF.R.S32.HI R26, RZ, 0x1f, R3 ;  /* 0x0000001fff1a7819 */ /* 0x020fe20000011403 */
[----:B------:R-:W-:Y:S06]  /*9660*/  @P3 BRA `(.L_x_202) ;  /* 0x0000000000c43947 */ /* 0x000fec0003800000 */
[----:B------:R-:W0:Y:S01]  /*9670*/  LDC R33, c[0x0][0xbe8] ;  /* 0x0002fa00ff217b82 */ /* 0x000e220000000800 */
[----:B------:R-:W-:-:S04]  /*9680*/  IMAD R4, R141, 0xc0, R4 ;  /* 0x000000c08d047824 */ /* 0x000fc800078e0204 */
[----:B------:R-:W-:Y:S02]  /*9690*/  VIADD R28, R4, 0xffffff80 ;  /* 0xffffff80041c7836 */ /* 0x000fe40000000000 */
[----:B0-----:R-:W-:-:S05]  /*96a0*/  IMAD R8, R0, R33, RZ ;  /* 0x0000002100087224 */ /* 0x001fca00078e02ff */
[----:B------:R-:W-:-:S13]  /*96b0*/  ISETP.GE.AND P0, PT, R28, R8, PT ;  /* 0x000000081c00720c */ /* 0x000fda0003f06270 */
[----:B------:R-:W-:Y:S05]  /*96c0*/  @P0 BRA `(.L_x_202) ;  /* 0x0000000000ac0947 */ /* 0x000fea0003800000 */
[----:B------:R-:W-:Y:S01]  /*96d0*/  ISETP.NE.AND P1, PT, R33, 0x1, PT ;  /* 0x000000012100780c */ /* 0x000fe20003f25270 */
[----:B------:R-:W-:Y:S01]  /*96e0*/  IMAD.MOV.U32 R22, RZ, RZ, 0x9b8 ;  /* 0x000009b8ff167424 */ /* 0x000fe200078e00ff */
[----:B------:R-:W-:Y:S01]  /*96f0*/  ISETP.GT.AND P0, PT, R140, 0x1, PT ;  /* 0x000000018c00780c */ /* 0x000fe20003f04270 */
[----:B------:R-:W0:Y:S01]  /*9700*/  LDC.64 R8, c[0x0][0xba8] ;  /* 0x0002ea00ff087b82 */ /* 0x000e220000000a00 */
[----:B------:R-:W-:Y:S02]  /*9710*/  IMAD.MOV.U32 R27, RZ, RZ, R28 ;  /* 0x000000ffff1b7224 */ /* 0x000fe400078e001c */
[----:B------:R-:W-:Y:S02]  /*9720*/  SEL R22, R22, 0x978, P0 ;  /* 0x0000097816167807 */ /* 0x000fe40000000000 */
[----:B------:R-:W-:-:S03]  /*9730*/  SEL R155, R155, RZ, P0 ;  /* 0x000000ff9b9b7207 */ /* 0x000fc60000000000 */
[----:B------:R-:W1:Y:S08]  /*9740*/  LDC.64 R20, c[0x0][R22+0x220] ;  /* 0x0000880016147b82 */ /* 0x000e700000000a00 */
[----:B------:R-:W2:Y:S08]  /*9750*/  @P1 LDC R25, c[0x0][0xbec] ;  /* 0x0002fb00ff191b82 */ /* 0x000eb00000000800 */
[----:B------:R-:W3:Y:S08]  /*9760*/  LDC.64 R14, c[0x0][R22+0x218] ;  /* 0x00008600160e7b82 */ /* 0x000ef00000000a00 */
[----:B------:R-:W4:Y:S01]  /*9770*/  @P1 LDC R35, c[0x0][0xbf0] ;  /* 0x0002fc00ff231b82 */ /* 0x000f220000000800 */
[----:B-1----:R-:W-:-:S04]  /*9780*/  IMAD R21, R21, R31, RZ ;  /* 0x0000001f15157224 */ /* 0x002fc800078e02ff */
[----:B------:R-:W-:-:S03]  /*9790*/  IMAD R21, R20, R156, R21 ;  /* 0x0000009c14157224 */ /* 0x000fc600078e0215 */
[----:B------:R-:W1:Y:S01]  /*97a0*/  LDC.64 R12, c[0x0][R22+0x228] ;  /* 0x00008a00160c7b82 */ /* 0x000e620000000a00 */
[----:B--2---:R-:W-:-:S04]  /*97b0*/  @P1 IMAD.HI.U32 R4, R28, R25, RZ ;  /* 0x000000191c041227 */ /* 0x004fc800078e00ff */
[----:B------:R-:W-:-:S03]  /*97c0*/  IMAD.WIDE.U32 R24, R20, R31, RZ ;  /* 0x0000001f14187225 */ /* 0x000fc600078e00ff */
[----:B------:R-:W2:Y:S01]  /*97d0*/  LDC.64 R10, c[0x0][R22+0x210] ;  /* 0x00008400160a7b82 */ /* 0x000ea20000000a00 */
[-C--:B---3--:R-:W-:Y:S02]  /*97e0*/  IMAD R29, R15, R139.reuse, RZ ;  /* 0x0000008b0f1d7224 */ /* 0x088fe400078e02ff */
[----:B------:R-:W-:-:S04]  /*97f0*/  IMAD.WIDE.U32 R14, R14, R139, RZ ;  /* 0x0000008b0e0e7225 */ /* 0x000fc800078e00ff */
[----:B------:R-:W-:Y:S01]  /*9800*/  IMAD.IADD R29, R15, 0x1, R29 ;  /* 0x000000010f1d7824 */ /* 0x000fe200078e021d */
[----:B----4-:R-:W-:Y:S01]  /*9810*/  @P1 SHF.R.U32.HI R27, RZ, R35, R4 ;  /* 0x00000023ff1b1219 */ /* 0x010fe20000011604 */
[----:B------:R-:W-:Y:S01]  /*9820*/  IMAD.IADD R4, R25, 0x1, R21 ;  /* 0x0000000119047824 */ /* 0x000fe200078e0215 */
[----:B0-----:R-:W0:Y:S01]  /*9830*/  @!P0 LDC R8, c[0x0][0xb50] ;  /* 0x0002d400ff088b82 */ /* 0x001e220000000800 */
[----:B------:R-:W-:Y:S02]  /*9840*/  IADD3 R14, P1, P3, R24, R14, R3 ;  /* 0x0000000e180e7210 */ /* 0x000fe40007b3e003 */
[----:B------:R-:W-:Y:S02]  /*9850*/  IADD3 R15, -R27, RZ, RZ ;  /* 0x000000ff1b0f7210 */ /* 0x000fe40007ffe1ff */
[----:B------:R-:W-:Y:S01]  /*9860*/  IADD3.X R4, R4, R29, R26, P1, P3 ;  /* 0x0000001d04047210 */ /* 0x000fe20000fe641a */
[-C--:B-1----:R-:W-:Y:S02]  /*9870*/  IMAD R21, R13, R155.reuse, RZ ;  /* 0x0000009b0d157224 */ /* 0x082fe400078e02ff */
[----:B------:R-:W-:Y:S01]  /*9880*/  IMAD.WIDE.U32 R12, R12, R155, RZ ;  /* 0x0000009b0c0c7225 */ /* 0x000fe200078e00ff */
[----:B------:R-:W1:Y:S03]  /*9890*/  @!P0 LDC R9, c[0x0][0xb54] ;  /* 0x0002d500ff098b82 */ /* 0x000e660000000800 */
[----:B------:R-:W-:Y:S01]  /*98a0*/  IMAD.IADD R21, R13, 0x1, R21 ;  /* 0x000000010d157824 */ /* 0x000fe200078e0215 */
[----:B------:R-:W-:Y:S01]  /*98b0*/  IADD3 R12, P0, P1, R27, R14, R12 ;  /* 0x0000000e1b0c7210 */ /* 0x000fe2000791e00c */
[----:B------:R-:W-:Y:S01]  /*98c0*/  IMAD R15, R33, R15, R28 ;  /* 0x0000000f210f7224 */ /* 0x000fe200078e021c */
[----:B------:R-:W-:-:S04]  /*98d0*/  SHF.R.S32.HI R27, RZ, 0x1f, R27 ;  /* 0x0000001fff1b7819 */ /* 0x000fc8000001141b */
[----:B------:R-:W-:Y:S01]  /*98e0*/  IADD3.X R13, R27, R4, R21, P0, P1 ;  /* 0x000000041b0d7210 */ /* 0x000fe200007e2415 */
[----:B--2---:R-:W-:Y:S01]  /*98f0*/  IMAD R4, R11, R15, RZ ;  /* 0x0000000f0b047224 */ /* 0x004fe200078e02ff */
[----:B------:R-:W-:-:S05]  /*9900*/  SHF.R.S32.HI R21, RZ, 0x1f, R15 ;  /* 0x0000001fff157819 */ /* 0x000fca000001140f */
[C---:B------:R-:W-:Y:S02]  /*9910*/  IMAD R21, R10.reuse, R21, R4 ;  /* 0x000000150a157224 */ /* 0x040fe400078e0204 */
[----:B------:R-:W-:-:S04]  /*9920*/  IMAD.WIDE.U32 R10, R10, R15, R12 ;  /* 0x0000000f0a0a7225 */ /* 0x000fc800078e000c */
[----:B------:R-:W-:Y:S01]  /*9930*/  IMAD.IADD R4, R11, 0x1, R21 ;  /* 0x000000010b047824 */ /* 0x000fe200078e0215 */
[----:B0-----:R-:W-:Y:S01]  /*9940*/  LEA R8, P0, R10, R8, 0x2 ;  /* 0x000000080a087211 */ /* 0x001fe200078010ff */
[----:B------:R-:W-:-:S03]  /*9950*/  IMAD.MOV.U32 R11, RZ, RZ, -0x800000 ;  /* 0xff800000ff0b7424 */ /* 0x000fc600078e00ff */
[----:B-1----:R-:W-:-:S05]  /*9960*/  LEA.HI.X R9, R10, R9, R4, 0x2, P0 ;  /* 0x000000090a097211 */ /* 0x002fca00000f1404 */
[----:B------:R0:W-:Y:S04]  /*9970*/  STG.E desc[UR36][R8.64], R11 ;  /* 0x0000000b08007986 */ /* 0x0001e8000c101924 */
.L_x_202:
[----:B------:R-:W-:Y:S05]  /*9980*/  BSYNC B1 ;  /* 0x0000000000017941 */ /* 0x000fea0003800000 */
.L_x_201:
[----:B------:R-:W-:Y:S05]  /*9990*/  @P2 BRA `(.L_x_197) ;  /* 0x0000000400542947 */ /* 0x000fea0003800000 */
[----:B------:R-:W1:Y:S01]  /*99a0*/  LDC R15, c[0x0][0xbe8] ;  /* 0x0002fa00ff0f7b82 */ /* 0x000e620000000800 */
[--C-:B------:R-:W-:Y:S01]  /*99b0*/  SHF.R.S32.HI R10, RZ, 0x1f, R30.reuse ;  /* 0x0000001fff0a7819 */ /* 0x100fe2000001141e */
[----:B------:R-:W-:Y:S01]  /*99c0*/  ULDC.64 UR4, c[0x0][0xaa0] ;  /* 0x0002a80000047ab9 */ /* 0x000fe20000000a00 */
[----:B------:R-:W-:Y:S01]  /*99d0*/  SHF.R.S32.HI R14, RZ, 0x1f, R30 ;  /* 0x0000001fff0e7819 */ /* 0x000fe2000001141e */
[----:B------:R-:W-:Y:S01]  /*99e0*/  IMAD R4, R26, UR4, RZ ;  /* 0x000000041a047c24 */ /* 0x000fe2000f8e02ff */
[-C--:B------:R-:W-:Y:S01]  /*99f0*/  LEA.HI R10, R10, R30.reuse, RZ, 0x2 ;  /* 0x0000001e0a0a7211 */ /* 0x080fe200078f10ff */
[C---:B0-----:R-:W-:Y:S01]  /*9a00*/  IMAD.WIDE.U32 R8, R3.reuse, UR4, RZ ;  /* 0x0000000403087c25 */ /* 0x041fe2000f8e00ff */
[----:B------:R-:W-:Y:S01]  /*9a10*/  LEA.HI R14, R14, R30, RZ, 0x2 ;  /* 0x0000001e0e0e7211 */ /* 0x000fe200078f10ff */
[----:B------:R-:W-:Y:S01]  /*9a20*/  ULDC.64 UR6, c[0x0][0xaf0] ;  /* 0x0002bc0000067ab9 */ /* 0x000fe20000000a00 */
[----:B------:R-:W-:Y:S01]  /*9a30*/  LOP3.LUT R10, R10, 0xfffffffc, RZ, 0xc0, !PT ;  /* 0xfffffffc0a0a7812 */ /* 0x000fe200078ec0ff */
[----:B------:R-:W-:Y:S01]  /*9a40*/  IMAD R11, R3, UR5, R4 ;  /* 0x00000005030b7c24 */ /* 0x000fe2000f8e0204 */
[----:B------:R-:W-:Y:S01]  /*9a50*/  SHF.R.S32.HI R14, RZ, 0x2, R14 ;  /* 0x00000002ff0e7819 */ /* 0x000fe2000001140e */
[----:B------:R-:W-:Y:S01]  /*9a60*/  ULDC.64 UR4, c[0x0][0xae8] ;  /* 0x0002ba0000047ab9 */ /* 0x000fe20000000a00 */
[----:B------:R-:W-:Y:S01]  /*9a70*/  BSSY B1, `(.L_x_203) ;  /* 0x0000036000017945 */ /* 0x000fe20003800000 */
[----:B------:R-:W-:Y:S01]  /*9a80*/  IMAD.IADD R10, R30, 0x1, -R10 ;  /* 0x000000011e0a7824 */ /* 0x000fe200078e0a0a */
[----:B------:R-:W-:Y:S01]  /*9a90*/  SHF.R.S32.HI R22, RZ, 0x1f, R143 ;  /* 0x0000001fff167819 */ /* 0x000fe2000001148f */
[----:B------:R-:W-:Y:S01]  /*9aa0*/  IMAD.IADD R9, R9, 0x1, R11 ;  /* 0x0000000109097824 */ /* 0x000fe200078e020b */
[----:B------:R-:W-:Y:S01]  /*9ab0*/  SHF.R.S32.HI R24, RZ, 0x1f, R142 ;  /* 0x0000001fff187819 */ /* 0x000fe2000001148e */
[----:B------:R-:W-:-:S02]  /*9ac0*/  IMAD R4, R10, 0x60, R14 ;  /* 0x000000600a047824 */ /* 0x000fc400078e020e */
[----:B------:R-:W-:Y:S01]  /*9ad0*/  IMAD.WIDE.U32 R8, R139, UR4, R8 ;  /* 0x000000048b087c25 */ /* 0x000fe2000f8e0008 */
[----:B-1----:R-:W-:-:S03]  /*9ae0*/  ISETP.NE.AND P0, PT, R15, 0x1, PT ;  /* 0x000000010f00780c */ /* 0x002fc60003f05270 */
[----:B------:R-:W-:Y:S02]  /*9af0*/  IMAD R12, R141, 0xc0, R4 ;  /* 0x000000c08d0c7824 */ /* 0x000fe400078e0204 */
[----:B------:R-:W-:Y:S02]  /*9b00*/  IMAD R10, R156, UR6, RZ ;  /* 0x000000069c0a7c24 */ /* 0x000fe4000f8e02ff */
[----:B------:R-:W-:Y:S02]  /*9b10*/  IMAD.MOV.U32 R3, RZ, RZ, R12 ;  /* 0x000000ffff037224 */ /* 0x000fe400078e000c */
[----:B------:R-:W-:Y:S01]  /*9b20*/  IMAD R9, R139, UR5, R9 ;  /* 0x000000058b097c24 */ /* 0x000fe2000f8e0209 */
[----:B------:R-:W-:Y:S01]  /*9b30*/  ULDC.64 UR4, c[0x0][0xae0] ;  /* 0x0002b80000047ab9 */ /* 0x000fe20000000a00 */
[----:B------:R-:W-:Y:S02]  /*9b40*/  IMAD.WIDE.U32 R8, R31, UR6, R8 ;  /* 0x000000061f087c25 */ /* 0x000fe4000f8e0008 */
[----:B------:R-:W0:Y:S08]  /*9b50*/  @P0 LDC R13, c[0x0][0xbec] ;  /* 0x0002fb00ff0d0b82 */ /* 0x000e300000000800 */
[----:B------:R-:W1:Y:S01]  /*9b60*/  @P0 LDC R21, c[0x0][0xbf0] ;  /* 0x0002fc00ff150b82 */ /* 0x000e620000000800 */
[----:B0-----:R-:W-:-:S04]  /*9b70*/  @P0 IMAD.HI.U32 R4, R12, R13, RZ ;  /* 0x0000000d0c040227 */ /* 0x001fc800078e00ff */
[----:B------:R-:W-:Y:S01]  /*9b80*/  IMAD R13, R31, UR7, R10 ;  /* 0x000000071f0d7c24 */ /* 0x000fe2000f8e020a */
[----:B-1----:R-:W-:-:S03]  /*9b90*/  @P0 SHF.R.U32.HI R3, RZ, R21, R4 ;  /* 0x00000015ff030219 */ /* 0x002fc60000011604 */
[----:B------:R-:W-:Y:S01]  /*9ba0*/  IMAD.IADD R9, R9, 0x1, R13 ;  /* 0x0000000109097824 */ /* 0x000fe200078e020d */
[C---:B------:R-:W-:Y:S01]  /*9bb0*/  IADD3 R11, -R3.reuse, RZ, RZ ;  /* 0x000000ff030b7210 */ /* 0x040fe20007ffe1ff */
[----:B------:R-:W-:Y:S01]  /*9bc0*/  IMAD.WIDE.U32 R8, R3, UR4, R8 ;  /* 0x0000000403087c25 */ /* 0x000fe2000f8e0008 */
[----:B------:R-:W-:-:S03]  /*9bd0*/  SHF.R.S32.HI R4, RZ, 0x1f, R3 ;  /* 0x0000001fff047819 */ /* 0x000fc60000011403 */
[----:B------:R-:W-:Y:S02]  /*9be0*/  IMAD R11, R15, R11, R12 ;  /* 0x0000000b0f0b7224 */ /* 0x000fe400078e020c */
[----:B------:R-:W-:Y:S02]  /*9bf0*/  IMAD R4, R4, UR4, RZ ;  /* 0x0000000404047c24 */ /* 0x000fe4000f8e02ff */
[----:B------:R-:W-:Y:S02]  /*9c00*/  IMAD R15, R0, R15, RZ ;  /* 0x0000000f000f7224 */ /* 0x000fe400078e02ff */
[----:B------:R-:W-:Y:S01]  /*9c10*/  IMAD R13, R3, UR5, R4 ;  /* 0x00000005030d7c24 */ /* 0x000fe2000f8e0204 */
[----:B------:R-:W-:Y:S01]  /*9c20*/  SHF.R.S32.HI R4, RZ, 0x1f, R11 ;  /* 0x0000001fff047819 */ /* 0x000fe2000001140b */
[----:B------:R-:W-:Y:S01]  /*9c30*/  ULDC.64 UR4, c[0x0][0xad8] ;  /* 0x0002b60000047ab9 */ /* 0x000fe20000000a00 */
[----:B------:R-:W-:Y:S02]  /*9c40*/  IMAD R0, R141, 0xc0, R14 ;  /* 0x000000c08d007824 */ /* 0x000fe400078e020e */
[----:B------:R-:W-:-:S02]  /*9c50*/  IMAD.IADD R9, R9, 0x1, R13 ;  /* 0x0000000109097824 */ /* 0x000fc400078e020d */
[----:B------:R-:W-:Y:S01]  /*9c60*/  IMAD R4, R4, UR4, RZ ;  /* 0x0000000404047c24 */ /* 0x000fe2000f8e02ff */
[----:B------:R-:W-:Y:S01]  /*9c70*/  ISETP.GE.AND P0, PT, R0, R15, PT ;  /* 0x0000000f0000720c */ /* 0x000fe20003f06270 */
[----:B------:R-:W-:-:S04]  /*9c80*/  IMAD.WIDE.U32 R8, R11, UR4, R8 ;  /* 0x000000040b087c25 */ /* 0x000fc8000f8e0008 */
[----:B------:R-:W-:Y:S01]  /*9c90*/  IMAD R3, R11, UR5, R4 ;  /* 0x000000050b037c24 */ /* 0x000fe2000f8e0204 */
[----:B------:R-:W-:Y:S02]  /*9ca0*/  ULDC.64 UR4, c[0x0][0xa80] ;  /* 0x0002a00000047ab9 */ /* 0x000fe40000000a00 */
[----:B------:R-:W-:Y:S01]  /*9cb0*/  LEA R4, P1, R8, UR4, 0x1 ;  /* 0x0000000408047c11 */ /* 0x000fe2000f8208ff */
[----:B------:R-:W-:-:S05]  /*9cc0*/  IMAD.IADD R3, R9, 0x1, R3 ;  /* 0x0000000109037824 */ /* 0x000fca00078e0203 */
[----:B------:R-:W-:Y:S02]  /*9cd0*/  LEA.HI.X R3, R8, UR5, R3, 0x1, P1 ;  /* 0x0000000508037c11 */ /* 0x000fe400088f0c03 */
[----:B------:R0:W1:Y:S04]  /*9ce0*/  SHFL.IDX PT, R8, R4, RZ, 0x1c1f ;  /* 0x001c1fff04087589 */ /* 0x00006800000e0000 */
[----:B------:R0:W2:Y:S01]  /*9cf0*/  SHFL.IDX PT, R9, R3, RZ, 0x1c1f ;  /* 0x001c1fff03097589 */ /* 0x0000a200000e0000 */
[----:B------:R-:W-:Y:S05]  /*9d00*/  @P0 BRA `(.L_x_204) ;  /* 0x0000000000300947 */ /* 0x000fea0003800000 */
        /* <DEDUP_REMOVED lines=9> */
[----:B------:R3:W-:Y:S04]  /*9da0*/  @!P2 ST.E.128 desc[UR36][R10.64], RZ ;  /* 0x000000ff0a00a985 */ /* 0x0007e8000c101d24 */
[----:B------:R3:W-:Y:S04]  /*9db0*/  @!P3 ST.E.128 desc[UR36][R12.64], RZ ;  /* 0x000000ff0c00b985 */ /* 0x0007e8000c101d24 */
[----:B------:R3:W-:Y:S02]  /*9dc0*/  @!P4 ST.E.128 desc[UR36][R20.64], RZ ;  /* 0x000000ff1400c985 */ /* 0x0007e4000c101d24 */
.L_x_204:
[----:B------:R-:W-:Y:S05]  /*9dd0*/  BSYNC B1 ;  /* 0x0000000000017941 */ /* 0x000fea0003800000 */
.L_x_203:
[----:B------:R-:W-:Y:S01]  /*9de0*/  VIADD R0, R0, 0x60 ;  /* 0x0000006000007836 */ /* 0x000fe20000000000 */
[----:B--2---:R2:W4:Y:S04]  /*9df0*/  SHFL.IDX PT, R9, R3, 0x1, 0x1c1f ;  /* 0x003c1f0003097f89 */ /* 0x00452800000e0000 */
[----:B------:R-:W-:Y:S01]  /*9e00*/  ISETP.GE.AND P0, PT, R0, R15, PT ;  /* 0x0000000f0000720c */ /* 0x000fe20003f06270 */
[----:B-1----:R2:W1:-:S12]  /*9e10*/  SHFL.IDX PT, R8, R4, 0x1, 0x1c1f ;  /* 0x003c1f0004087f89 */ /* 0x00245800000e0000 */
[----:B--2---:R-:W-:Y:S05]  /*9e20*/  @P0 BRA `(.L_x_197) ;  /* 0x0000000000300947 */ /* 0x004fea0003800000 */
[----:B------:R-:W-:Y:S02]  /*9e30*/  ULDC UR4, c[0x0][0xac8] ;  /* 0x0002b20000047ab9 */ /* 0x000fe40000000800 */
[----:B------:R-:W-:Y:S02]  /*9e40*/  ISETP.GE.AND P3, PT, R142, UR4, PT ;  /* 0x000000048e007c0c */ /* 0x000fe4000bf66270 */
[----:B------:R-:W-:Y:S02]  /*9e50*/  ISETP.GE.AND P4, PT, R143, UR4, PT ;  /* 0x000000048f007c0c */ /* 0x000fe4000bf86270 */
[----:B------:R-:W-:-:S09]  /*9e60*/  ISETP.GE.AND P2, PT, R137, UR4, PT ;  /* 0x0000000489007c0c */ /* 0x000fd2000bf46270 */
[CC--:B-1-3--:R-:W-:Y:S02]  /*9e70*/  @!P3 LEA R12, P0, R142.reuse, R8.reuse, 0x1 ;  /* 0x000000088e0cb211 */ /* 0x0cafe400078008ff */
[----:B------:R-:W-:Y:S02]  /*9e80*/  @!P4 LEA R14, P1, R143, R8, 0x1 ;  /* 0x000000088f0ec211 */ /* 0x000fe400078208ff */
[----:B----4-:R-:W-:Y:S01]  /*9e90*/  @!P2 IMAD.WIDE R10, R137, 0x2, R8 ;  /* 0x00000002890aa825 */ /* 0x010fe200078e0208 */
[-C--:B------:R-:W-:Y:S02]  /*9ea0*/  @!P3 LEA.HI.X R13, R142, R9.reuse, R24, 0x1, P0 ;  /* 0x000000098e0db211 */ /* 0x080fe400000f0c18 */
[----:B------:R-:W-:Y:S02]  /*9eb0*/  @!P4 LEA.HI.X R15, R143, R9, R22, 0x1, P1 ;  /* 0x000000098f0fc211 */ /* 0x000fe400008f0c16 */
[----:B------:R2:W-:Y:S04]  /*9ec0*/  @!P2 ST.E.128 desc[UR36][R10.64], RZ ;  /* 0x000000ff0a00a985 */ /* 0x0005e8000c101d24 */
[----:B------:R2:W-:Y:S04]  /*9ed0*/  @!P3 ST.E.128 desc[UR36][R12.64], RZ ;  /* 0x000000ff0c00b985 */ /* 0x0005e8000c101d24 */
[----:B------:R2:W-:Y:S02]  /*9ee0*/  @!P4 ST.E.128 desc[UR36][R14.64], RZ ;  /* 0x000000ff0e00c985 */ /* 0x0005e4000c101d24 */
.L_x_197:
[----:B------:R-:W-:Y:S05]  /*9ef0*/  BSYNC B0 ;  /* 0x0000000000007941 */ /* 0x000fea0003800000 */
.L_x_191:
[----:B------:R-:W-:Y:S02]  /*9f00*/  ULDC UR4, c[0x0][0xc3c] ;  /* 0x00030f0000047ab9 */ /* 0x000fe40000000800 */
[----:B------:R-:W-:-:S13]  /*9f10*/  ISETP.GE.AND P0, PT, R7, UR4, PT ;  /* 0x0000000407007c0c */ /* 0x000fda000bf06270 */
[----:B------:R-:W-:Y:S05]  /*9f20*/  @!P0 BRA `(.L_x_205) ;  /* 0xffffff7000408947 */ /* 0x000fea000383ffff */
[----:B------:R-:W-:Y:S05]  /*9f30*/  EXIT ;  /* 0x000000000000794d */ /* 0x000fea0003800000 */
.L_x_162:
[----:B------:R-:W-:-:S08]  /*9f40*/  NOP ;  /* 0x0000000000007918 */ /* 0x000fd00000000000 */
[----:B------:R-:W0:-:S00]  /*9f50*/  USETMAXREG.DEALLOC.CTAPOOL 0x20 ;  /* 0x00000020000079c8 */ /* 0x000e0000080e0500 */
[----:B0-----:R-:W-:Y:S02]  /*9f60*/  LOP3.LUT R0, R0, 0x3, RZ, 0xc0, !PT ;  /* 0x0000000300007812 */ /* 0x001fe400078ec0ff */
[----:B------:R-:W-:-:S04]  /*9f70*/  LOP3.LUT R16, R16, 0xffffffbf, RZ, 0xc0, !PT ;  /* 0xffffffbf10107812 */ /* 0x000fc800078ec0ff */
[----:B------:R-:W0:Y:S02]  /*9f80*/  SHFL.IDX PT, R0, R0, RZ, 0x1f ;  /* 0x00001fff00007589 */ /* 0x000e2400000e0000 */
[----:B0-----:R-:W-:Y:S01]  /*9f90*/  ISETP.NE.AND P0, PT, R0, RZ, PT ;  /* 0x000000ff0000720c */ /* 0x001fe20003f05270 */
[----:B------:R-:W-:-:S12]  /*9fa0*/  IMAD.MOV.U32 R0, RZ, RZ, RZ ;  /* 0x000000ffff007224 */ /* 0x000fd800078e00ff */
[----:B------:R-:W-:Y:S01]  /*9fb0*/  @P0 LOP3.LUT R16, R16, 0x40, RZ, 0xfc, !PT ;  /* 0x0000004010100812 */ /* 0x000fe200078efcff */
[----:B------:R-:W-:Y:S06]  /*9fc0*/  @!P0 BRA `(.L_x_206) ;  /* 0x00000000001c8947 */ /* 0x000fec0003800000 */
[----:B------:R-:W0:Y:S08]  /*9fd0*/  S2UR UR5, SR_CgaCtaId ;  /* 0x00000000000579c3 */ /* 0x000e300000008800 */
[----:B------:R-:W-:Y:S06]  /*9fe0*/  BAR.SYNC.DEFER_BLOCKING 0x5, 0x200 ;  /* 0x0148000000007b1d */ /* 0x000fec0000010000 */
[----:B------:R-:W-:-:S02]  /*9ff0*/  UMOV UR4, 0x400 ;  /* 0x0000040000047882 */ /* 0x000fc40000000000 */
[----:B0-----:R-:W-:-:S09]  /*a000*/  ULEA UR4, UR5, UR4, 0x18 ;  /* 0x0000000405047291 */ /* 0x001fd2000f8ec03f */
[----:B------:R-:W1:Y:S01]  /*a010*/  LDS.128 R24, [UR4+0x2d8d0] ;  /* 0x02d8d004ff187984 */ /* 0x000e620008000c00 */
[----:B------:R-:W-:Y:S06]  /*a020*/  BAR.ARV 0x4, 0x200 ;  /* 0x0108000000007b1d */ /* 0x000fec0000002000 */
[----:B------:R-:W-:Y:S05]  /*a030*/  BRA `(.L_x_207) ;  /* 0x0000000800907947 */ /* 0x000fea0003800000 */
.L_x_206:
[----:B------:R-:W0:Y:S01]  /*a040*/  S2R R2, SR_TID.X ;  /* 0x0000000000027919 */ /* 0x000e220000002100 */
[----:B------:R-:W-:Y:S01]  /*a050*/  ULDC UR4, c[0x0][0xc3c] ;  /* 0x00030f0000047ab9 */ /* 0x000fe20000000800 */
[----:B------:R-:W-:Y:S01]  /*a060*/  IMAD.MOV.U32 R9, RZ, RZ, RZ ;  /* 0x000000ffff097224 */ /* 0x000fe200078e00ff */
[----:B------:R-:W1:Y:S01]  /*a070*/  S2UR UR6, SR_CTAID.X ;  /* 0x00000000000679c3 */ /* 0x000e620000002500 */
[----:B------:R-:W-:Y:S01]  /*a080*/  ULDC UR5, c[0x0][0xc38] ;  /* 0x00030e0000057ab9 */ /* 0x000fe20000000800 */
[----:B0-----:R-:W-:-:S04]  /*a090*/  LOP3.LUT R7, R2, 0x1f, RZ, 0xc0, !PT ;  /* 0x0000001f02077812 */ /* 0x001fc800078ec0ff */
[----:B------:R-:W-:-:S04]  /*a0a0*/  ISETP.NE.AND P0, PT, R7, 0x1f, PT ;  /* 0x0000001f0700780c */ /* 0x000fc80003f05270 */
[----:B------:R-:W-:-:S13]  /*a0b0*/  ISETP.GE.OR P1, PT, R7, UR4, !P0 ;  /* 0x0000000407007c0c */ /* 0x000fda000c726670 */
[----:B------:R-:W0:Y:S08]  /*a0c0*/  @!P1 LDC.64 R4, c[0x0][0xc80] ;  /* 0x00032000ff049b82 */ /* 0x000e300000000a00 */
[----:B------:R-:W2:Y:S01]  /*a0d0*/  @!P1 LDC.64 R2, c[0x0][0xc78] ;  /* 0x00031e00ff029b82 */ /* 0x000ea20000000a00 */
[----:B0-----:R-:W-:-:S05]  /*a0e0*/  @!P1 IMAD.WIDE.U32 R4, R7, 0x4, R4 ;  /* 0x0000000407049825 */ /* 0x001fca00078e0004 */
[----:B------:R-:W3:Y:S01]  /*a0f0*/  @!P1 LDG.E R0, desc[UR36][R4.64] ;  /* 0x0000002404009981 */ /* 0x000ee2000c1e1900 */
[----:B--2---:R-:W-:-:S05]  /*a100*/  @!P1 IMAD.WIDE.U32 R2, R7, 0x4, R2 ;  /* 0x0000000407029825 */ /* 0x004fca00078e0002 */
[----:B------:R-:W3:Y:S01]  /*a110*/  @!P1 LDG.E R9, desc[UR36][R2.64] ;  /* 0x0000002402099981 */ /* 0x000ee2000c1e1900 */
[C---:B------:R-:W-:Y:S02]  /*a120*/  ISETP.NE.AND P1, PT, R7.reuse, RZ, PT ;  /* 0x000000ff0700720c */ /* 0x040fe40003f25270 */
[C---:B------:R-:W-:Y:S02]  /*a130*/  ISETP.GE.U32.AND P2, PT, R7.reuse, 0x2, PT ;  /* 0x000000020700780c */ /* 0x040fe40003f46070 */
[C---:B------:R-:W-:Y:S02]  /*a140*/  ISETP.GE.U32.AND P3, PT, R7.reuse, 0x4, PT ;  /* 0x000000040700780c */ /* 0x040fe40003f66070 */
[C---:B------:R-:W-:Y:S02]  /*a150*/  ISETP.GE.U32.AND P4, PT, R7.reuse, 0x8, PT ;  /* 0x000000080700780c */ /* 0x040fe40003f86070 */
[----:B------:R-:W-:Y:S01]  /*a160*/  ISETP.GE.U32.AND P5, PT, R7, 0x10, PT ;  /* 0x000000100700780c */ /* 0x000fe20003fa6070 */
[----:B------:R-:W-:Y:S01]  /*a170*/  UMOV UR4, URZ ;  /* 0x0000003f00047c82 */ /* 0x000fe20008000000 */
[----:B---3--:R-:W-:-:S05]  /*a180*/  IMAD R6, R0, R9, RZ ;  /* 0x0000000900067224 */ /* 0x008fca00078e02ff */
[----:B------:R-:W0:Y:S02]  /*a190*/  SHFL.UP PT, R8, R6, 0x1, RZ ;  /* 0x0420000006087989 */ /* 0x000e2400000e00ff */
[----:B0-----:R-:W-:-:S05]  /*a1a0*/  SEL R11, R8, RZ, P1 ;  /* 0x000000ff080b7207 */ /* 0x001fca0000800000 */
[----:B------:R-:W-:-:S05]  /*a1b0*/  IMAD.IADD R11, R6, 0x1, R11 ;  /* 0x00000001060b7824 */ /* 0x000fca00078e020b */
[----:B------:R-:W0:Y:S02]  /*a1c0*/  SHFL.UP PT, R8, R11, 0x2, RZ ;  /* 0x044000000b087989 */ /* 0x000e2400000e00ff */
[----:B0-----:R-:W-:-:S04]  /*a1d0*/  SEL R8, R8, RZ, P2 ;  /* 0x000000ff08087207 */ /* 0x001fc80001000000 */
[----:B------:R-:W-:-:S05]  /*a1e0*/  IADD3 R8, R11, R8, RZ ;  /* 0x000000080b087210 */ /* 0x000fca0007ffe0ff */
[----:B------:R-:W0:Y:S02]  /*a1f0*/  SHFL.UP PT, R4, R8, 0x4, RZ ;  /* 0x0480000008047989 */ /* 0x000e2400000e00ff */
[----:B0-----:R-:W-:-:S05]  /*a200*/  SEL R3, R4, RZ, P3 ;  /* 0x000000ff04037207 */ /* 0x001fca0001800000 */
[----:B------:R-:W-:-:S05]  /*a210*/  IMAD.IADD R3, R8, 0x1, R3 ;  /* 0x0000000108037824 */ /* 0x000fca00078e0203 */
[----:B------:R-:W0:Y:S02]  /*a220*/  SHFL.UP PT, R2, R3, 0x8, RZ ;  /* 0x0500000003027989 */ /* 0x000e2400000e00ff */
[----:B0-----:R-:W-:-:S05]  /*a230*/  SEL R2, R2, RZ, P4 ;  /* 0x000000ff02027207 */ /* 0x001fca0002000000 */
[----:B------:R-:W-:-:S05]  /*a240*/  IMAD.IADD R4, R3, 0x1, R2 ;  /* 0x0000000103047824 */ /* 0x000fca00078e0202 */
[----:B------:R-:W0:Y:S02]  /*a250*/  SHFL.UP PT, R2, R4, 0x10, RZ ;  /* 0x0600000004027989 */ /* 0x000e2400000e00ff */
[----:B0-----:R-:W-:-:S05]  /*a260*/  SEL R5, R2, RZ, P5 ;  /* 0x000000ff02057207 */ /* 0x001fca0002800000 */
[----:B------:R-:W-:-:S05]  /*a270*/  IMAD.IADD R2, R4, 0x1, R5 ;  /* 0x0000000104027824 */ /* 0x000fca00078e0205 */
[----:B------:R-:W0:Y:S02]  /*a280*/  SHFL.IDX PT, R6, R2, 0x1f, 0x1f ;  /* 0x03e01f0002067f89 */ /* 0x000e2400000e0000 */
[----:B0-----:R-:W-:-:S05]  /*a290*/  IMAD R6, R6, UR5, RZ ;  /* 0x0000000506067c24 */ /* 0x001fca000f8e02ff */
[----:B-1----:R-:W-:Y:S01]  /*a2a0*/  ISETP.GT.AND P6, PT, R6, UR6, PT ;  /* 0x0000000606007c0c */ /* 0x002fe2000bfc4270 */
[----:B------:R-:W-:-:S12]  /*a2b0*/  IMAD.MOV.U32 R3, RZ, RZ, R6 ;  /* 0x000000ffff037224 */ /* 0x000fd800078e0006 */
[----:B------:R-:W-:Y:S05]  /*a2c0*/  @P6 BRA `(.L_x_208) ;  /* 0x0000000000986947 */ /* 0x000fea0003800000 */
[----:B------:R-:W-:Y:S01]  /*a2d0*/  IMAD.MOV.U32 R6, RZ, RZ, R3 ;  /* 0x000000ffff067224 */ /* 0x000fe200078e0003 */
[----:B------:R-:W-:Y:S01]  /*a2e0*/  UMOV UR4, URZ ;  /* 0x0000003f00047c82 */ /* 0x000fe20008000000 */
[----:B------:R-:W-:-:S05]  /*a2f0*/  ULDC UR5, c[0x0][0xc38] ;  /* 0x00030e0000057ab9 */ /* 0x000fca0000000800 */
.L_x_210:
[----:B------:R-:W0:Y:S01]  /*a300*/  LDC R0, c[0x0][0xc3c] ;  /* 0x00030f00ff007b82 */ /* 0x000e220000000800 */
[----:B------:R-:W-:-:S06]  /*a310*/  UIADD3 UR4, UR4, 0x1f, URZ ;  /* 0x0000001f04047890 */ /* 0x000fcc000fffe03f */
[----:B0-----:R-:W-:-:S13]  /*a320*/  ISETP.LE.AND P6, PT, R0, UR4, PT ;  /* 0x0000000400007c0c */ /* 0x001fda000bfc3270 */
[----:B------:R-:W-:Y:S05]  /*a330*/  @P6 BRA `(.L_x_209) ;  /* 0x0000000400a46947 */ /* 0x000fea0003800000 */
[----:B------:R-:W-:-:S05]  /*a340*/  VIADD R9, R7, UR4 ;  /* 0x0000000407097c36 */ /* 0x000fca0008000000 */
[----:B------:R-:W-:Y:S01]  /*a350*/  ISETP.GE.OR P6, PT, R9, R0, !P0 ;  /* 0x000000000900720c */ /* 0x000fe200047c6670 */
[----:B------:R-:W-:-:S12]  /*a360*/  IMAD.MOV.U32 R0, RZ, RZ, RZ ;  /* 0x000000ffff007224 */ /* 0x000fd800078e00ff */
[----:B------:R-:W0:Y:S08]  /*a370*/  @!P6 LDC.64 R4, c[0x0][0xc80] ;  /* 0x00032000ff04eb82 */ /* 0x000e300000000a00 */
[----:B------:R-:W1:Y:S01]  /*a380*/  @!P6 LDC.64 R2, c[0x0][0xc78] ;  /* 0x00031e00ff02eb82 */ /* 0x000e620000000a00 */
[----:B0-----:R-:W-:-:S05]  /*a390*/  @!P6 IMAD.WIDE R4, R9, 0x4, R4 ;  /* 0x000000040904e825 */ /* 0x001fca00078e0204 */
[----:B------:R-:W2:Y:S01]  /*a3a0*/  @!P6 LDG.E R0, desc[UR36][R4.64] ;  /* 0x000000240400e981 */ /* 0x000ea2000c1e1900 */
[----:B-1----:R-:W-:Y:S01]  /*a3b0*/  @!P6 IMAD.WIDE R2, R9, 0x4, R2 ;  /* 0x000000040902e825 */ /* 0x002fe200078e0202 */
[----:B------:R-:W-:-:S06]  /*a3c0*/  MOV R9, RZ ;  /* 0x000000ff00097202 */ /* 0x000fcc0000000f00 */
[----:B------:R-:W2:Y:S02]  /*a3d0*/  @!P6 LDG.E R9, desc[UR36][R2.64] ;  /* 0x000000240209e981 */ /* 0x000ea4000c1e1900 */
[----:B--2---:R-:W-:-:S05]  /*a3e0*/  IMAD R13, R0, R9, RZ ;  /* 0x00000009000d7224 */ /* 0x004fca00078e02ff */
        /* <DEDUP_REMOVED lines=16> */
[----:B0-----:R-:W-:-:S04]  /*a4f0*/  IMAD R3, R4, UR5, RZ ;  /* 0x0000000504037c24 */ /* 0x001fc8000f8e02ff */
[----:B------:R-:W-:-:S05]  /*a500*/  IMAD.IADD R6, R3, 0x1, R6 ;  /* 0x0000000103067824 */ /* 0x000fca00078e0206 */
[----:B------:R-:W-:-:S13]  /*a510*/  ISETP.GT.AND P6, PT, R6, UR6, PT ;  /* 0x0000000606007c0c */ /* 0x000fda000bfc4270 */
[----:B------:R-:W-:Y:S05]  /*a520*/  @!P6 BRA `(.L_x_210) ;  /* 0xfffffffc0074e947 */ /* 0x000fea000383ffff */
.L_x_208:
[----:B------:R-:W-:Y:S02]  /*a530*/  IMAD.IADD R11, R6, 0x1, -R3 ;  /* 0x00000001060b7824 */ /* 0x000fe400078e0a03 */
[----:B------:R-:W-:Y:S02]  /*a540*/  IMAD.MOV.U32 R24, RZ, RZ, RZ ;  /* 0x000000ffff187224 */ /* 0x000fe400078e00ff */
[----:B------:R-:W-:-:S05]  /*a550*/  IMAD R3, R2, UR5, R11 ;  /* 0x0000000502037c24 */ /* 0x000fca000f8e020b */
[----:B------:R-:W-:-:S13]  /*a560*/  ISETP.GT.AND P0, PT, R3, UR6, PT ;  /* 0x0000000603007c0c */ /* 0x000fda000bf04270 */
[----:B------:R-:W-:-:S04]  /*a570*/  VOTE.ANY R5, PT, !P0 ;  /* 0x0000000000057806 */ /* 0x000fc800040e0100 */
[----:B------:R-:W0:Y:S01]  /*a580*/  POPC R27, R5 ;  /* 0x00000005001b7309 */ /* 0x000e220000000000 */
[----:B------:R-:W-:Y:S01]  /*a590*/  ISETP.NE.AND P0, PT, R5, RZ, PT ;  /* 0x000000ff0500720c */ /* 0x000fe20003f05270 */
[----:B0-----:R-:W0:Y:S04]  /*a5a0*/  SHFL.IDX PT, R0, R0, R27, 0x1f ;  /* 0x00001f1b00007589 */ /* 0x001e2800000e0000 */
[----:B------:R-:W1:Y:S01]  /*a5b0*/  SHFL.IDX PT, R9, R9, R27, 0x1f ;  /* 0x00001f1b09097589 */ /* 0x000e6200000e0000 */
[----:B0-----:R-:W-:-:S04]  /*a5c0*/  IABS R4, R0 ;  /* 0x0000000000047213 */ /* 0x001fc80000000000 */
[----:B------:R-:W0:Y:S01]  /*a5d0*/  I2F.RP R6, R4 ;  /* 0x0000000400067306 */ /* 0x000e220000209400 */
[----:B-1----:R-:W-:-:S07]  /*a5e0*/  IABS R8, R9 ;  /* 0x0000000900087213 */ /* 0x002fce0000000000 */
[----:B0-----:R-:W0:Y:S02]  /*a5f0*/  MUFU.RCP R6, R6 ;  /* 0x0000000600067308 */ /* 0x001e240000001000 */
[----:B0-----:R-:W-:-:S06]  /*a600*/  IADD3 R3, R6, 0xffffffe, RZ ;  /* 0x0ffffffe06037810 */ /* 0x001fcc0007ffe0ff */
[----:B------:R-:W0:Y:S02]  /*a610*/  F2I.FTZ.U32.TRUNC.NTZ R3, R3 ;  /* 0x0000000300037305 */ /* 0x000e24000021f000 */
[----:B0-----:R-:W-:Y:S01]  /*a620*/  IMAD.MOV R13, RZ, RZ, -R3 ;  /* 0x000000ffff0d7224 */ /* 0x001fe200078e0a03 */
[----:B------:R-:W-:Y:S06]  /*a630*/  @!P0 BRA `(.L_x_211) ;  /* 0x0000000000088947 */ /* 0x000fec0003800000 */
[----:B------:R-:W-:-:S05]  /*a640*/  VIADD R5, R27, 0xffffffff ;  /* 0xffffffff1b057836 */ /* 0x000fca0000000000 */
[----:B------:R0:W1:Y:S02]  /*a650*/  SHFL.IDX PT, R24, R2, R5, 0x1f ;  /* 0x00001f0502187589 */ /* 0x00006400000e0000 */
.L_x_211:
[----:B-1----:R-:W-:Y:S02]  /*a660*/  IMAD R24, R24, UR5, R11 ;  /* 0x0000000518187c24 */ /* 0x002fe4000f8e020b */
[----:B------:R-:W-:Y:S02]  /*a670*/  IMAD R11, R13, R4, RZ ;  /* 0x000000040d0b7224 */ /* 0x000fe400078e02ff */
[----:B0-----:R-:W-:Y:S01]  /*a680*/  IMAD.MOV.U32 R2, RZ, RZ, RZ ;  /* 0x000000ffff027224 */ /* 0x001fe200078e00ff */
[----:B------:R-:W-:Y:S01]  /*a690*/  IADD3 R25, -R24, UR6, RZ ;  /* 0x0000000618197c10 */ /* 0x000fe2000fffe1ff */
[----:B------:R-:W-:Y:S01]  /*a6a0*/  IMAD.MOV.U32 R5, RZ, RZ, R8 ;  /* 0x000000ffff057224 */ /* 0x000fe200078e0008 */
[----:B------:R-:W-:Y:S01]  /*a6b0*/  IABS R8, R0 ;  /* 0x0000000000087213 */ /* 0x000fe20000000000 */
[----:B------:R-:W-:Y:S01]  /*a6c0*/  IMAD.HI.U32 R2, R3, R11, R2 ;  /* 0x0000000b03027227 */ /* 0x000fe200078e0002 */
[----:B------:R-:W-:Y:S01]  /*a6d0*/  IABS R3, R25 ;  /* 0x0000001900037213 */ /* 0x000fe20000000000 */
[----:B------:R-:W0:Y:S02]  /*a6e0*/  I2F.RP R6, R5 ;  /* 0x0000000500067306 */ /* 0x000e240000209400 */
[----:B------:R-:W-:-:S02]  /*a6f0*/  IMAD.MOV R8, RZ, RZ, -R8 ;  /* 0x000000ffff087224 */ /* 0x000fc400078e0a08 */
[----:B------:R-:W-:-:S04]  /*a700*/  IMAD.HI.U32 R2, R2, R3, RZ ;  /* 0x0000000302027227 */ /* 0x000fc800078e00ff */
[----:B------:R-:W-:Y:S02]  /*a710*/  IMAD R3, R2, R8, R3 ;  /* 0x0000000802037224 */ /* 0x000fe400078e0203 */
[----:B------:R-:W-:-:S03]  /*a720*/  VIADD R27, R27, UR4 ;  /* 0x000000041b1b7c36 */ /* 0x000fc60008000000 */
[----:B------:R-:W-:Y:S01]  /*a730*/  ISETP.GT.U32.AND P1, PT, R4, R3, PT ;  /* 0x000000030400720c */ /* 0x000fe20003f24070 */
[----:B0-----:R-:W0:-:S12]  /*a740*/  MUFU.RCP R6, R6 ;  /* 0x0000000600067308 */ /* 0x001e180000001000 */
[----:B------:R-:W-:Y:S02]  /*a750*/  @!P1 IMAD.IADD R3, R3, 0x1, -R4 ;  /* 0x0000000103039824 */ /* 0x000fe400078e0a04 */
[----:B------:R-:W-:Y:S01]  /*a760*/  @!P1 VIADD R2, R2, 0x1 ;  /* 0x0000000102029836 */ /* 0x000fe20000000000 */
[----:B------:R-:W-:Y:S02]  /*a770*/  ISETP.NE.AND P1, PT, R0, RZ, PT ;  /* 0x000000ff0000720c */ /* 0x000fe40003f25270 */
[----:B------:R-:W-:Y:S02]  /*a780*/  ISETP.GE.U32.AND P0, PT, R3, R4, PT ;  /* 0x000000040300720c */ /* 0x000fe40003f06070 */
[----:B0-----:R-:W-:Y:S02]  /*a790*/  IADD3 R8, R6, 0xffffffe, RZ ;  /* 0x0ffffffe06087810 */ /* 0x001fe40007ffe0ff */
[----:B------:R-:W-:Y:S02]  /*a7a0*/  LOP3.LUT R4, R25, R0, RZ, 0x3c, !PT ;  /* 0x0000000019047212 */ /* 0x000fe400078e3cff */
[----:B------:R0:W1:Y:S02]  /*a7b0*/  F2I.FTZ.U32.TRUNC.NTZ R3, R8 ;  /* 0x0000000800037305 */ /* 0x000064000021f000 */
[----:B------:R-:W-:-:S05]  /*a7c0*/  ISETP.GE.AND P2, PT, R4, RZ, PT ;  /* 0x000000ff0400720c */ /* 0x000fca0003f46270 */
[----:B------:R-:W-:Y:S01]  /*a7d0*/  @P0 VIADD R2, R2, 0x1 ;  /* 0x0000000102020836 */ /* 0x000fe20000000000 */
[----:B0-----:R-:W-:-:S03]  /*a7e0*/  IABS R8, R9 ;  /* 0x0000000900087213 */ /* 0x001fc60000000000 */
[----:B------:R-:W-:Y:S02]  /*a7f0*/  IMAD.MOV.U32 R6, RZ, RZ, R2 ;  /* 0x000000ffff067224 */ /* 0x000fe400078e0002 */
[----:B------:R-:W-:Y:S02]  /*a800*/  IMAD.MOV R8, RZ, RZ, -R8 ;  /* 0x000000ffff087224 */ /* 0x000fe400078e0a08 */
[----:B-1----:R-:W-:Y:S02]  /*a810*/  IMAD.MOV R2, RZ, RZ, -R3 ;  /* 0x000000ffff027224 */ /* 0x002fe400078e0a03 */
[----:B------:R-:W-:Y:S01]  /*a820*/  @!P2 IMAD.MOV R6, RZ, RZ, -R6 ;  /* 0x000000ffff06a224 */ /* 0x000fe200078e0a06 */
[----:B------:R-:W-:Y:S01]  /*a830*/  @!P1 LOP3.LUT R6, RZ, R0, RZ, 0x33, !PT ;  /* 0x00000000ff069212 */ /* 0x000fe200078e33ff */
[----:B------:R-:W-:Y:S02]  /*a840*/  IMAD R11, R2, R5, RZ ;  /* 0x00000005020b7224 */ /* 0x000fe400078e02ff */
[----:B------:R-:W-:Y:S01]  /*a850*/  IMAD.MOV.U32 R2, RZ, RZ, RZ ;  /* 0x000000ffff027224 */ /* 0x000fe200078e00ff */
[-C--:B------:R-:W-:Y:S01]  /*a860*/  IABS R4, R6.reuse ;  /* 0x0000000600047213 */ /* 0x080fe20000000000 */
[----:B------:R-:W-:-:S02]  /*a870*/  IMAD R0, R0, R6, RZ ;  /* 0x0000000600007224 */ /* 0x000fc400078e02ff */
[----:B------:R-:W-:Y:S01]  /*a880*/  IMAD.HI.U32 R2, R3, R11, R2 ;  /* 0x0000000b03027227 */ /* 0x000fe200078e0002 */
[----:B------:R-:W-:Y:S02]  /*a890*/  MOV R3, R4 ;  /* 0x0000000400037202 */ /* 0x000fe40000000f00 */
[----:B------:R-:W-:Y:S01]  /*a8a0*/  IADD3 R25, R25, -R0, RZ ;  /* 0x8000000019197210 */ /* 0x000fe20007ffe0ff */
[----:B------:R-:W-:Y:S02]  /*a8b0*/  IMAD.MOV.U32 R4, RZ, RZ, R8 ;  /* 0x000000ffff047224 */ /* 0x000fe400078e0008 */
[----:B------:R-:W-:-:S04]  /*a8c0*/  IMAD.HI.U32 R2, R2, R3, RZ ;  /* 0x0000000302027227 */ /* 0x000fc800078e00ff */
[----:B------:R-:W-:Y:S01]  /*a8d0*/  IMAD R4, R2, R4, R3 ;  /* 0x0000000402047224 */ /* 0x000fe200078e0203 */
[----:B------:R-:W-:-:S04]  /*a8e0*/  LOP3.LUT R3, R6, R9, RZ, 0x3c, !PT ;  /* 0x0000000906037212 */ /* 0x000fc800078e3cff */
[----:B------:R-:W-:Y:S02]  /*a8f0*/  ISETP.GT.U32.AND P1, PT, R5, R4, PT ;  /* 0x000000040500720c */ /* 0x000fe40003f24070 */
[----:B------:R-:W-:-:S11]  /*a900*/  ISETP.GE.AND P2, PT, R3, RZ, PT ;  /* 0x000000ff0300720c */ /* 0x000fd60003f46270 */
[----:B------:R-:W-:Y:S02]  /*a910*/  @!P1 IMAD.IADD R4, R4, 0x1, -R5 ;  /* 0x0000000104049824 */ /* 0x000fe400078e0a05 */
[----:B------:R-:W-:Y:S01]  /*a920*/  @!P1 VIADD R2, R2, 0x1 ;  /* 0x0000000102029836 */ /* 0x000fe20000000000 */
[----:B------:R-:W-:Y:S02]  /*a930*/  ISETP.NE.AND P1, PT, R9, RZ, PT ;  /* 0x000000ff0900720c */ /* 0x000fe40003f25270 */
[----:B------:R-:W-:-:S13]  /*a940*/  ISETP.GE.U32.AND P0, PT, R4, R5, PT ;  /* 0x000000050400720c */ /* 0x000fda0003f06070 */
[----:B------:R-:W-:-:S04]  /*a950*/  @P0 VIADD R2, R2, 0x1 ;  /* 0x0000000102020836 */ /* 0x000fc80000000000 */
[----:B------:R-:W-:Y:S01]  /*a960*/  @!P2 IMAD.MOV R2, RZ, RZ, -R2 ;  /* 0x000000ffff02a224 */ /* 0x000fe200078e0a02 */
[----:B------:R-:W-:-:S05]  /*a970*/  @!P1 LOP3.LUT R2, RZ, R9, RZ, 0x33, !PT ;  /* 0x00000009ff029212 */ /* 0x000fca00078e33ff */
[----:B------:R-:W-:-:S04]  /*a980*/  IMAD.MOV R26, RZ, RZ, -R2 ;  /* 0x000000ffff1a7224 */ /* 0x000fc800078e0a02 */
[C---:B------:R-:W-:Y:S02]  /*a990*/  IMAD R26, R9.reuse, R26, R6 ;  /* 0x0000001a091a7224 */ /* 0x040fe400078e0206 */
[----:B------:R-:W-:-:S04]  /*a9a0*/  IMAD R9, R9, 0x1000000, R2 ;  /* 0x0100000009097824 */ /* 0x000fc800078e0202 */
[----:B------:R-:W-:Y:S01]  /*a9b0*/  IMAD R26, R26, 0x10000, R9 ;  /* 0x000100001a1a7824 */ /* 0x000fe200078e0209 */
[----:B------:R-:W-:Y:S06]  /*a9c0*/  BRA `(.L_x_212) ;  /* 0x0000000000147947 */ /* 0x000fec0003800000 */
.L_x_209:
[----:B------:R-:W-:Y:S01]  /*a9d0*/  ULDC UR4, c[0x0][0xc3c] ;  /* 0x00030f0000047ab9 */ /* 0x000fe20000000800 */
[----:B------:R-:W-:Y:S02]  /*a9e0*/  IMAD.MOV.U32 R25, RZ, RZ, RZ ;  /* 0x000000ffff197224 */ /* 0x000fe400078e00ff */
[----:B------:R-:W-:Y:S02]  /*a9f0*/  IMAD.U32 R24, RZ, RZ, UR6 ;  /* 0x00000006ff187e24 */ /* 0x000fe4000f8e00ff */
[----:B------:R-:W-:Y:S02]  /*aa00*/  IMAD.MOV.U32 R26, RZ, RZ, RZ ;  /* 0x000000ffff1a7224 */ /* 0x000fe400078e00ff */
[----:B------:R-:W-:-:S07]  /*aa10*/  IMAD.U32 R27, RZ, RZ, UR4 ;  /* 0x00000004ff1b7e24 */ /* 0x000fce000f8e00ff */
.L_x_212:
[----:B------:R-:W-:-:S13]  /*aa20*/  ISETP.NE.AND P0, PT, R7, RZ, PT ;  /* 0x000000ff0700720c */ /* 0x000fda0003f05270 */
[----:B------:R-:W0:Y:S01]  /*aa30*/  @!P0 S2R R3, SR_CgaCtaId ;  /* 0x0000000000038919 */ /* 0x000e220000008800 */
[----:B------:R-:W-:-:S04]  /*aa40*/  @!P0 MOV R0, 0x400 ;  /* 0x0000040000008802 */ /* 0x000fc80000000f00 */
[----:B0-----:R-:W-:-:S05]  /*aa50*/  @!P0 LEA R0, R3, R0, 0x18 ;  /* 0x0000000003008211 */ /* 0x001fca00078ec0ff */
[----:B------:R0:W-:Y:S01]  /*aa60*/  @!P0 STS.128 [R0+0x2d8d0], R24 ;  /* 0x02d8d01800008388 */ /* 0x0001e20000000c00 */
[----:B------:R-:W-:Y:S06]  /*aa70*/  BAR.ARV 0x5, 0x200 ;  /* 0x0148000000007b1d */ /* 0x000fec0000002000 */
.L_x_207:
[----:B------:R2:W-:Y:S01]  /*aa80*/  STL [R1+0x3c], RZ ;  /* 0x00003cff01007387 */ /* 0x0005e20000100800 */
[----:B------:R-:W-:Y:S01]  /*aa90*/  ULDC UR4, c[0x0][0xc3c] ;  /* 0x00030f0000047ab9 */ /* 0x000fe20000000800 */
[----:B------:R-:W-:Y:S01]  /*aaa0*/  IMAD.MOV.U32 R29, RZ, RZ, 0x1 ;  /* 0x00000001ff1d7424 */ /* 0x000fe200078e00ff */
[----:B-1----:R-:W-:Y:S02]  /*aab0*/  ISETP.GE.AND P0, PT, R27, UR4, PT ;  /* 0x000000041b007c0c */ /* 0x002fe4000bf06270 */
[----:B------:R-:W-:-:S11]  /*aac0*/  MOV R22, RZ ;  /* 0x000000ff00167202 */ /* 0x000fd60000000f00 */
[----:B--2---:R-:W-:Y:S05]  /*aad0*/  @P0 BRA `(.L_x_213) ;  /* 0x00000048007c0947 */ /* 0x004fea0003800000 */
[----:B------:R-:W2:Y:S01]  /*aae0*/  LDL R6, [R1+0x20] ;  /* 0x0000200001067983 */ /* 0x000ea20000100800 */
[----:B------:R-:W0:Y:S01]  /*aaf0*/  S2R R3, SR_TID.X ;  /* 0x0000000000037919 */ /* 0x000e220000002100 */
[----:B------:R-:W1:Y:S01]  /*ab00*/  S2UR UR5, SR_CgaCtaId ;  /* 0x00000000000579c3 */ /* 0x000e620000008800 */
[----:B------:R-:W-:Y:S01]  /*ab10*/  UMOV UR4, 0x400 ;  /* 0x0000040000047882 */ /* 0x000fe20000000000 */
[C---:B0-----:R-:W-:Y:S01]  /*ab20*/  IMAD.SHL.U32 R0, R3.reuse, 0x8, RZ ;  /* 0x0000000803007824 */ /* 0x041fe200078e00ff */
[C---:B------:R-:W-:Y:S01]  /*ab30*/  LOP3.LUT R5, R3.reuse, 0x7f, RZ, 0xc0, !PT ;  /* 0x0000007f03057812 */ /* 0x040fe200078ec0ff */
[----:B------:R-:W-:-:S03]  /*ab40*/  IMAD.SHL.U32 R4, R3, 0x20, RZ ;  /* 0x0000002003047824 */ /* 0x000fc600078e00ff */
[----:B------:R-:W-:Y:S01]  /*ab50*/  LOP3.LUT R2, R0, 0xd8, RZ, 0xc0, !PT ;  /* 0x000000d800027812 */ /* 0x000fe200078ec0ff */
[----:B-1----:R-:W-:-:S03]  /*ab60*/  ULEA UR4, UR5, UR4, 0x18 ;  /* 0x0000000405047291 */ /* 0x002fc6000f8ec03f */
[----:B------:R-:W-:Y:S02]  /*ab70*/  LOP3.LUT R3, R2, 0x18, R3, 0x78, !PT ;  /* 0x0000001802037812 */ /* 0x000fe400078e7803 */
[----:B------:R-:W-:Y:S01]  /*ab80*/  SHF.R.U32.HI R5, RZ, 0x2, R5 ;  /* 0x00000002ff057819 */ /* 0x000fe20000011605 */
[----:B------:R-:W-:Y:S01]  /*ab90*/  IMAD.U32 R17, RZ, RZ, UR4 ;  /* 0x00000004ff117e24 */ /* 0x000fe2000f8e00ff */
[----:B------:R-:W-:Y:S01]  /*aba0*/  BSSY B8, `(.L_x_213) ;  /* 0x0000492000087945 */ /* 0x000fe20003800000 */
[----:B------:R-:W-:Y:S02]  /*abb0*/  IMAD.MOV.U32 R29, RZ, RZ, 0x1 ;  /* 0x00000001ff1d7424 */ /* 0x000fe400078e00ff */
[----:B------:R-:W-:Y:S01]  /*abc0*/  IMAD.MOV.U32 R22, RZ, RZ, RZ ;  /* 0x000000ffff167224 */ /* 0x000fe200078e00ff */
[----:B------:R-:W-:Y:S01]  /*abd0*/  ULDC UR38, c[0x0][0xc] ;  /* 0x0000030000267ab9 */ /* 0x000fe20000000800 */
[----:B--2---:R-:W-:Y:S02]  /*abe0*/  LOP3.LUT R2, R6, 0x2, RZ, 0xfc, !PT ;  /* 0x0000000206027812 */ /* 0x004fe400078efcff */
[----:B------:R-:W-:-:S03]  /*abf0*/  LOP3.LUT R6, R4, 0x60, RZ, 0xc0, !PT ;  /* 0x0000006004067812 */ /* 0x000fc600078ec0ff */
[----:B------:R0:W-:Y:S01]  /*ac00*/  STL [R1+0x48], R2 ;  /* 0x0000480201007387 */ /* 0x0001e20000100800 */
[----:B------:R-:W-:Y:S02]  /*ac10*/  LOP3.LUT R4, R0, 0x18, RZ, 0xc0, !PT ;  /* 0x0000001800047812 */ /* 0x000fe400078ec0ff */
[----:B0-----:R-:W-:Y:S02]  /*ac20*/  LOP3.LUT R2, R3, 0x320, R0, 0xf8, !PT ;  /* 0x0000032003027812 */ /* 0x001fe400078ef800 */
[----:B------:R-:W-:-:S03]  /*ac30*/  LOP3.LUT R0, R5, R6, RZ, 0xfc, !PT ;  /* 0x0000000605007212 */ /* 0x000fc600078efcff */
[----:B------:R-:W-:Y:S01]  /*ac40*/  IMAD R0, R2, 0x2, R17 ;  /* 0x0000000202007824 */ /* 0x000fe200078e0211 */
[----:B------:R0:W-:Y:S04]  /*ac50*/  STL [R1+0x3c], RZ ;  /* 0x00003cff01007387 */ /* 0x0001e80000100800 */
[----:B------:R0:W-:Y:S01]  /*ac60*/  STL [R1+0x1c], R0 ;  /* 0x00001c0001007387 */ /* 0x0001e20000100800 */
[C---:B------:R-:W-:Y:S02]  /*ac70*/  LOP3.LUT R5, R4.reuse, 0x20, RZ, 0xfc, !PT ;  /* 0x0000002004057812 */ /* 0x040fe400078efcff */
[----:B------:R-:W-:-:S07]  /*ac80*/  LOP3.LUT R3, R4, 0x40, RZ, 0xfc, !PT ;  /* 0x0000004004037812 */ /* 0x000fce00078efcff */
.L_x_274:
[----:B------:R-:W1:Y:S02]  /*ac90*/  LDC.64 R2, c[0x0][0xc88] ;  /* 0x00032200ff027b82 */ /* 0x000e640000000a00 */
[----:B-1----:R-:W-:-:S05]  /*aca0*/  IMAD.WIDE R2, R27, 0x4, R2 ;  /* 0x000000041b027825 */ /* 0x002fca00078e0202 */
[----:B0-----:R-:W0:Y:S01]  /*acb0*/  LDG.E R28, desc[UR36][R2.64] ;  /* 0x00000024021c7981 */ /* 0x001e22000c1e1900 */
[----:B------:R-:W-:Y:S05]  /*acc0*/  YIELD ;  /* 0x0000000000007946 */ /* 0x000fea0003800000 */
[----:B------:R-:W-:Y:S01]  /*acd0*/  ULDC.64 UR4, c[0x0][0xa28] ;  /* 0x00028a0000047ab9 */ /* 0x000fe20000000a00 */
[----:B------:R-:W-:Y:S01]  /*ace0*/  IMAD.MOV.U32 R6, RZ, RZ, RZ ;  /* 0x000000ffff067224 */ /* 0x000fe200078e00ff */
[----:B------:R-:W-:Y:S01]  /*acf0*/  ISETP.NE.U32.AND P0, PT, RZ, UR4, PT ;  /* 0x00000004ff007c0c */ /* 0x000fe2000bf05070 */
[----:B------:R-:W-:-:S03]  /*ad00*/  ULDC.64 UR6, c[0x0][0xa18] ;  /* 0x0002860000067ab9 */ /* 0x000fc60000000a00 */
[----:B------:R-:W-:Y:S02]  /*ad10*/  ISETP.NE.AND.EX P0, PT, RZ, UR5, PT, P0 ;  /* 0x00000005ff007c0c */ /* 0x000fe4000bf05300 */
[----:B0-----:R-:W-:-:S11]  /*ad20*/  SHF.R.S32.HI R0, RZ, 0x1f, R28 ;  /* 0x0000001fff007819 */ /* 0x001fd6000001141c */
[C---:B------:R-:W-:Y:S02]  /*ad30*/  @P0 LEA R2, P1, R28.reuse, UR4, 0x2 ;  /* 0x000000041c020c11 */ /* 0x040fe4000f8210ff */
[C---:B------:R-:W-:Y:S01]  /*ad40*/  SHF.L.U32 R18, R28.reuse, 0x2, RZ ;  /* 0x000000021c127819 */ /* 0x040fe200000006ff */
[----:B------:R0:W-:Y:S01]  /*ad50*/  STL [R1+0x28], R0 ;  /* 0x0000280001007387 */ /* 0x0001e20000100800 */
[----:B------:R-:W-:Y:S01]  /*ad60*/  @P0 LEA.HI.X R3, R28, UR5, R0, 0x2, P1 ;  /* 0x000000051c030c11 */ /* 0x000fe200088f1400 */
[----:B------:R-:W-:-:S04]  /*ad70*/  ULDC.64 UR4, c[0x0][0xa00] ;  /* 0x0002800000047ab9 */ /* 0x000fc80000000a00 */
[----:B--2---:R1:W2:Y:S01]  /*ad80*/  @P0 LDG.E R6, desc[UR36][R2.64] ;  /* 0x0000002402060981 */ /* 0x0042a2000c1e1900 */
[----:B------:R-:W-:Y:S02]  /*ad90*/  ISETP.NE.U32.AND P0, PT, RZ, UR4, PT ;  /* 0x00000004ff007c0c */ /* 0x000fe4000bf05070 */
[----:B------:R-:W-:Y:S01]  /*ada0*/  SHF.L.U64.HI R19, R28, 0x2, R0 ;  /* 0x000000021c137819 */ /* 0x000fe20000010200 */
[----:B0-----:R-:W-:Y:S01]  /*adb0*/  IMAD.MOV.U32 R0, RZ, RZ, RZ ;  /* 0x000000ffff007224 */ /* 0x001fe200078e00ff */
[----:B------:R-:W-:Y:S02]  /*adc0*/  ISETP.NE.AND.EX P2, PT, RZ, UR5, PT, P0 ;  /* 0x00000005ff007c0c */ /* 0x000fe4000bf45300 */
[----:B------:R-:W-:Y:S02]  /*add0*/  ISETP.NE.U32.AND P0, PT, RZ, UR6, PT ;  /* 0x00000006ff007c0c */ /* 0x000fe4000bf05070 */
[----:B------:R-:W-:Y:S02]  /*ade0*/  LOP3.LUT R16, R16, 0xffffffdf, RZ, 0xc0, !PT ;  /* 0xffffffdf10107812 */ /* 0x000fe400078ec0ff */
[----:B------:R-:W-:-:S02]  /*adf0*/  ISETP.NE.AND.EX P0, PT, RZ, UR7, PT, P0 ;  /* 0x00000007ff007c0c */ /* 0x000fc4000bf05300 */
[----:B-1----:R-:W-:-:S04]  /*ae00*/  IADD3 R2, P1, R18, UR4, RZ ;  /* 0x0000000412027c10 */ /* 0x002fc8000ff3e0ff */
[----:B------:R-:W-:Y:S01]  /*ae10*/  IADD3.X R3, R19, UR5, RZ, P1, !PT ;  /* 0x0000000513037c10 */ /* 0x000fe20008ffe4ff */
[----:B------:R-:W-:Y:S01]  /*ae20*/  ULDC.64 UR4, c[0x0][0x418] ;  /* 0x0001060000047ab9 */ /* 0x000fe20000000a00 */
[----:B------:R-:W-:-:S03]  /*ae30*/  @P2 LOP3.LUT R16, R16, 0x20, RZ, 0xfc, !PT ;  /* 0x0000002010102812 */ /* 0x000fc600078efcff */
[----:B------:R-:W3:Y:S02]  /*ae40*/  @P2 LDG.E R0, desc[UR36][R2.64] ;  /* 0x0000002402002981 */ /* 0x000ee4000c1e1900 */
[----:B------:R-:W-:-:S04]  /*ae50*/  @P0 IADD3 R4, P1, R18, UR6, RZ ;  /* 0x0000000612040c10 */ /* 0x000fc8000ff3e0ff */
[----:B------:R-:W-:-:S05]  /*ae60*/  @P0 IADD3.X R5, R19, UR7, RZ, P1, !PT ;  /* 0x0000000713050c10 */ /* 0x000fca0008ffe4ff */
[----:B------:R-:W4:Y:S01]  /*ae70*/  @P0 LDG.E R4, desc[UR36][R4.64] ;  /* 0x0000002404040981 */ /* 0x000f22000c1e1900 */
[----:B------:R-:W-:-:S03]  /*ae80*/  UISETP.NE.U32.AND UP0, UPT, UR4, URZ, UPT ;  /* 0x0000003f0400728c */ /* 0x000fc6000bf05070 */
[----:B------:R-:W-:Y:S01]  /*ae90*/  ULDC UR4, c[0x0][0x424] ;  /* 0x0001090000047ab9 */ /* 0x000fe20000000800 */
[----:B------:R-:W-:-:S03]  /*aea0*/  UISETP.NE.AND.EX UP0, UPT, UR5, URZ, UPT, UP0 ;  /* 0x0000003f0500728c */ /* 0x000fc6000bf05300 */
[----:B------:R-:W-:Y:S01]  /*aeb0*/  ULDC UR5, c[0x0][0x2f0] ;  /* 0x0000bc0000057ab9 */ /* 0x000fe20000000800 */
[----:B------:R-:W-:-:S04]  /*aec0*/  USEL UR4, UR4, 0x1, UP0 ;  /* 0x0000000104047887 */ /* 0x000fc80008000000 */
[----:B------:R-:W-:Y:S01]  /*aed0*/  UIMAD UR4, UR4, UR5, URZ ;  /* 0x00000005040472a4 */ /* 0x000fe2000f8e023f */
[----:B---3--:R0:W-:Y:S04]  /*aee0*/  STL [R1], R0 ;  /* 0x0000000001007387 */ /* 0x0081e80000100800 */
[----:B--2---:R1:W-:Y:S01]  /*aef0*/  STL [R1+0x14], R6 ;  /* 0x0000140601007387 */ /* 0x0043e20000100800 */
[----:B0-----:R-:W-:-:S03]  /*af00*/  IMAD.U32 R0, RZ, RZ, UR4 ;  /* 0x00000004ff007e24 */ /* 0x001fc6000f8e00ff */
[----:B----4-:R1:W-:Y:S01]  /*af10*/  @P0 STL [R1+0x30], R4 ;  /* 0x0000300401000387 */ /* 0x0103e20000100800 */
[----:B------:R-:W-:Y:S05]  /*af20*/  @P0 BRA `(.L_x_214) ;  /* 0x0000000000200947 */ /* 0x000fea0003800000 */
[----:B------:R-:W-:Y:S02]  /*af30*/  ULDC UR4, c[0x0][0x288] ;  /* 0x0000a20000047ab9 */ /* 0x000fe40000000800 */
[----:B-1----:R-:W-:-:S05]  /*af40*/  IMAD.U32 R4, RZ, RZ, UR4 ;  /* 0x00000004ff047e24 */ /* 0x002fca000f8e00ff */
[----:B------:R0:W-:Y:S01]  /*af50*/  STL [R1+0x30], R4 ;  /* 0x0000300401007387 */ /* 0x0001e20000100800 */
[----:B------:R-:W-:Y:S05]  /*af60*/  @!P2 BRA `(.L_x_214) ;  /* 0x000000000010a947 */ /* 0x000fea0003800000 */
[----:B0-----:R-:W2:Y:S04]  /*af70*/  LDG.E R4, desc[UR36][R2.64] ;  /* 0x0000002402047981 */ /* 0x001ea8000c1e1900 */
[----:B------:R-:W2:Y:S02]  /*af80*/  LDG.E R2, desc[UR36][R2.64+0x4] ;  /* 0x0000042402027981 */ /* 0x000ea4000c1e1900 */
[----:B--2---:R-:W-:-:S05]  /*af90*/  IMAD.IADD R2, R2, 0x1, -R4 ;  /* 0x0000000102027824 */ /* 0x004fca00078e0a04 */
[----:B------:R2:W-:Y:S02]  /*afa0*/  STL [R1+0x30], R2 ;  /* 0x0000300201007387 */ /* 0x0005e40000100800 */
.L_x_214:
[----:B01----:R-:W-:Y:S01]  /*afb0*/  IMAD.MOV.U32 R4, RZ, RZ, R28 ;  /* 0x000000ffff047224 */ /* 0x003fe200078e001c */
[----:B------:R-:W-:Y:S02]  /*afc0*/  ULDC.64 UR4, c[0x0][0xa20] ;  /* 0x0002880000047ab9 */ /* 0x000fe40000000a00 */
[----:B------:R-:W-:Y:S02]  /*afd0*/  ISETP.NE.U32.AND P0, PT, RZ, UR4, PT ;  /* 0x00000004ff007c0c */ /* 0x000fe4000bf05070 */
[----:B------:R0:W-:Y:S02]  /*afe0*/  STL [R1+0x4], R4 ;  /* 0x0000040401007387 */ /* 0x0001e40000100800 */
[----:B------:R-:W-:-:S13]  /*aff0*/  ISETP.NE.AND.EX P0, PT, RZ, UR5, PT, P0 ;  /* 0x00000005ff007c0c */ /* 0x000fda000bf05300 */
[----:B0-----:R-:W-:Y:S05]  /*b000*/  @!P0 BRA `(.L_x_215) ;  /* 0x0000000000108947 */ /* 0x001fea0003800000 */
[----:B--2---:R-:W-:-:S04]  /*b010*/  IADD3 R2, P0, R18, UR4, RZ ;  /* 0x0000000412027c10 */ /* 0x004fc8000ff1e0ff */
[----:B------:R-:W-:-:S05]  /*b020*/  IADD3.X R3, R19, UR5, RZ, P0, !PT ;  /* 0x0000000513037c10 */ /* 0x000fca00087fe4ff */
[----:B------:R0:W5:Y:S01]  /*b030*/  LDG.E R0, desc[UR36][R2.64] ;  /* 0x0000002402007981 */ /* 0x000162000c1e1900 */
[----:B------:R-:W-:Y:S05]  /*b040*/  BRA `(.L_x_216) ;  /* 0x0000000000247947 */ /* 0x000fea0003800000 */
.L_x_215:
[----:B------:R-:W-:Y:S02]  /*b050*/  ULDC.64 UR4, c[0x0][0xa08] ;  /* 0x0002820000047ab9 */ /* 0x000fe40000000a00 */
[----:B------:R-:W-:-:S04]  /*b060*/  ISETP.NE.U32.AND P0, PT, RZ, UR4, PT ;  /* 0x00000004ff007c0c */ /* 0x000fc8000bf05070 */
[----:B------:R-:W-:-:S13]  /*b070*/  ISETP.NE.AND.EX P0, PT, RZ, UR5, PT, P0 ;  /* 0x00000005ff007c0c */ /* 0x000fda000bf05300 */
[----:B------:R-:W-:Y:S05]  /*b080*/  @!P0 BRA `(.L_x_216) ;  /* 0x0000000000148947 */ /* 0x000fea0003800000 */
[----:B--2---:R-:W0:Y:S02]  /*b090*/  LDC.64 R2, c[0x0][0xa08] ;  /* 0x00028200ff027b82 */ /* 0x004e240000000a00 */
[----:B0-----:R-:W-:-:S05]  /*b0a0*/  IMAD.WIDE R2, R4, 0x4, R2 ;  /* 0x0000000404027825 */ /* 0x001fca00078e0202 */
[----:B------:R-:W2:Y:S04]  /*b0b0*/  LDG.E R0, desc[UR36][R2.64] ;  /* 0x0000002402007981 */ /* 0x000ea8000c1e1900 */
[----:B------:R-:W2:Y:S02]  /*b0c0*/  LDG.E R2, desc[UR36][R2.64+0x4] ;  /* 0x0000042402027981 */ /* 0x000ea4000c1e1900 */
[----:B--2---:R-:W-:-:S07]  /*b0d0*/  IMAD.IADD R0, R2, 0x1, -R0 ;  /* 0x0000000102007824 */ /* 0x004fce00078e0a00 */
.L_x_216:
[----:B0----5:R-:W-:Y:S01]  /*b0e0*/  IMAD.IADD R3, R0, 0x1, -R6 ;  /* 0x0000000100037824 */ /* 0x021fe200078e0a06 */
[C---:B--2---:R-:W-:Y:S01]  /*b0f0*/  LOP3.LUT R2, R26.reuse, 0xff000000, RZ, 0xc0, !PT ;  /* 0xff0000001a027812 */ /* 0x044fe200078ec0ff */
[----:B------:R-:W-:Y:S01]  /*b100*/  BSSY B0, `(.L_x_217) ;  /* 0x0000029000007945 */ /* 0x000fe20003800000 */
[----:B------:R-:W-:Y:S02]  /*b110*/  LOP3.LUT R4, R26, 0xff0000, RZ, 0xc0, !PT ;  /* 0x00ff00001a047812 */ /* 0x000fe400078ec0ff */
[----:B------:R0:W-:Y:S01]  /*b120*/  STL [R1+0xc], R3 ;  /* 0x00000c0301007387 */ /* 0x0001e20000100800 */
[C---:B------:R-:W-:Y:S02]  /*b130*/  ISETP.GE.AND P0, PT, R3.reuse, 0x1, PT ;  /* 0x000000010300780c */ /* 0x040fe40003f06270 */
[----:B------:R-:W-:Y:S02]  /*b140*/  SHF.R.U32.HI R2, RZ, 0x8, R2 ;  /* 0x00000008ff027819 */ /* 0x000fe40000011602 */
[----:B------:R-:W-:-:S02]  /*b150*/  IADD3 R0, R3, 0x7f, RZ ;  /* 0x0000007f03007810 */ /* 0x000fc40007ffe0ff */
[----:B------:R-:W-:Y:S02]  /*b160*/  LEA.HI R4, R4, R2, RZ, 0x10 ;  /* 0x0000000204047211 */ /* 0x000fe400078f80ff */
[----:B------:R-:W-:-:S04]  /*b170*/  SHF.R.S32.HI R2, RZ, 0x1f, R0 ;  /* 0x0000001fff027819 */ /* 0x000fc80000011400 */
[----:B------:R-:W-:Y:S01]  /*b180*/  LEA.HI R0, R2, R0, RZ, 0x7 ;  /* 0x0000000002007211 */ /* 0x000fe200078f38ff */
[----:B------:R-:W-:-:S03]  /*b190*/  IMAD.MOV.U32 R2, RZ, RZ, RZ ;  /* 0x000000ffff027224 */ /* 0x000fc600078e00ff */
[----:B------:R-:W-:Y:S01]  /*b1a0*/  SHF.R.S32.HI R0, RZ, 0x7, R0 ;  /* 0x00000007ff007819 */ /* 0x000fe20000011400 */
[----:B0-----:R-:W-:Y:S06]  /*b1b0*/  @!P0 BRA `(.L_x_218) ;  /* 0x0000000000748947 */ /* 0x001fec0003800000 */
[----:B------:R-:W-:-:S04]  /*b1c0*/  SHF.R.U32.HI R5, RZ, 0x10, R4 ;  /* 0x00000010ff057819 */ /* 0x000fc80000011604 */
[----:B------:R-:W-:-:S13]  /*b1d0*/  ISETP.NE.AND P0, PT, R5, RZ, PT ;  /* 0x000000ff0500720c */ /* 0x000fda0003f05270 */
[----:B------:R-:W0:Y:S02]  /*b1e0*/  @!P0 LDC R5, c[0x0][0x9f0] ;  /* 0x00027c00ff058b82 */ /* 0x000e240000000800 */
[----:B0-----:R-:W-:Y:S02]  /*b1f0*/  IABS R7, R5 ;  /* 0x0000000500077213 */ /* 0x001fe40000000000 */
[----:B------:R-:W-:Y:S02]  /*b200*/  IADD3 R6, R5, -0x1, R0 ;  /* 0xffffffff05067810 */ /* 0x000fe40007ffe000 */
[----:B------:R-:W0:Y:S08]  /*b210*/  I2F.RP R2, R7 ;  /* 0x0000000700027306 */ /* 0x000e300000209400 */
[----:B0-----:R-:W0:Y:S02]  /*b220*/  MUFU.RCP R2, R2 ;  /* 0x0000000200027308 */ /* 0x001e240000001000 */
[----:B0-----:R-:W-:-:S06]  /*b230*/  VIADD R2, R2, 0xffffffe ;  /* 0x0ffffffe02027836 */ /* 0x001fcc0000000000 */
[----:B------:R0:W1:Y:S02]  /*b240*/  F2I.FTZ.U32.TRUNC.NTZ R3, R2 ;  /* 0x0000000200037305 */ /* 0x000064000021f000 */
[----:B0-----:R-:W-:-:S04]  /*b250*/  LOP3.LUT R2, R6, R5, RZ, 0x3c, !PT ;  /* 0x0000000506027212 */ /* 0x001fc800078e3cff */
[----:B------:R-:W-:Y:S01]  /*b260*/  ISETP.GE.AND P2, PT, R2, RZ, PT ;  /* 0x000000ff0200720c */ /* 0x000fe20003f46270 */
[----:B-1----:R-:W-:-:S04]  /*b270*/  IMAD.MOV R2, RZ, RZ, -R3 ;  /* 0x000000ffff027224 */ /* 0x002fc800078e0a03 */
[----:B------:R-:W-:Y:S02]  /*b280*/  IMAD R8, R2, R7, RZ ;  /* 0x0000000702087224 */ /* 0x000fe400078e02ff */
[----:B------:R-:W-:-:S04]  /*b290*/  IMAD.MOV.U32 R2, RZ, RZ, RZ ;  /* 0x000000ffff027224 */ /* 0x000fc800078e00ff */
[----:B------:R-:W-:Y:S01]  /*b2a0*/  IMAD.HI.U32 R8, R3, R8, R2 ;  /* 0x0000000803087227 */ /* 0x000fe200078e0002 */
[----:B------:R-:W-:Y:S02]  /*b2b0*/  IABS R2, R6 ;  /* 0x0000000600027213 */ /* 0x000fe40000000000 */
[----:B------:R-:W-:-:S03]  /*b2c0*/  IABS R3, R5 ;  /* 0x0000000500037213 */ /* 0x000fc60000000000 */
[----:B------:R-:W-:-:S04]  /*b2d0*/  IMAD.HI.U32 R8, R8, R2, RZ ;  /* 0x0000000208087227 */ /* 0x000fc800078e00ff */
[----:B------:R-:W-:-:S04]  /*b2e0*/  IMAD.MOV R3, RZ, RZ, -R3 ;  /* 0x000000ffff037224 */ /* 0x000fc800078e0a03 */
[----:B------:R-:W-:-:S05]  /*b2f0*/  IMAD R2, R8, R3, R2 ;  /* 0x0000000308027224 */ /* 0x000fca00078e0202 */
[----:B------:R-:W-:-:S13]  /*b300*/  ISETP.GT.U32.AND P1, PT, R7, R2, PT ;  /* 0x000000020700720c */ /* 0x000fda0003f24070 */
[----:B------:R-:W-:Y:S02]  /*b310*/  @!P1 IMAD.IADD R2, R2, 0x1, -R7 ;  /* 0x0000000102029824 */ /* 0x000fe400078e0a07 */
[----:B------:R-:W-:Y:S01]  /*b320*/  @!P1 VIADD R8, R8, 0x1 ;  /* 0x0000000108089836 */ /* 0x000fe20000000000 */
[----:B------:R-:W-:Y:S02]  /*b330*/  ISETP.NE.AND P1, PT, R5, RZ, PT ;  /* 0x000000ff0500720c */ /* 0x000fe40003f25270 */
[----:B------:R-:W-:-:S13]  /*b340*/  ISETP.GE.U32.AND P0, PT, R2, R7, PT ;  /* 0x000000070200720c */ /* 0x000fda0003f06070 */
[----:B------:R-:W-:-:S05]  /*b350*/  @P0 IADD3 R8, R8, 0x1, RZ ;  /* 0x0000000108080810 */ /* 0x000fca0007ffe0ff */
[----:B------:R-:W-:-:S04]  /*b360*/  IMAD.MOV.U32 R2, RZ, RZ, R8 ;  /* 0x000000ffff027224 */ /* 0x000fc800078e0008 */
[----:B------:R-:W-:Y:S01]  /*b370*/  @!P2 IMAD.MOV R2, RZ, RZ, -R2 ;  /* 0x000000ffff02a224 */ /* 0x000fe200078e0a02 */
[----:B------:R-:W-:-:S07]  /*b380*/  @!P1 LOP3.LUT R2, RZ, R5, RZ, 0x33, !PT ;  /* 0x00000005ff029212 */ /* 0x000fce00078e33ff */
.L_x_218:
[----:B------:R-:W-:Y:S05]  /*b390*/  BSYNC B0 ;  /* 0x0000000000007941 */ /* 0x000fea0003800000 */
.L_x_217:
[----:B------:R-:W-:Y:S01]  /*b3a0*/  LOP3.LUT R4, R4, 0xff, RZ, 0xc0, !PT ;  /* 0x000000ff04047812 */ /* 0x000fe200078ec0ff */
[----:B------:R-:W-:Y:S04]  /*b3b0*/  BSSY B7, `(.L_x_219) ;  /* 0x000034e000077945 */ /* 0x000fe80003800000 */
[----:B------:R-:W-:-:S05]  /*b3c0*/  IMAD R3, R4, R2, RZ ;  /* 0x0000000204037224 */ /* 0x000fca00078e02ff */
[----:B------:R-:W-:Y:S01]  /*b3d0*/  VIADDMNMX R0, R3, R2, R0, PT ;  /* 0x0000000203007246 */ /* 0x000fe20003800100 */
[----:B------:R0:W-:Y:S03]  /*b3e0*/  STL [R1+0x10], R3 ;  /* 0x0000100301007387 */ /* 0x0001e60000100800 */
[----:B------:R-:W-:Y:S01]  /*b3f0*/  ISETP.GT.AND P0, PT, R0, R3, PT ;  /* 0x000000030000720c */ /* 0x000fe20003f04270 */
[----:B------:R0:W-:-:S12]  /*b400*/  STL [R1+0x34], R0 ;  /* 0x0000340001007387 */ /* 0x0001d80000100800 */
[----:B0-----:R-:W-:Y:S05]  /*b410*/  @P0 BRA `(.L_x_220) ;  /* 0x0000000000440947 */ /* 0x001fea0003800000 */
[----:B------:R-:W0:Y:S02]  /*b420*/  S2R R3, SR_TID.X ;  /* 0x0000000000037919 */ /* 0x000e240000002100 */
[----:B0-----:R-:W-:-:S04]  /*b430*/  LOP3.LUT R3, R3, 0x7f, RZ, 0xc0, !PT ;  /* 0x0000007f03037812 */ /* 0x001fc800078ec0ff */
[----:B------:R-:W-:-:S13]  /*b440*/  ISETP.NE.AND P0, PT, R3, RZ, PT ;  /* 0x000000ff0300720c */ /* 0x000fda0003f05270 */
[----:B------:R-:W-:Y:S05]  /*b450*/  @P0 BRA `(.L_x_221) ;  /* 0x00000034000c0947 */ /* 0x000fea0003800000 */
[----:B------:R-:W0:Y:S01]  /*b460*/  S2R R5, SR_LANEID ;  /* 0x0000000000057919 */ /* 0x000e220000000000 */
[----:B------:R-:W-:Y:S01]  /*b470*/  VOTEU.ANY UR4, UPT, PT ;  /* 0x0000000000047886 */ /* 0x000fe200038e0100 */
[----:B------:R-:W1:Y:S01]  /*b480*/  LDC.64 R2, c[0x0][0xc60] ;  /* 0x00031800ff027b82 */ /* 0x000e620000000a00 */
[----:B------:R-:W0:Y:S02]  /*b490*/  FLO.U32 R0, UR4 ;  /* 0x0000000400007d00 */ /* 0x000e2400080e0000 */
[----:B0-----:R-:W-:-:S06]  /*b4a0*/  ISETP.EQ.U32.AND P0, PT, R0, R5, PT ;  /* 0x000000050000720c */ /* 0x001fcc0003f02070 */
[----:B------:R-:W1:Y:S07]  /*b4b0*/  POPC R5, UR4 ;  /* 0x0000000400057d09 */ /* 0x000e6e0008000000 */
[----:B-1----:R-:W2:Y:S01]  /*b4c0*/  @P0 ATOMG.E.ADD.STRONG.GPU PT, R3, desc[UR36][R2.64], R5 ;  /* 0x00000005020309a8 */ /* 0x002ea200081ee1e4 */
[----:B------:R-:W0:Y:S02]  /*b4d0*/  S2R R4, SR_LTMASK ;  /* 0x0000000000047919 */ /* 0x000e240000003900 */
[----:B0-----:R-:W-:-:S04]  /*b4e0*/  LOP3.LUT R4, R4, UR4, RZ, 0xc0, !PT ;  /* 0x0000000404047c12 */ /* 0x001fc8000f8ec0ff */
[----:B------:R-:W0:Y:S01]  /*b4f0*/  POPC R7, R4 ;  /* 0x0000000400077309 */ /* 0x000e220000000000 */
[----:B--2---:R-:W0:Y:S02]  /*b500*/  SHFL.IDX PT, R0, R3, R0, 0x1f ;  /* 0x00001f0003007589 */ /* 0x004e2400000e0000 */
[----:B0-----:R-:W-:Y:S01]  /*b510*/  IADD3 R24, R0, UR38, R7 ;  /* 0x0000002600187c10 */ /* 0x001fe2000fffe007 */
[----:B------:R-:W-:Y:S06]  /*b520*/  BRA `(.L_x_221) ;  /* 0x0000003000d87947 */ /* 0x000fec0003800000 */
.L_x_220:
[----:B------:R-:W-:Y:S01]  /*b530*/  VIADD R0, R17, 0x15400 ;  /* 0x0001540011007836 */ /* 0x000fe20000000000 */
[----:B------:R-:W-:Y:S04]  /*b540*/  BSSY B6, `(.L_x_222) ;  /* 0x0000013000067945 */ /* 0x000fe80003800000 */
[----:B------:R-:W-:-:S13]  /*b550*/  LOP3.LUT P0, RZ, R0, 0x1bf, RZ, 0xc0, !PT ;  /* 0x000001bf00ff7812 */ /* 0x000fda000780c0ff */
[----:B------:R-:W-:Y:S05]  /*b560*/  @!P0 BRA `(.L_x_223) ;  /* 0x0000000000408947 */ /* 0x000fea0003800000 */
[----:B------:R-:W-:Y:S01]  /*b570*/  MOV R2, 0x0 ;  /* 0x0000000000027802 */ /* 0x000fe20000000f00 */
[----:B------:R-:W-:Y:S01]  /*b580*/  ULDC.64 UR6, c[0x4][0x88] ;  /* 0x0100220000067ab9 */ /* 0x000fe20000000a00 */
[----:B------:R-:W-:Y:S01]  /*b590*/  ULDC.64 UR8, c[0x4][0x90] ;  /* 0x0100240000087ab9 */ /* 0x000fe20000000a00 */
[----:B------:R-:W-:Y:S01]  /*b5a0*/  ULDC.64 UR4, c[0x4][0x8] ;  /* 0x0100020000047ab9 */ /* 0x000fe20000000a00 */
[----:B------:R-:W-:Y:S01]  /*b5b0*/  IMAD.U32 R4, RZ, RZ, UR6 ;  /* 0x00000006ff047e24 */ /* 0x000fe2000f8e00ff */
[----:B------:R-:W-:Y:S01]  /*b5c0*/  MOV R10, UR4 ;  /* 0x00000004000a7c02 */ /* 0x000fe20008000f00 */
[----:B------:R-:W0:Y:S01]  /*b5d0*/  LDC.64 R2, c[0x4][R2] ;  /* 0x0100000002027b82 */ /* 0x000e220000000a00 */
[----:B------:R-:W-:Y:S02]  /*b5e0*/  IMAD.U32 R5, RZ, RZ, UR7 ;  /* 0x00000007ff057e24 */ /* 0x000fe4000f8e00ff */
[----:B------:R-:W-:Y:S02]  /*b5f0*/  IMAD.U32 R6, RZ, RZ, UR8 ;  /* 0x00000008ff067e24 */ /* 0x000fe4000f8e00ff */
[----:B------:R-:W-:-:S02]  /*b600*/  IMAD.U32 R7, RZ, RZ, UR9 ;  /* 0x00000009ff077e24 */ /* 0x000fc4000f8e00ff */
[----:B------:R-:W-:Y:S02]  /*b610*/  IMAD.U32 R11, RZ, RZ, UR5 ;  /* 0x00000005ff0b7e24 */ /* 0x000fe4000f8e00ff */
[----:B------:R-:W-:Y:S02]  /*b620*/  IMAD.MOV.U32 R8, RZ, RZ, 0x70 ;  /* 0x00000070ff087424 */ /* 0x000fe400078e00ff */
[----:B------:R-:W-:Y:S02]  /*b630*/  IMAD.MOV.U32 R12, RZ, RZ, 0x1 ;  /* 0x00000001ff0c7424 */ /* 0x000fe400078e00ff */
[----:B------:R-:W-:-:S07]  /*b640*/  IMAD.MOV.U32 R13, RZ, RZ, RZ ;  /* 0x000000ffff0d7224 */ /* 0x000fce00078e00ff */
[----:B------:R-:W-:-:S07]  /*b650*/  LEPC R20, `(.L_x_223) ;  /* 0x000000001014794e */ /* 0x000fce0000000000 */
[----:B0-----:R-:W-:Y:S05]  /*b660*/  CALL.ABS.NOINC R2 ;  /* 0x0000000002007343 */ /* 0x001fea0003c00000 */
.L_x_223:
[----:B------:R-:W-:Y:S05]  /*b670*/  BSYNC B6 ;  /* 0x0000000000067941 */ /* 0x000fea0003800000 */
.L_x_222:
        /* <DEDUP_REMOVED lines=8> */
[----:B------:R0:W1:Y:S01]  /*b700*/  LDC.64 R2, c[0x4][R23] ;  /* 0x0100000017027b82 */ /* 0x0000620000000a00 */
[----:B------:R-:W-:Y:S01]  /*b710*/  IMAD.U32 R4, RZ, RZ, UR6 ;  /* 0x00000006ff047e24 */ /* 0x000fe2000f8e00ff */
[----:B------:R-:W-:Y:S01]  /*b720*/  MOV R6, UR8 ;  /* 0x0000000800067c02 */ /* 0x000fe20008000f00 */
[----:B------:R-:W-:Y:S02]  /*b730*/  IMAD.U32 R5, RZ, RZ, UR7 ;  /* 0x00000007ff057e24 */ /* 0x000fe4000f8e00ff */
[----:B------:R-:W-:Y:S02]  /*b740*/  IMAD.U32 R7, RZ, RZ, UR9 ;  /* 0x00000009ff077e24 */ /* 0x000fe4000f8e00ff */
[----:B------:R-:W-:-:S02]  /*b750*/  IMAD.U32 R10, RZ, RZ, UR4 ;  /* 0x00000004ff0a7e24 */ /* 0x000fc4000f8e00ff */
[----:B------:R-:W-:Y:S02]  /*b760*/  IMAD.U32 R11, RZ, RZ, UR5 ;  /* 0x00000005ff0b7e24 */ /* 0x000fe4000f8e00ff */
[----:B------:R-:W-:Y:S02]  /*b770*/  IMAD.MOV.U32 R8, RZ, RZ, 0x70 ;  /* 0x00000070ff087424 */ /* 0x000fe400078e00ff */
[----:B------:R-:W-:Y:S02]  /*b780*/  IMAD.MOV.U32 R12, RZ, RZ, 0x1 ;  /* 0x00000001ff0c7424 */ /* 0x000fe400078e00ff */
[----:B0-----:R-:W-:-:S07]  /*b790*/  IMAD.MOV.U32 R13, RZ, RZ, RZ ;  /* 0x000000ffff0d7224 */ /* 0x001fce00078e00ff */
[----:B------:R-:W-:-:S07]  /*b7a0*/  LEPC R20, `(.L_x_226) ;  /* 0x000000001014794e */ /* 0x000fce0000000000 */
[----:B-1----:R-:W-:Y:S05]  /*b7b0*/  CALL.ABS.NOINC R2 ;  /* 0x0000000002007343 */ /* 0x002fea0003c00000 */
.L_x_226:
[----:B------:R0:W1:Y:S01]  /*b7c0*/  LDC.64 R2, c[0x4][R23] ;  /* 0x0100000017027b82 */ /* 0x0000620000000a00 */
[----:B------:R-:W-:Y:S01]  /*b7d0*/  ULDC.64 UR6, c[0x4][0x88] ;  /* 0x0100220000067ab9 */ /* 0x000fe20000000a00 */
[----:B------:R-:W-:Y:S01]  /*b7e0*/  ULDC.64 UR8, c[0x4][0x90] ;  /* 0x0100240000087ab9 */ /* 0x000fe20000000a00 */
[----:B------:R-:W-:Y:S01]  /*b7f0*/  ULDC.64 UR4, c[0x4][0x18] ;  /* 0x0100060000047ab9 */ /* 0x000fe20000000a00 */
        /* <DEDUP_REMOVED lines=11> */
.L_x_225:
[----:B------:R-:W-:Y:S05]  /*b8b0*/  BSYNC B6 ;  /* 0x0000000000067941 */ /* 0x000fea0003800000 */
.L_x_224:
[----:B------:R0:W2:Y:S01]  /*b8c0*/  LDL R20, [R1+0x4] ;  /* 0x0000040001147983 */ /* 0x0000a20000100800 */
[----:B------:R-:W-:Y:S01]  /*b8d0*/  ULDC.64 UR4, c[0x0][0x9f8] ;  /* 0x00027e0000047ab9 */ /* 0x000fe20000000a00 */
[----:B------:R-:W1:Y:S01]  /*b8e0*/  LDC R5, c[0x0][0x430] ;  /* 0x00010c00ff057b82 */ /* 0x000e620000000800 */
[----:B------:R-:W-:Y:S01]  /*b8f0*/  ISETP.NE.U32.AND P0, PT, RZ, UR4, PT ;  /* 0x00000004ff007c0c */ /* 0x000fe2000bf05070 */
[----:B------:R-:W3:Y:S03]  /*b900*/  LDL R2, [R1+0x34] ;  /* 0x0000340001027983 */ /* 0x000ee60000100800 */
[----:B------:R-:W-:Y:S01]  /*b910*/  ISETP.NE.AND.EX P0, PT, RZ, UR5, PT, P0 ;  /* 0x00000005ff007c0c */ /* 0x000fe2000bf05300 */
[----:B------:R-:W4:Y:S04]  /*b920*/  LDL R4, [R1+0xc] ;  /* 0x00000c0001047983 */ /* 0x000f280000100800 */
[----:B------:R-:W4:Y:S04]  /*b930*/  LDL R21, [R1+0x14] ;  /* 0x0000140001157983 */ /* 0x000f280000100800 */
[----:B------:R-:W4:Y:S04]  /*b940*/  LDL R9, [R1+0x48] ;  /* 0x0000480001097983 */ /* 0x000f280000100800 */
[----:B------:R-:W-:Y:S01]  /*b950*/  @P0 IADD3 R18, P1, R18, UR4, RZ ;  /* 0x0000000412120c10 */ /* 0x000fe2000ff3e0ff */
[----:B------:R-:W0:Y:S01]  /*b960*/  S2R R23, SR_TID.X ;  /* 0x0000000000177919 */ /* 0x000e220000002100 */
[----:B------:R-:W-:Y:S01]  /*b970*/  LOP3.LUT R16, R16, 0xffffffef, RZ, 0xc0, !PT ;  /* 0xffffffef10107812 */ /* 0x000fe200078ec0ff */
[----:B------:R-:W-:Y:S01]  /*b980*/  ULDC UR4, c[0x0][0x2f4] ;  /* 0x0000bd0000047ab9 */ /* 0x000fe20000000800 */
[----:B------:R-:W-:-:S02]  /*b990*/  @P0 IADD3.X R19, R19, UR5, RZ, P1, !PT ;  /* 0x0000000513130c10 */ /* 0x000fc40008ffe4ff */
[----:B-1----:R-:W-:-:S13]  /*b9a0*/  ISETP.NE.AND P2, PT, R5, 0x1, PT ;  /* 0x000000010500780c */ /* 0x002fda0003f45270 */
[----:B------:R-:W1:Y:S01]  /*b9b0*/  @P2 LDC R3, c[0x0][0x434] ;  /* 0x00010d00ff032b82 */ /* 0x000e620000000800 */
[----:B--2---:R-:W2:Y:S01]  /*b9c0*/  @P0 LDG.E R20, desc[UR36][R18.64] ;  /* 0x0000002412140981 */ /* 0x004ea2000c1e1900 */
[C---:B0-----:R-:W-:Y:S02]  /*b9d0*/  LOP3.LUT R0, R23.reuse, 0x7f, RZ, 0xc0, !PT ;  /* 0x0000007f17007812 */ /* 0x041fe400078ec0ff */
[----:B------:R-:W-:Y:S01]  /*b9e0*/  SHF.L.U32 R6, R23, 0x5, RZ ;  /* 0x0000000517067819 */ /* 0x000fe200000006ff */
[----:B---3--:R-:W-:-:S03]  /*b9f0*/  VIADD R23, R2, 0xffffffff ;  /* 0xffffffff02177836 */ /* 0x008fc60000000000 */
[----:B------:R-:W0:Y:S01]  /*ba00*/  @P2 LDC R2, c[0x0][0x438] ;  /* 0x00010e00ff022b82 */ /* 0x000e220000000800 */
[----:B------:R-:W-:Y:S01]  /*ba10*/  SHF.R.U32.HI R0, RZ, 0x2, R0 ;  /* 0x00000002ff007819 */ /* 0x000fe20000011600 */
[----:B------:R-:W-:Y:S01]  /*ba20*/  IMAD.SHL.U32 R8, R23, 0x80, RZ ;  /* 0x0000008017087824 */ /* 0x000fe200078e00ff */
[----:B------:R-:W-:-:S04]  /*ba30*/  LOP3.LUT R6, R6, 0x60, RZ, 0xc0, !PT ;  /* 0x0000006006067812 */ /* 0x000fc800078ec0ff */
[----:B------:R-:W-:Y:S02]  /*ba40*/  LOP3.LUT R0, R8, R0, R6, 0xfe, !PT ;  /* 0x0000000008007212 */ /* 0x000fe400078efe06 */
[----:B------:R-:W-:-:S04]  /*ba50*/  @P2 LOP3.LUT R16, R16, 0x10, RZ, 0xfc, !PT ;  /* 0x0000001010102812 */ /* 0x000fc800078efcff */
[----:B------:R-:W-:Y:S01]  /*ba60*/  LOP3.LUT R16, R16, 0xfffffff7, RZ, 0xc0, !PT ;  /* 0xfffffff710107812 */ /* 0x000fe200078ec0ff */
[----:B------:R-:W-:Y:S01]  /*ba70*/  UMOV UR5, 0xffffffff ;  /* 0xffffffff00057882 */ /* 0x000fe20000000000 */
[----:B--2---:R-:W-:Y:S01]  /*ba80*/  @P0 STL [R1+0x4], R20 ;  /* 0x0000041401000387 */ /* 0x004fe20000100800 */
[C---:B----4-:R-:W-:Y:S01]  /*ba90*/  ISETP.GE.AND P0, PT, R0.reuse, R4, PT ;  /* 0x000000040000720c */ /* 0x050fe20003f06270 */
[----:B------:R-:W-:-:S04]  /*baa0*/  IMAD.IADD R0, R0, 0x1, R21 ;  /* 0x0000000100007824 */ /* 0x000fc800078e0215 */
[----:B-1----:R-:W-:-:S04]  /*bab0*/  @P2 IMAD.HI.U32 R3, R0, R3, RZ ;  /* 0x0000000300032227 */ /* 0x002fc800078e00ff */
[----:B------:R-:W-:Y:S01]  /*bac0*/  IMAD.MOV.U32 R6, RZ, RZ, R0 ;  /* 0x000000ffff067224 */ /* 0x000fe200078e0000 */
[----:B0-----:R-:W-:-:S03]  /*bad0*/  @P2 SHF.R.U32.HI R6, RZ, R2, R3 ;  /* 0x00000002ff062219 */ /* 0x001fc60000011603 */
[----:B------:R-:W0:Y:S02]  /*bae0*/  @!P0 LDC.64 R2, c[0x0][0x428] ;  /* 0x00010a00ff028b82 */ /* 0x000e240000000a00 */
[----:B------:R-:W-:-:S04]  /*baf0*/  IMAD.MOV R4, RZ, RZ, -R6 ;  /* 0x000000ffff047224 */ /* 0x000fc800078e0a06 */
[----:B------:R-:W-:Y:S01]  /*bb00*/  IMAD R4, R5, R4, R0 ;  /* 0x0000000405047224 */ /* 0x000fe200078e0200 */
[----:B------:R-:W-:Y:S02]  /*bb10*/  SHF.R.S32.HI R5, RZ, 0x1f, R20 ;  /* 0x0000001fff057819 */ /* 0x000fe40000011414 */
[----:B------:R-:W-:-:S03]  /*bb20*/  @!P0 SHF.R.S32.HI R7, RZ, 0x1f, R6 ;  /* 0x0000001fff078819 */ /* 0x000fc60000011406 */
[----:B------:R1:W-:Y:S01]  /*bb30*/  STL [R1+0x18], R5 ;  /* 0x0000180501007387 */ /* 0x0003e20000100800 */
[-C--:B0-----:R-:W-:Y:S02]  /*bb40*/  @!P0 IMAD R0, R5, R2.reuse, RZ ;  /* 0x0000000205008224 */ /* 0x081fe400078e02ff */
[----:B-1----:R-:W0:Y:S01]  /*bb50*/  S2R R5, SR_TID.X ;  /* 0x0000000000057919 */ /* 0x002e220000002100 */
[----:B------:R-:W-:-:S04]  /*bb60*/  @!P0 IMAD.WIDE.U32 R6, R20, R2, R6 ;  /* 0x0000000214068225 */ /* 0x000fc800078e0006 */
[----:B------:R-:W-:Y:S02]  /*bb70*/  @!P0 IMAD R0, R20, R3, R0 ;  /* 0x0000000314008224 */ /* 0x000fe400078e0200 */
[----:B------:R-:W1:Y:S02]  /*bb80*/  @!P0 LDC.64 R2, c[0x0][0x418] ;  /* 0x00010600ff028b82 */ /* 0x000e640000000a00 */
[----:B------:R-:W-:Y:S01]  /*bb90*/  @!P0 IMAD.IADD R0, R7, 0x1, R0 ;  /* 0x0000000107008824 */ /* 0x000fe200078e0200 */
[----:B------:R-:W-:Y:S02]  /*bba0*/  ISETP.NE.AND P2, PT, R9, 0x3, PT ;  /* 0x000000030900780c */ /* 0x000fe40003f45270 */
[C---:B-1----:R-:W-:Y:S02]  /*bbb0*/  @!P0 LEA R2, P1, R6.reuse, R2, 0x2 ;  /* 0x0000000206028211 */ /* 0x042fe400078210ff */
[----:B0-----:R-:W-:Y:S02]  /*bbc0*/  SHF.L.U32 R5, R5, 0x3, RZ ;  /* 0x0000000305057819 */ /* 0x001fe400000006ff */
[----:B------:R-:W-:Y:S01]  /*bbd0*/  @!P0 LEA.HI.X R3, R6, R3, R0, 0x2, P1 ;  /* 0x0000000306038211 */ /* 0x000fe200008f1400 */
[----:B------:R-:W-:Y:S01]  /*bbe0*/  IMAD.MOV.U32 R0, RZ, RZ, RZ ;  /* 0x000000ffff007224 */ /* 0x000fe200078e00ff */
[----:B------:R-:W-:-:S05]  /*bbf0*/  LOP3.LUT R5, R5, 0x18, RZ, 0xc0, !PT ;  /* 0x0000001805057812 */ /* 0x000fca00078ec0ff */
[----:B------:R0:W5:Y:S01]  /*bc00*/  @!P0 LDG.E R0, desc[UR36][R2.64] ;  /* 0x0000002402008981 */ /* 0x000162000c1e1900 */
[C---:B------:R-:W-:Y:S02]  /*bc10*/  ISETP.GE.AND P0, PT, R5.reuse, UR4, PT ;  /* 0x0000000405007c0c */ /* 0x040fe4000bf06270 */
[----:B------:R-:W-:Y:S02]  /*bc20*/  @P2 LOP3.LUT R16, R16, 0x8, RZ, 0xfc, !PT ;  /* 0x0000000810102812 */ /* 0x000fe400078efcff */
[C---:B------:R-:W-:Y:S02]  /*bc30*/  LOP3.LUT R9, R5.reuse, 0x20, RZ, 0xfc, !PT ;  /* 0x0000002005097812 */ /* 0x040fe400078efcff */
[----:B------:R-:W-:Y:S02]  /*bc40*/  LOP3.LUT R16, R16, 0xfffffffb, RZ, 0xc0, !PT ;  /* 0xfffffffb10107812 */ /* 0x000fe400078ec0ff */
[----:B------:R-:W-:Y:S02]  /*bc50*/  LOP3.LUT R5, R5, 0x40, RZ, 0xfc, !PT ;  /* 0x0000004005057812 */ /* 0x000fe400078efcff */
[----:B------:R-:W-:-:S03]  /*bc60*/  ISETP.GE.AND P1, PT, R9, UR4, PT ;  /* 0x0000000409007c0c */ /* 0x000fc6000bf26270 */
[----:B------:R-:W-:Y:S02]  /*bc70*/  @P0 LOP3.LUT R16, R16, 0x4, RZ, 0xfc, !PT ;  /* 0x0000000410100812 */ /* 0x000fe400078efcff */
[----:B------:R-:W-:Y:S02]  /*bc80*/  ISETP.GE.AND P0, PT, R5, UR4, PT ;  /* 0x0000000405007c0c */ /* 0x000fe4000bf06270 */
[----:B------:R-:W-:-:S04]  /*bc90*/  LOP3.LUT R16, R16, 0xfffffffe, RZ, 0xc0, !PT ;  /* 0xfffffffe10107812 */ /* 0x000fc800078ec0ff */
[----:B------:R-:W-:-:S04]  /*bca0*/  LOP3.LUT R16, R16, 0xfffffffd, RZ, 0xc0, !PT ;  /* 0xfffffffd10107812 */ /* 0x000fc800078ec0ff */
[----:B------:R-:W-:-:S04]  /*bcb0*/  @P1 LOP3.LUT R16, R16, 0x2, RZ, 0xfc, !PT ;  /* 0x0000000210101812 */ /* 0x000fc800078efcff */
[----:B------:R-:W-:Y:S01]  /*bcc0*/  @P0 LOP3.LUT R16, R16, 0x1, RZ, 0xfc, !PT ;  /* 0x0000000110100812 */ /* 0x000fe200078efcff */
[----:B0-----:R-:W-:Y:S06]  /*bcd0*/  BRA.DIV UR5, `(.L_x_227) ;  /* 0x0000003e05587947 */ /* 0x001fec000b800000 */
.L_x_291:
[----:B------:R-:W-:Y:S01]  /*bce0*/  LOP3.LUT R26, R26, 0xffff, RZ, 0xc0, !PT ;  /* 0x0000ffff1a1a7812 */ /* 0x000fe200078ec0ff */
[----:B------:R-:W-:Y:S06]  /*bcf0*/  @!P2 BRA `(.L_x_228) ;  /* 0x000000000004a947 */ /* 0x000fec0003800000 */
[----:B------:R-:W-:Y:S01]  /*bd00*/  BPT.TRAP 0x1 ;  /* 0x000000040000795c */ /* 0x000fe20000300000 */
.L_x_228:
[----:B------:R-:W-:Y:S01]  /*bd10*/  SHF.R.S32.HI R5, RZ, 0x1f, R4 ;  /* 0x0000001fff057819 */ /* 0x000fe20000011404 */
[----:B------:R-:W-:Y:S01]  /*bd20*/  ULDC.64 UR4, c[0x0][0x328] ;  /* 0x0000ca0000047ab9 */ /* 0x000fe20000000a00 */
[----:B------:R-:W-:Y:S01]  /*bd30*/  ULDC.64 UR6, c[0x0][0x318] ;  /* 0x0000c60000067ab9 */ /* 0x000fe20000000a00 */
[----:B------:R-:W-:Y:S01]  /*bd40*/  IMAD.WIDE.U32 R2, R4, UR4, RZ ;  /* 0x0000000404027c25 */ /* 0x000fe2000f8e00ff */
[----:B------:R-:W-:Y:S03]  /*bd50*/  BSSY B0, `(.L_x_229) ;  /* 0x0000013000007945 */ /* 0x000fe60003800000 */
[----:B------:R-:W-:-:S04]  /*bd60*/  IMAD R6, R5, UR4, RZ ;  /* 0x0000000405067c24 */ /* 0x000fc8000f8e02ff */
[----:B------:R-:W-:Y:S01]  /*bd70*/  IMAD R6, R4, UR5, R6 ;  /* 0x0000000504067c24 */ /* 0x000fe2000f8e0206 */
[----:B------:R-:W-:-:S03]  /*bd80*/  ULDC.64 UR4, c[0x0][0x338] ;  /* 0x0000ce0000047ab9 */ /* 0x000fc60000000a00 */
[----:B------:R-:W-:Y:S01]  /*bd90*/  IMAD.IADD R3, R3, 0x1, R6 ;  /* 0x0000000103037824 */ /* 0x000fe200078e0206 */
[----:B-----5:R-:W-:Y:S01]  /*bda0*/  SHF.R.S32.HI R6, RZ, 0x1f, R0 ;  /* 0x0000001fff067819 */ /* 0x020fe20000011400 */
[----:B------:R-:W-:-:S04]  /*bdb0*/  IMAD.WIDE.U32 R2, R0, UR4, R2 ;  /* 0x0000000400027c25 */ /* 0x000fc8000f8e0002 */
[----:B------:R-:W-:-:S04]  /*bdc0*/  IMAD R7, R6, UR4, RZ ;  /* 0x0000000406077c24 */ /* 0x000fc8000f8e02ff */
[----:B------:R-:W-:Y:S01]  /*bdd0*/  IMAD R7, R0, UR5, R7 ;  /* 0x0000000500077c24 */ /* 0x000fe2000f8e0207 */
[----:B------:R-:W-:-:S03]  /*bde0*/  ULDC.64 UR4, c[0x0][0x330] ;  /* 0x0000cc0000047ab9 */ /* 0x000fc60000000a00 */
[----:B------:R-:W-:Y:S02]  /*bdf0*/  IMAD.IADD R3, R3, 0x1, R7 ;  /* 0x0000000103037824 */ /* 0x000fe400078e0207 */
[----:B------:R-:W-:-:S04]  /*be00*/  IMAD.WIDE.U32 R2, R26, UR4, R2 ;  /* 0x000000041a027c25 */ /* 0x000fc8000f8e0002 */
[----:B------:R-:W-:Y:S01]  /*be10*/  IMAD R19, R26, UR5, R3 ;  /* 0x000000051a137c24 */ /* 0x000fe2000f8e0203 */
[C---:B------:R-:W-:Y:S02]  /*be20*/  LEA R18, P0, R2.reuse, UR6, 0x1 ;  /* 0x0000000602127c11 */ /* 0x040fe4000f8008ff */
[----:B------:R-:W-:Y:S02]  /*be30*/  SHF.L.U32 R3, R29, 0x1f, RZ ;  /* 0x0000001f1d037819 */ /* 0x000fe400000006ff */
[----:B------:R-:W-:Y:S01]  /*be40*/  LEA.HI.X R19, R2, UR7, R19, 0x1, P0 ;  /* 0x0000000702137c11 */ /* 0x000fe200080f0c13 */
[----:B------:R-:W-:-:S07]  /*be50*/  IMAD R2, R22, 0x8, R17 ;  /* 0x0000000816027824 */ /* 0x000fce00078e0211 */
[----:B------:R-:W0:Y:S02]  /*be60*/  SYNCS.PHASECHK.TRANS64.TRYWAIT P0, [R2+URZ+0x2d840], R3 ;  /* 0x02d84003020075a7 */ /* 0x000e24000800017f */
[----:B0-----:R-:W-:Y:S05]  /*be70*/  @!P0 BRA `(.L_x_230) ;  /* 0x0000003c00248947 */ /* 0x001fea0003800000 */
.L_x_292:
[----:B------:R-:W-:Y:S05]  /*be80*/  BSYNC B0 ;  /* 0x0000000000007941 */ /* 0x000fea0003800000 */
.L_x_229:
[----:B------:R-:W2:Y:S01]  /*be90*/  LDL R12, [R1+0xc] ;  /* 0x00000c00010c7983 */ /* 0x000ea20000100800 */
[----:B------:R-:W-:Y:S01]  /*bea0*/  ULDC.64 UR4, c[0x0][0x300] ;  /* 0x0000c00000047ab9 */ /* 0x000fe20000000a00 */
[----:B------:R-:W-:Y:S01]  /*beb0*/  ULDC.64 UR6, c[0x0][0x2e8] ;  /* 0x0000ba0000067ab9 */ /* 0x000fe20000000a00 */
[----:B------:R-:W-:Y:S01]  /*bec0*/  IMAD R5, R5, UR4, RZ ;  /* 0x0000000405057c24 */ /* 0x000fe2000f8e02ff */
[----:B------:R-:W1:Y:S01]  /*bed0*/  S2R R7, SR_TID.X ;  /* 0x0000000000077919 */ /* 0x000e620000002100 */
[----:B------:R-:W-:Y:S02]  /*bee0*/  LOP3.LUT P4, RZ, R16, 0x4, RZ, 0xc0, !PT ;  /* 0x0000000410ff7812 */ /* 0x000fe4000788c0ff */
[C---:B0-----:R-:W-:Y:S01]  /*bef0*/  IMAD R3, R4.reuse, UR5, R5 ;  /* 0x0000000504037c24 */ /* 0x041fe2000f8e0205 */
[----:B------:R-:W0:Y:S01]  /*bf00*/  S2R R9, SR_TID.X ;  /* 0x0000000000097919 */ /* 0x000e220000002100 */
[----:B------:R-:W-:Y:S01]  /*bf10*/  IMAD.WIDE.U32 R4, R4, UR4, RZ ;  /* 0x0000000404047c25 */ /* 0x000fe2000f8e00ff */
[----:B------:R-:W-:Y:S01]  /*bf20*/  ULDC.64 UR4, c[0x0][0x310] ;  /* 0x0000c40000047ab9 */ /* 0x000fe20000000a00 */
[----:B------:R-:W-:-:S02]  /*bf30*/  LOP3.LUT P3, RZ, R16, 0x2, RZ, 0xc0, !PT ;  /* 0x0000000210ff7812 */ /* 0x000fc4000786c0ff */
[----:B------:R-:W-:Y:S01]  /*bf40*/  IMAD.IADD R5, R5, 0x1, R3 ;  /* 0x0000000105057824 */ /* 0x000fe200078e0203 */
[----:B------:R-:W-:Y:S01]  /*bf50*/  LOP3.LUT P2, RZ, R16, 0x1, RZ, 0xc0, !PT ;  /* 0x0000000110ff7812 */ /* 0x000fe2000784c0ff */
[----:B------:R-:W-:Y:S02]  /*bf60*/  IMAD R6, R6, UR4, RZ ;  /* 0x0000000406067c24 */ /* 0x000fe4000f8e02ff */
[----:B------:R-:W-:-:S04]  /*bf70*/  IMAD.WIDE.U32 R4, R0, UR4, R4 ;  /* 0x0000000400047c25 */ /* 0x000fc8000f8e0004 */
[----:B------:R-:W-:Y:S01]  /*bf80*/  IMAD R0, R0, UR5, R6 ;  /* 0x0000000500007c24 */ /* 0x000fe2000f8e0206 */
[----:B------:R-:W-:-:S03]  /*bf90*/  ULDC.64 UR4, c[0x0][0x308] ;  /* 0x0000c20000047ab9 */ /* 0x000fc60000000a00 */
[----:B------:R-:W-:Y:S02]  /*bfa0*/  IMAD.IADD R5, R5, 0x1, R0 ;  /* 0x0000000105057824 */ /* 0x000fe400078e0200 */
[----:B------:R-:W-:Y:S01]  /*bfb0*/  IMAD.WIDE.U32 R4, R26, UR4, R4 ;  /* 0x000000041a047c25 */ /* 0x000fe2000f8e0004 */
[----:B------:R-:W-:-:S03]  /*bfc0*/  UMOV UR4, 0xffffffff ;  /* 0xffffffff00047882 */ /* 0x000fc60000000000 */
[----:B------:R-:W-:Y:S01]  /*bfd0*/  IMAD R6, R26, UR5, R5 ;  /* 0x000000051a067c24 */ /* 0x000fe2000f8e0205 */
[C---:B------:R-:W-:Y:S02]  /*bfe0*/  LEA R0, P0, R4.reuse, UR6, 0x1 ;  /* 0x0000000604007c11 */ /* 0x040fe4000f8008ff */
[----:B-1----:R-:W-:Y:S02]  /*bff0*/  LOP3.LUT R11, R7, 0x7f, RZ, 0xc0, !PT ;  /* 0x0000007f070b7812 */ /* 0x002fe400078ec0ff */
[----:B------:R-:W-:Y:S01]  /*c000*/  LEA.HI.X R6, R4, UR7, R6, 0x1, P0 ;  /* 0x0000000704067c11 */ /* 0x000fe200080f0c06 */
[C---:B0-----:R-:W-:Y:S01]  /*c010*/  IMAD.SHL.U32 R7, R9.reuse, 0x8, RZ ;  /* 0x0000000809077824 */ /* 0x041fe200078e00ff */
[----:B------:R-:W-:Y:S01]  /*c020*/  SHF.R.U32.HI R11, RZ, 0x2, R11 ;  /* 0x00000002ff0b7819 */ /* 0x000fe2000001160b */
[----:B------:R-:W-:-:S03]  /*c030*/  IMAD.SHL.U32 R10, R9, 0x8, RZ ;  /* 0x00000008090a7824 */ /* 0x000fc600078e00ff */
[----:B------:R-:W-:-:S04]  /*c040*/  LOP3.LUT R7, R7, 0xd8, RZ, 0xc0, !PT ;  /* 0x000000d807077812 */ /* 0x000fc800078ec0ff */
[----:B------:R-:W-:Y:S02]  /*c050*/  LOP3.LUT R7, R7, 0x18, R9, 0x78, !PT ;  /* 0x0000001807077812 */ /* 0x000fe400078e7809 */
[----:B------:R-:W-:Y:S02]  /*c060*/  SHF.L.U32 R9, R9, 0x3, RZ ;  /* 0x0000000309097819 */ /* 0x000fe400000006ff */
[----:B------:R-:W-:Y:S02]  /*c070*/  LOP3.LUT R7, R7, 0x320, R10, 0xf8, !PT ;  /* 0x0000032007077812 */ /* 0x000fe400078ef80a */
[----:B------:R-:W-:-:S03]  /*c080*/  LOP3.LUT R9, R9, 0x18, RZ, 0xc0, !PT ;  /* 0x0000001809097812 */ /* 0x000fc600078ec0ff */
[----:B------:R-:W-:Y:S01]  /*c090*/  IMAD R7, R22, 0x3000, R7 ;  /* 0x0000300016077824 */ /* 0x000fe200078e0207 */
[----:B--2---:R-:W-:-:S04]  /*c0a0*/  IADD3 R3, -R11, R12, -R8 ;  /* 0x0000000c0b037210 */ /* 0x004fc80007ffe908 */
[----:B------:R-:W-:Y:S01]  /*c0b0*/  ISETP.GE.AND P0, PT, R3, 0x1, PT ;  /* 0x000000010300780c */ /* 0x000fe20003f06270 */
[----:B------:R-:W-:-:S12]  /*c0c0*/  BRA.DIV UR4, `(.L_x_231) ;  /* 0x0000003a04a47947 */ /* 0x000fd8000b800000 */
[----:B------:R-:W0:Y:S01]  /*c0d0*/  SHFL.IDX PT, R5, R0, RZ, 0x1c1f ;  /* 0x001c1fff00057589 */ /* 0x000e2200000e0000 */
[----:B------:R-:W-:-:S03]  /*c0e0*/  @P0 IMAD R8, R7, 0x2, R17 ;  /* 0x0000000207080824 */ /* 0x000fc600078e0211 */
[----:B------:R-:W1:Y:S01]  /*c0f0*/  SHFL.IDX PT, R4, R6, RZ, 0x1c1f ;  /* 0x001c1fff06047589 */ /* 0x000e6200000e0000 */
[----:B0-----:R-:W-:-:S05]  /*c100*/  @P0 LEA R5, P1, R9, R5, 0x1 ;  /* 0x0000000509050211 */ /* 0x001fca00078208ff */
[----:B-1----:R-:W-:Y:S01]  /*c110*/  @P0 IMAD.X R4, RZ, RZ, R4, P1 ;  /* 0x000000ffff040224 */ /* 0x002fe200008e0604 */
[----:B------:R-:W-:-:S04]  /*c120*/  ISETP.GE.AND P1, PT, R3, 0x21, PT ;  /* 0x000000210300780c */ /* 0x000fc80003f26270 */
[----:B------:R-:W-:-:S04]  /*c130*/  @P0 LOP3.LUT R5, R5, R4, RZ, 0x3c, !PT ;  /* 0x0000000405050212 */ /* 0x000fc800078e3cff */
[----:B------:R-:W-:-:S04]  /*c140*/  @P0 LOP3.LUT R4, R5, R4, RZ, 0x3c, !PT ;  /* 0x0000000405040212 */ /* 0x000fc800078e3cff */
[----:B------:R-:W-:-:S05]  /*c150*/  @P0 LOP3.LUT R5, R5, R4, RZ, 0x3c, !PT ;  /* 0x0000000405050212 */ /* 0x000fca00078e3cff */
[----:B------:R-:W-:Y:S01]  /*c160*/  @!PT LDS RZ, [RZ] ;  /* 0x00000000fffff984 */ /* 0x000fe20000000800 */
[----:B------:R-:W-:Y:S04]  /*c170*/  @P0 LDGSTS.E.BYPASS.LTC128B.128 [R8+0x15400], desc[UR36][R4.64], !P4 ;  /* 0x1540000004080fae */ /* 0x000fe8000e101d64 */
[----:B------:R-:W-:Y:S04]  /*c180*/  @P0 LDGSTS.E.BYPASS.LTC128B.128 [R8+0x17400], desc[UR36][R4.64+0x40], !P3 ;  /* 0x1740004004080fae */ /* 0x000fe8000d901d64 */
[----:B------:R0:W-:Y:S04]  /*c190*/  @P0 LDGSTS.E.BYPASS.LTC128B.128 [R8+0x19400], desc[UR36][R4.64+0x80], !P2 ;  /* 0x1940008004080fae */ /* 0x0001e8000d101d64 */
[----:B0-----:R-:W0:Y:S01]  /*c1a0*/  SHFL.IDX PT, R5, R0, 0x1, 0x1c1f ;  /* 0x003c1f0000057f89 */ /* 0x001e2200000e0000 */
[----:B------:R-:W-:-:S03]  /*c1b0*/  @P1 IMAD R8, R7, 0x2, R17 ;  /* 0x0000000207081824 */ /* 0x000fc600078e0211 */
[----:B------:R-:W1:Y:S01]  /*c1c0*/  SHFL.IDX PT, R4, R6, 0x1, 0x1c1f ;  /* 0x003c1f0006047f89 */ /* 0x000e6200000e0000 */
[----:B0-----:R-:W-:-:S05]  /*c1d0*/  @P1 LEA R5, P0, R9, R5, 0x1 ;  /* 0x0000000509051211 */ /* 0x001fca00078008ff */
[----:B-1----:R-:W-:-:S05]  /*c1e0*/  @P1 IMAD.X R4, RZ, RZ, R4, P0 ;  /* 0x000000ffff041224 */ /* 0x002fca00000e0604 */
[----:B------:R-:W-:-:S04]  /*c1f0*/  @P1 LOP3.LUT R5, R5, R4, RZ, 0x3c, !PT ;  /* 0x0000000405051212 */ /* 0x000fc800078e3cff */
[----:B------:R-:W-:-:S04]  /*c200*/  @P1 LOP3.LUT R4, R5, R4, RZ, 0x3c, !PT ;  /* 0x0000000405041212 */ /* 0x000fc800078e3cff */
[----:B------:R-:W-:-:S05]  /*c210*/  @P1 LOP3.LUT R5, R5, R4, RZ, 0x3c, !PT ;  /* 0x0000000405051212 */ /* 0x000fca00078e3cff */
[----:B------:R-:W-:Y:S04]  /*c220*/  @P1 LDGSTS.E.BYPASS.LTC128B.128 [R8+0x15c00], desc[UR36][R4.64], !P4 ;  /* 0x15c0000004081fae */ /* 0x000fe8000e101d64 */
[----:B------:R-:W-:Y:S04]  /*c230*/  @P1 LDGSTS.E.BYPASS.LTC128B.128 [R8+0x17c00], desc[UR36][R4.64+0x40], !P3 ;  /* 0x17c0004004081fae */ /* 0x000fe8000d901d64 */
[----:B------:R0:W-:Y:S01]  /*c240*/  @P1 LDGSTS.E.BYPASS.LTC128B.128 [R8+0x19c00], desc[UR36][R4.64+0x80], !P2 ;  /* 0x19c0008004081fae */ /* 0x0001e2000d101d64 */
[----:B------:R-:W-:-:S03]  /*c250*/  ISETP.GE.AND P1, PT, R3, 0x41, PT ;  /* 0x000000410300780c */ /* 0x000fc60003f26270 */
[----:B0-----:R-:W0:Y:S10]  /*c260*/  SHFL.IDX PT, R5, R0, 0x2, 0x1c1f ;  /* 0x005c1f0000057f89 */ /* 0x001e3400000e0000 */
[----:B------:R-:W-:Y:S01]  /*c270*/  @P1 IMAD R8, R7, 0x2, R17 ;  /* 0x0000000207081824 */ /* 0x000fe200078e0211 */
[----:B------:R-:W1:Y:S04]  /*c280*/  SHFL.IDX PT, R4, R6, 0x2, 0x1c1f ;  /* 0x005c1f0006047f89 */ /* 0x000e6800000e0000 */
[----:B------:R-:W2:Y:S04]  /*c290*/  SHFL.IDX PT, R6, R6, 0x3, 0x1c1f ;  /* 0x007c1f0006067f89 */ /* 0x000ea800000e0000 */
[----:B------:R-:W3:Y:S01]  /*c2a0*/  SHFL.IDX PT, R0, R0, 0x3, 0x1c1f ;  /* 0x007c1f0000007f89 */ /* 0x000ee200000e0000 */
[----:B0-----:R-:W-:-:S05]  /*c2b0*/  @P1 LEA R5, P0, R9, R5, 0x1 ;  /* 0x0000000509051211 */ /* 0x001fca00078008ff */
[----:B-1----:R-:W-:-:S05]  /*c2c0*/  @P1 IMAD.X R4, RZ, RZ, R4, P0 ;  /* 0x000000ffff041224 */ /* 0x002fca00000e0604 */
[----:B------:R-:W-:-:S04]  /*c2d0*/  @P1 LOP3.LUT R5, R5, R4, RZ, 0x3c, !PT ;  /* 0x0000000405051212 */ /* 0x000fc800078e3cff */
[----:B------:R-:W-:-:S04]  /*c2e0*/  @P1 LOP3.LUT R4, R5, R4, RZ, 0x3c, !PT ;  /* 0x0000000405041212 */ /* 0x000fc800078e3cff */
[----:B------:R-:W-:-:S05]  /*c2f0*/  @P1 LOP3.LUT R5, R5, R4, RZ, 0x3c, !PT ;  /* 0x0000000405051212 */ /* 0x000fca00078e3cff */
[----:B------:R1:W-:Y:S04]  /*c300*/  @P1 LDGSTS.E.BYPASS.LTC128B.128 [R8+0x16400], desc[UR36][R4.64], !P4 ;  /* 0x1640000004081fae */ /* 0x0003e8000e101d64 */
[----:B------:R1:W-:Y:S04]  /*c310*/  @P1 LDGSTS.E.BYPASS.LTC128B.128 [R8+0x18400], desc[UR36][R4.64+0x40], !P3 ;  /* 0x1840004004081fae */ /* 0x0003e8000d901d64 */
[----:B--23--:R1:W-:Y:S02]  /*c320*/  @P1 LDGSTS.E.BYPASS.LTC128B.128 [R8+0x1a400], desc[UR36][R4.64+0x80], !P2 ;  /* 0x1a40008004081fae */ /* 0x00c3e4000d101d64 */
.L_x_302:
[----:B------:R-:W-:-:S13]  /*c330*/  ISETP.GE.AND P0, PT, R3, 0x61, PT ;  /* 0x000000610300780c */ /* 0x000fda0003f06270 */
[----:B01----:R-:W-:Y:S02]  /*c340*/  @P0 LEA R4, P1, R9, R0, 0x1 ;  /* 0x0000000009040211 */ /* 0x003fe400078208ff */
[----:B------:R-:W-:-:S03]  /*c350*/  @P0 LEA R7, R7, R17, 0x1 ;  /* 0x0000001107070211 */ /* 0x000fc600078e08ff */
[----:B------:R-:W-:-:S05]  /*c360*/  @P0 IMAD.X R5, RZ, RZ, R6, P1 ;  /* 0x000000ffff050224 */ /* 0x000fca00008e0606 */
[----:B------:R-:W-:Y:S01]  /*c370*/  @!PT LDS RZ, [RZ] ;  /* 0x00000000fffff984 */ /* 0x000fe20000000800 */
[----:B------:R-:W-:Y:S01]  /*c380*/  @!PT LDS RZ, [RZ] ;  /* 0x00000000fffff984 */ /* 0x000fe20000000800 */
[----:B------:R-:W-:Y:S01]  /*c390*/  @!PT LDS RZ, [RZ] ;  /* 0x00000000fffff984 */ /* 0x000fe20000000800 */
[----:B------:R0:W-:Y:S04]  /*c3a0*/  @P0 LDGSTS.E.BYPASS.LTC128B.128 [R7+0x16c00], desc[UR36][R4.64], !P4 ;  /* 0x16c0000004070fae */ /* 0x0001e8000e101d64 */
[----:B------:R0:W-:Y:S04]  /*c3b0*/  @P0 LDGSTS.E.BYPASS.LTC128B.128 [R7+0x18c00], desc[UR36][R4.64+0x40], !P3 ;  /* 0x18c0004004070fae */ /* 0x0001e8000d901d64 */
[----:B------:R0:W-:Y:S01]  /*c3c0*/  @P0 LDGSTS.E.BYPASS.LTC128B.128 [R7+0x1ac00], desc[UR36][R4.64+0x80], !P2 ;  /* 0x1ac0008004070fae */ /* 0x0001e2000d101d64 */
[----:B------:R-:W-:Y:S01]  /*c3d0*/  PLOP3.LUT P0, PT, PT, PT, PT, 0x80, 0x0 ;  /* 0x000000000000781c */ /* 0x000fe20003f0f070 */
[----:B------:R-:W-:-:S12]  /*c3e0*/  NOP ;  /* 0x0000000000007918 */ /* 0x000fd80000000000 */
.L_x_232:
[----:B------:R-:W-:Y:S02]  /*c3f0*/  PLOP3.LUT P1, PT, P1, P0, PT, 0xa2, 0x0 ;  /* 0x000000000000781c */ /* 0x000fe40000f21472 */
[----:B------:R-:W-:-:S08]  /*c400*/  @P0 R2UR P1, UR4, R2 ;  /* 0x00000000020402ca */ /* 0x000fd00000020000 */
[----:B------:R-:W-:-:S05]  /*c410*/  @P0 PLOP3.LUT P0, PT, P1, PT, PT, 0x80, 0x0 ;  /* 0x000000000000081c */ /* 0x000fca0000f0f070 */
[----:B------:R-:W-:Y:S01]  /*c420*/  @!P1 SYNCS.ARRIVE.TRANS64.RED.A0T1 RZ, [UR4+0x2d830], RZ ;  /* 0x02d830ffffff99a7 */ /* 0x000fe20008200404 */
[----:B------:R-:W-:Y:S07]  /*c430*/  @!P1 ARRIVES.LDGSTSBAR.64.TRANSCNT [UR4+0x2d830] ;  /* 0x02d83000ff0099b0 */ /* 0x000fee0008000a84 */
[----:B------:R-:W-:Y:S05]  /*c440*/  @P0 BRA.U.ANY `(.L_x_232) ;  /* 0xfffffffd00e80947 */ /* 0x000fea000393ffff */
[----:B------:R-:W-:Y:S01]  /*c450*/  NOP ;  /* 0x0000000000007918 */ /* 0x000fe20000000000 */
[----:B------:R-:W2:Y:S02]  /*c460*/  LDL R0, [R1+0x48] ;  /* 0x0000480001007983 */ /* 0x000ea40000100800 */
[----:B--2---:R-:W-:-:S13]  /*c470*/  ISETP.NE.AND P2, PT, R0, 0x3, PT ;  /* 0x000000030000780c */ /* 0x004fda0003f45270 */
[----:B------:R-:W-:Y:S05]  /*c480*/  @!P2 BRA `(.L_x_233) ;  /* 0x000000000004a947 */ /* 0x000fea0003800000 */
[----:B------:R-:W-:Y:S01]  /*c490*/  BPT.TRAP 0x1 ;  /* 0x000000040000795c */ /* 0x000fe20000300000 */
.L_x_233:
[----:B0-----:R0:W5:Y:S01]  /*c4a0*/  LDL.LU R4, [R1+0x28] ;  /* 0x0000280001047983 */ /* 0x0011620000300800 */
[----:B------:R0:W-:Y:S03]  /*c4b0*/  SYNCS.ARRIVE.TRANS64.A1T0 RZ, [R2+URZ+0x2d830], RZ ;  /* 0x02d830ff02ff79a7 */ /* 0x0001e6000810003f */
[----:B------:R0:W5:Y:S02]  /*c4c0*/  LDL.LU R3, [R1] ;  /* 0x0000000001037983 */ /* 0x0001640000300800 */
[----:B------:R-:W-:Y:S05]  /*c4d0*/  WARPSYNC.ALL ;  /* 0x0000000000007948 */ /* 0x000fea0003800000 */
[----:B------:R-:W-:Y:S01]  /*c4e0*/  ULDC.64 UR4, c[0x0][0x298] ;  /* 0x0000a60000047ab9 */ /* 0x000fe20000000a00 */
[----:B------:R-:W-:Y:S01]  /*c4f0*/  BAR.SYNC.DEFER_BLOCKING 0x8, 0x200 ;  /* 0x0208000000007b1d */ /* 0x000fe20000010000 */
[----:B------:R-:W-:Y:S01]  /*c500*/  LOP3.LUT P0, RZ, R16, 0x20, RZ, 0xc0, !PT ;  /* 0x0000002010ff7812 */ /* 0x000fe2000780c0ff */
[----:B0-----:R-:W-:-:S03]  /*c510*/  VIADD R2, R17, 0xc400 ;  /* 0x0000c40011027836 */ /* 0x001fc60000000000 */
[----:B------:R-:W-:Y:S01]  /*c520*/  SEL R28, R28, RZ, !P0 ;  /* 0x000000ff1c1c7207 */ /* 0x000fe20004000000 */
[----:B------:R-:W-:Y:S01]  /*c530*/  BSSY B6, `(.L_x_234) ;  /* 0x000001c000067945 */ /* 0x000fe20003800000 */
[----:B-----5:R-:W-:Y:S02]  /*c540*/  SEL R4, R4, RZ, !P0 ;  /* 0x000000ff04047207 */ /* 0x020fe40004000000 */
[----:B------:R-:W-:Y:S02]  /*c550*/  LOP3.LUT P0, RZ, R2, 0x1bf, RZ, 0xc0, !PT ;  /* 0x000001bf02ff7812 */ /* 0x000fe4000780c0ff */
[----:B------:R-:W-:Y:S01]  /*c560*/  SHF.R.S32.HI R0, RZ, 0x1f, R3 ;  /* 0x0000001fff007819 */ /* 0x000fe20000011403 */
[----:B------:R0:W-:Y:S04]  /*c570*/  STL [R1+0x38], R4 ;  /* 0x0000380401007387 */ /* 0x0001e80000100800 */
[----:B------:R-:W-:-:S04]  /*c580*/  IMAD R0, R0, UR4, RZ ;  /* 0x0000000400007c24 */ /* 0x000fc8000f8e02ff */
[C---:B------:R-:W-:Y:S02]  /*c590*/  IMAD R0, R3.reuse, UR5, R0 ;  /* 0x0000000503007c24 */ /* 0x040fe4000f8e0200 */
[----:B------:R-:W-:-:S04]  /*c5a0*/  IMAD.WIDE.U32 R2, R3, UR4, RZ ;  /* 0x0000000403027c25 */ /* 0x000fc8000f8e00ff */
[----:B------:R-:W-:Y:S01]  /*c5b0*/  IMAD.IADD R0, R3, 0x1, R0 ;  /* 0x0000000103007824 */ /* 0x000fe200078e0200 */
[----:B------:R0:W-:Y:S04]  /*c5c0*/  STL.64 [R1+0x28], R2 ;  /* 0x0000280201007387 */ /* 0x0001e80000100a00 */
[----:B------:R0:W-:Y:S01]  /*c5d0*/  STL [R1], R0 ;  /* 0x0000000001007387 */ /* 0x0001e20000100800 */
[----:B------:R-:W-:Y:S05]  /*c5e0*/  @!P0 BRA `(.L_x_235) ;  /* 0x0000000000408947 */ /* 0x000fea0003800000 */
[----:B0-----:R-:W-:Y:S01]  /*c5f0*/  MOV R2, 0x0 ;  /* 0x0000000000027802 */ /* 0x001fe20000000f00 */
        /* <DEDUP_REMOVED lines=15> */
.L_x_235:
[----:B------:R-:W-:Y:S05]  /*c6f0*/  BSYNC B6 ;  /* 0x0000000000067941 */ /* 0x000fea0003800000 */
.L_x_234:
[----:B0-----:R-:W2:Y:S01]  /*c700*/  LDL.LU R2, [R1] ;  /* 0x0000000001027983 */ /* 0x001ea20000300800 */
[----:B------:R-:W0:Y:S01]  /*c710*/  LDC R10, c[0x0][0x448] ;  /* 0x00011200ff0a7b82 */ /* 0x000e220000000800 */
[----:B------:R-:W-:Y:S01]  /*c720*/  ULDC.64 UR4, c[0x0][0x2d8] ;  /* 0x0000b60000047ab9 */ /* 0x000fe20000000a00 */
[----:B------:R-:W-:Y:S01]  /*c730*/  ULDC.64 UR6, c[0x0][0x2e0] ;  /* 0x0000b80000067ab9 */ /* 0x000fe20000000a00 */
[----:B------:R-:W3:Y:S01]  /*c740*/  LDL.LU.64 R20, [R1+0x28] ;  /* 0x0000280001147983 */ /* 0x000ee20000300a00 */
[----:B------:R-:W-:-:S03]  /*c750*/  ULDC.64 UR8, c[0x0][0x280] ;  /* 0x0000a00000087ab9 */ /* 0x000fc60000000a00 */
[----:B------:R-:W4:Y:S01]  /*c760*/  LDL.LU R0, [R1+0x38] ;  /* 0x0000380001007983 */ /* 0x000f220000300800 */
[----:B------:R-:W1:Y:S01]  /*c770*/  S2R R13, SR_TID.X ;  /* 0x00000000000d7919 */ /* 0x000e620000002100 */
[----:B0-----:R-:W-:-:S13]  /*c780*/  ISETP.NE.AND P0, PT, R10, 0x1, PT ;  /* 0x000000010a00780c */ /* 0x001fda0003f05270 */
[----:B------:R-:W0:Y:S01]  /*c790*/  @P0 LDC R4, c[0x0][0x44c] ;  /* 0x00011300ff040b82 */ /* 0x000e220000000800 */
[----:B-1----:R-:W-:-:S07]  /*c7a0*/  IMAD.SHL.U32 R11, R13, 0x8, RZ ;  /* 0x000000080d0b7824 */ /* 0x002fce00078e00ff */
[----:B------:R-:W1:Y:S01]  /*c7b0*/  @P0 LDC R5, c[0x0][0x450] ;  /* 0x00011400ff050b82 */ /* 0x000e620000000800 */
[----:B------:R-:W-:-:S04]  /*c7c0*/  LOP3.LUT R11, R11, 0x18, RZ, 0xc0, !PT ;  /* 0x000000180b0b7812 */ /* 0x000fc800078ec0ff */
[C---:B------:R-:W-:Y:S02]  /*c7d0*/  LOP3.LUT R12, R11.reuse, 0x20, RZ, 0xfc, !PT ;  /* 0x000000200b0c7812 */ /* 0x040fe400078efcff */
[----:B------:R-:W-:Y:S01]  /*c7e0*/  LOP3.LUT R11, R11, 0x40, RZ, 0xfc, !PT ;  /* 0x000000400b0b7812 */ /* 0x000fe200078efcff */
[----:B--2---:R-:W-:Y:S02]  /*c7f0*/  IMAD.MOV.U32 R3, RZ, RZ, R2 ;  /* 0x000000ffff037224 */ /* 0x004fe400078e0002 */
[----:B---3--:R-:W-:Y:S01]  /*c800*/  IMAD.MOV.U32 R2, RZ, RZ, R20 ;  /* 0x000000ffff027224 */ /* 0x008fe200078e0014 */
[----:B------:R-:W2:Y:S03]  /*c810*/  S2R R21, SR_TID.X ;  /* 0x0000000000157919 */ /* 0x000ea60000002100 */
[C---:B------:R-:W-:Y:S01]  /*c820*/  IMAD.WIDE.U32 R2, R26.reuse, UR4, R2 ;  /* 0x000000041a027c25 */ /* 0x040fe2000f8e0002 */
[----:B------:R-:W3:Y:S03]  /*c830*/  S2R R20, SR_TID.X ;  /* 0x0000000000147919 */ /* 0x000ee60000002100 */
[----:B------:R-:W-:Y:S01]  /*c840*/  IMAD R3, R26, UR5, R3 ;  /* 0x000000051a037c24 */ /* 0x000fe2000f8e0203 */
[----:B------:R-:W-:Y:S01]  /*c850*/  ULDC.64 UR4, c[0x0][0x2d0] ;  /* 0x0000b40000047ab9 */ /* 0x000fe20000000a00 */
[----:B----4-:R-:W-:-:S02]  /*c860*/  IMAD R0, R0, UR6, RZ ;  /* 0x0000000600007c24 */ /* 0x010fc4000f8e02ff */
[----:B------:R-:W-:-:S04]  /*c870*/  IMAD.WIDE.U32 R2, R28, UR6, R2 ;  /* 0x000000061c027c25 */ /* 0x000fc8000f8e0002 */
[----:B------:R-:W-:Y:S01]  /*c880*/  IMAD R0, R28, UR7, R0 ;  /* 0x000000071c007c24 */ /* 0x000fe2000f8e0200 */
[----:B------:R-:W-:-:S03]  /*c890*/  ULDC.64 UR6, c[0x0][0x2c8] ;  /* 0x0000b20000067ab9 */ /* 0x000fc60000000a00 */
[----:B------:R-:W-:Y:S02]  /*c8a0*/  IMAD.IADD R3, R3, 0x1, R0 ;  /* 0x0000000103037824 */ /* 0x000fe400078e0200 */
[----:B--2---:R-:W-:Y:S01]  /*c8b0*/  IMAD.SHL.U32 R21, R21, 0x20, RZ ;  /* 0x0000002015157824 */ /* 0x004fe200078e00ff */
[----:B---3--:R-:W-:-:S04]  /*c8c0*/  LOP3.LUT R20, R20, 0x7f, RZ, 0xc0, !PT ;  /* 0x0000007f14147812 */ /* 0x008fc800078ec0ff */
[----:B------:R-:W-:Y:S02]  /*c8d0*/  LOP3.LUT R21, R21, 0x60, RZ, 0xc0, !PT ;  /* 0x0000006015157812 */ /* 0x000fe400078ec0ff */
[----:B------:R-:W-:-:S04]  /*c8e0*/  SHF.R.U32.HI R20, RZ, 0x2, R20 ;  /* 0x00000002ff147819 */ /* 0x000fc80000011614 */
[----:B------:R-:W-:Y:S02]  /*c8f0*/  LOP3.LUT R20, R20, R21, RZ, 0xfc, !PT ;  /* 0x0000001514147212 */ /* 0x000fe400078efcff */
[----:B------:R-:W-:-:S03]  /*c900*/  LOP3.LUT R21, R13, 0x7f, RZ, 0xc0, !PT ;  /* 0x0000007f0d157812 */ /* 0x000fc600078ec0ff */
[----:B------:R-:W-:Y:S01]  /*c910*/  IMAD R6, R25, 0xc0, R20 ;  /* 0x000000c019067824 */ /* 0x000fe200078e0214 */
[----:B------:R-:W-:Y:S01]  /*c920*/  SHF.R.U32.HI R21, RZ, 0x2, R21 ;  /* 0x00000002ff157819 */ /* 0x000fe20000011615 */
[----:B------:R-:W-:Y:S02]  /*c930*/  IMAD.SHL.U32 R20, R13, 0x8, RZ ;  /* 0x000000080d147824 */ /* 0x000fe400078e00ff */
[----:B0-----:R-:W-:Y:S01]  /*c940*/  @P0 IMAD.HI.U32 R0, R6, R4, RZ ;  /* 0x0000000406000227 */ /* 0x001fe200078e00ff */
[----:B------:R-:W-:Y:S02]  /*c950*/  MOV R4, R6 ;  /* 0x0000000600047202 */ /* 0x000fe40000000f00 */
[----:B------:R-:W-:Y:S02]  /*c960*/  LOP3.LUT R20, R20, 0x18, RZ, 0xc0, !PT ;  /* 0x0000001814147812 */ /* 0x000fe400078ec0ff */
[----:B-1----:R-:W-:-:S04]  /*c970*/  @P0 SHF.R.U32.HI R4, RZ, R5, R0 ;  /* 0x00000005ff040219 */ /* 0x002fc80000011600 */
[----:B------:R-:W-:-:S05]  /*c980*/  SHF.R.S32.HI R0, RZ, 0x1f, R4 ;  /* 0x0000001fff007819 */ /* 0x000fca0000011404 */
[----:B------:R-:W-:-:S04]  /*c990*/  IMAD R0, R0, UR4, RZ ;  /* 0x0000000400007c24 */ /* 0x000fc8000f8e02ff */
[C---:B------:R-:W-:Y:S02]  /*c9a0*/  IMAD R7, R4.reuse, UR5, R0 ;  /* 0x0000000504077c24 */ /* 0x040fe4000f8e0200 */
[----:B------:R-:W-:Y:S02]  /*c9b0*/  IMAD.MOV R0, RZ, RZ, -R4 ;  /* 0x000000ffff007224 */ /* 0x000fe400078e0a04 */
[----:B------:R-:W-:-:S04]  /*c9c0*/  IMAD.WIDE.U32 R4, R4, UR4, R2 ;  /* 0x0000000404047c25 */ /* 0x000fc8000f8e0002 */
[----:B------:R-:W-:Y:S02]  /*c9d0*/  IMAD R0, R10, R0, R6 ;  /* 0x000000000a007224 */ /* 0x000fe400078e0206 */
[----:B------:R-:W-:-:S03]  /*c9e0*/  IMAD.IADD R5, R5, 0x1, R7 ;  /* 0x0000000105057824 */ /* 0x000fc600078e0207 */
[----:B------:R-:W-:Y:S01]  /*c9f0*/  SHF.R.S32.HI R7, RZ, 0x1f, R0 ;  /* 0x0000001fff077819 */ /* 0x000fe20000011400 */
[----:B------:R-:W-:-:S04]  /*ca00*/  IMAD.WIDE.U32 R8, R0, UR6, R4 ;  /* 0x0000000600087c25 */ /* 0x000fc8000f8e0004 */
[----:B------:R-:W-:Y:S01]  /*ca10*/  IMAD R7, R7, UR6, RZ ;  /* 0x0000000607077c24 */ /* 0x000fe2000f8e02ff */
[----:B------:R-:W-:Y:S01]  /*ca20*/  LEA R4, P1, R8, UR8, 0x1 ;  /* 0x0000000808047c11 */ /* 0x000fe2000f8208ff */
[----:B------:R-:W-:Y:S02]  /*ca30*/  VIADD R5, R6, 0x80 ;  /* 0x0000008006057836 */ /* 0x000fe40000000000 */
[----:B------:R-:W-:Y:S02]  /*ca40*/  IMAD R0, R0, UR7, R7 ;  /* 0x0000000700007c24 */ /* 0x000fe4000f8e0207 */
[----:B------:R-:W0:Y:S01]  /*ca50*/  @P0 LDC R7, c[0x0][0x44c] ;  /* 0x00011300ff070b82 */ /* 0x000e220000000800 */
[----:B------:R-:W-:Y:S02]  /*ca60*/  IMAD.MOV.U32 R6, RZ, RZ, R5 ;  /* 0x000000ffff067224 */ /* 0x000fe400078e0005 */
[----:B------:R-:W-:-:S05]  /*ca70*/  IMAD.IADD R0, R9, 0x1, R0 ;  /* 0x0000000109007824 */ /* 0x000fca00078e0200 */
[----:B------:R-:W-:Y:S02]  /*ca80*/  LEA.HI.X R0, R8, UR9, R0, 0x1, P1 ;  /* 0x0000000908007c11 */ /* 0x000fe400088f0c00 */
[----:B------:R-:W1:Y:S01]  /*ca90*/  @P0 LDC R8, c[0x0][0x450] ;  /* 0x00011400ff080b82 */ /* 0x000e620000000800 */
[----:B0-----:R-:W-:-:S05]  /*caa0*/  @P0 IMAD.HI.U32 R7, R5, R7, RZ ;  /* 0x0000000705070227 */ /* 0x001fca00078e00ff */
[----:B-1----:R-:W-:-:S05]  /*cab0*/  @P0 SHF.R.U32.HI R6, RZ, R8, R7 ;  /* 0x00000008ff060219 */ /* 0x002fca0000011607 */
[----:B------:R-:W-:Y:S02]  /*cac0*/  IMAD.MOV R7, RZ, RZ, -R6 ;  /* 0x000000ffff077224 */ /* 0x000fe400078e0a06 */
[----:B------:R-:W-:-:S04]  /*cad0*/  IMAD.WIDE.U32 R2, R6, UR4, R2 ;  /* 0x0000000406027c25 */ /* 0x000fc8000f8e0002 */
[----:B------:R-:W-:Y:S01]  /*cae0*/  IMAD R5, R10, R7, R5 ;  /* 0x000000070a057224 */ /* 0x000fe200078e0205 */
[----:B------:R-:W-:-:S05]  /*caf0*/  SHF.R.S32.HI R7, RZ, 0x1f, R6 ;  /* 0x0000001fff077819 */ /* 0x000fca0000011406 */
[----:B------:R-:W-:Y:S01]  /*cb00*/  IMAD R7, R7, UR4, RZ ;  /* 0x0000000407077c24 */ /* 0x000fe2000f8e02ff */
[----:B------:R-:W-:Y:S02]  /*cb10*/  ULDC UR4, c[0x0][0x2b8] ;  /* 0x0000ae0000047ab9 */ /* 0x000fe40000000800 */
[----:B------:R-:W-:Y:S01]  /*cb20*/  ISETP.GE.AND P3, PT, R20, UR4, PT ;  /* 0x0000000414007c0c */ /* 0x000fe2000bf66270 */
[----:B------:R-:W-:Y:S01]  /*cb30*/  IMAD R7, R6, UR5, R7 ;  /* 0x0000000506077c24 */ /* 0x000fe2000f8e0207 */
[----:B------:R-:W-:Y:S01]  /*cb40*/  SHF.R.S32.HI R6, RZ, 0x1f, R5 ;  /* 0x0000001fff067819 */ /* 0x000fe20000011405 */
[----:B------:R-:W-:Y:S01]  /*cb50*/  UMOV UR5, 0xffffffff ;  /* 0xffffffff00057882 */ /* 0x000fe20000000000 */
[----:B------:R-:W-:Y:S01]  /*cb60*/  ISETP.GE.AND P1, PT, R11, UR4, PT ;  /* 0x000000040b007c0c */ /* 0x000fe2000bf26270 */
[----:B------:R-:W-:Y:S02]  /*cb70*/  IMAD.IADD R3, R3, 0x1, R7 ;  /* 0x0000000103037824 */ /* 0x000fe400078e0207 */
[----:B------:R-:W-:-:S02]  /*cb80*/  IMAD R6, R6, UR6, RZ ;  /* 0x0000000606067c24 */ /* 0x000fc4000f8e02ff */
[----:B------:R-:W-:-:S04]  /*cb90*/  IMAD.WIDE.U32 R2, R5, UR6, R2 ;  /* 0x0000000605027c25 */ /* 0x000fc8000f8e0002 */
[----:B------:R-:W-:Y:S01]  /*cba0*/  IMAD R6, R5, UR7, R6 ;  /* 0x0000000705067c24 */ /* 0x000fe2000f8e0206 */
[----:B------:R-:W-:-:S04]  /*cbb0*/  LEA R8, P0, R2, UR8, 0x1 ;  /* 0x0000000802087c11 */ /* 0x000fc8000f8008ff */
[----:B------:R-:W-:-:S04]  /*cbc0*/  IADD3 R3, R3, R6, RZ ;  /* 0x0000000603037210 */ /* 0x000fc80007ffe0ff */
[----:B------:R-:W-:Y:S02]  /*cbd0*/  LEA.HI.X R3, R2, UR9, R3, 0x1, P0 ;  /* 0x0000000902037c11 */ /* 0x000fe400080f0c03 */
[----:B------:R-:W-:Y:S01]  /*cbe0*/  ISETP.GE.AND P0, PT, R12, UR4, PT ;  /* 0x000000040c007c0c */ /* 0x000fe2000bf06270 */
[----:B------:R-:W-:-:S12]  /*cbf0*/  BRA.DIV UR5, `(.L_x_236) ;  /* 0x0000003605407947 */ /* 0x000fd8000b800000 */
[----:B------:R-:W2:Y:S04]  /*cc00*/  LDL.LU R5, [R1+0x30] ;  /* 0x0000300001057983 */ /* 0x000ea80000300800 */
[----:B------:R-:W3:Y:S01]  /*cc10*/  LDL R9, [R1+0x1c] ;  /* 0x00001c0001097983 */ /* 0x000ee20000100800 */
[----:B------:R-:W-:-:S03]  /*cc20*/  IMAD R25, R25, 0xc0, R21 ;  /* 0x000000c019197824 */ /* 0x000fc600078e0215 */
[----:B------:R-:W-:Y:S01]  /*cc30*/  SHFL.IDX PT, R6, R0, RZ, 0x1c1f ;  /* 0x001c1fff00067589 */ /* 0x000fe200000e0000 */
[----:B--2---:R-:W-:-:S03]  /*cc40*/  IMAD R2, R5, R10, RZ ;  /* 0x0000000a05027224 */ /* 0x004fc600078e02ff */
[----:B------:R-:W0:Y:S02]  /*cc50*/  SHFL.IDX PT, R5, R4, RZ, 0x1c1f ;  /* 0x001c1fff04057589 */ /* 0x000e2400000e0000 */
[----:B------:R-:W-:-:S13]  /*cc60*/  ISETP.GE.AND P2, PT, R25, R2, PT ;  /* 0x000000021900720c */ /* 0x000fda0003f46270 */
[----:B0-----:R-:W-:-:S05]  /*cc70*/  @!P2 LEA R5, P4, R20, R5, 0x1 ;  /* 0x000000051405a211 */ /* 0x001fca00078808ff */
[----:B------:R-:W-:-:S04]  /*cc80*/  @!P2 IMAD.X R6, RZ, RZ, R6, P4 ;  /* 0x000000ffff06a224 */ /* 0x000fc800020e0606 */
[----:B------:R-:W-:Y:S02]  /*cc90*/  @!P2 IMAD.MOV.U32 R7, RZ, RZ, R6 ;  /* 0x000000ffff07a224 */ /* 0x000fe400078e0006 */
[----:B------:R-:W-:Y:S02]  /*cca0*/  @!P2 IMAD.MOV.U32 R6, RZ, RZ, R5 ;  /* 0x000000ffff06a224 */ /* 0x000fe400078e0005 */
[----:B------:R-:W0:Y:S04]  /*ccb0*/  SHFL.IDX PT, R5, R4, 0x1, 0x1c1f ;  /* 0x003c1f0004057f89 */ /* 0x000e2800000e0000 */
[----:B---3--:R-:W-:Y:S04]  /*ccc0*/  @!P2 LDGSTS.E.BYPASS.LTC128B.128 [R9+0xc400], desc[UR36][R6.64], !P3 ;  /* 0x0c4000000609afae */ /* 0x008fe8000d901d64 */
[----:B------:R-:W-:Y:S04]  /*ccd0*/  @!P2 LDGSTS.E.BYPASS.LTC128B.128 [R9+0xf400], desc[UR36][R6.64+0x40], !P0 ;  /* 0x0f4000400609afae */ /* 0x000fe8000c101d64 */
[----:B------:R1:W-:Y:S04]  /*cce0*/  @!P2 LDGSTS.E.BYPASS.LTC128B.128 [R9+0x12400], desc[UR36][R6.64+0x80], !P1 ;  /* 0x124000800609afae */ /* 0x0003e8000c901d64 */
[----:B-1----:R-:W1:Y:S01]  /*ccf0*/  SHFL.IDX PT, R7, R0, 0x1, 0x1c1f ;  /* 0x003c1f0000077f89 */ /* 0x002e6200000e0000 */
[----:B------:R-:W-:-:S05]  /*cd00*/  VIADD R6, R25, 0x20 ;  /* 0x0000002019067836 */ /* 0x000fca0000000000 */
[----:B------:R-:W-:-:S13]  /*cd10*/  ISETP.GE.AND P2, PT, R6, R2, PT ;  /* 0x000000020600720c */ /* 0x000fda0003f46270 */
[----:B0-----:R-:W-:-:S04]  /*cd20*/  @!P2 LEA R5, P4, R20, R5, 0x1 ;  /* 0x000000051405a211 */ /* 0x001fc800078808ff */
[----:B------:R-:W-:Y:S01]  /*cd30*/  @!P2 MOV R6, R5 ;  /* 0x000000050006a202 */ /* 0x000fe20000000f00 */
[----:B-1----:R-:W-:Y:S01]  /*cd40*/  @!P2 IMAD.X R7, RZ, RZ, R7, P4 ;  /* 0x000000ffff07a224 */ /* 0x002fe200020e0607 */
[----:B------:R-:W0:Y:S04]  /*cd50*/  SHFL.IDX PT, R5, R4, 0x2, 0x1c1f ;  /* 0x005c1f0004057f89 */ /* 0x000e2800000e0000 */
[----:B------:R-:W-:Y:S04]  /*cd60*/  @!P2 LDGSTS.E.BYPASS.LTC128B.128 [R9+0xcc00], desc[UR36][R6.64], !P3 ;  /* 0x0cc000000609afae */ /* 0x000fe8000d901d64 */
[----:B------:R-:W-:Y:S04]  /*cd70*/  @!P2 LDGSTS.E.BYPASS.LTC128B.128 [R9+0xfc00], desc[UR36][R6.64+0x40], !P0 ;  /* 0x0fc000400609afae */ /* 0x000fe8000c101d64 */
[----:B------:R1:W-:Y:S04]  /*cd80*/  @!P2 LDGSTS.E.BYPASS.LTC128B.128 [R9+0x12c00], desc[UR36][R6.64+0x80], !P1 ;  /* 0x12c000800609afae */ /* 0x0003e8000c901d64 */
[----:B------:R-:W-:Y:S04]  /*cd90*/  SHFL.IDX PT, R4, R4, 0x3, 0x1c1f ;  /* 0x007c1f0004047f89 */ /* 0x000fe800000e0000 */
[----:B-1----:R-:W1:Y:S01]  /*cda0*/  SHFL.IDX PT, R7, R0, 0x2, 0x1c1f ;  /* 0x005c1f0000077f89 */ /* 0x002e6200000e0000 */
[----:B------:R-:W-:-:S03]  /*cdb0*/  VIADD R6, R25, 0x40 ;  /* 0x0000004019067836 */ /* 0x000fc60000000000 */
[----:B------:R-:W2:Y:S02]  /*cdc0*/  SHFL.IDX PT, R0, R0, 0x3, 0x1c1f ;  /* 0x007c1f0000007f89 */ /* 0x000ea400000e0000 */
[----:B------:R-:W-:-:S13]  /*cdd0*/  ISETP.GE.AND P2, PT, R6, R2, PT ;  /* 0x000000020600720c */ /* 0x000fda0003f46270 */
[----:B0-----:R-:W-:-:S05]  /*cde0*/  @!P2 LEA R5, P4, R20, R5, 0x1 ;  /* 0x000000051405a211 */ /* 0x001fca00078808ff */
[----:B-1----:R-:W-:Y:S02]  /*cdf0*/  @!P2 IMAD.X R7, RZ, RZ, R7, P4 ;  /* 0x000000ffff07a224 */ /* 0x002fe400020e0607 */
[----:B------:R-:W-:Y:S02]  /*ce00*/  @!P2 IMAD.MOV.U32 R6, RZ, RZ, R5 ;  /* 0x000000ffff06a224 */ /* 0x000fe400078e0005 */
[----:B------:R-:W-:-:S03]  /*ce10*/  VIADD R5, R25, 0x60 ;  /* 0x0000006019057836 */ /* 0x000fc60000000000 */
[----:B------:R-:W-:Y:S04]  /*ce20*/  @!P2 LDGSTS.E.BYPASS.LTC128B.128 [R9+0xd400], desc[UR36][R6.64], !P3 ;  /* 0x0d4000000609afae */ /* 0x000fe8000d901d64 */
[----:B------:R-:W-:Y:S04]  /*ce30*/  @!P2 LDGSTS.E.BYPASS.LTC128B.128 [R9+0x10400], desc[UR36][R6.64+0x40], !P0 ;  /* 0x104000400609afae */ /* 0x000fe8000c101d64 */
[----:B------:R-:W-:Y:S01]  /*ce40*/  @!P2 LDGSTS.E.BYPASS.LTC128B.128 [R9+0x13400], desc[UR36][R6.64+0x80], !P1 ;  /* 0x134000800609afae */ /* 0x000fe2000c901d64 */
[----:B------:R-:W-:-:S13]  /*ce50*/  ISETP.GE.AND P2, PT, R5, R2, PT ;  /* 0x000000020500720c */ /* 0x000fda0003f46270 */
[----:B------:R-:W-:-:S05]  /*ce60*/  @!P2 LEA R4, P4, R20, R4, 0x1 ;  /* 0x000000041404a211 */ /* 0x000fca00078808ff */
[----:B--2---:R-:W-:-:S04]  /*ce70*/  @!P2 IMAD.X R0, RZ, RZ, R0, P4 ;  /* 0x000000ffff00a224 */ /* 0x004fc800020e0600 */
[----:B------:R-:W-:Y:S02]  /*ce80*/  @!P2 IMAD.MOV.U32 R5, RZ, RZ, R0 ;  /* 0x000000ffff05a224 */ /* 0x000fe400078e0000 */
[----:B------:R-:W-:Y:S04]  /*ce90*/  SHFL.IDX PT, R0, R3, RZ, 0x1c1f ;  /* 0x001c1fff03007589 */ /* 0x000fe800000e0000 */
[----:B------:R-:W-:Y:S04]  /*cea0*/  @!P2 LDGSTS.E.BYPASS.LTC128B.128 [R9+0xdc00], desc[UR36][R4.64], !P3 ;  /* 0x0dc000000409afae */ /* 0x000fe8000d901d64 */
[----:B------:R-:W-:Y:S04]  /*ceb0*/  @!P2 LDGSTS.E.BYPASS.LTC128B.128 [R9+0x10c00], desc[UR36][R4.64+0x40], !P0 ;  /* 0x10c000400409afae */ /* 0x000fe8000c101d64 */
[----:B------:R0:W-:Y:S04]  /*cec0*/  @!P2 LDGSTS.E.BYPASS.LTC128B.128 [R9+0x13c00], desc[UR36][R4.64+0x80], !P1 ;  /* 0x13c000800409afae */ /* 0x0001e8000c901d64 */
[----:B------:R-:W-:Y:S04]  /*ced0*/  SHFL.IDX PT, R3, R3, 0x1, 0x1c1f ;  /* 0x003c1f0003037f89 */ /* 0x000fe800000e0000 */
[----:B0-----:R-:W0:Y:S01]  /*cee0*/  SHFL.IDX PT, R4, R8, RZ, 0x1c1f ;  /* 0x001c1fff08047589 */ /* 0x001e2200000e0000 */
[----:B------:R-:W-:-:S03]  /*cef0*/  VIADD R5, R25, 0x80 ;  /* 0x0000008019057836 */ /* 0x000fc60000000000 */
[----:B------:R-:W1:Y:S02]  /*cf00*/  SHFL.IDX PT, R8, R8, 0x1, 0x1c1f ;  /* 0x003c1f0008087f89 */ /* 0x000e6400000e0000 */
[----:B------:R-:W-:-:S13]  /*cf10*/  ISETP.GE.AND P2, PT, R5, R2, PT ;  /* 0x000000020500720c */ /* 0x000fda0003f46270 */
[----:B0-----:R-:W-:-:S04]  /*cf20*/  @!P2 LEA R4, P4, R20, R4, 0x1 ;  /* 0x000000041404a211 */ /* 0x001fc800078808ff */
[----:B------:R-:W-:-:S05]  /*cf30*/  @!P2 IADD3.X R0, RZ, R0, RZ, P4, !PT ;  /* 0x00000000ff00a210 */ /* 0x000fca00027fe4ff */
[----:B------:R-:W-:-:S05]  /*cf40*/  @!P2 IMAD.MOV.U32 R5, RZ, RZ, R0 ;  /* 0x000000ffff05a224 */ /* 0x000fca00078e0000 */
[----:B------:R0:W-:Y:S04]  /*cf50*/  @!P2 LDGSTS.E.BYPASS.LTC128B.128 [R9+0xe400], desc[UR36][R4.64], !P3 ;  /* 0x0e4000000409afae */ /* 0x0001e8000d901d64 */
[----:B------:R0:W-:Y:S04]  /*cf60*/  @!P2 LDGSTS.E.BYPASS.LTC128B.128 [R9+0x11400], desc[UR36][R4.64+0x40], !P0 ;  /* 0x114000400409afae */ /* 0x0001e8000c101d64 */
[----:B-1----:R0:W-:Y:S02]  /*cf70*/  @!P2 LDGSTS.E.BYPASS.LTC128B.128 [R9+0x14400], desc[UR36][R4.64+0x80], !P1 ;  /* 0x144000800409afae */ /* 0x0021e4000c901d64 */
.L_x_315:
[----:B------:R-:W2:Y:S01]  /*cf80*/  LDL R0, [R1+0x1c] ;  /* 0x00001c0001007983 */ /* 0x000ea20000100800 */
[----:B------:R-:W-:-:S05]  /*cf90*/  VIADD R25, R25, 0xa0 ;  /* 0x000000a019197836 */ /* 0x000fca0000000000 */
[----:B------:R-:W-:-:S13]  /*cfa0*/  ISETP.GE.AND P2, PT, R25, R2, PT ;  /* 0x000000021900720c */ /* 0x000fda0003f46270 */
[----:B------:R-:W-:-:S05]  /*cfb0*/  @!P2 LEA R2, P4, R20, R8, 0x1 ;  /* 0x000000081402a211 */ /* 0x000fca00078808ff */
[----:B------:R-:W-:-:S05]  /*cfc0*/  @!P2 IMAD.X R3, RZ, RZ, R3, P4 ;  /* 0x000000ffff03a224 */ /* 0x000fca00020e0603 */
[----:B------:R-:W-:Y:S01]  /*cfd0*/  @!PT LDS RZ, [RZ] ;  /* 0x00000000fffff984 */ /* 0x000fe20000000800 */
[----:B------:R-:W-:Y:S01]  /*cfe0*/  @!PT LDS RZ, [RZ] ;  /* 0x00000000fffff984 */ /* 0x000fe20000000800 */
[----:B------:R-:W-:Y:S01]  /*cff0*/  @!PT LDS RZ, [RZ] ;  /* 0x00000000fffff984 */ /* 0x000fe20000000800 */
[----:B--2---:R1:W-:Y:S04]  /*d000*/  @!P2 LDGSTS.E.BYPASS.LTC128B.128 [R0+0xec00], desc[UR36][R2.64], !P3 ;  /* 0x0ec000000200afae */ /* 0x0043e8000d901d64 */
[----:B------:R1:W-:Y:S01]  /*d010*/  @!P2 LDGSTS.E.BYPASS.LTC128B.128 [R0+0x11c00], desc[UR36][R2.64+0x40], !P0 ;  /* 0x11c000400200afae */ /* 0x0003e2000c101d64 */
[----:B------:R-:W-:-:S03]  /*d020*/  PLOP3.LUT P0, PT, PT, PT, PT, 0x80, 0x0 ;  /* 0x000000000000781c */ /* 0x000fc60003f0f070 */
[----:B------:R1:W-:Y:S01]  /*d030*/  @!P2 LDGSTS.E.BYPASS.LTC128B.128 [R0+0x14c00], desc[UR36][R2.64+0x80], !P1 ;  /* 0x14c000800200afae */ /* 0x0003e2000c901d64 */
[----:B------:R-:W-:-:S09]  /*d040*/  NOP ;  /* 0x0000000000007918 */ /* 0x000fd20000000000 */
.L_x_237:
[----:B------:R-:W-:Y:S02]  /*d050*/  PLOP3.LUT P1, PT, P1, P0, PT, 0xa2, 0x0 ;  /* 0x000000000000781c */ /* 0x000fe40000f21472 */
[----:B------:R-:W-:-:S08]  /*d060*/  @P0 R2UR P1, UR4, R17 ;  /* 0x00000000110402ca */ /* 0x000fd00000020000 */
[----:B------:R-:W-:-:S05]  /*d070*/  @P0 PLOP3.LUT P0, PT, P1, PT, PT, 0x80, 0x0 ;  /* 0x000000000000081c */ /* 0x000fca0000f0f070 */
[----:B------:R-:W-:Y:S01]  /*d080*/  @!P1 SYNCS.ARRIVE.TRANS64.RED.A0T1 RZ, [UR4+0x2d800], RZ ;  /* 0x02d800ffffff99a7 */ /* 0x000fe20008200404 */
[----:B------:R-:W-:Y:S07]  /*d090*/  @!P1 ARRIVES.LDGSTSBAR.64.TRANSCNT [UR4+0x2d800] ;  /* 0x02d80000ff0099b0 */ /* 0x000fee0008000a84 */
[----:B------:R-:W-:Y:S05]  /*d0a0*/  @P0 BRA.U.ANY `(.L_x_237) ;  /* 0xfffffffd00e80947 */ /* 0x000fea000393ffff */
[----:B-1----:R-:W2:Y:S02]  /*d0b0*/  LDL.LU R2, [R1+0x3c] ;  /* 0x00003c0001027983 */ /* 0x002ea40000300800 */
[----:B--2---:R-:W-:-:S05]  /*d0c0*/  VIADD R2, R2, 0x1 ;  /* 0x0000000102027836 */ /* 0x004fca0000000000 */
[----:B------:R1:W-:Y:S01]  /*d0d0*/  STL [R1+0x3c], R2 ;  /* 0x00003c0201007387 */ /* 0x0003e20000100800 */
[----:B------:R-:W-:-:S04]  /*d0e0*/  LEA.HI R0, R2, R2, RZ, 0x1 ;  /* 0x0000000202007211 */ /* 0x000fc800078f08ff */
[----:B------:R-:W-:-:S05]  /*d0f0*/  LOP3.LUT R0, R0, 0xfffffffe, RZ, 0xc0, !PT ;  /* 0xfffffffe00007812 */ /* 0x000fca00078ec0ff */
[----:B------:R-:W-:-:S05]  /*d100*/  IMAD.IADD R0, R2, 0x1, -R0 ;  /* 0x0000000102007824 */ /* 0x000fca00078e0a00 */
[----:B------:R-:W-:Y:S01]  /*d110*/  SHF.L.U32 R0, R0, 0x1f, RZ ;  /* 0x0000001f00007819 */ /* 0x000fe200000006ff */
[----:B------:R-:W-:Y:S01]  /*d120*/  NOP ;  /* 0x0000000000007918 */ /* 0x000fe20000000000 */
[----:B------:R1:W-:Y:S01]  /*d130*/  SYNCS.ARRIVE.TRANS64.A1T0 RZ, [R17+URZ+0x2d800], RZ ;  /* 0x02d800ff11ff79a7 */ /* 0x0003e2000810003f */
[----:B------:R-:W-:Y:S01]  /*d140*/  BSSY B0, `(.L_x_238) ;  /* 0x0000003000007945 */ /* 0x000fe20003800000 */
[----:B------:R-:W2:Y:S03]  /*d150*/  SYNCS.PHASECHK.TRANS64.TRYWAIT P0, [R17+URZ+0x2d820], R0 ;  /* 0x02d82000110075a7 */ /* 0x000ea6000800017f */
[----:B-12---:R-:W-:Y:S05]  /*d160*/  @!P0 BRA `(.L_x_239) ;  /* 0x0000003400e48947 */ /* 0x006fea0003800000 */
.L_x_316:
[----:B------:R-:W-:Y:S05]  /*d170*/  BSYNC B0 ;  /* 0x0000000000007941 */ /* 0x000fea0003800000 */
.L_x_238:
[----:B------:R-:W1:Y:S04]  /*d180*/  LDL.LU R3, [R1+0x34] ;  /* 0x0000340001037983 */ /* 0x000e680000300800 */
[----:B------:R-:W2:Y:S01]  /*d190*/  LDL R2, [R1+0x10] ;  /* 0x0000100001027983 */ /* 0x000ea20000100800 */
[----:B------:R-:W-:Y:S01]  /*d1a0*/  BSSY B0, `(.L_x_240) ;  /* 0x00000fa000007945 */ /* 0x000fe20003800000 */
[----:B-1----:R-:W-:-:S05]  /*d1b0*/  VIADD R0, R3, 0xfffffffe ;  /* 0xfffffffe03007836 */ /* 0x002fca0000000000 */
[----:B--2---:R-:W-:-:S13]  /*d1c0*/  ISETP.GE.AND P0, PT, R0, R2, PT ;  /* 0x000000020000720c */ /* 0x004fda0003f06270 */
[----:B------:R-:W-:Y:S05]  /*d1d0*/  @!P0 BRA `(.L_x_241) ;  /* 0x0000000c00d88947 */ /* 0x000fea0003800000 */
[----:B------:R-:W0:Y:S01]  /*d1e0*/  S2R R2, SR_TID.X ;  /* 0x0000000000027919 */ /* 0x000e220000002100 */
[----:B------:R-:W-:Y:S01]  /*d1f0*/  ULDC UR4, c[0x0][0x2f4] ;  /* 0x0000bd0000047ab9 */ /* 0x000fe20000000800 */
[----:B------:R-:W-:Y:S01]  /*d200*/  MOV R20, R29 ;  /* 0x0000001d00147202 */ /* 0x000fe20000000f00 */
[----:B------:R-:W-:Y:S01]  /*d210*/  IMAD.MOV.U32 R10, RZ, RZ, R22 ;  /* 0x000000ffff0a7224 */ /* 0x000fe200078e0016 */
[----:B------:R1:W-:Y:S01]  /*d220*/  STL [R1], R23 ;  /* 0x0000001701007387 */ /* 0x0003e20000100800 */
[----:B0-----:R-:W-:-:S05]  /*d230*/  IMAD.SHL.U32 R4, R2, 0x8, RZ ;  /* 0x0000000802047824 */ /* 0x001fca00078e00ff */
[----:B------:R-:W-:-:S04]  /*d240*/  LOP3.LUT R4, R4, 0x18, RZ, 0xc0, !PT ;  /* 0x0000001804047812 */ /* 0x000fc800078ec0ff */
[C---:B------:R-:W-:Y:S02]  /*d250*/  LOP3.LUT R3, R4.reuse, 0x20, RZ, 0xfc, !PT ;  /* 0x0000002004037812 */ /* 0x040fe400078efcff */
[C---:B------:R-:W-:Y:S02]  /*d260*/  LOP3.LUT R2, R4.reuse, 0x40, RZ, 0xfc, !PT ;  /* 0x0000004004027812 */ /* 0x040fe400078efcff */
[----:B------:R-:W-:Y:S02]  /*d270*/  ISETP.GE.AND P3, PT, R4, UR4, PT ;  /* 0x0000000404007c0c */ /* 0x000fe4000bf66270 */
[----:B------:R-:W-:Y:S02]  /*d280*/  ISETP.GE.AND P2, PT, R3, UR4, PT ;  /* 0x0000000403007c0c */ /* 0x000fe4000bf46270 */
[----:B-1----:R-:W-:-:S13]  /*d290*/  ISETP.GE.AND P1, PT, R2, UR4, PT ;  /* 0x0000000402007c0c */ /* 0x002fda000bf26270 */
.L_x_254:
[----:B------:R-:W2:Y:S01]  /*d2a0*/  LDL R9, [R1+0x14] ;  /* 0x0000140001097983 */ /* 0x000ea20000100800 */
[----:B------:R-:W0:Y:S03]  /*d2b0*/  LDC R4, c[0x0][0x430] ;  /* 0x00010c00ff047b82 */ /* 0x000e260000000800 */
[----:B------:R-:W3:Y:S04]  /*d2c0*/  LDL R8, [R1+0x18] ;  /* 0x0000180001087983 */ /* 0x000ee80000100800 */
[----:B------:R-:W4:Y:S01]  /*d2d0*/  LDL R7, [R1+0x4] ;  /* 0x0000040001077983 */ /* 0x000f220000100800 */
[----:B------:R-:W1:Y:S03]  /*d2e0*/  S2R R2, SR_TID.X ;  /* 0x0000000000027919 */ /* 0x000e660000002100 */
[----:B------:R-:W5:Y:S01]  /*d2f0*/  LDL R6, [R1+0x48] ;  /* 0x0000480001067983 */ /* 0x000f620000100800 */
[----:B0-----:R-:W-:-:S13]  /*d300*/  ISETP.NE.AND P0, PT, R4, 0x1, PT ;  /* 0x000000010400780c */ /* 0x001fda0003f05270 */
[----:B------:R-:W0:Y:S01]  /*d310*/  @P0 LDC R5, c[0x0][0x434] ;  /* 0x00010d00ff050b82 */ /* 0x000e220000000800 */
[----:B-1----:R-:W-:-:S04]  /*d320*/  LOP3.LUT R3, R2, 0x7f, RZ, 0xc0, !PT ;  /* 0x0000007f02037812 */ /* 0x002fc800078ec0ff */
[----:B------:R-:W-:-:S03]  /*d330*/  SHF.R.U32.HI R4, RZ, 0x2, R3 ;  /* 0x00000002ff047819 */ /* 0x000fc60000011603 */
[----:B------:R-:W1:Y:S01]  /*d340*/  @P0 LDC R3, c[0x0][0x438] ;  /* 0x00010e00ff030b82 */ /* 0x000e620000000800 */
[----:B------:R-:W-:Y:S02]  /*d350*/  IMAD.SHL.U32 R2, R2, 0x20, RZ ;  /* 0x0000002002027824 */ /* 0x000fe400078e00ff */
[----:B------:R-:W-:-:S03]  /*d360*/  IMAD R4, R0, 0x80, R4 ;  /* 0x0000008000047824 */ /* 0x000fc600078e0204 */
[----:B------:R-:W-:Y:S01]  /*d370*/  LOP3.LUT R2, R2, 0x60, RZ, 0xc0, !PT ;  /* 0x0000006002027812 */ /* 0x000fe200078ec0ff */
[----:B------:R-:W-:Y:S05]  /*d380*/  YIELD ;  /* 0x0000000000007946 */ /* 0x000fea0003800000 */
[----:B------:R-:W-:Y:S01]  /*d390*/  ULDC UR4, c[0x0][0x430] ;  /* 0x00010c0000047ab9 */ /* 0x000fe20000000800 */
[----:B--2---:R-:W-:-:S05]  /*d3a0*/  IADD3 R4, R2, R4, R9 ;  /* 0x0000000402047210 */ /* 0x004fca0007ffe009 */
[----:B0-----:R-:W-:-:S04]  /*d3b0*/  @P0 IMAD.HI.U32 R5, R4, R5, RZ ;  /* 0x0000000504050227 */ /* 0x001fc800078e00ff */
[----:B------:R-:W-:Y:S01]  /*d3c0*/  IMAD.MOV.U32 R2, RZ, RZ, R4 ;  /* 0x000000ffff027224 */ /* 0x000fe200078e0004 */
[----:B-1----:R-:W-:-:S05]  /*d3d0*/  @P0 SHF.R.U32.HI R2, RZ, R3, R5 ;  /* 0x00000003ff020219 */ /* 0x002fca0000011605 */
[--C-:B------:R-:W-:Y:S01]  /*d3e0*/  IMAD.MOV R9, RZ, RZ, -R2.reuse ;  /* 0x000000ffff097224 */ /* 0x100fe200078e0a02 */
[----:B------:R-:W-:-:S03]  /*d3f0*/  SHF.R.S32.HI R3, RZ, 0x1f, R2 ;  /* 0x0000001fff037819 */ /* 0x000fc60000011402 */
[----:B------:R-:W-:Y:S01]  /*d400*/  IMAD R9, R9, UR4, R4 ;  /* 0x0000000409097c24 */ /* 0x000fe2000f8e0204 */
[----:B------:R-:W-:Y:S02]  /*d410*/  ULDC.64 UR4, c[0x0][0x428] ;  /* 0x00010a0000047ab9 */ /* 0x000fe40000000a00 */
[----:B---3--:R-:W-:Y:S02]  /*d420*/  IMAD R4, R8, UR4, RZ ;  /* 0x0000000408047c24 */ /* 0x008fe4000f8e02ff */
[----:B----4-:R-:W-:-:S04]  /*d430*/  IMAD.WIDE.U32 R2, R7, UR4, R2 ;  /* 0x0000000407027c25 */ /* 0x010fc8000f8e0002 */
[----:B------:R-:W-:Y:S01]  /*d440*/  IMAD R4, R7, UR5, R4 ;  /* 0x0000000507047c24 */ /* 0x000fe2000f8e0204 */
[----:B------:R-:W-:-:S03]  /*d450*/  ULDC.64 UR4, c[0x0][0x418] ;  /* 0x0001060000047ab9 */ /* 0x000fc60000000a00 */
[----:B------:R-:W-:Y:S01]  /*d460*/  IMAD.IADD R3, R4, 0x1, R3 ;  /* 0x0000000104037824 */ /* 0x000fe200078e0203 */
[----:B------:R-:W-:-:S04]  /*d470*/  LEA R4, P0, R2, UR4, 0x2 ;  /* 0x0000000402047c11 */ /* 0x000fc8000f8010ff */
[----:B------:R-:W-:-:S05]  /*d480*/  LEA.HI.X R5, R2, UR5, R3, 0x2, P0 ;  /* 0x0000000502057c11 */ /* 0x000fca00080f1403 */
[----:B------:R-:W2:Y:S01]  /*d490*/  LDG.E R7, desc[UR36][R4.64] ;  /* 0x0000002404077981 */ /* 0x000ea2000c1e1900 */
[----:B-----5:R-:W-:Y:S01]  /*d4a0*/  ISETP.NE.AND P4, PT, R6, 0x3, PT ;  /* 0x000000030600780c */ /* 0x020fe20003f85270 */
[----:B------:R-:W-:-:S05]  /*d4b0*/  VIADD R22, R10, 0x1 ;  /* 0x000000010a167836 */ /* 0x000fca0000000000 */
[----:B------:R-:W-:-:S04]  /*d4c0*/  ISETP.NE.AND P0, PT, R22, 0x2, PT ;  /* 0x000000021600780c */ /* 0x000fc80003f05270 */
[----:B------:R-:W-:Y:S02]  /*d4d0*/  SEL R29, RZ, 0x1, P0 ;  /* 0x00000001ff1d7807 */ /* 0x000fe40000000000 */
[----:B------:R-:W-:Y:S02]  /*d4e0*/  SEL R22, R22, RZ, P0 ;  /* 0x000000ff16167207 */ /* 0x000fe40000000000 */
[----:B------:R-:W-:Y:S02]  /*d4f0*/  MOV R23, R0 ;  /* 0x0000000000177202 */ /* 0x000fe40000000f00 */
[----:B------:R-:W-:Y:S02]  /*d500*/  LOP3.LUT R29, R20, R29, RZ, 0x3c, !PT ;  /* 0x0000001d141d7212 */ /* 0x000fe400078e3cff */
[----:B--2---:R-:W-:Y:S01]  /*d510*/  SHF.R.S32.HI R28, RZ, 0x1f, R7 ;  /* 0x0000001fff1c7819 */ /* 0x004fe20000011407 */
[----:B------:R-:W-:Y:S06]  /*d520*/  @!P4 BRA `(.L_x_242) ;  /* 0x000000000004c947 */ /* 0x000fec0003800000 */
[----:B------:R-:W-:Y:S01]  /*d530*/  BPT.TRAP 0x1 ;  /* 0x000000040000795c */ /* 0x000fe20000300000 */
.L_x_242:
[----:B------:R-:W-:Y:S01]  /*d540*/  IMAD R5, R22, 0x8, R17 ;  /* 0x0000000816057824 */ /* 0x000fe200078e0211 */
[----:B------:R-:W-:Y:S01]  /*d550*/  SHF.L.U32 R0, R29, 0x1f, RZ ;  /* 0x0000001f1d007819 */ /* 0x000fe200000006ff */
[----:B------:R-:W-:Y:S03]  /*d560*/  BSSY B1, `(.L_x_243) ;  /* 0x0000003000017945 */ /* 0x000fe60003800000 */
[----:B------:R-:W0:Y:S02]  /*d570*/  SYNCS.PHASECHK.TRANS64.TRYWAIT P0, [R5+URZ+0x2d840], R0 ;  /* 0x02d84000050075a7 */ /* 0x000e24000800017f */
[----:B0-----:R-:W-:Y:S05]  /*d580*/  @!P0 BRA `(.L_x_244) ;  /* 0x0000003000f08947 */ /* 0x001fea0003800000 */
.L_x_317:
[----:B------:R-:W-:Y:S05]  /*d590*/  BSYNC B1 ;  /* 0x0000000000017941 */ /* 0x000fea0003800000 */
.L_x_243:
[----:B------:R-:W1:Y:S01]  /*d5a0*/  S2R R6, SR_TID.X ;  /* 0x0000000000067919 */ /* 0x000e620000002100 */
[----:B------:R-:W-:Y:S01]  /*d5b0*/  SHF.R.S32.HI R21, RZ, 0x1f, R9 ;  /* 0x0000001fff157819 */ /* 0x000fe20000011409 */
[----:B------:R-:W-:Y:S01]  /*d5c0*/  ULDC.64 UR4, c[0x0][0x300] ;  /* 0x0000c00000047ab9 */ /* 0x000fe20000000a00 */
[----:B------:R-:W-:Y:S01]  /*d5d0*/  ULDC.64 UR6, c[0x0][0x2e8] ;  /* 0x0000ba0000067ab9 */ /* 0x000fe20000000a00 */
[----:B------:R-:W-:Y:S01]  /*d5e0*/  IMAD.WIDE.U32 R2, R9, UR4, RZ ;  /* 0x0000000409027c25 */ /* 0x000fe2000f8e00ff */
[C---:B------:R-:W-:Y:S02]  /*d5f0*/  LOP3.LUT P5, RZ, R16.reuse, 0x2, RZ, 0xc0, !PT ;  /* 0x0000000210ff7812 */ /* 0x040fe400078ac0ff */
[----:B------:R-:W-:Y:S01]  /*d600*/  LOP3.LUT P4, RZ, R16, 0x1, RZ, 0xc0, !PT ;  /* 0x0000000110ff7812 */ /* 0x000fe2000788c0ff */
[----:B0-----:R-:W-:-:S04]  /*d610*/  IMAD R0, R21, UR4, RZ ;  /* 0x0000000415007c24 */ /* 0x001fc8000f8e02ff */
[----:B------:R-:W-:Y:S01]  /*d620*/  IMAD R0, R9, UR5, R0 ;  /* 0x0000000509007c24 */ /* 0x000fe2000f8e0200 */
[----:B------:R-:W-:-:S03]  /*d630*/  ULDC.64 UR4, c[0x0][0x310] ;  /* 0x0000c40000047ab9 */ /* 0x000fc60000000a00 */
[----:B------:R-:W-:Y:S02]  /*d640*/  IMAD.IADD R3, R3, 0x1, R0 ;  /* 0x0000000103037824 */ /* 0x000fe400078e0200 */
[----:B------:R-:W-:Y:S02]  /*d650*/  IMAD R0, R28, UR4, RZ ;  /* 0x000000041c007c24 */ /* 0x000fe4000f8e02ff */
[----:B------:R-:W-:-:S04]  /*d660*/  IMAD.WIDE.U32 R2, R7, UR4, R2 ;  /* 0x0000000407027c25 */ /* 0x000fc8000f8e0002 */
[----:B------:R-:W-:Y:S01]  /*d670*/  IMAD R0, R7, UR5, R0 ;  /* 0x0000000507007c24 */ /* 0x000fe2000f8e0200 */
[----:B------:R-:W-:-:S03]  /*d680*/  ULDC.64 UR4, c[0x0][0x308] ;  /* 0x0000c20000047ab9 */ /* 0x000fc60000000a00 */
[----:B------:R-:W-:Y:S02]  /*d690*/  IMAD.IADD R3, R3, 0x1, R0 ;  /* 0x0000000103037824 */ /* 0x000fe400078e0200 */
[----:B-1----:R-:W-:Y:S02]  /*d6a0*/  IMAD.SHL.U32 R4, R6, 0x8, RZ ;  /* 0x0000000806047824 */ /* 0x002fe400078e00ff */
[----:B------:R-:W-:Y:S01]  /*d6b0*/  IMAD.WIDE.U32 R2, R26, UR4, R2 ;  /* 0x000000041a027c25 */ /* 0x000fe2000f8e0002 */
[----:B------:R-:W-:Y:S02]  /*d6c0*/  UMOV UR4, 0xffffffff ;  /* 0xffffffff00047882 */ /* 0x000fe40000000000 */
[----:B------:R-:W-:Y:S01]  /*d6d0*/  LOP3.LUT R4, R4, 0xd8, RZ, 0xc0, !PT ;  /* 0x000000d804047812 */ /* 0x000fe200078ec0ff */
[----:B------:R-:W-:Y:S02]  /*d6e0*/  IMAD.SHL.U32 R11, R6, 0x8, RZ ;  /* 0x00000008060b7824 */ /* 0x000fe400078e00ff */
[----:B------:R-:W-:Y:S01]  /*d6f0*/  IMAD R8, R26, UR5, R3 ;  /* 0x000000051a087c24 */ /* 0x000fe2000f8e0203 */
[----:B------:R-:W-:-:S02]  /*d700*/  LOP3.LUT R4, R4, 0x18, R6, 0x78, !PT ;  /* 0x0000001804047812 */ /* 0x000fc400078e7806 */
[----:B------:R-:W-:Y:S02]  /*d710*/  LEA R6, P0, R2, UR6, 0x1 ;  /* 0x0000000602067c11 */ /* 0x000fe4000f8008ff */
[----:B------:R-:W-:Y:S02]  /*d720*/  LOP3.LUT R4, R4, 0x320, R11, 0xf8, !PT ;  /* 0x0000032004047812 */ /* 0x000fe400078ef80b */
[----:B------:R-:W-:-:S03]  /*d730*/  LEA.HI.X R8, R2, UR7, R8, 0x1, P0 ;  /* 0x0000000702087c11 */ /* 0x000fc600080f0c08 */
[----:B------:R-:W-:Y:S01]  /*d740*/  IMAD R4, R22, 0x3000, R4 ;  /* 0x0000300016047824 */ /* 0x000fe200078e0204 */
[----:B------:R-:W-:Y:S06]  /*d750*/  BRA.DIV UR4, `(.L_x_245) ;  /* 0x0000003204907947 */ /* 0x000fec000b800000 */
[----:B------:R-:W0:Y:S01]  /*d760*/  S2R R3, SR_TID.X ;  /* 0x0000000000037919 */ /* 0x000e220000002100 */
[----:B------:R-:W-:Y:S01]  /*d770*/  LOP3.LUT P6, RZ, R16, 0x4, RZ, 0xc0, !PT ;  /* 0x0000000410ff7812 */ /* 0x000fe200078cc0ff */
[----:B------:R-:W-:Y:S01]  /*d780*/  IMAD R4, R4, 0x2, R17 ;  /* 0x0000000204047824 */ /* 0x000fe200078e0211 */
[----:B------:R-:W1:Y:S04]  /*d790*/  SHFL.IDX PT, R2, R6, RZ, 0x1c1f ;  /* 0x001c1fff06027589 */ /* 0x000e6800000e0000 */
[----:B------:R-:W-:Y:S01]  /*d7a0*/  SHFL.IDX PT, R25, R8, 0x2, 0x1c1f ;  /* 0x005c1f0008197f89 */ /* 0x000fe200000e0000 */
[----:B0-----:R-:W-:-:S03]  /*d7b0*/  IMAD.SHL.U32 R11, R3, 0x8, RZ ;  /* 0x00000008030b7824 */ /* 0x001fc600078e00ff */
[----:B------:R-:W0:Y:S02]  /*d7c0*/  SHFL.IDX PT, R3, R8, RZ, 0x1c1f ;  /* 0x001c1fff08037589 */ /* 0x000e2400000e0000 */
[----:B------:R-:W-:-:S05]  /*d7d0*/  LOP3.LUT R11, R11, 0x18, RZ, 0xc0, !PT ;  /* 0x000000180b0b7812 */ /* 0x000fca00078ec0ff */
[----:B------:R-:W-:-:S05]  /*d7e0*/  IMAD.SHL.U32 R0, R11, 0x2, RZ ;  /* 0x000000020b007824 */ /* 0x000fca00078e00ff */
[----:B-1----:R-:W-:-:S04]  /*d7f0*/  IADD3 R2, P0, R2, R0, RZ ;  /* 0x0000000002027210 */ /* 0x002fc80007f1e0ff */
[----:B0-----:R-:W-:-:S05]  /*d800*/  IADD3.X R3, RZ, R3, RZ, P0, !PT ;  /* 0x00000003ff037210 */ /* 0x001fca00007fe4ff */
        /* <DEDUP_REMOVED lines=18> */
.L_x_327:
[----:B------:R-:W-:Y:S02]  /*d930*/  LOP3.LUT P6, RZ, R16, 0x4, RZ, 0xc0, !PT ;  /* 0x0000000410ff7812 */ /* 0x000fe400078cc0ff */
[----:B--2---:R-:W-:-:S05]  /*d940*/  IADD3 R2, P0, R2, R0, RZ ;  /* 0x0000000002027210 */ /* 0x004fca0007f1e0ff */
[----:B------:R-:W-:Y:S01]  /*d950*/  IMAD.X R3, RZ, RZ, R25, P0 ;  /* 0x000000ffff037224 */ /* 0x000fe200000e0619 */
        /* <DEDUP_REMOVED lines=8> */
.L_x_246:
[----:B------:R-:W-:Y:S02]  /*d9e0*/  PLOP3.LUT P4, PT, P4, P0, PT, 0xa2, 0x0 ;  /* 0x000000000000781c */ /* 0x000fe40002781472 */
[----:B------:R-:W-:-:S08]  /*d9f0*/  @P0 R2UR P4, UR4, R5 ;  /* 0x00000000050402ca */ /* 0x000fd00000080000 */
[----:B------:R-:W-:-:S05]  /*da00*/  @P0 PLOP3.LUT P0, PT, P4, PT, PT, 0x80, 0x0 ;  /* 0x000000000000081c */ /* 0x000fca000270f070 */
[----:B------:R-:W-:Y:S01]  /*da10*/  @!P4 SYNCS.ARRIVE.TRANS64.RED.A0T1 RZ, [UR4+0x2d830], RZ ;  /* 0x02d830ffffffc9a7 */ /* 0x000fe20008200404 */
[----:B------:R-:W-:Y:S07]  /*da20*/  @!P4 ARRIVES.LDGSTSBAR.64.TRANSCNT [UR4+0x2d830] ;  /* 0x02d83000ff00c9b0 */ /* 0x000fee0008000a84 */
[----:B------:R-:W-:Y:S05]  /*da30*/  @P0 BRA.U.ANY `(.L_x_246) ;  /* 0xfffffffd00e80947 */ /* 0x000fea000393ffff */
[----:B------:R-:W-:Y:S01]  /*da40*/  NOP ;  /* 0x0000000000007918 */ /* 0x000fe20000000000 */
[----:B-1----:R-:W2:Y:S02]  /*da50*/  LDL R2, [R1+0x48] ;  /* 0x0000480001027983 */ /* 0x002ea40000100800 */
[----:B--2---:R-:W-:-:S13]  /*da60*/  ISETP.NE.AND P5, PT, R2, 0x3, PT ;  /* 0x000000030200780c */ /* 0x004fda0003fa5270 */
[----:B------:R-:W-:Y:S05]  /*da70*/  @!P5 BRA `(.L_x_247) ;  /* 0x000000000004d947 */ /* 0x000fea0003800000 */
[----:B------:R-:W-:Y:S01]  /*da80*/  BPT.TRAP 0x1 ;  /* 0x000000040000795c */ /* 0x000fe20000300000 */
.L_x_247:
[----:B------:R1:W-:Y:S01]  /*da90*/  SYNCS.ARRIVE.TRANS64.A1T0 RZ, [R5+URZ+0x2d830], RZ ;  /* 0x02d830ff05ff79a7 */ /* 0x0003e2000810003f */
[----:B------:R-:W-:Y:S05]  /*daa0*/  @!P5 BRA `(.L_x_248) ;  /* 0x000000000004d947 */ /* 0x000fea0003800000 */
[----:B------:R-:W-:Y:S01]  /*dab0*/  BPT.TRAP 0x1 ;  /* 0x000000040000795c */ /* 0x000fe20000300000 */
.L_x_248:
[----:B------:R-:W-:Y:S01]  /*dac0*/  SHF.L.U32 R2, R20, 0x1f, RZ ;  /* 0x0000001f14027819 */ /* 0x000fe200000006ff */
[----:B-1----:R-:W-:Y:S01]  /*dad0*/  IMAD R5, R10, 0x8, R17 ;  /* 0x000000080a057824 */ /* 0x002fe200078e0211 */
[----:B------:R-:W-:Y:S03]  /*dae0*/  BSSY B1, `(.L_x_249) ;  /* 0x0000003000017945 */ /* 0x000fe60003800000 */
[----:B------:R-:W1:Y:S02]  /*daf0*/  SYNCS.PHASECHK.TRANS64.TRYWAIT P0, [R5+URZ+0x2d860], R2 ;  /* 0x02d86002050075a7 */ /* 0x000e64000800017f */
[----:B-1----:R-:W-:Y:S05]  /*db00*/  @!P0 BRA `(.L_x_250) ;  /* 0x0000003000f88947 */ /* 0x002fea0003800000 */
.L_x_328:
[----:B------:R-:W-:Y:S05]  /*db10*/  BSYNC B1 ;  /* 0x0000000000017941 */ /* 0x000fea0003800000 */
.L_x_249:
[----:B------:R-:W2:Y:S04]  /*db20*/  LDL R11, [R1+0xc] ;  /* 0x00000c00010b7983 */ /* 0x000ea80000100800 */
[----:B0-----:R-:W2:Y:S01]  /*db30*/  LDL.LU R6, [R1] ;  /* 0x0000000001067983 */ /* 0x001ea20000300800 */
[----:B------:R-:W0:Y:S01]  /*db40*/  S2R R12, SR_TID.X ;  /* 0x00000000000c7919 */ /* 0x000e220000002100 */
[----:B------:R-:W-:Y:S01]  /*db50*/  UMOV UR4, 0xffffffff ;  /* 0xffffffff00047882 */ /* 0x000fe20000000000 */
[C---:B0-----:R-:W-:Y:S02]  /*db60*/  IMAD.SHL.U32 R4, R12.reuse, 0x8, RZ ;  /* 0x000000080c047824 */ /* 0x041fe400078e00ff */
[----:B------:R-:W-:-:S03]  /*db70*/  IMAD.SHL.U32 R8, R12, 0x8, RZ ;  /* 0x000000080c087824 */ /* 0x000fc600078e00ff */
[----:B------:R-:W-:Y:S02]  /*db80*/  LOP3.LUT R4, R4, 0xd8, RZ, 0xc0, !PT ;  /* 0x000000d804047812 */ /* 0x000fe400078ec0ff */
[----:B------:R-:W-:Y:S02]  /*db90*/  LOP3.LUT R3, R12, 0x7f, RZ, 0xc0, !PT ;  /* 0x0000007f0c037812 */ /* 0x000fe400078ec0ff */
[----:B------:R-:W-:Y:S02]  /*dba0*/  LOP3.LUT R4, R4, 0x18, R12, 0x78, !PT ;  /* 0x0000001804047812 */ /* 0x000fe400078e780c */
[----:B------:R-:W-:Y:S02]  /*dbb0*/  SHF.R.U32.HI R3, RZ, 0x2, R3 ;  /* 0x00000002ff037819 */ /* 0x000fe40000011603 */
[----:B------:R-:W-:-:S05]  /*dbc0*/  LOP3.LUT R4, R4, 0x320, R8, 0xf8, !PT ;  /* 0x0000032004047812 */ /* 0x000fca00078ef808 */
[----:B------:R-:W-:Y:S02]  /*dbd0*/  IMAD R4, R10, 0x3000, R4 ;  /* 0x000030000a047824 */ /* 0x000fe400078e0204 */
[----:B--2---:R-:W-:-:S05]  /*dbe0*/  IMAD R6, R6, -0x80, R11 ;  /* 0xffffff8006067824 */ /* 0x004fca00078e020b */
[----:B------:R-:W-:Y:S01]  /*dbf0*/  IADD3 R6, -R3, R6, RZ ;  /* 0x0000000603067210 */ /* 0x000fe20007ffe1ff */
[----:B------:R-:W-:Y:S06]  /*dc00*/  BRA.DIV UR4, `(.L_x_251) ;  /* 0x0000003204cc7947 */ /* 0x000fec000b800000 */
[----:B-1----:R-:W0:Y:S01]  /*dc10*/  SHFL.IDX PT, R2, R18, RZ, 0x1c1f ;  /* 0x001c1fff12027589 */ /* 0x002e2200000e0000 */
[----:B------:R-:W-:-:S03]  /*dc20*/  IMAD R4, R4, 0x2, R17 ;  /* 0x0000000204047824 */ /* 0x000fc600078e0211 */
[----:B------:R-:W1:Y:S01]  /*dc30*/  SHFL.IDX PT, R3, R19, RZ, 0x1c1f ;  /* 0x001c1fff13037589 */ /* 0x000e6200000e0000 */
[----:B0-----:R-:W-:-:S05]  /*dc40*/  IADD3 R2, P0, R2, R0, RZ ;  /* 0x0000000002027210 */ /* 0x001fca0007f1e0ff */
[----:B-1----:R-:W-:Y:S01]  /*dc50*/  IMAD.X R3, RZ, RZ, R3, P0 ;  /* 0x000000ffff037224 */ /* 0x002fe200000e0603 */
[----:B------:R-:W-:-:S13]  /*dc60*/  ISETP.LT.OR P0, PT, R6, 0x1, P3 ;  /* 0x000000010600780c */ /* 0x000fda0001f01670 */
[----:B------:R-:W-:Y:S01]  /*dc70*/  @!PT LDS RZ, [RZ] ;  /* 0x00000000fffff984 */ /* 0x000fe20000000800 */
[----:B------:R-:W-:Y:S01]  /*dc80*/  LDGSTS.E.BYPASS.LTC128B.128 [R4+0x400], desc[UR36][R2.64], !P0 ;  /* 0x0040000002047fae */ /* 0x000fe2000c101d64 */
[----:B------:R-:W-:-:S13]  /*dc90*/  ISETP.LT.OR P0, PT, R6, 0x1, P2 ;  /* 0x000000010600780c */ /* 0x000fda0001701670 */
[----:B------:R-:W-:Y:S01]  /*dca0*/  LDGSTS.E.BYPASS.LTC128B.128 [R4+0x2400], desc[UR36][R2.64+0x40], !P0 ;  /* 0x0240004002047fae */ /* 0x000fe2000c101d64 */
[----:B------:R-:W-:-:S13]  /*dcb0*/  ISETP.LT.OR P0, PT, R6, 0x1, P1 ;  /* 0x000000010600780c */ /* 0x000fda0000f01670 */
[----:B------:R0:W-:Y:S04]  /*dcc0*/  LDGSTS.E.BYPASS.LTC128B.128 [R4+0x4400], desc[UR36][R2.64+0x80], !P0 ;  /* 0x0440008002047fae */ /* 0x0001e8000c101d64 */
[----:B0-----:R-:W0:Y:S04]  /*dcd0*/  SHFL.IDX PT, R2, R18, 0x1, 0x1c1f ;  /* 0x003c1f0012027f89 */ /* 0x001e2800000e0000 */
[----:B------:R-:W1:Y:S01]  /*dce0*/  SHFL.IDX PT, R3, R19, 0x1, 0x1c1f ;  /* 0x003c1f0013037f89 */ /* 0x000e6200000e0000 */
[----:B0-----:R-:W-:-:S05]  /*dcf0*/  IADD3 R2, P0, R2, R0, RZ ;  /* 0x0000000002027210 */ /* 0x001fca0007f1e0ff */
[----:B-1----:R-:W-:Y:S01]  /*dd00*/  IMAD.X R3, RZ, RZ, R3, P0 ;  /* 0x000000ffff037224 */ /* 0x002fe200000e0603 */
[----:B------:R-:W-:-:S13]  /*dd10*/  ISETP.LT.OR P0, PT, R6, 0x21, P3 ;  /* 0x000000210600780c */ /* 0x000fda0001f01670 */
[----:B------:R-:W-:Y:S01]  /*dd20*/  LDGSTS.E.BYPASS.LTC128B.128 [R4+0xc00], desc[UR36][R2.64], !P0 ;  /* 0x00c0000002047fae */ /* 0x000fe2000c101d64 */
[----:B------:R-:W-:-:S13]  /*dd30*/  ISETP.LT.OR P0, PT, R6, 0x21, P2 ;  /* 0x000000210600780c */ /* 0x000fda0001701670 */
[----:B------:R-:W-:Y:S01]  /*dd40*/  LDGSTS.E.BYPASS.LTC128B.128 [R4+0x2c00], desc[UR36][R2.64+0x40], !P0 ;  /* 0x02c0004002047fae */ /* 0x000fe2000c101d64 */
[----:B------:R-:W-:-:S13]  /*dd50*/  ISETP.LT.OR P0, PT, R6, 0x21, P1 ;  /* 0x000000210600780c */ /* 0x000fda0000f01670 */
[----:B------:R0:W-:Y:S04]  /*dd60*/  LDGSTS.E.BYPASS.LTC128B.128 [R4+0x4c00], desc[UR36][R2.64+0x80], !P0 ;  /* 0x04c0008002047fae */ /* 0x0001e8000c101d64 */
[----:B0-----:R-:W0:Y:S04]  /*dd70*/  SHFL.IDX PT, R2, R18, 0x2, 0x1c1f ;  /* 0x005c1f0012027f89 */ /* 0x001e2800000e0000 */
[----:B------:R-:W1:Y:S04]  /*dd80*/  SHFL.IDX PT, R3, R19, 0x2, 0x1c1f ;  /* 0x005c1f0013037f89 */ /* 0x000e6800000e0000 */
[----:B------:R-:W2:Y:S01]  /*dd90*/  SHFL.IDX PT, R19, R19, 0x3, 0x1c1f ;  /* 0x007c1f0013137f89 */ /* 0x000ea200000e0000 */
        /* <DEDUP_REMOVED lines=8> */
[----:B0-2---:R0:W1:Y:S02]  /*de20*/  SHFL.IDX PT, R2, R18, 0x3, 0x1c1f ;  /* 0x007c1f0012027f89 */ /* 0x00506400000e0000 */
.L_x_338:
[----:B-1----:R-:W-:Y:S01]  /*de30*/  IADD3 R2, P0, R2, R0, RZ ;  /* 0x0000000002027210 */ /* 0x002fe20007f1e0ff */
[----:B------:R-:W-:Y:S01]  /*de40*/  ULDC.64 UR4, c[0x0][0x328] ;  /* 0x0000ca0000047ab9 */ /* 0x000fe20000000a00 */
[----:B------:R-:W-:Y:S01]  /*de50*/  ULDC.64 UR6, c[0x0][0x318] ;  /* 0x0000c60000067ab9 */ /* 0x000fe20000000a00 */
        /* <DEDUP_REMOVED lines=12> */
[----:B-1----:R-:W-:Y:S01]  /*df20*/  IMAD.WIDE.U32 R2, R9, UR4, RZ ;  /* 0x0000000409027c25 */ /* 0x002fe2000f8e00ff */
[----:B------:R-:W-:-:S03]  /*df30*/  ULDC.64 UR4, c[0x0][0x338] ;  /* 0x0000ce0000047ab9 */ /* 0x000fc60000000a00 */
[----:B------:R-:W-:Y:S02]  /*df40*/  IMAD.IADD R3, R3, 0x1, R0 ;  /* 0x0000000103037824 */ /* 0x000fe400078e0200 */
[----:B------:R-:W-:Y:S02]  /*df50*/  IMAD R28, R28, UR4, RZ ;  /* 0x000000041c1c7c24 */ /* 0x000fe4000f8e02ff */
[----:B------:R-:W-:-:S04]  /*df60*/  IMAD.WIDE.U32 R2, R7, UR4, R2 ;  /* 0x0000000407027c25 */ /* 0x000fc8000f8e0002 */
[----:B------:R-:W-:Y:S01]  /*df70*/  IMAD R28, R7, UR5, R28 ;  /* 0x00000005071c7c24 */ /* 0x000fe2000f8e021c */
[----:B------:R-:W-:-:S03]  /*df80*/  ULDC.64 UR4, c[0x0][0x330] ;  /* 0x0000cc0000047ab9 */ /* 0x000fc60000000a00 */
[----:B------:R-:W-:Y:S02]  /*df90*/  IMAD.IADD R3, R3, 0x1, R28 ;  /* 0x0000000103037824 */ /* 0x000fe400078e021c */
[----:B------:R-:W-:-:S04]  /*dfa0*/  IMAD.WIDE.U32 R2, R26, UR4, R2 ;  /* 0x000000041a027c25 */ /* 0x000fc8000f8e0002 */
[----:B------:R-:W-:Y:S01]  /*dfb0*/  IMAD R0, R26, UR5, R3 ;  /* 0x000000051a007c24 */ /* 0x000fe2000f8e0203 */
[----:B0-----:R-:W-:-:S04]  /*dfc0*/  LEA R18, P0, R2, UR6, 0x1 ;  /* 0x0000000602127c11 */ /* 0x001fc8000f8008ff */
[----:B------:R-:W-:Y:S01]  /*dfd0*/  LEA.HI.X R0, R2, UR7, R0, 0x1, P0 ;  /* 0x0000000702007c11 */ /* 0x000fe200080f0c00 */
[----:B------:R-:W-:Y:S01]  /*dfe0*/  NOP ;  /* 0x0000000000007918 */ /* 0x000fe20000000000 */
[----:B------:R-:W-:-:S13]  /*dff0*/  PLOP3.LUT P0, PT, PT, PT, PT, 0x80, 0x0 ;  /* 0x000000000000781c */ /* 0x000fda0003f0f070 */
.L_x_252:
[----:B------:R-:W-:Y:S02]  /*e000*/  PLOP3.LUT P4, PT, P4, P0, PT, 0xa2, 0x0 ;  /* 0x000000000000781c */ /* 0x000fe40002781472 */
[----:B------:R-:W-:-:S08]  /*e010*/  @P0 R2UR P4, UR4, R5 ;  /* 0x00000000050402ca */ /* 0x000fd00000080000 */
[----:B------:R-:W-:-:S05]  /*e020*/  @P0 PLOP3.LUT P0, PT, P4, PT, PT, 0x80, 0x0 ;  /* 0x000000000000081c */ /* 0x000fca000270f070 */
[----:B------:R-:W-:Y:S01]  /*e030*/  @!P4 SYNCS.ARRIVE.TRANS64.RED.A0T1 RZ, [UR4+0x2d850], RZ ;  /* 0x02d850ffffffc9a7 */ /* 0x000fe20008200404 */
[----:B------:R-:W-:Y:S07]  /*e040*/  @!P4 ARRIVES.LDGSTSBAR.64.TRANSCNT [UR4+0x2d850] ;  /* 0x02d85000ff00c9b0 */ /* 0x000fee0008000a84 */
[----:B------:R-:W-:Y:S05]  /*e050*/  @P0 BRA.U.ANY `(.L_x_252) ;  /* 0xfffffffd00e80947 */ /* 0x000fea000393ffff */
[----:B------:R-:W-:Y:S01]  /*e060*/  NOP ;  /* 0x0000000000007918 */ /* 0x000fe20000000000 */
[----:B------:R-:W2:Y:S01]  /*e070*/  LDL R2, [R1+0x48] ;  /* 0x0000480001027983 */ /* 0x000ea20000100800 */
[----:B------:R-:W-:Y:S02]  /*e080*/  MOV R19, R0 ;  /* 0x0000000000137202 */ /* 0x000fe40000000f00 */
[----:B--2---:R-:W-:-:S13]  /*e090*/  ISETP.NE.AND P5, PT, R2, 0x3, PT ;  /* 0x000000030200780c */ /* 0x004fda0003fa5270 */
[----:B------:R-:W-:Y:S05]  /*e0a0*/  @!P5 BRA `(.L_x_253) ;  /* 0x000000000004d947 */ /* 0x000fea0003800000 */
[----:B------:R-:W-:Y:S01]  /*e0b0*/  BPT.TRAP 0x1 ;  /* 0x000000040000795c */ /* 0x000fe20000300000 */
.L_x_253:
[----:B------:R-:W2:Y:S01]  /*e0c0*/  LDL R2, [R1+0x10] ;  /* 0x0000100001027983 */ /* 0x000ea20000100800 */
[----:B------:R1:W-:Y:S01]  /*e0d0*/  SYNCS.ARRIVE.TRANS64.A1T0 RZ, [R5+URZ+0x2d850], RZ ;  /* 0x02d850ff05ff79a7 */ /* 0x0003e2000810003f */
[C---:B------:R-:W-:Y:S02]  /*e0e0*/  VIADD R0, R23.reuse, 0xffffffff ;  /* 0xffffffff17007836 */ /* 0x040fe40000000000 */
[----:B------:R1:W-:Y:S01]  /*e0f0*/  STL [R1], R23 ;  /* 0x0000001701007387 */ /* 0x0003e20000100800 */
[----:B------:R-:W-:Y:S02]  /*e100*/  IMAD.MOV.U32 R20, RZ, RZ, R29 ;  /* 0x000000ffff147224 */ /* 0x000fe400078e001d */
[----:B------:R-:W-:Y:S01]  /*e110*/  IMAD.MOV.U32 R10, RZ, RZ, R22 ;  /* 0x000000ffff0a7224 */ /* 0x000fe200078e0016 */
[----:B--2---:R-:W-:-:S13]  /*e120*/  ISETP.GT.AND P0, PT, R23, R2, PT ;  /* 0x000000021700720c */ /* 0x004fda0003f04270 */
[----:B-1----:R-:W-:Y:S05]  /*e130*/  @P0 BRA `(.L_x_254) ;  /* 0xfffffff000580947 */ /* 0x002fea000383ffff */
.L_x_241:
[----:B------:R-:W-:Y:S05]  /*e140*/  BSYNC B0 ;  /* 0x0000000000007941 */ /* 0x000fea0003800000 */
.L_x_240:
[----:B------:R-:W1:Y:S01]  /*e150*/  S2R R2, SR_TID.X ;  /* 0x0000000000027919 */ /* 0x000e620000002100 */
[----:B------:R-:W-:Y:S01]  /*e160*/  BSSY B0, `(.L_x_255) ;  /* 0x0000010000007945 */ /* 0x000fe20003800000 */
[----:B-1----:R-:W-:-:S04]  /*e170*/  LOP3.LUT R2, R2, 0x7f, RZ, 0xc0, !PT ;  /* 0x0000007f02027812 */ /* 0x002fc800078ec0ff */
[----:B------:R-:W-:-:S13]  /*e180*/  ISETP.NE.AND P0, PT, R2, RZ, PT ;  /* 0x000000ff0200720c */ /* 0x000fda0003f05270 */
[----:B------:R-:W-:Y:S05]  /*e190*/  @P0 BRA `(.L_x_256) ;  /* 0x0000000000300947 */ /* 0x000fea0003800000 */
[----:B0-----:R-:W0:Y:S01]  /*e1a0*/  S2R R5, SR_LANEID ;  /* 0x0000000000057919 */ /* 0x001e220000000000 */
        /* <DEDUP_REMOVED lines=10> */
[----:B0-----:R-:W-:-:S07]  /*e250*/  IADD3 R24, R0, UR38, R7 ;  /* 0x0000002600187c10 */ /* 0x001fce000fffe007 */
.L_x_256:
[----:B------:R-:W-:Y:S05]  /*e260*/  BSYNC B0 ;  /* 0x0000000000007941 */ /* 0x000fea0003800000 */
.L_x_255:
[----:B------:R-:W2:Y:S02]  /*e270*/  LDL R0, [R1+0x48] ;  /* 0x0000480001007983 */ /* 0x000ea40000100800 */
[----:B--2---:R-:W-:-:S13]  /*e280*/  ISETP.NE.AND P0, PT, R0, 0x3, PT ;  /* 0x000000030000780c */ /* 0x004fda0003f05270 */
[----:B------:R-:W-:Y:S05]  /*e290*/  @!P0 BRA `(.L_x_257) ;  /* 0x0000000000048947 */ /* 0x000fea0003800000 */
[----:B------:R-:W-:Y:S01]  /*e2a0*/  BPT.TRAP 0x1 ;  /* 0x000000040000795c */ /* 0x000fe20000300000 */
.L_x_257:
[----:B------:R-:W2:Y:S01]  /*e2b0*/  LDL.LU R2, [R1+0xc] ;  /* 0x00000c0001027983 */ /* 0x000ea20000300800 */
[----:B------:R-:W-:Y:S01]  /*e2c0*/  IMAD R0, R22, 0x8, R17 ;  /* 0x0000000816007824 */ /* 0x000fe200078e0211 */
[----:B------:R-:W-:Y:S01]  /*e2d0*/  SHF.L.U32 R3, R29, 0x1f, RZ ;  /* 0x0000001f1d037819 */ /* 0x000fe200000006ff */
[----:B------:R-:W-:Y:S03]  /*e2e0*/  BSSY B0, `(.L_x_258) ;  /* 0x0000004000007945 */ /* 0x000fe60003800000 */
[----:B------:R-:W1:Y:S01]  /*e2f0*/  SYNCS.PHASECHK.TRANS64.TRYWAIT P0, [R0+URZ+0x2d860], R3 ;  /* 0x02d86003000075a7 */ /* 0x000e62000800017f */
[----:B--2---:R-:W-:Y:S01]  /*e300*/  IMAD R6, R23, -0x80, R2 ;  /* 0xffffff8017067824 */ /* 0x004fe200078e0202 */
[----:B-1----:R-:W-:Y:S06]  /*e310*/  @!P0 BRA `(.L_x_259) ;  /* 0x00000030006c8947 */ /* 0x002fec0003800000 */
.L_x_339:
[----:B------:R-:W-:Y:S05]  /*e320*/  BSYNC B0 ;  /* 0x0000000000007941 */ /* 0x000fea0003800000 */
.L_x_258:
[----:B------:R-:W0:Y:S01]  /*e330*/  S2R R2, SR_TID.X ;  /* 0x0000000000027919 */ /* 0x000e220000002100 */
[----:B------:R-:W-:Y:S01]  /*e340*/  UMOV UR4, 0xffffffff ;  /* 0xffffffff00047882 */ /* 0x000fe20000000000 */
[----:B------:R-:W2:Y:S01]  /*e350*/  S2R R7, SR_TID.X ;  /* 0x0000000000077919 */ /* 0x000ea20000002100 */
[----:B0-----:R-:W-:Y:S01]  /*e360*/  LOP3.LUT R5, R2, 0x7f, RZ, 0xc0, !PT ;  /* 0x0000007f02057812 */ /* 0x001fe200078ec0ff */
[----:B--2---:R-:W-:-:S03]  /*e370*/  IMAD.SHL.U32 R2, R7, 0x8, RZ ;  /* 0x0000000807027824 */ /* 0x004fc600078e00ff */
[----:B------:R-:W-:Y:S01]  /*e380*/  SHF.R.U32.HI R5, RZ, 0x2, R5 ;  /* 0x00000002ff057819 */ /* 0x000fe20000011605 */
[----:B------:R-:W-:Y:S01]  /*e390*/  IMAD.SHL.U32 R4, R7, 0x8, RZ ;  /* 0x0000000807047824 */ /* 0x000fe200078e00ff */
[----:B------:R-:W-:-:S03]  /*e3a0*/  LOP3.LUT R2, R2, 0xd8, RZ, 0xc0, !PT ;  /* 0x000000d802027812 */ /* 0x000fc600078ec0ff */
[----:B------:R-:W-:Y:S01]  /*e3b0*/  IMAD.IADD R6, R6, 0x1, -R5 ;  /* 0x0000000106067824 */ /* 0x000fe200078e0a05 */
[----:B------:R-:W-:-:S04]  /*e3c0*/  LOP3.LUT R2, R2, 0x18, R7, 0x78, !PT ;  /* 0x0000001802027812 */ /* 0x000fc800078e7807 */
[----:B------:R-:W-:-:S05]  /*e3d0*/  LOP3.LUT R2, R2, 0x320, R4, 0xf8, !PT ;  /* 0x0000032002027812 */ /* 0x000fca00078ef804 */
[----:B------:R-:W-:Y:S01]  /*e3e0*/  IMAD R4, R22, 0x3000, R2 ;  /* 0x0000300016047824 */ /* 0x000fe200078e0202 */
[----:B------:R-:W-:Y:S06]  /*e3f0*/  BRA.DIV UR4, `(.L_x_260) ;  /* 0x0000003204487947 */ /* 0x000fec000b800000 */
[----:B------:R-:W0:Y:S01]  /*e400*/  S2R R2, SR_TID.X ;  /* 0x0000000000027919 */ /* 0x000e220000002100 */
[----:B------:R-:W-:Y:S01]  /*e410*/  ULDC UR4, c[0x0][0x2f4] ;  /* 0x0000bd0000047ab9 */ /* 0x000fe20000000800 */
[----:B------:R-:W-:Y:S01]  /*e420*/  IMAD R4, R4, 0x2, R17 ;  /* 0x0000000204047824 */ /* 0x000fe200078e0211 */
[----:B------:R-:W2:Y:S04]  /*e430*/  SHFL.IDX PT, R14, R18, RZ, 0x1c1f ;  /* 0x001c1fff120e7589 */ /* 0x000ea800000e0000 */
[----:B-1----:R-:W1:Y:S01]  /*e440*/  SHFL.IDX PT, R3, R19, RZ, 0x1c1f ;  /* 0x001c1fff13037589 */ /* 0x002e6200000e0000 */
[----:B0-----:R-:W-:-:S04]  /*e450*/  SHF.L.U32 R7, R2, 0x3, RZ ;  /* 0x0000000302077819 */ /* 0x001fc800000006ff */
[----:B------:R-:W-:-:S04]  /*e460*/  LOP3.LUT R7, R7, 0x18, RZ, 0xc0, !PT ;  /* 0x0000001807077812 */ /* 0x000fc800078ec0ff */
[C---:B------:R-:W-:Y:S01]  /*e470*/  ISETP.GE.AND P2, PT, R7.reuse, UR4, PT ;  /* 0x0000000407007c0c */ /* 0x040fe2000bf46270 */
[C---:B------:R-:W-:Y:S01]  /*e480*/  IMAD.SHL.U32 R5, R7.reuse, 0x2, RZ ;  /* 0x0000000207057824 */ /* 0x040fe200078e00ff */
[C---:B------:R-:W-:Y:S02]  /*e490*/  LOP3.LUT R8, R7.reuse, 0x20, RZ, 0xfc, !PT ;  /* 0x0000002007087812 */ /* 0x040fe400078efcff */
[----:B------:R-:W-:Y:S02]  /*e4a0*/  ISETP.LT.OR P4, PT, R6, 0x1, P2 ;  /* 0x000000010600780c */ /* 0x000fe40001781670 */
[----:B--2---:R-:W-:Y:S02]  /*e4b0*/  IADD3 R2, P0, R14, R5, RZ ;  /* 0x000000050e027210 */ /* 0x004fe40007f1e0ff */
[----:B------:R-:W-:Y:S01]  /*e4c0*/  LOP3.LUT R7, R7, 0x40, RZ, 0xfc, !PT ;  /* 0x0000004007077812 */ /* 0x000fe200078efcff */
[----:B------:R-:W0:Y:S01]  /*e4d0*/  SHFL.IDX PT, R14, R18, 0x1, 0x1c1f ;  /* 0x003c1f00120e7f89 */ /* 0x000e2200000e0000 */
[----:B------:R-:W-:Y:S01]  /*e4e0*/  ISETP.GE.AND P1, PT, R8, UR4, PT ;  /* 0x0000000408007c0c */ /* 0x000fe2000bf26270 */
[----:B-1----:R-:W-:Y:S01]  /*e4f0*/  IMAD.X R3, RZ, RZ, R3, P0 ;  /* 0x000000ffff037224 */ /* 0x002fe200000e0603 */
[----:B------:R-:W-:-:S02]  /*e500*/  ISETP.GE.AND P0, PT, R7, UR4, PT ;  /* 0x0000000407007c0c */ /* 0x000fc4000bf06270 */
[----:B------:R-:W-:-:S03]  /*e510*/  ISETP.LT.OR P3, PT, R6, 0x1, P1 ;  /* 0x000000010600780c */ /* 0x000fc60000f61670 */
[----:B------:R-:W-:Y:S01]  /*e520*/  LDGSTS.E.BYPASS.LTC128B.128 [R4+0x400], desc[UR36][R2.64], !P4 ;  /* 0x0040000002047fae */ /* 0x000fe2000e101d64 */
[----:B------:R-:W-:-:S09]  /*e530*/  ISETP.LT.OR P4, PT, R6, 0x1, P0 ;  /* 0x000000010600780c */ /* 0x000fd20000781670 */
[----:B------:R-:W-:Y:S04]  /*e540*/  LDGSTS.E.BYPASS.LTC128B.128 [R4+0x2400], desc[UR36][R2.64+0x40], !P3 ;  /* 0x0240004002047fae */ /* 0x000fe8000d901d64 */
[----:B------:R1:W-:Y:S01]  /*e550*/  LDGSTS.E.BYPASS.LTC128B.128 [R4+0x4400], desc[UR36][R2.64+0x80], !P4 ;  /* 0x0440008002047fae */ /* 0x0003e2000e101d64 */
[----:B------:R-:W-:-:S03]  /*e560*/  ISETP.LT.OR P4, PT, R6, 0x21, P2 ;  /* 0x000000210600780c */ /* 0x000fc60001781670 */
[----:B-1----:R-:W1:Y:S01]  /*e570*/  SHFL.IDX PT, R3, R19, 0x1, 0x1c1f ;  /* 0x003c1f0013037f89 */ /* 0x002e6200000e0000 */
[----:B0-----:R-:W-:-:S03]  /*e580*/  IADD3 R2, P3, R14, R5, RZ ;  /* 0x000000050e027210 */ /* 0x001fc60007f7e0ff */
[----:B------:R-:W0:Y:S02]  /*e590*/  SHFL.IDX PT, R14, R18, 0x2, 0x1c1f ;  /* 0x005c1f00120e7f89 */ /* 0x000e2400000e0000 */
[----:B-1----:R-:W-:Y:S01]  /*e5a0*/  IMAD.X R3, RZ, RZ, R3, P3 ;  /* 0x000000ffff037224 */ /* 0x002fe200018e0603 */
[----:B------:R-:W-:-:S04]  /*e5b0*/  ISETP.LT.OR P3, PT, R6, 0x21, P1 ;  /* 0x000000210600780c */ /* 0x000fc80000f61670 */
[----:B------:R-:W-:Y:S01]  /*e5c0*/  LDGSTS.E.BYPASS.LTC128B.128 [R4+0xc00], desc[UR36][R2.64], !P4 ;  /* 0x00c0000002047fae */ /* 0x000fe2000e101d64 */
[----:B------:R-:W-:-:S08]  /*e5d0*/  ISETP.LT.OR P4, PT, R6, 0x21, P0 ;  /* 0x000000210600780c */ /* 0x000fd00000781670 */
[----:B------:R-:W-:Y:S05]  /*e5e0*/  LDGSTS.E.BYPASS.LTC128B.128 [R4+0x2c00], desc[UR36][R2.64+0x40], !P3 ;  /* 0x02c0004002047fae */ /* 0x000fea000d901d64 */
[----:B------:R1:W-:Y:S01]  /*e5f0*/  LDGSTS.E.BYPASS.LTC128B.128 [R4+0x4c00], desc[UR36][R2.64+0x80], !P4 ;  /* 0x04c0008002047fae */ /* 0x0003e2000e101d64 */
[----:B------:R-:W-:-:S03]  /*e600*/  ISETP.LT.OR P4, PT, R6, 0x41, P2 ;  /* 0x000000410600780c */ /* 0x000fc60001781670 */
[----:B-1----:R-:W1:Y:S01]  /*e610*/  SHFL.IDX PT, R3, R19, 0x2, 0x1c1f ;  /* 0x005c1f0013037f89 */ /* 0x002e6200000e0000 */
[----:B0-----:R-:W-:-:S03]  /*e620*/  IADD3 R2, P3, R14, R5, RZ ;  /* 0x000000050e027210 */ /* 0x001fc60007f7e0ff */
[----:B------:R-:W0:Y:S04]  /*e630*/  SHFL.IDX PT, R19, R19, 0x3, 0x1c1f ;  /* 0x007c1f0013137f89 */ /* 0x000e2800000e0000 */
[----:B------:R2:W3:Y:S01]  /*e640*/  SHFL.IDX PT, R14, R18, 0x3, 0x1c1f ;  /* 0x007c1f00120e7f89 */ /* 0x0004e200000e0000 */
[----:B-1----:R-:W-:Y:S01]  /*e650*/  IMAD.X R3, RZ, RZ, R3, P3 ;  /* 0x000000ffff037224 */ /* 0x002fe200018e0603 */
[----:B------:R-:W-:-:S04]  /*e660*/  ISETP.LT.OR P3, PT, R6, 0x41, P1 ;  /* 0x000000410600780c */ /* 0x000fc80000f61670 */
[----:B------:R2:W-:Y:S01]  /*e670*/  LDGSTS.E.BYPASS.LTC128B.128 [R4+0x1400], desc[UR36][R2.64], !P4 ;  /* 0x0140000002047fae */ /* 0x0005e2000e101d64 */
[----:B------:R-:W-:-:S08]  /*e680*/  ISETP.LT.OR P4, PT, R6, 0x41, P0 ;  /* 0x000000410600780c */ /* 0x000fd00000781670 */
[----:B------:R2:W-:Y:S05]  /*e690*/  LDGSTS.E.BYPASS.LTC128B.128 [R4+0x3400], desc[UR36][R2.64+0x40], !P3 ;  /* 0x0340004002047fae */ /* 0x0005ea000d901d64 */
[----:B0--3--:R2:W-:Y:S02]  /*e6a0*/  LDGSTS.E.BYPASS.LTC128B.128 [R4+0x5400], desc[UR36][R2.64+0x80], !P4 ;  /* 0x0540008002047fae */ /* 0x0095e4000e101d64 */
.L_x_349:
[C---:B------:R-:W-:Y:S02]  /*e6b0*/  ISETP.LT.OR P2, PT, R6.reuse, 0x61, P2 ;  /* 0x000000610600780c */ /* 0x040fe40001741670 */
[C---:B------:R-:W-:Y:S02]  /*e6c0*/  ISETP.LT.OR P1, PT, R6.reuse, 0x61, P1 ;  /* 0x000000610600780c */ /* 0x040fe40000f21670 */
[----:B------:R-:W-:Y:S02]  /*e6d0*/  ISETP.LT.OR P0, PT, R6, 0x61, P0 ;  /* 0x000000610600780c */ /* 0x000fe40000701670 */
[----:B--2---:R-:W-:-:S05]  /*e6e0*/  IADD3 R2, P3, R14, R5, RZ ;  /* 0x000000050e027210 */ /* 0x004fca0007f7e0ff */
[----:B------:R-:W-:-:S05]  /*e6f0*/  IMAD.X R3, RZ, RZ, R19, P3 ;  /* 0x000000ffff037224 */ /* 0x000fca00018e0613 */
        /* <DEDUP_REMOVED lines=8> */
.L_x_261:
[----:B------:R-:W-:Y:S02]  /*e780*/  PLOP3.LUT P1, PT, P1, P0, PT, 0xa2, 0x0 ;  /* 0x000000000000781c */ /* 0x000fe40000f21472 */
[----:B------:R-:W-:-:S08]  /*e790*/  @P0 R2UR P1, UR4, R0 ;  /* 0x00000000000402ca */ /* 0x000fd00000020000 */
[----:B------:R-:W-:-:S05]  /*e7a0*/  @P0 PLOP3.LUT P0, PT, P1, PT, PT, 0x80, 0x0 ;  /* 0x000000000000081c */ /* 0x000fca0000f0f070 */
[----:B------:R-:W-:Y:S01]  /*e7b0*/  @!P1 SYNCS.ARRIVE.TRANS64.RED.A0T1 RZ, [UR4+0x2d850], RZ ;  /* 0x02d850ffffff99a7 */ /* 0x000fe20008200404 */
[----:B------:R-:W-:Y:S07]  /*e7c0*/  @!P1 ARRIVES.LDGSTSBAR.64.TRANSCNT [UR4+0x2d850] ;  /* 0x02d85000ff0099b0 */ /* 0x000fee0008000a84 */
[----:B------:R-:W-:Y:S05]  /*e7d0*/  @P0 BRA.U.ANY `(.L_x_261) ;  /* 0xfffffffd00e80947 */ /* 0x000fea000393ffff */
[----:B------:R-:W-:Y:S01]  /*e7e0*/  NOP ;  /* 0x0000000000007918 */ /* 0x000fe20000000000 */
[----:B0-----:R-:W2:Y:S02]  /*e7f0*/  LDL R2, [R1+0x48] ;  /* 0x0000480001027983 */ /* 0x001ea40000100800 */
[----:B--2---:R-:W-:-:S13]  /*e800*/  ISETP.NE.AND P2, PT, R2, 0x3, PT ;  /* 0x000000030200780c */ /* 0x004fda0003f45270 */
[----:B------:R-:W-:Y:S05]  /*e810*/  @!P2 BRA `(.L_x_262) ;  /* 0x000000000004a947 */ /* 0x000fea0003800000 */
[----:B------:R-:W-:Y:S01]  /*e820*/  BPT.TRAP 0x1 ;  /* 0x000000040000795c */ /* 0x000fe20000300000 */
.L_x_262:
[----:B------:R-:W-:Y:S01]  /*e830*/  VIADD R22, R22, 0x1 ;  /* 0x0000000116167836 */ /* 0x000fe20000000000 */
[----:B------:R0:W-:Y:S04]  /*e840*/  SYNCS.ARRIVE.TRANS64.A1T0 RZ, [R0+URZ+0x2d850], RZ ;  /* 0x02d850ff00ff79a7 */ /* 0x0001e8000810003f */
[----:B------:R-:W-:-:S04]  /*e850*/  ISETP.NE.AND P0, PT, R22, 0x2, PT ;  /* 0x000000021600780c */ /* 0x000fc80003f05270 */
[----:B0-----:R-:W-:Y:S02]  /*e860*/  SEL R0, RZ, 0x1, P0 ;  /* 0x00000001ff007807 */ /* 0x001fe40000000000 */
[----:B------:R-:W-:Y:S02]  /*e870*/  SEL R22, R22, RZ, P0 ;  /* 0x000000ff16167207 */ /* 0x000fe40000000000 */
[----:B------:R-:W-:-:S07]  /*e880*/  LOP3.LUT R29, R29, R0, RZ, 0x3c, !PT ;  /* 0x000000001d1d7212 */ /* 0x000fce00078e3cff */
.L_x_221:
[----:B------:R-:W-:Y:S05]  /*e890*/  BSYNC B7 ;  /* 0x0000000000077941 */ /* 0x000fea0003800000 */
.L_x_219:
[----:B------:R-:W-:-:S13]  /*e8a0*/  LOP3.LUT P0, RZ, R16, 0x40, RZ, 0xc0, !PT ;  /* 0x0000004010ff7812 */ /* 0x000fda000780c0ff */
[----:B------:R-:W-:Y:S05]  /*e8b0*/  @!P0 BRA `(.L_x_263) ;  /* 0x0000000000248947 */ /* 0x000fea0003800000 */
[----:B------:R-:W-:Y:S05]  /*e8c0*/  WARPSYNC.ALL ;  /* 0x0000000000007948 */ /* 0x000fea0003800000 */
[----:B------:R-:W0:Y:S08]  /*e8d0*/  S2UR UR5, SR_CgaCtaId ;  /* 0x00000000000579c3 */ /* 0x000e300000008800 */
[----:B------:R-:W-:Y:S06]  /*e8e0*/  BAR.SYNC.DEFER_BLOCKING 0x5, 0x200 ;  /* 0x0148000000007b1d */ /* 0x000fec0000010000 */
[----:B------:R-:W-:-:S02]  /*e8f0*/  UMOV UR4, 0x400 ;  /* 0x0000040000047882 */ /* 0x000fc40000000000 */
[----:B0-----:R-:W-:-:S06]  /*e900*/  ULEA UR4, UR5, UR4, 0x18 ;  /* 0x0000000405047291 */ /* 0x001fcc000f8ec03f */
[----:B------:R-:W-:-:S05]  /*e910*/  MOV R17, UR4 ;  /* 0x0000000400117c02 */ /* 0x000fca0008000f00 */
[----:B------:R0:W1:Y:S01]  /*e920*/  LDS.128 R24, [R17+0x2d8d0] ;  /* 0x02d8d00011187984 */ /* 0x0000620000000c00 */
[----:B------:R-:W-:Y:S06]  /*e930*/  BAR.ARV 0x4, 0x200 ;  /* 0x0108000000007b1d */ /* 0x000fec0000002000 */
[----:B------:R-:W-:Y:S05]  /*e940*/  BRA `(.L_x_264) ;  /* 0x0000000800d07947 */ /* 0x000fea0003800000 */
.L_x_263:
[----:B------:R-:W0:Y:S01]  /*e950*/  S2R R0, SR_TID.X ;  /* 0x0000000000007919 */ /* 0x000e220000002100 */
[----:B------:R-:W-:Y:S01]  /*e960*/  UMOV UR4, 0xffffffff ;  /* 0xffffffff00047882 */ /* 0x000fe20000000000 */
[----:B0-----:R-:W-:-:S04]  /*e970*/  LOP3.LUT R8, R0, 0x1f, RZ, 0xc0, !PT ;  /* 0x0000001f00087812 */ /* 0x001fc800078ec0ff */
[----:B------:R-:W-:Y:S01]  /*e980*/  ISETP.NE.AND P0, PT, R8, 0x1f, PT ;  /* 0x0000001f0800780c */ /* 0x000fe20003f05270 */
[----:B------:R-:W-:-:S12]  /*e990*/  BRA.DIV UR4, `(.L_x_265) ;  /* 0x0000003204507947 */ /* 0x000fd8000b800000 */
[----:B------:R-:W-:Y:S01]  /*e9a0*/  IMAD.IADD R9, R27, 0x1, R8 ;  /* 0x000000011b097824 */ /* 0x000fe200078e0208 */
[----:B------:R-:W-:-:S04]  /*e9b0*/  ULDC UR4, c[0x0][0xc3c] ;  /* 0x00030f0000047ab9 */ /* 0x000fc80000000800 */
[----:B------:R-:W-:-:S13]  /*e9c0*/  ISETP.GE.OR P1, PT, R9, UR4, !P0 ;  /* 0x0000000409007c0c */ /* 0x000fda000c726670 */
[----:B------:R-:W0:Y:S08]  /*e9d0*/  @!P1 LDC.64 R2, c[0x0][0xc80] ;  /* 0x00032000ff029b82 */ /* 0x000e300000000a00 */
[----:B------:R-:W1:Y:S01]  /*e9e0*/  @!P1 LDC.64 R4, c[0x0][0xc78] ;  /* 0x00031e00ff049b82 */ /* 0x000e620000000a00 */
[----:B0-----:R-:W-:-:S05]  /*e9f0*/  @!P1 IMAD.WIDE R2, R9, 0x4, R2 ;  /* 0x0000000409029825 */ /* 0x001fca00078e0202 */
[----:B------:R1:W2:Y:S02]  /*ea00*/  @!P1 LDG.E R7, desc[UR36][R2.64] ;  /* 0x0000002402079981 */ /* 0x0002a4000c1e1900 */
[----:B-1----:R-:W-:-:S05]  /*ea10*/  @!P1 IMAD.WIDE R2, R9, 0x4, R4 ;  /* 0x0000000409029825 */ /* 0x002fca00078e0204 */
[----:B------:R-:W3:Y:S01]  /*ea20*/  @!P1 LDG.E R5, desc[UR36][R2.64] ;  /* 0x0000002402059981 */ /* 0x000ee2000c1e1900 */
[----:B------:R-:W-:Y:S01]  /*ea30*/  IMAD.MOV.U32 R4, RZ, RZ, RZ ;  /* 0x000000ffff047224 */ /* 0x000fe200078e00ff */
[C---:B------:R-:W-:Y:S02]  /*ea40*/  ISETP.GE.U32.AND P2, PT, R8.reuse, 0x2, PT ;  /* 0x000000020800780c */ /* 0x040fe40003f46070 */
[C---:B------:R-:W-:Y:S01]  /*ea50*/  ISETP.GE.U32.AND P3, PT, R8.reuse, 0x4, PT ;  /* 0x000000040800780c */ /* 0x040fe20003f66070 */
[----:B------:R-:W-:Y:S01]  /*ea60*/  SHFL.IDX PT, R0, R24, RZ, 0x1f ;  /* 0x00001fff18007589 */ /* 0x000fe200000e0000 */
[C---:B------:R-:W-:Y:S02]  /*ea70*/  ISETP.GE.U32.AND P4, PT, R8.reuse, 0x8, PT ;  /* 0x000000080800780c */ /* 0x040fe40003f86070 */
[----:B------:R-:W-:Y:S01]  /*ea80*/  ISETP.GE.U32.AND P5, PT, R8, 0x10, PT ;  /* 0x000000100800780c */ /* 0x000fe20003fa6070 */
[----:B------:R0:W-:Y:S02]  /*ea90*/  SHFL.IDX PT, R6, R24, 0x1, 0x1f ;  /* 0x00201f0018067f89 */ /* 0x0001e400000e0000 */
[----:B0-----:R-:W-:-:S02]  /*eaa0*/  IMAD.MOV.U32 R24, RZ, RZ, RZ ;  /* 0x000000ffff187224 */ /* 0x001fc400078e00ff */
[----:B--2---:R-:W-:Y:S02]  /*eab0*/  @!P1 IMAD.MOV.U32 R4, RZ, RZ, R7 ;  /* 0x000000ffff049224 */ /* 0x004fe400078e0007 */
[----:B------:R-:W-:Y:S02]  /*eac0*/  IMAD.MOV.U32 R7, RZ, RZ, RZ ;  /* 0x000000ffff077224 */ /* 0x000fe400078e00ff */
[----:B---3--:R-:W-:Y:S01]  /*ead0*/  @!P1 IMAD.MOV.U32 R7, RZ, RZ, R5 ;  /* 0x000000ffff079224 */ /* 0x008fe200078e0005 */
[----:B------:R-:W-:-:S03]  /*eae0*/  ISETP.NE.AND P1, PT, R8, RZ, PT ;  /* 0x000000ff0800720c */ /* 0x000fc60003f25270 */
[----:B------:R-:W-:-:S05]  /*eaf0*/  IMAD R13, R7, R4, RZ ;  /* 0x00000004070d7224 */ /* 0x000fca00078e02ff */
[----:B------:R-:W0:Y:S02]  /*eb00*/  SHFL.UP PT, R14, R13, 0x1, RZ ;  /* 0x042000000d0e7989 */ /* 0x000e2400000e00ff */
[----:B0-----:R-:W-:-:S05]  /*eb10*/  SEL R14, R14, RZ, P1 ;  /* 0x000000ff0e0e7207 */ /* 0x001fca0000800000 */
[----:B------:R-:W-:-:S05]  /*eb20*/  IMAD.IADD R5, R13, 0x1, R14 ;  /* 0x000000010d057824 */ /* 0x000fca00078e020e */
        /* <DEDUP_REMOVED lines=12> */
[----:B------:R0:W1:Y:S02]  /*ebf0*/  SHFL.IDX PT, R14, R2, 0x1f, 0x1f ;  /* 0x03e01f00020e7f89 */ /* 0x00006400000e0000 */
.L_x_359:
[----:B------:R-:W-:Y:S02]  /*ec00*/  ULDC UR4, c[0x0][0xc38] ;  /* 0x00030e0000047ab9 */ /* 0x000fe40000000800 */
[----:B------:R-:W-:-:S04]  /*ec10*/  IMAD.U32 R3, RZ, RZ, UR4 ;  /* 0x00000004ff037e24 */ /* 0x000fc8000f8e00ff */
[----:B-1----:R-:W-:-:S04]  /*ec20*/  IMAD R5, R14, R3, RZ ;  /* 0x000000030e057224 */ /* 0x002fc800078e02ff */
[----:B------:R-:W-:-:S05]  /*ec30*/  IMAD.IADD R6, R6, 0x1, R5 ;  /* 0x0000000106067824 */ /* 0x000fca00078e0205 */
[----:B------:R-:W-:-:S13]  /*ec40*/  ISETP.GT.AND P6, PT, R6, R0, PT ;  /* 0x000000000600720c */ /* 0x000fda0003fc4270 */
[----:B------:R-:W-:Y:S05]  /*ec50*/  @P6 BRA `(.L_x_266) ;  /* 0x0000000000a46947 */ /* 0x000fea0003800000 */
.L_x_269:
[----:B0-----:R-:W0:Y:S01]  /*ec60*/  LDC R2, c[0x0][0xc3c] ;  /* 0x00030f00ff027b82 */ /* 0x001e220000000800 */
[----:B------:R-:W-:-:S05]  /*ec70*/  VIADD R27, R27, 0x1f ;  /* 0x0000001f1b1b7836 */ /* 0x000fca0000000000 */
[----:B0-----:R-:W-:-:S13]  /*ec80*/  ISETP.GE.AND P6, PT, R27, R2, PT ;  /* 0x000000021b00720c */ /* 0x001fda0003fc6270 */
[----:B------:R-:W-:Y:S05]  /*ec90*/  @P6 BRA `(.L_x_267) ;  /* 0x0000000400b86947 */ /* 0x000fea0003800000 */
[----:B------:R-:W0:Y:S01]  /*eca0*/  S2R R3, SR_TID.X ;  /* 0x0000000000037919 */ /* 0x000e220000002100 */
[----:B------:R-:W-:Y:S02]  /*ecb0*/  MOV R4, RZ ;  /* 0x000000ff00047202 */ /* 0x000fe40000000f00 */
[----:B0-----:R-:W-:-:S05]  /*ecc0*/  LOP3.LUT R3, R3, 0x1f, RZ, 0xc0, !PT ;  /* 0x0000001f03037812 */ /* 0x001fca00078ec0ff */
[----:B------:R-:W-:-:S05]  /*ecd0*/  IMAD.IADD R5, R27, 0x1, R3 ;  /* 0x000000011b057824 */ /* 0x000fca00078e0203 */
[----:B------:R-:W-:-:S13]  /*ece0*/  ISETP.GE.OR P6, PT, R5, R2, !P0 ;  /* 0x000000020500720c */ /* 0x000fda00047c6670 */
[----:B------:R-:W0:Y:S02]  /*ecf0*/  @!P6 LDC.64 R2, c[0x0][0xc80] ;  /* 0x00032000ff02eb82 */ /* 0x000e240000000a00 */
[----:B0-----:R-:W-:-:S05]  /*ed00*/  @!P6 IMAD.WIDE R2, R5, 0x4, R2 ;  /* 0x000000040502e825 */ /* 0x001fca00078e0202 */
[----:B------:R0:W2:Y:S01]  /*ed10*/  @!P6 LDG.E R4, desc[UR36][R2.64] ;  /* 0x000000240204e981 */ /* 0x0000a2000c1e1900 */
[----:B------:R-:W-:Y:S01]  /*ed20*/  IMAD.MOV.U32 R7, RZ, RZ, RZ ;  /* 0x000000ffff077224 */ /* 0x000fe200078e00ff */
[----:B0-----:R-:W0:Y:S02]  /*ed30*/  @!P6 LDC.64 R2, c[0x0][0xc78] ;  /* 0x00031e00ff02eb82 */ /* 0x001e240000000a00 */
[----:B0-----:R-:W-:-:S05]  /*ed40*/  @!P6 IMAD.WIDE R2, R5, 0x4, R2 ;  /* 0x000000040502e825 */ /* 0x001fca00078e0202 */
[----:B------:R-:W2:Y:S01]  /*ed50*/  @!P6 LDG.E R7, desc[UR36][R2.64] ;  /* 0x000000240207e981 */ /* 0x000ea2000c1e1900 */
[----:B------:R-:W-:Y:S01]  /*ed60*/  UMOV UR4, 0xffffffff ;  /* 0xffffffff00047882 */ /* 0x000fe20000000000 */
[----:B--2---:R-:W-:Y:S02]  /*ed70*/  IMAD R13, R7, R4, RZ ;  /* 0x00000004070d7224 */ /* 0x004fe400078e02ff */
[----:B------:R-:W-:Y:S05]  /*ed80*/  BRA.DIV UR4, `(.L_x_268) ;  /* 0x0000003204907947 */ /* 0x000fea000b800000 */
        /* <DEDUP_REMOVED lines=15> */
[----:B------:R0:W1:Y:S02]  /*ee80*/  SHFL.IDX PT, R14, R2, 0x1f, 0x1f ;  /* 0x03e01f00020e7f89 */ /* 0x00006400000e0000 */
.L_x_367:
[----:B------:R-:W-:Y:S02]  /*ee90*/  ULDC UR4, c[0x0][0xc38] ;  /* 0x00030e0000047ab9 */ /* 0x000fe40000000800 */
[----:B------:R-:W-:-:S04]  /*eea0*/  IMAD.U32 R3, RZ, RZ, UR4 ;  /* 0x00000004ff037e24 */ /* 0x000fc8000f8e00ff */
[----:B-1----:R-:W-:-:S05]  /*eeb0*/  IMAD R5, R14, R3, RZ ;  /* 0x000000030e057224 */ /* 0x002fca00078e02ff */
[----:B------:R-:W-:-:S04]  /*eec0*/  IADD3 R6, R5, R6, RZ ;  /* 0x0000000605067210 */ /* 0x000fc80007ffe0ff */
[----:B------:R-:W-:-:S13]  /*eed0*/  ISETP.GT.AND P6, PT, R6, R0, PT ;  /* 0x000000000600720c */ /* 0x000fda0003fc4270 */
[----:B------:R-:W-:Y:S05]  /*eee0*/  @!P6 BRA `(.L_x_269) ;  /* 0xfffffffc005ce947 */ /* 0x000fea000383ffff */
.L_x_266:
[----:B------:R-:W-:Y:S01]  /*eef0*/  IMAD.IADD R8, R6, 0x1, -R5 ;  /* 0x0000000106087824 */ /* 0x000fe200078e0a05 */
[----:B------:R-:W-:-:S03]  /*ef00*/  UMOV UR4, 0xffffffff ;  /* 0xffffffff00047882 */ /* 0x000fc60000000000 */
[----:B------:R-:W-:-:S05]  /*ef10*/  IMAD R5, R2, R3, R8 ;  /* 0x0000000302057224 */ /* 0x000fca00078e0208 */
[----:B------:R-:W-:Y:S01]  /*ef20*/  ISETP.GT.AND P6, PT, R5, R0, PT ;  /* 0x000000000500720c */ /* 0x000fe20003fc4270 */
[----:B------:R-:W-:-:S12]  /*ef30*/  BRA.DIV UR4, `(.L_x_270) ;  /* 0x0000003204dc7947 */ /* 0x000fd8000b800000 */
[----:B------:R-:W-:-:S04]  /*ef40*/  VOTE.ANY R6, PT, !P6 ;  /* 0x0000000000067806 */ /* 0x000fc800070e0100 */
[----:B------:R-:W1:Y:S02]  /*ef50*/  POPC R5, R6 ;  /* 0x0000000600057309 */ /* 0x000e640000000000 */
[----:B-1----:R1:W2:Y:S04]  /*ef60*/  SHFL.IDX PT, R4, R4, R5, 0x1f ;  /* 0x00001f0504047589 */ /* 0x0022a800000e0000 */
[----:B------:R1:W3:Y:S02]  /*ef70*/  SHFL.IDX PT, R7, R7, R5, 0x1f ;  /* 0x00001f0507077589 */ /* 0x0002e400000e0000 */
.L_x_372:
[----:B------:R-:W-:-:S13]  /*ef80*/  ISETP.NE.AND P0, PT, R6, RZ, PT ;  /* 0x000000ff0600720c */ /* 0x000fda0003f05270 */
[----:B------:R-:W-:Y:S05]  /*ef90*/  @!P0 BRA `(.L_x_271) ;  /* 0x0000000000108947 */ /* 0x000fea0003800000 */
[----:B------:R-:W-:Y:S01]  /*efa0*/  UMOV UR4, 0xffffffff ;  /* 0xffffffff00047882 */ /* 0x000fe20000000000 */
[----:B------:R-:W-:Y:S02]  /*efb0*/  VIADD R12, R5, 0xffffffff ;  /* 0xffffffff050c7836 */ /* 0x000fe40000000000 */
[----:B------:R-:W-:Y:S05]  /*efc0*/  BRA.DIV UR4, `(.L_x_272) ;  /* 0x0000003604147947 */ /* 0x000fea000b800000 */
[----:B------:R4:W0:Y:S02]  /*efd0*/  SHFL.IDX PT, R24, R2, R12, 0x1f ;  /* 0x00001f0c02187589 */ /* 0x00082400000e0000 */
.L_x_271:
[----:B0-----:R-:W-:Y:S01]  /*efe0*/  IMAD R24, R24, R3, R8 ;  /* 0x0000000318187224 */ /* 0x001fe200078e0208 */
[-C--:B--2---:R-:W-:Y:S01]  /*eff0*/  IABS R8, R4.reuse ;  /* 0x0000000400087213 */ /* 0x084fe20000000000 */
[----:B----4-:R-:W-:Y:S02]  /*f000*/  IMAD.MOV.U32 R2, RZ, RZ, RZ ;  /* 0x000000ffff027224 */ /* 0x010fe400078e00ff */
[----:B------:R-:W-:Y:S01]  /*f010*/  IMAD.IADD R25, R0, 0x1, -R24 ;  /* 0x0000000100197824 */ /* 0x000fe200078e0a18 */
[----:B------:R-:W0:Y:S01]  /*f020*/  I2F.RP R6, R8 ;  /* 0x0000000800067306 */ /* 0x000e220000209400 */
[----:B------:R-:W-:Y:S01]  /*f030*/  IABS R0, R4 ;  /* 0x0000000400007213 */ /* 0x000fe20000000000 */
[----:B------:R-:W-:-:S04]  /*f040*/  IMAD.IADD R27, R5, 0x1, R27 ;  /* 0x00000001051b7824 */ /* 0x000fc800078e021b */
[----:B------:R-:W-:Y:S02]  /*f050*/  IMAD.MOV R0, RZ, RZ, -R0 ;  /* 0x000000ffff007224 */ /* 0x000fe400078e0a00 */
[----:B0-----:R-:W0:Y:S02]  /*f060*/  MUFU.RCP R6, R6 ;  /* 0x0000000600067308 */ /* 0x001e240000001000 */
[----:B0-----:R-:W-:-:S06]  /*f070*/  VIADD R9, R6, 0xffffffe ;  /* 0x0ffffffe06097836 */ /* 0x001fcc0000000000 */
[----:B------:R-:W0:Y:S02]  /*f080*/  F2I.FTZ.U32.TRUNC.NTZ R3, R9 ;  /* 0x0000000900037305 */ /* 0x000e24000021f000 */
[----:B0-----:R-:W-:-:S04]  /*f090*/  IMAD.MOV R11, RZ, RZ, -R3 ;  /* 0x000000ffff0b7224 */ /* 0x001fc800078e0a03 */
[----:B------:R-:W-:-:S04]  /*f0a0*/  IMAD R11, R11, R8, RZ ;  /* 0x000000080b0b7224 */ /* 0x000fc800078e02ff */
[----:B------:R-:W-:Y:S01]  /*f0b0*/  IMAD.HI.U32 R2, R3, R11, R2 ;  /* 0x0000000b03027227 */ /* 0x000fe200078e0002 */
[----:B------:R-:W-:-:S05]  /*f0c0*/  IABS R3, R25 ;  /* 0x0000001900037213 */ /* 0x000fca0000000000 */
[----:B------:R-:W-:-:S04]  /*f0d0*/  IMAD.HI.U32 R6, R2, R3, RZ ;  /* 0x0000000302067227 */ /* 0x000fc800078e00ff */
[----:B------:R-:W-:Y:S01]  /*f0e0*/  IMAD R3, R6, R0, R3 ;  /* 0x0000000006037224 */ /* 0x000fe200078e0203 */
[----:B---3--:R-:W-:Y:S01]  /*f0f0*/  IABS R0, R7 ;  /* 0x0000000700007213 */ /* 0x008fe20000000000 */
[----:B------:R-:W-:-:S03]  /*f100*/  IMAD.MOV.U32 R2, RZ, RZ, RZ ;  /* 0x000000ffff027224 */ /* 0x000fc600078e00ff */
[----:B------:R-:W-:-:S13]  /*f110*/  ISETP.GT.U32.AND P1, PT, R8, R3, PT ;  /* 0x000000030800720c */ /* 0x000fda0003f24070 */
[-C--:B------:R-:W-:Y:S01]  /*f120*/  @!P1 IADD3 R3, R3, -R8.reuse, RZ ;  /* 0x8000000803039210 */ /* 0x080fe20007ffe0ff */
[----:B------:R-:W-:Y:S01]  /*f130*/  @!P1 VIADD R6, R6, 0x1 ;  /* 0x0000000106069836 */ /* 0x000fe20000000000 */
[----:B------:R-:W-:Y:S02]  /*f140*/  ISETP.NE.AND P1, PT, R4, RZ, PT ;  /* 0x000000ff0400720c */ /* 0x000fe40003f25270 */
[----:B------:R-:W-:Y:S02]  /*f150*/  ISETP.GE.U32.AND P0, PT, R3, R8, PT ;  /* 0x000000080300720c */ /* 0x000fe40003f06070 */
[----:B------:R-:W0:Y:S11]  /*f160*/  I2F.RP R8, R0 ;  /* 0x0000000000087306 */ /* 0x000e360000209400 */
[----:B------:R-:W-:Y:S01]  /*f170*/  @P0 VIADD R6, R6, 0x1 ;  /* 0x0000000106060836 */ /* 0x000fe20000000000 */
[----:B0-----:R-:W0:Y:S02]  /*f180*/  MUFU.RCP R8, R8 ;  /* 0x0000000800087308 */ /* 0x001e240000001000 */
[----:B0-----:R-:W-:Y:S01]  /*f190*/  VIADD R9, R8, 0xffffffe ;  /* 0x0ffffffe08097836 */ /* 0x001fe20000000000 */
[----:B------:R-:W-:-:S05]  /*f1a0*/  IABS R8, R7 ;  /* 0x0000000700087213 */ /* 0x000fca0000000000 */
[----:B------:R-:W0:Y:S01]  /*f1b0*/  F2I.FTZ.U32.TRUNC.NTZ R3, R9 ;  /* 0x0000000900037305 */ /* 0x000e22000021f000 */
[----:B------:R-:W-:Y:S02]  /*f1c0*/  IMAD.MOV R8, RZ, RZ, -R8 ;  /* 0x000000ffff087224 */ /* 0x000fe400078e0a08 */
[----:B0-----:R-:W-:-:S04]  /*f1d0*/  IMAD.MOV R11, RZ, RZ, -R3 ;  /* 0x000000ffff0b7224 */ /* 0x001fc800078e0a03 */
[----:B------:R-:W-:-:S04]  /*f1e0*/  IMAD R11, R11, R0, RZ ;  /* 0x000000000b0b7224 */ /* 0x000fc800078e02ff */
[----:B------:R-:W-:Y:S01]  /*f1f0*/  IMAD.HI.U32 R2, R3, R11, R2 ;  /* 0x0000000b03027227 */ /* 0x000fe200078e0002 */
[----:B------:R-:W-:-:S04]  /*f200*/  LOP3.LUT R3, R25, R4, RZ, 0x3c, !PT ;  /* 0x0000000419037212 */ /* 0x000fc800078e3cff */
[----:B------:R-:W-:-:S13]  /*f210*/  ISETP.GE.AND P2, PT, R3, RZ, PT ;  /* 0x000000ff0300720c */ /* 0x000fda0003f46270 */
[----:B------:R-:W-:Y:S01]  /*f220*/  @!P2 IMAD.MOV R6, RZ, RZ, -R6 ;  /* 0x000000ffff06a224 */ /* 0x000fe200078e0a06 */
[----:B------:R-:W-:-:S04]  /*f230*/  @!P1 LOP3.LUT R6, RZ, R4, RZ, 0x33, !PT ;  /* 0x00000004ff069212 */ /* 0x000fc800078e33ff */
[-C--:B------:R-:W-:Y:S01]  /*f240*/  IABS R3, R6.reuse ;  /* 0x0000000600037213 */ /* 0x080fe20000000000 */
[----:B------:R-:W-:-:S04]  /*f250*/  IMAD R4, R4, R6, RZ ;  /* 0x0000000604047224 */ /* 0x000fc800078e02ff */
[----:B------:R-:W-:-:S04]  /*f260*/  IMAD.HI.U32 R2, R2, R3, RZ ;  /* 0x0000000302027227 */ /* 0x000fc800078e00ff */
[----:B------:R-:W-:Y:S02]  /*f270*/  IMAD R3, R2, R8, R3 ;  /* 0x0000000802037224 */ /* 0x000fe400078e0203 */
[----:B------:R-:W-:-:S03]  /*f280*/  IMAD.IADD R25, R25, 0x1, -R4 ;  /* 0x0000000119197824 */ /* 0x000fc600078e0a04 */
[----:B------:R-:W-:-:S13]  /*f290*/  ISETP.GT.U32.AND P1, PT, R0, R3, PT ;  /* 0x000000030000720c */ /* 0x000fda0003f24070 */
[-C--:B------:R-:W-:Y:S01]  /*f2a0*/  @!P1 IADD3 R3, R3, -R0.reuse, RZ ;  /* 0x8000000003039210 */ /* 0x080fe20007ffe0ff */
[----:B------:R-:W-:Y:S01]  /*f2b0*/  @!P1 VIADD R2, R2, 0x1 ;  /* 0x0000000102029836 */ /* 0x000fe20000000000 */
[----:B------:R-:W-:Y:S02]  /*f2c0*/  ISETP.NE.AND P1, PT, R7, RZ, PT ;  /* 0x000000ff0700720c */ /* 0x000fe40003f25270 */
[----:B------:R-:W-:Y:S02]  /*f2d0*/  ISETP.GE.U32.AND P0, PT, R3, R0, PT ;  /* 0x000000000300720c */ /* 0x000fe40003f06070 */
[----:B------:R-:W-:-:S04]  /*f2e0*/  LOP3.LUT R0, R6, R7, RZ, 0x3c, !PT ;  /* 0x0000000706007212 */ /* 0x000fc800078e3cff */
[----:B------:R-:W-:-:S07]  /*f2f0*/  ISETP.GE.AND P2, PT, R0, RZ, PT ;  /* 0x000000ff0000720c */ /* 0x000fce0003f46270 */
[----:B------:R-:W-:-:S06]  /*f300*/  @P0 VIADD R2, R2, 0x1 ;  /* 0x0000000102020836 */ /* 0x000fcc0000000000 */
[----:B------:R-:W-:Y:S01]  /*f310*/  @!P2 IMAD.MOV R2, RZ, RZ, -R2 ;  /* 0x000000ffff02a224 */ /* 0x000fe200078e0a02 */
[----:B------:R-:W-:-:S05]  /*f320*/  @!P1 LOP3.LUT R2, RZ, R7, RZ, 0x33, !PT ;  /* 0x00000007ff029212 */ /* 0x000fca00078e33ff */
[----:B------:R-:W-:-:S04]  /*f330*/  IMAD.MOV R0, RZ, RZ, -R2 ;  /* 0x000000ffff007224 */ /* 0x000fc800078e0a02 */
[C---:B------:R-:W-:Y:S02]  /*f340*/  IMAD R6, R7.reuse, R0, R6 ;  /* 0x0000000007067224 */ /* 0x040fe400078e0206 */
[----:B------:R-:W-:-:S05]  /*f350*/  IMAD R7, R7, 0x1000000, R2 ;  /* 0x0100000007077824 */ /* 0x000fca00078e0202 */
[----:B------:R-:W-:Y:S01]  /*f360*/  LEA R26, R6, R7, 0x10 ;  /* 0x00000007061a7211 */ /* 0x000fe200078e80ff */
[----:B------:R-:W-:Y:S06]  /*f370*/  BRA `(.L_x_273) ;  /* 0x00000000001c7947 */ /* 0x000fec0003800000 */
.L_x_267:
[----:B------:R-:W-:Y:S01]  /*f380*/  UMOV UR4, URZ ;  /* 0x0000003f00047c82 */ /* 0x000fe20008000000 */
[----:B------:R-:W-:Y:S01]  /*f390*/  UMOV UR5, URZ ;  /* 0x0000003f00057c82 */ /* 0x000fe20008000000 */
[----:B------:R-:W-:Y:S01]  /*f3a0*/  ULDC UR6, c[0x0][0xc3c] ;  /* 0x00030f0000067ab9 */ /* 0x000fe20000000800 */
[----:B------:R-:W-:Y:S02]  /*f3b0*/  IMAD.MOV.U32 R24, RZ, RZ, R0 ;  /* 0x000000ffff187224 */ /* 0x000fe400078e0000 */
[----:B------:R-:W-:Y:S02]  /*f3c0*/  IMAD.U32 R25, RZ, RZ, UR4 ;  /* 0x00000004ff197e24 */ /* 0x000fe4000f8e00ff */
[----:B------:R-:W-:Y:S02]  /*f3d0*/  IMAD.U32 R26, RZ, RZ, UR5 ;  /* 0x00000005ff1a7e24 */ /* 0x000fe4000f8e00ff */
[----:B------:R-:W-:-:S07]  /*f3e0*/  IMAD.U32 R27, RZ, RZ, UR6 ;  /* 0x00000006ff1b7e24 */ /* 0x000fce000f8e00ff */
.L_x_273:
[----:B------:R-:W0:Y:S01]  /*f3f0*/  S2R R0, SR_TID.X ;  /* 0x0000000000007919 */ /* 0x000e220000002100 */
[----:B------:R-:W-:Y:S05]  /*f400*/  WARPSYNC.ALL ;  /* 0x0000000000007948 */ /* 0x000fea0003800000 */
[----:B------:R-:W-:Y:S01]  /*f410*/  BAR.SYNC.DEFER_BLOCKING 0x4, 0x200 ;  /* 0x0108000000007b1d */ /* 0x000fe20000010000 */
[----:B0-----:R-:W-:-:S04]  /*f420*/  LOP3.LUT R0, R0, 0x1f, RZ, 0xc0, !PT ;  /* 0x0000001f00007812 */ /* 0x001fc800078ec0ff */
[----:B------:R-:W-:-:S13]  /*f430*/  ISETP.NE.AND P0, PT, R0, RZ, PT ;  /* 0x000000ff0000720c */ /* 0x000fda0003f05270 */
[----:B------:R-:W0:Y:S01]  /*f440*/  @!P0 S2R R3, SR_CgaCtaId ;  /* 0x0000000000038919 */ /* 0x000e220000008800 */
[----:B------:R-:W-:-:S04]  /*f450*/  @!P0 MOV R0, 0x400 ;  /* 0x0000040000008802 */ /* 0x000fc80000000f00 */
[----:B0-----:R-:W-:-:S05]  /*f460*/  @!P0 LEA R17, R3, R0, 0x18 ;  /* 0x0000000003118211 */ /* 0x001fca00078ec0ff */
[----:B------:R2:W-:Y:S01]  /*f470*/  @!P0 STS.128 [R17+0x2d8d0], R24 ;  /* 0x02d8d01811008388 */ /* 0x0005e20000000c00 */
[----:B------:R-:W-:Y:S06]  /*f480*/  BAR.ARV 0x5, 0x200 ;  /* 0x0148000000007b1d */ /* 0x000fec0000002000 */
.L_x_264:
[----:B------:R-:W-:Y:S02]  /*f490*/  ULDC UR4, c[0x0][0xc3c] ;  /* 0x00030f0000047ab9 */ /* 0x000fe40000000800 */
[----:B-1----:R-:W-:-:S13]  /*f4a0*/  ISETP.GE.AND P0, PT, R27, UR4, PT ;  /* 0x000000041b007c0c */ /* 0x002fda000bf06270 */
[----:B------:R-:W-:Y:S05]  /*f4b0*/  @!P0 BRA `(.L_x_274) ;  /* 0xffffffb400f48947 */ /* 0x000fea000383ffff */
[----:B------:R-:W-:Y:S05]  /*f4c0*/  BSYNC B8 ;  /* 0x0000000000087941 */ /* 0x000fea0003800000 */
.L_x_213:
[----:B0-----:R-:W3:Y:S01]  /*f4d0*/  LDL.LU R0, [R1+0x3c] ;  /* 0x00003c0001007983 */ /* 0x001ee20000300800 */
[----:B------:R-:W-:Y:S01]  /*f4e0*/  BSSY B0, `(.L_x_275) ;  /* 0x000000b000007945 */ /* 0x000fe20003800000 */
[----:B------:R-:W0:Y:S01]  /*f4f0*/  S2R R5, SR_CgaCtaId ;  /* 0x0000000000057919 */ /* 0x000e220000008800 */
[----:B---3--:R-:W-:-:S05]  /*f500*/  VIADD R0, R0, 0x1 ;  /* 0x0000000100007836 */ /* 0x008fca0000000000 */
[----:B------:R-:W-:-:S04]  /*f510*/  LEA.HI R2, R0, R0, RZ, 0x1 ;  /* 0x0000000000027211 */ /* 0x000fc800078f08ff */
[----:B------:R-:W-:Y:S02]  /*f520*/  LOP3.LUT R3, R2, 0xfffffffe, RZ, 0xc0, !PT ;  /* 0xfffffffe02037812 */ /* 0x000fe400078ec0ff */
[----:B------:R-:W-:-:S03]  /*f530*/  MOV R2, 0x400 ;  /* 0x0000040000027802 */ /* 0x000fc60000000f00 */
[----:B------:R-:W-:Y:S01]  /*f540*/  IMAD.IADD R0, R0, 0x1, -R3 ;  /* 0x0000000100007824 */ /* 0x000fe200078e0a03 */
[----:B0-----:R-:W-:-:S04]  /*f550*/  LEA R5, R5, R2, 0x18 ;  /* 0x0000000205057211 */ /* 0x001fc800078ec0ff */
[----:B------:R-:W-:-:S04]  /*f560*/  SHF.L.U32 R0, R0, 0x1f, RZ ;  /* 0x0000001f00007819 */ /* 0x000fc800000006ff */
[----:B------:R-:W0:Y:S02]  /*f570*/  SYNCS.PHASECHK.TRANS64.TRYWAIT P0, [R5+URZ+0x2d820], R0 ;  /* 0x02d82000050075a7 */ /* 0x000e24000800017f */
[----:B0-----:R-:W-:Y:S05]  /*f580*/  @!P0 BRA `(.L_x_276) ;  /* 0x0000002c00cc8947 */ /* 0x001fea0003800000 */
.L_x_375:
[----:B------:R-:W-:Y:S05]  /*f590*/  BSYNC B0 ;  /* 0x0000000000007941 */ /* 0x000fea0003800000 */
.L_x_275:
[----:B------:R-:W-:-:S03]  /*f5a0*/  UMOV UR4, 0xffffffff ;  /* 0xffffffff00047882 */ /* 0x000fc60000000000 */
[----:B------:R-:W-:Y:S05]  /*f5b0*/  BRA.DIV UR4, `(.L_x_277) ;  /* 0x0000002e04d47947 */ /* 0x000fea000b800000 */
[----:B0-----:R-:W0:Y:S02]  /*f5c0*/  S2R R0, SR_TID.X ;  /* 0x0000000000007919 */ /* 0x001e240000002100 */
[----:B0-----:R-:W-:-:S04]  /*f5d0*/  SHF.R.U32.HI R0, RZ, 0x5, R0 ;  /* 0x00000005ff007819 */ /* 0x001fc80000011600 */
[----:B------:R-:W-:-:S05]  /*f5e0*/  LOP3.LUT R0, R0, 0x3, RZ, 0xc0, !PT ;  /* 0x0000000300007812 */ /* 0x000fca00078ec0ff */
[----:B------:R0:W1:Y:S02]  /*f5f0*/  SHFL.IDX PT, R14, R0, RZ, 0x1f ;  /* 0x00001fff000e7589 */ /* 0x00006400000e0000 */
.L_x_378:
[----:B-1----:R-:W-:Y:S01]  /*f600*/  ISETP.NE.AND P0, PT, R14, RZ, PT ;  /* 0x000000ff0e00720c */ /* 0x002fe20003f05270 */
[----:B------:R-:W-:-:S12]  /*f610*/  BSSY B0, `(.L_x_278) ;  /* 0x0000024000007945 */ /* 0x000fd80003800000 */
[----:B------:R-:W-:Y:S05]  /*f620*/  @P0 BRA `(.L_x_279) ;  /* 0x0000000000880947 */ /* 0x000fea0003800000 */
[----:B------:R-:W-:-:S03]  /*f630*/  UMOV UR4, 0xffffffff ;  /* 0xffffffff00047882 */ /* 0x000fc60000000000 */
[----:B------:R-:W-:Y:S05]  /*f640*/  BRA.DIV UR4, `(.L_x_280) ;  /* 0x0000002e04e47947 */ /* 0x000fea000b800000 */
[----:B------:R-:W-:-:S13]  /*f650*/  ELECT P6, URZ, PT ;  /* 0x00000000003f782f */ /* 0x000fda00038c0000 */
.L_x_381:
[----:B------:R-:W-:Y:S05]  /*f660*/  @!P6 BRA `(.L_x_279) ;  /* 0x000000000078e947 */ /* 0x000fea0003800000 */
[----:B0-----:R-:W3:Y:S02]  /*f670*/  LDL.LU R0, [R1+0x20] ;  /* 0x0000200001007983 */ /* 0x001ee40000300800 */
[----:B---3--:R-:W-:-:S04]  /*f680*/  LOP3.LUT R0, R0, 0x2, RZ, 0xfc, !PT ;  /* 0x0000000200007812 */ /* 0x008fc800078efcff */
[----:B------:R-:W-:-:S13]  /*f690*/  ISETP.NE.AND P0, PT, R0, 0x3, PT ;  /* 0x000000030000780c */ /* 0x000fda0003f05270 */
[----:B------:R-:W-:Y:S05]  /*f6a0*/  @!P0 BRA `(.L_x_281) ;  /* 0x0000000000048947 */ /* 0x000fea0003800000 */
[----:B------:R-:W-:Y:S01]  /*f6b0*/  BPT.TRAP 0x1 ;  /* 0x000000040000795c */ /* 0x000fe20000300000 */
.L_x_281:
[C---:B------:R-:W-:Y:S01]  /*f6c0*/  IMAD R3, R22.reuse, 0x8, R5 ;  /* 0x0000000816037824 */ /* 0x040fe200078e0205 */
[----:B------:R-:W-:Y:S02]  /*f6d0*/  SHF.L.U32 R2, R29, 0x1f, RZ ;  /* 0x0000001f1d027819 */ /* 0x000fe400000006ff */
[----:B------:R-:W-:Y:S02]  /*f6e0*/  IADD3 R22, R22, 0x1, RZ ;  /* 0x0000000116167810 */ /* 0x000fe40007ffe0ff */
[----:B------:R-:W0:Y:S02]  /*f6f0*/  SYNCS.PHASECHK.TRANS64.TRYWAIT P1, [R3+URZ+0x2d840], R2 ;  /* 0x02d84002030075a7 */ /* 0x000e24000802017f */
[----:B------:R-:W-:-:S04]  /*f700*/  ISETP.NE.AND P2, PT, R22, 0x2, PT ;  /* 0x000000021600780c */ /* 0x000fc80003f45270 */
[----:B------:R-:W-:Y:S01]  /*f710*/  SEL R0, RZ, 0x1, P2 ;  /* 0x00000001ff007807 */ /* 0x000fe20001000000 */
[----:B0-----:R-:W-:Y:S08]  /*f720*/  @!P1 BRA `(.L_x_282) ;  /* 0x0000002c00cc9947 */ /* 0x001ff00003800000 */
.L_x_382:
[----:B------:R-:W-:Y:S02]  /*f730*/  SEL R22, R22, RZ, P2 ;  /* 0x000000ff16167207 */ /* 0x000fe40001000000 */
[----:B------:R-:W-:Y:S01]  /*f740*/  LOP3.LUT R0, R29, R0, RZ, 0x3c, !PT ;  /* 0x000000001d007212 */ /* 0x000fe200078e3cff */
[----:B------:R-:W-:Y:S06]  /*f750*/  @!P0 BRA `(.L_x_283) ;  /* 0x0000000000048947 */ /* 0x000fec0003800000 */
[----:B------:R-:W-:Y:S01]  /*f760*/  BPT.TRAP 0x1 ;  /* 0x000000040000795c */ /* 0x000fe20000300000 */
.L_x_283:
[----:B------:R-:W-:Y:S01]  /*f770*/  IMAD R5, R22, 0x8, R5 ;  /* 0x0000000816057824 */ /* 0x000fe200078e0205 */
[----:B------:R-:W-:-:S04]  /*f780*/  SHF.L.U32 R0, R0, 0x1f, RZ ;  /* 0x0000001f00007819 */ /* 0x000fc800000006ff */
[----:B------:R-:W1:Y:S02]  /*f790*/  SYNCS.PHASECHK.TRANS64.TRYWAIT P1, [R5+URZ+0x2d840], R0 ;  /* 0x02d84000050075a7 */ /* 0x000e64000802017f */
[----:B-1----:R-:W-:Y:S05]  /*f7a0*/  @!P1 BRA `(.L_x_284) ;  /* 0x0000002c00c09947 */ /* 0x002fea0003800000 */
.L_x_383:
[----:B------:R-:W-:Y:S05]  /*f7b0*/  @!P0 BRA `(.L_x_285) ;  /* 0x0000000000048947 */ /* 0x000fea0003800000 */
[----:B------:R-:W-:Y:S01]  /*f7c0*/  BPT.TRAP 0x1 ;  /* 0x000000040000795c */ /* 0x000fe20000300000 */
.L_x_285:
[----:B------:R-:W3:Y:S02]  /*f7d0*/  SYNCS.PHASECHK.TRANS64.TRYWAIT P1, [R3+URZ+0x2d860], R2 ;  /* 0x02d86002030075a7 */ /* 0x000ee4000802017f */
[----:B---3--:R-:W-:Y:S05]  /*f7e0*/  @!P1 BRA `(.L_x_286) ;  /* 0x0000002c00c49947 */ /* 0x008fea0003800000 */
.L_x_384:
[----:B------:R-:W-:Y:S05]  /*f7f0*/  @!P0 BRA `(.L_x_287) ;  /* 0x0000000000048947 */ /* 0x000fea0003800000 */
[----:B------:R-:W-:Y:S01]  /*f800*/  BPT.TRAP 0x1 ;  /* 0x000000040000795c */ /* 0x000fe20000300000 */
.L_x_287:
[----:B----4-:R4:W0:Y:S02]  /*f810*/  SYNCS.PHASECHK.TRANS64.TRYWAIT P0, [R5+URZ+0x2d860], R0 ;  /* 0x02d86000050075a7 */ /* 0x010824000800017f */
[----:B0-----:R-:W-:Y:S05]  /*f820*/  @!P0 NANOSLEEP.SYNCS 0x989680 ;  /* 0x009896800000895d */ /* 0x001fea0003900000 */
[----:B------:R-:W0:Y:S02]  /*f830*/  @!P0 SYNCS.PHASECHK.TRANS64 P0, [R5+URZ+0x2d860], R0 ;  /* 0x02d86000050085a7 */ /* 0x000e24000800007f */
[----:B0-----:R-:W-:Y:S05]  /*f840*/  @!P0 BRA `(.L_x_287) ;  /* 0xfffffffc00f08947 */ /* 0x001fea000383ffff */
.L_x_279:
[----:B------:R-:W-:Y:S05]  /*f850*/  BSYNC B0 ;  /* 0x0000000000007941 */ /* 0x000fea0003800000 */
.L_x_278:
[----:B------:R-:W-:Y:S05]  /*f860*/  EXIT ;  /* 0x000000000000794d */ /* 0x000fea0003800000 */
.L_x_168:
[----:B0-----:R-:W-:-:S04]  /*f870*/  IMAD.U32 R3, RZ, RZ, UR41 ;  /* 0x00000029ff037e24 */ /* 0x001fc8000f8e00ff */
[----:B------:R0:W1:Y:S03]  /*f880*/  SYNCS.PHASECHK.TRANS64.TRYWAIT P1, [R3+URZ+0x2d800], R0 ;  /* 0x02d80000030075a7 */ /* 0x000066000802017f */
[----:B-1----:R-:W-:Y:S05]  /*f890*/  @!P1 NANOSLEEP.SYNCS 0x989680 ;  /* 0x009896800000995d */ /* 0x002fea0003900000 */
[----:B------:R-:W1:Y:S02]  /*f8a0*/  @!P1 SYNCS.PHASECHK.TRANS64 P1, [R3+URZ+0x2d800], R0 ;  /* 0x02d80000030095a7 */ /* 0x000e64000802007f */
[----:B-1----:R-:W-:Y:S05]  /*f8b0*/  @!P1 BRA `(.L_x_168) ;  /* 0xfffffffc00ec9947 */ /* 0x002fea000383ffff */
[----:B------:R-:W-:Y:S05]  /*f8c0*/  BRA `(.L_x_288) ;  /* 0xffffff2000347947 */ /* 0x000fea000383ffff */
.L_x_172:
[----:B-1----:R1:W2:Y:S02]  /*f8d0*/  SYNCS.PHASECHK.TRANS64.TRYWAIT P1, [R0+URZ+0x2d830], R3 ;  /* 0x02d83003000075a7 */ /* 0x0022a4000802017f */
[----:B--2---:R-:W-:Y:S05]  /*f8e0*/  @!P1 NANOSLEEP.SYNCS 0x989680 ;  /* 0x009896800000995d */ /* 0x004fea0003900000 */
[----:B------:R-:W2:Y:S02]  /*f8f0*/  @!P1 SYNCS.PHASECHK.TRANS64 P1, [R0+URZ+0x2d830], R3 ;  /* 0x02d83003000095a7 */ /* 0x000ea4000802007f */
[----:B--2---:R-:W-:Y:S05]  /*f900*/  @!P1 BRA `(.L_x_172) ;  /* 0xfffffffc00f09947 */ /* 0x004fea000383ffff */
[----:B------:R-:W-:Y:S05]  /*f910*/  BRA `(.L_x_171) ;  /* 0xffffff2000507947 */ /* 0x000fea000383ffff */
.L_x_178:
[----:B-1----:R-:W-:-:S04]  /*f920*/  IMAD.U32 R9, RZ, RZ, UR6 ;  /* 0x00000006ff097e24 */ /* 0x002fc8000f8e00ff */
[----:B------:R1:W2:Y:S03]  /*f930*/  SYNCS.PHASECHK.TRANS64.TRYWAIT P1, [R9+URZ+0x2d830], R8 ;  /* 0x02d83008090075a7 */ /* 0x0002a6000802017f */
[----:B--2---:R-:W-:Y:S05]  /*f940*/  @!P1 NANOSLEEP.SYNCS 0x989680 ;  /* 0x009896800000995d */ /* 0x004fea0003900000 */
[----:B------:R-:W2:Y:S02]  /*f950*/  @!P1 SYNCS.PHASECHK.TRANS64 P1, [R9+URZ+0x2d830], R8 ;  /* 0x02d83008090095a7 */ /* 0x000ea4000802007f */
[----:B--2---:R-:W-:Y:S05]  /*f960*/  @!P1 BRA `(.L_x_178) ;  /* 0xfffffffc00ec9947 */ /* 0x004fea000383ffff */
[----:B------:R-:W-:Y:S05]  /*f970*/  BRA `(.L_x_175) ;  /* 0xffffff4c00107947 */ /* 0x000fea000383ffff */
.L_x_182:
[----:B-1----:R-:W-:-:S04]  /*f980*/  IMAD.U32 R8, RZ, RZ, UR6 ;  /* 0x00000006ff087e24 */ /* 0x002fc8000f8e00ff */
[----:B------:R1:W2:Y:S03]  /*f990*/  SYNCS.PHASECHK.TRANS64.TRYWAIT P1, [R8+URZ+0x2d850], R7 ;  /* 0x02d85007080075a7 */ /* 0x0002a6000802017f */
[----:B--2---:R-:W-:Y:S05]  /*f9a0*/  @!P1 NANOSLEEP.SYNCS 0x989680 ;  /* 0x009896800000995d */ /* 0x004fea0003900000 */
[----:B------:R-:W2:Y:S02]  /*f9b0*/  @!P1 SYNCS.PHASECHK.TRANS64 P1, [R8+URZ+0x2d850], R7 ;  /* 0x02d85007080095a7 */ /* 0x000ea4000802007f */
[----:B--2---:R-:W-:Y:S05]  /*f9c0*/  @!P1 BRA `(.L_x_182) ;  /* 0xfffffffc00ec9947 */ /* 0x004fea000383ffff */
[----:B------:R-:W-:Y:S05]  /*f9d0*/  BRA `(.L_x_179) ;  /* 0xffffff4c00c07947 */ /* 0x000fea000383ffff */
.L_x_189:
[----:B-1----:R-:W-:-:S04]  /*f9e0*/  IMAD.U32 R3, RZ, RZ, UR4 ;  /* 0x00000004ff037e24 */ /* 0x002fc8000f8e00ff */
[----:B------:R1:W3:Y:S03]  /*f9f0*/  SYNCS.PHASECHK.TRANS64.TRYWAIT P1, [R3+URZ+0x2d850], R0 ;  /* 0x02d85000030075a7 */ /* 0x0002e6000802017f */
[----:B---3--:R-:W-:Y:S05]  /*fa00*/  @!P1 NANOSLEEP.SYNCS 0x989680 ;  /* 0x009896800000995d */ /* 0x008fea0003900000 */
[----:B------:R-:W3:Y:S02]  /*fa10*/  @!P1 SYNCS.PHASECHK.TRANS64 P1, [R3+URZ+0x2d850], R0 ;  /* 0x02d85000030095a7 */ /* 0x000ee4000802007f */
[----:B---3--:R-:W-:Y:S05]  /*fa20*/  @!P1 BRA `(.L_x_189) ;  /* 0xfffffffc00ec9947 */ /* 0x008fea000383ffff */
[----:B------:R-:W-:Y:S05]  /*fa30*/  BRA `(.L_x_188) ;  /* 0xffffff7000f07947 */ /* 0x000fea000383ffff */
.L_x_227:
[----:B------:R-:W0:Y:S01]  /*fa40*/  S2R R20, SR_TID.X ;  /* 0x0000000000147919 */ /* 0x000e220000002100 */
[----:B------:R-:W-:Y:S01]  /*fa50*/  BSSY B0, `(.L_x_289) ;  /* 0x000000a000007945 */ /* 0x000fe20003800000 */
[----:B------:R-:W-:Y:S01]  /*fa60*/  IMAD.MOV.U32 R12, RZ, RZ, RZ ;  /* 0x000000ffff0c7224 */ /* 0x000fe200078e00ff */
[----:B------:R-:W-:Y:S01]  /*fa70*/  MOV R11, 0x1f ;  /* 0x0000001f000b7802 */ /* 0x000fe20000000f00 */
[----:B------:R-:W-:Y:S01]  /*fa80*/  IMAD.MOV.U32 R15, RZ, RZ, -0x1 ;  /* 0xffffffffff0f7424 */ /* 0x000fe200078e00ff */
[----:B0-----:R-:W-:-:S04]  /*fa90*/  SHF.R.U32.HI R5, RZ, 0x5, R20 ;  /* 0x00000005ff057819 */ /* 0x001fc80000011614 */
[----:B------:R-:W-:-:S05]  /*faa0*/  LOP3.LUT R5, R5, 0x3, RZ, 0xc0, !PT ;  /* 0x0000000305057812 */ /* 0x000fca00078ec0ff */
[----:B------:R-:W-:-:S07]  /*fab0*/  IMAD.MOV.U32 R13, RZ, RZ, R5 ;  /* 0x000000ffff0d7224 */ /* 0x000fce00078e0005 */
[----:B-----5:R-:W-:Y:S05]  /*fac0*/  WARPSYNC.COLLECTIVE R15, `(.L_x_290) ;  /* 0x000000000f087348 */ /* 0x020fea0003c00000 */
[----:B------:R0:W1:Y:S02]  /*fad0*/  SHFL.IDX P6, R14, R13, R12, R11 ;  /* 0x0000000c0d0e7389 */ /* 0x00006400000c000b */
[----:B01---5:R-:W-:Y:S01]  /*fae0*/  ENDCOLLECTIVE ;  /* 0x000000000000791b */ /* 0x023fe20003800000 */
.L_x_290:
[----:B------:R-:W-:Y:S05]  /*faf0*/  BSYNC B0 ;  /* 0x0000000000007941 */ /* 0x000fea0003800000 */
.L_x_289:
[----:B------:R-:W-:Y:S05]  /*fb00*/  BRA `(.L_x_291) ;  /* 0xffffffc000747947 */ /* 0x000fea000383ffff */
.L_x_230:
[----:B0-----:R0:W1:Y:S02]  /*fb10*/  SYNCS.PHASECHK.TRANS64.TRYWAIT P0, [R2+URZ+0x2d840], R3 ;  /* 0x02d84003020075a7 */ /* 0x001064000800017f */
[----:B-1----:R-:W-:Y:S05]  /*fb20*/  @!P0 NANOSLEEP.SYNCS 0x989680 ;  /* 0x009896800000895d */ /* 0x002fea0003900000 */
[----:B------:R-:W1:Y:S02]  /*fb30*/  @!P0 SYNCS.PHASECHK.TRANS64 P0, [R2+URZ+0x2d840], R3 ;  /* 0x02d84003020085a7 */ /* 0x000e64000800007f */
[----:B-1----:R-:W-:Y:S05]  /*fb40*/  @!P0 BRA `(.L_x_230) ;  /* 0xfffffffc00f08947 */ /* 0x002fea000383ffff */
[----:B------:R-:W-:Y:S05]  /*fb50*/  BRA `(.L_x_292) ;  /* 0xffffffc000c87947 */ /* 0x000fea000383ffff */
.L_x_231:
[----:B------:R-:W-:Y:S01]  /*fb60*/  BSSY B0, `(.L_x_293) ;  /* 0x0000008000007945 */ /* 0x000fe20003800000 */
[----:B------:R-:W-:Y:S02]  /*fb70*/  IMAD.MOV.U32 R13, RZ, RZ, R6 ;  /* 0x000000ffff0d7224 */ /* 0x000fe400078e0006 */
[----:B------:R-:W-:Y:S02]  /*fb80*/  IMAD.MOV.U32 R12, RZ, RZ, RZ ;  /* 0x000000ffff0c7224 */ /* 0x000fe400078e00ff */
[----:B------:R-:W-:Y:S02]  /*fb90*/  IMAD.MOV.U32 R11, RZ, RZ, 0x1c1f ;  /* 0x00001c1fff0b7424 */ /* 0x000fe400078e00ff */
[----:B------:R-:W-:-:S07]  /*fba0*/  IMAD.MOV.U32 R15, RZ, RZ, -0x1 ;  /* 0xffffffffff0f7424 */ /* 0x000fce00078e00ff */
[----:B------:R-:W-:Y:S05]  /*fbb0*/  WARPSYNC.COLLECTIVE R15, `(.L_x_294) ;  /* 0x000000000f087348 */ /* 0x000fea0003c00000 */
[----:B------:R0:W1:Y:S02]  /*fbc0*/  SHFL.IDX P6, R14, R13, R12, R11 ;  /* 0x0000000c0d0e7389 */ /* 0x00006400000c000b */
[----:B01----:R-:W-:Y:S01]  /*fbd0*/  ENDCOLLECTIVE ;  /* 0x000000000000791b */ /* 0x003fe20003800000 */
.L_x_294:
[----:B------:R-:W-:Y:S05]  /*fbe0*/  BSYNC B0 ;  /* 0x0000000000007941 */ /* 0x000fea0003800000 */
.L_x_293:
[----:B------:R-:W-:Y:S01]  /*fbf0*/  IMAD.MOV.U32 R13, RZ, RZ, R0 ;  /* 0x000000ffff0d7224 */ /* 0x000fe200078e0000 */
[----:B------:R-:W-:Y:S01]  /*fc00*/  MOV R12, RZ ;  /* 0x000000ff000c7202 */ /* 0x000fe20000000f00 */
[----:B------:R-:W-:Y:S02]  /*fc10*/  IMAD.MOV.U32 R11, RZ, RZ, 0x1c1f ;  /* 0x00001c1fff0b7424 */ /* 0x000fe400078e00ff */
[----:B------:R-:W-:Y:S02]  /*fc20*/  IMAD.MOV.U32 R15, RZ, RZ, -0x1 ;  /* 0xffffffffff0f7424 */ /* 0x000fe400078e00ff */
[----:B------:R-:W-:Y:S02]  /*fc30*/  IMAD.MOV.U32 R4, RZ, RZ, R14 ;  /* 0x000000ffff047224 */ /* 0x000fe400078e000e */
[----:B------:R-:W-:-:S07]  /*fc40*/  @P0 IMAD R8, R7, 0x2, R17 ;  /* 0x0000000207080824 */ /* 0x000fce00078e0211 */
[----:B------:R-:W-:Y:S05]  /*fc50*/  WARPSYNC.COLLECTIVE R15, `(.L_x_295) ;  /* 0x000000000f087348 */ /* 0x000fea0003c00000 */
[----:B------:R0:W1:Y:S02]  /*fc60*/  SHFL.IDX P6, R14, R13, R12, R11 ;  /* 0x0000000c0d0e7389 */ /* 0x00006400000c000b */
[----:B01----:R-:W-:Y:S01]  /*fc70*/  ENDCOLLECTIVE ;  /* 0x000000000000791b */ /* 0x003fe20003800000 */
.L_x_295:
[----:B------:R-:W-:Y:S01]  /*fc80*/  IMAD.MOV.U32 R13, RZ, RZ, R6 ;  /* 0x000000ffff0d7224 */ /* 0x000fe200078e0006 */
[----:B------:R-:W-:Y:S01]  /*fc90*/  MOV R12, 0x1 ;  /* 0x00000001000c7802 */ /* 0x000fe20000000f00 */
[----:B------:R-:W-:-:S07]  /*fca0*/  IMAD.MOV.U32 R5, RZ, RZ, R14 ;  /* 0x000000ffff057224 */ /* 0x000fce00078e000e */
[----:B------:R-:W-:Y:S05]  /*fcb0*/  WARPSYNC.COLLECTIVE R15, `(.L_x_296) ;  /* 0x000000000f087348 */ /* 0x000fea0003c00000 */
[----:B------:R0:W1:Y:S02]  /*fcc0*/  SHFL.IDX P6, R14, R13, R12, R11 ;  /* 0x0000000c0d0e7389 */ /* 0x00006400000c000b */
[----:B01----:R-:W-:Y:S01]  /*fcd0*/  ENDCOLLECTIVE ;  /* 0x000000000000791b */ /* 0x003fe20003800000 */
.L_x_296:
[----:B------:R-:W-:-:S05]  /*fce0*/  @P0 LEA R5, P1, R9, R5, 0x1 ;  /* 0x0000000509050211 */ /* 0x000fca00078208ff */
[----:B------:R-:W-:Y:S01]  /*fcf0*/  @P0 IMAD.X R4, RZ, RZ, R4, P1 ;  /* 0x000000ffff040224 */ /* 0x000fe200008e0604 */
[----:B------:R-:W-:-:S04]  /*fd00*/  ISETP.GE.AND P1, PT, R3, 0x21, PT ;  /* 0x000000210300780c */ /* 0x000fc80003f26270 */
[----:B------:R-:W-:Y:S01]  /*fd10*/  @P0 LOP3.LUT R5, R5, R4, RZ, 0x3c, !PT ;  /* 0x0000000405050212 */ /* 0x000fe200078e3cff */
[----:B------:R-:W-:-:S03]  /*fd20*/  IMAD.MOV.U32 R13, RZ, RZ, R0 ;  /* 0x000000ffff0d7224 */ /* 0x000fc600078e0000 */
[----:B------:R-:W-:-:S04]  /*fd30*/  @P0 LOP3.LUT R4, R5, R4, RZ, 0x3c, !PT ;  /* 0x0000000405040212 */ /* 0x000fc800078e3cff */
[----:B------:R-:W-:-:S05]  /*fd40*/  @P0 LOP3.LUT R5, R5, R4, RZ, 0x3c, !PT ;  /* 0x0000000405050212 */ /* 0x000fca00078e3cff */
[----:B------:R-:W-:Y:S01]  /*fd50*/  @!PT LDS RZ, [RZ] ;  /* 0x00000000fffff984 */ /* 0x000fe20000000800 */
[----:B------:R-:W-:Y:S01]  /*fd60*/  @!PT LDS RZ, [RZ] ;  /* 0x00000000fffff984 */ /* 0x000fe20000000800 */
[----:B------:R-:W-:Y:S01]  /*fd70*/  @!PT LDS RZ, [RZ] ;  /* 0x00000000fffff984 */ /* 0x000fe20000000800 */
[----:B------:R-:W-:Y:S04]  /*fd80*/  @P0 LDGSTS.E.BYPASS.LTC128B.128 [R8+0x15400], desc[UR36][R4.64], !P4 ;  /* 0x1540000004080fae */ /* 0x000fe8000e101d64 */
[----:B------:R-:W-:Y:S04]  /*fd90*/  @P0 LDGSTS.E.BYPASS.LTC128B.128 [R8+0x17400], desc[UR36][R4.64+0x40], !P3 ;  /* 0x1740004004080fae */ /* 0x000fe8000d901d64 */
[----:B------:R0:W-:Y:S02]  /*fda0*/  @P0 LDGSTS.E.BYPASS.LTC128B.128 [R8+0x19400], desc[UR36][R4.64+0x80], !P2 ;  /* 0x1940008004080fae */ /* 0x0001e4000d101d64 */
[----:B0-----:R-:W-:-:S07]  /*fdb0*/  IMAD.MOV.U32 R4, RZ, RZ, R14 ;  /* 0x000000ffff047224 */ /* 0x001fce00078e000e */
[----:B------:R-:W-:Y:S05]  /*fdc0*/  WARPSYNC.COLLECTIVE R15, `(.L_x_297) ;  /* 0x000000000f087348 */ /* 0x000fea0003c00000 */
[----:B------:R0:W1:Y:S02]  /*fdd0*/  SHFL.IDX P6, R14, R13, R12, R11 ;  /* 0x0000000c0d0e7389 */ /* 0x00006400000c000b */
[----:B01----:R-:W-:Y:S01]  /*fde0*/  ENDCOLLECTIVE ;  /* 0x000000000000791b */ /* 0x003fe20003800000 */
.L_x_297:
[----:B------:R-:W-:Y:S02]  /*fdf0*/  @P1 IMAD R8, R7, 0x2, R17 ;  /* 0x0000000207081824 */ /* 0x000fe400078e0211 */
[----:B------:R-:W-:Y:S01]  /*fe00*/  IMAD.MOV.U32 R13, RZ, RZ, R6 ;  /* 0x000000ffff0d7224 */ /* 0x000fe200078e0006 */
[----:B------:R-:W-:Y:S01]  /*fe10*/  MOV R12, 0x2 ;  /* 0x00000002000c7802 */ /* 0x000fe20000000f00 */
[----:B------:R-:W-:-:S07]  /*fe20*/  IMAD.MOV.U32 R5, RZ, RZ, R14 ;  /* 0x000000ffff057224 */ /* 0x000fce00078e000e */
[----:B------:R-:W-:Y:S05]  /*fe30*/  WARPSYNC.COLLECTIVE R15, `(.L_x_298) ;  /* 0x000000000f087348 */ /* 0x000fea0003c00000 */
[----:B------:R0:W1:Y:S02]  /*fe40*/  SHFL.IDX P6, R14, R13, R12, R11 ;  /* 0x0000000c0d0e7389 */ /* 0x00006400000c000b */
[----:B01----:R-:W-:Y:S01]  /*fe50*/  ENDCOLLECTIVE ;  /* 0x000000000000791b */ /* 0x003fe20003800000 */
.L_x_298:
[----:B------:R-:W-:-:S05]  /*fe60*/  @P1 LEA R5, P0, R9, R5, 0x1 ;  /* 0x0000000509051211 */ /* 0x000fca00078008ff */
[----:B------:R-:W-:-:S05]  /*fe70*/  @P1 IMAD.X R4, RZ, RZ, R4, P0 ;  /* 0x000000ffff041224 */ /* 0x000fca00000e0604 */
        /* <DEDUP_REMOVED lines=9> */
[----:B------:R0:W-:Y:S01]  /*ff10*/  @P1 LDGSTS.E.BYPASS.LTC128B.128 [R8+0x19c00], desc[UR36][R4.64+0x80], !P2 ;  /* 0x19c0008004081fae */ /* 0x0001e2000d101d64 */
[----:B------:R-:W-:Y:S01]  /*ff20*/  ISETP.GE.AND P1, PT, R3, 0x41, PT ;  /* 0x000000410300780c */ /* 0x000fe20003f26270 */
[----:B0-----:R-:W-:-:S12]  /*ff30*/  IMAD.MOV.U32 R4, RZ, RZ, R14 ;  /* 0x000000ffff047224 */ /* 0x001fd800078e000e */
[----:B------:R-:W-:Y:S05]  /*ff40*/  WARPSYNC.COLLECTIVE R15, `(.L_x_299) ;  /* 0x000000000f087348 */ /* 0x000fea0003c00000 */
[----:B------:R0:W1:Y:S02]  /*ff50*/  SHFL.IDX P6, R14, R13, R12, R11 ;  /* 0x0000000c0d0e7389 */ /* 0x00006400000c000b */
[----:B01----:R-:W-:Y:S01]  /*ff60*/  ENDCOLLECTIVE ;  /* 0x000000000000791b */ /* 0x003fe20003800000 */
.L_x_299:
[----:B------:R-:W-:Y:S02]  /*ff70*/  @P1 IMAD R8, R7, 0x2, R17 ;  /* 0x0000000207081824 */ /* 0x000fe400078e0211 */
[----:B------:R-:W-:Y:S01]  /*ff80*/  IMAD.MOV.U32 R13, RZ, RZ, R6 ;  /* 0x000000ffff0d7224 */ /* 0x000fe200078e0006 */
[----:B------:R-:W-:Y:S01]  /*ff90*/  MOV R12, 0x3 ;  /* 0x00000003000c7802 */ /* 0x000fe20000000f00 */
[----:B------:R-:W-:-:S07]  /*ffa0*/  IMAD.MOV.U32 R5, RZ, RZ, R14 ;  /* 0x000000ffff057224 */ /* 0x000fce00078e000e */
[----:B------:R-:W-:Y:S05]  /*ffb0*/  WARPSYNC.COLLECTIVE R15, `(.L_x_300) ;  /* 0x000000000f087348 */ /* 0x000fea0003c00000 */
[----:B------:R0:W1:Y:S02]  /*ffc0*/  SHFL.IDX P6, R14, R13, R12, R11 ;  /* 0x0000000c0d0e7389 */ /* 0x00006400000c000b */
[----:B01----:R-:W-:Y:S01]  /*ffd0*/  ENDCOLLECTIVE ;  /* 0x000000000000791b */ /* 0x003fe20003800000 */
.L_x_300:
[----:B------:R-:W-:-:S05]  /*ffe0*/  @P1 LEA R5, P0, R9, R5, 0x1 ;  /* 0x0000000509051211 */ /* 0x000fca00078008ff */
[----:B------:R-:W-:-:S05]  /*fff0*/  @P1 IMAD.X R4, RZ, RZ, R4, P0 ;  /* 0x000000ffff041224 */ /* 0x000fca00000e0604 */
[----:B------:R-:W-:Y:S01]  /*10000*/  @P1 LOP3.LUT R5, R5, R4, RZ, 0x3c, !PT ;  /* 0x0000000405051212 */ /* 0x000fe200078e3cff */
[----:B------:R-:W-:-:S03]  /*10010*/  IMAD.MOV.U32 R13, RZ, RZ, R0 ;  /* 0x000000ffff0d7224 */ /* 0x000fc600078e0000 */
[----:B------:R-:W-:-:S04]  /*10020*/  @P1 LOP3.LUT R4, R5, R4, RZ, 0x3c, !PT ;  /* 0x0000000405041212 */ /* 0x000fc800078e3cff */
[----:B------:R-:W-:Y:S01]  /*10030*/  @P1 LOP3.LUT R5, R5, R4, RZ, 0x3c, !PT ;  /* 0x0000000405051212 */ /* 0x000fe200078e3cff */
[----:B------:R-:W-:-:S07]  /*10040*/  IMAD.MOV.U32 R6, RZ, RZ, R14 ;  /* 0x000000ffff067224 */ /* 0x000fce00078e000e */
[----:B------:R-:W-:Y:S05]  /*10050*/  WARPSYNC.COLLECTIVE R15, `(.L_x_301) ;  /* 0x000000000f087348 */ /* 0x000fea0003c00000 */
[----:B------:R0:W1:Y:S02]  /*10060*/  SHFL.IDX P6, R14, R13, R12, R11 ;  /* 0x0000000c0d0e7389 */ /* 0x00006400000c000b */
[----:B01----:R-:W-:Y:S01]  /*10070*/  ENDCOLLECTIVE ;  /* 0x000000000000791b */ /* 0x003fe20003800000 */
.L_x_301:
[----:B------:R-:W-:Y:S01]  /*10080*/  @!PT LDS RZ, [RZ] ;  /* 0x00000000fffff984 */ /* 0x000fe20000000800 */
[----:B------:R-:W-:Y:S01]  /*10090*/  @!PT LDS RZ, [RZ] ;  /* 0x00000000fffff984 */ /* 0x000fe20000000800 */
[----:B------:R-:W-:Y:S01]  /*100a0*/  @!PT LDS RZ, [RZ] ;  /* 0x00000000fffff984 */ /* 0x000fe20000000800 */
[----:B------:R0:W-:Y:S04]  /*100b0*/  @P1 LDGSTS.E.BYPASS.LTC128B.128 [R8+0x16400], desc[UR36][R4.64], !P4 ;  /* 0x1640000004081fae */ /* 0x0001e8000e101d64 */
[----:B------:R0:W-:Y:S04]  /*100c0*/  @P1 LDGSTS.E.BYPASS.LTC128B.128 [R8+0x18400], desc[UR36][R4.64+0x40], !P3 ;  /* 0x1840004004081fae */ /* 0x0001e8000d901d64 */
[----:B------:R0:W-:Y:S01]  /*100d0*/  @P1 LDGSTS.E.BYPASS.LTC128B.128 [R8+0x1a400], desc[UR36][R4.64+0x80], !P2 ;  /* 0x1a40008004081fae */ /* 0x0001e2000d101d64 */
[----:B------:R-:W-:Y:S01]  /*100e0*/  IMAD.MOV.U32 R0, RZ, RZ, R14 ;  /* 0x000000ffff007224 */ /* 0x000fe200078e000e */
[----:B------:R-:W-:Y:S06]  /*100f0*/  BRA `(.L_x_302) ;  /* 0xffffffc0008c7947 */ /* 0x000fec000383ffff */
.L_x_236:
[----:B------:R-:W2:Y:S04]  /*10100*/  LDL.LU R11, [R1+0x30] ;  /* 0x00003000010b7983 */ /* 0x000ea80000300800 */
[----:B------:R0:W5:Y:S01]  /*10110*/  LDL R9, [R1+0x1c] ;  /* 0x00001c0001097983 */ /* 0x0001620000100800 */
[----:B------:R-:W-:Y:S01]  /*10120*/  IMAD.MOV.U32 R13, RZ, RZ, R0 ;  /* 0x000000ffff0d7224 */ /* 0x000fe200078e0000 */
[----:B------:R-:W-:Y:S01]  /*10130*/  MOV R15, 0xffffffff ;  /* 0xffffffff000f7802 */ /* 0x000fe20000000f00 */
[----:B------:R-:W-:Y:S02]  /*10140*/  IMAD.MOV.U32 R12, RZ, RZ, RZ ;  /* 0x000000ffff0c7224 */ /* 0x000fe400078e00ff */
[----:B------:R-:W-:Y:S02]  /*10150*/  IMAD R25, R25, 0xc0, R21 ;  /* 0x000000c019197824 */ /* 0x000fe400078e0215 */
[----:B--2---:R-:W-:-:S02]  /*10160*/  IMAD R2, R11, R10, RZ ;  /* 0x0000000a0b027224 */ /* 0x004fc400078e02ff */
[----:B0-----:R-:W-:-:S07]  /*10170*/  IMAD.MOV.U32 R11, RZ, RZ, 0x1c1f ;  /* 0x00001c1fff0b7424 */ /* 0x001fce00078e00ff */
[----:B-----5:R-:W-:Y:S05]  /*10180*/  WARPSYNC.COLLECTIVE R15, `(.L_x_303) ;  /* 0x000000000f087348 */ /* 0x020fea0003c00000 */
[----:B------:R0:W1:Y:S02]  /*10190*/  SHFL.IDX P6, R14, R13, R12, R11 ;  /* 0x0000000c0d0e7389 */ /* 0x00006400000c000b */
[----:B01---5:R-:W-:Y:S01]  /*101a0*/  ENDCOLLECTIVE ;  /* 0x000000000000791b */ /* 0x023fe20003800000 */
.L_x_303:
[----:B------:R-:W-:Y:S02]  /*101b0*/  IMAD.MOV.U32 R13, RZ, RZ, R4 ;  /* 0x000000ffff0d7224 */ /* 0x000fe400078e0004 */
[----:B------:R-:W-:-:S07]  /*101c0*/  IMAD.MOV.U32 R6, RZ, RZ, R14 ;  /* 0x000000ffff067224 */ /* 0x000fce00078e000e */
[----:B------:R-:W-:Y:S05]  /*101d0*/  WARPSYNC.COLLECTIVE R15, `(.L_x_304) ;  /* 0x000000000f087348 */ /* 0x000fea0003c00000 */
[----:B------:R0:W1:Y:S02]  /*101e0*/  SHFL.IDX P6, R14, R13, R12, R11 ;  /* 0x0000000c0d0e7389 */ /* 0x00006400000c000b */
[----:B01----:R-:W-:Y:S01]  /*101f0*/  ENDCOLLECTIVE ;  /* 0x000000000000791b */ /* 0x003fe20003800000 */
.L_x_304:
[----:B------:R-:W-:Y:S01]  /*10200*/  ISETP.GE.AND P2, PT, R25, R2, PT ;  /* 0x000000021900720c */ /* 0x000fe20003f46270 */
[----:B------:R-:W-:Y:S02]  /*10210*/  IMAD.MOV.U32 R13, RZ, RZ, R0 ;  /* 0x000000ffff0d7224 */ /* 0x000fe400078e0000 */
[----:B------:R-:W-:Y:S02]  /*10220*/  IMAD.MOV.U32 R12, RZ, RZ, 0x1 ;  /* 0x00000001ff0c7424 */ /* 0x000fe400078e00ff */
[----:B------:R-:W-:-:S08]  /*10230*/  IMAD.MOV.U32 R5, RZ, RZ, R14 ;  /* 0x000000ffff057224 */ /* 0x000fd000078e000e */
[----:B------:R-:W-:Y:S05]  /*10240*/  WARPSYNC.COLLECTIVE R15, `(.L_x_305) ;  /* 0x000000000f087348 */ /* 0x000fea0003c00000 */
[----:B------:R0:W1:Y:S02]  /*10250*/  SHFL.IDX P6, R14, R13, R12, R11 ;  /* 0x0000000c0d0e7389 */ /* 0x00006400000c000b */
[----:B01----:R-:W-:Y:S01]  /*10260*/  ENDCOLLECTIVE ;  /* 0x000000000000791b */ /* 0x003fe20003800000 */
.L_x_305:
[----:B------:R-:W-:-:S05]  /*10270*/  @!P2 LEA R5, P4, R20, R5, 0x1 ;  /* 0x000000051405a211 */ /* 0x000fca00078808ff */
[----:B------:R-:W-:-:S04]  /*10280*/  @!P2 IMAD.X R6, RZ, RZ, R6, P4 ;  /* 0x000000ffff06a224 */ /* 0x000fc800020e0606 */
[----:B------:R-:W-:Y:S02]  /*10290*/  @!P2 IMAD.MOV.U32 R7, RZ, RZ, R6 ;  /* 0x000000ffff07a224 */ /* 0x000fe400078e0006 */
[----:B------:R-:W-:Y:S02]  /*102a0*/  @!P2 IMAD.MOV.U32 R6, RZ, RZ, R5 ;  /* 0x000000ffff06a224 */ /* 0x000fe400078e0005 */
[----:B------:R-:W-:-:S03]  /*102b0*/  IMAD.MOV.U32 R13, RZ, RZ, R4 ;  /* 0x000000ffff0d7224 */ /* 0x000fc600078e0004 */
[----:B------:R-:W-:Y:S01]  /*102c0*/  @!PT LDS RZ, [RZ] ;  /* 0x00000000fffff984 */ /* 0x000fe20000000800 */
[----:B------:R-:W-:Y:S01]  /*102d0*/  @!PT LDS RZ, [RZ] ;  /* 0x00000000fffff984 */ /* 0x000fe20000000800 */
[----:B------:R-:W-:Y:S01]  /*102e0*/  @!PT LDS RZ, [RZ] ;  /* 0x00000000fffff984 */ /* 0x000fe20000000800 */
[----:B------:R-:W-:Y:S04]  /*102f0*/  @!P2 LDGSTS.E.BYPASS.LTC128B.128 [R9+0xc400], desc[UR36][R6.64], !P3 ;  /* 0x0c4000000609afae */ /* 0x000fe8000d901d64 */
[----:B------:R-:W-:Y:S04]  /*10300*/  @!P2 LDGSTS.E.BYPASS.LTC128B.128 [R9+0xf400], desc[UR36][R6.64+0x40], !P0 ;  /* 0x0f4000400609afae */ /* 0x000fe8000c101d64 */
[----:B------:R0:W-:Y:S02]  /*10310*/  @!P2 LDGSTS.E.BYPASS.LTC128B.128 [R9+0x12400], desc[UR36][R6.64+0x80], !P1 ;  /* 0x124000800609afae */ /* 0x0001e4000c901d64 */
[----:B0-----:R-:W-:-:S07]  /*10320*/  IMAD.MOV.U32 R7, RZ, RZ, R14 ;  /* 0x000000ffff077224 */ /* 0x001fce00078e000e */
[----:B------:R-:W-:Y:S05]  /*10330*/  WARPSYNC.COLLECTIVE R15, `(.L_x_306) ;  /* 0x000000000f087348 */ /* 0x000fea0003c00000 */
[----:B------:R0:W1:Y:S02]  /*10340*/  SHFL.IDX P6, R14, R13, R12, R11 ;  /* 0x0000000c0d0e7389 */ /* 0x00006400000c000b */
[----:B01----:R-:W-:Y:S01]  /*10350*/  ENDCOLLECTIVE ;  /* 0x000000000000791b */ /* 0x003fe20003800000 */
.L_x_306:
[----:B------:R-:W-:-:S04]  /*10360*/  IADD3 R5, R25, 0x20, RZ ;  /* 0x0000002019057810 */ /* 0x000fc80007ffe0ff */
[----:B------:R-:W-:Y:S01]  /*10370*/  ISETP.GE.AND P2, PT, R5, R2, PT ;  /* 0x000000020500720c */ /* 0x000fe20003f46270 */
[----:B------:R-:W-:Y:S02]  /*10380*/  IMAD.MOV.U32 R13, RZ, RZ, R0 ;  /* 0x000000ffff0d7224 */ /* 0x000fe400078e0000 */
[----:B------:R-:W-:Y:S02]  /*10390*/  IMAD.MOV.U32 R12, RZ, RZ, 0x2 ;  /* 0x00000002ff0c7424 */ /* 0x000fe400078e00ff */
[----:B------:R-:W-:-:S08]  /*103a0*/  IMAD.MOV.U32 R5, RZ, RZ, R14 ;  /* 0x000000ffff057224 */ /* 0x000fd000078e000e */
[----:B------:R-:W-:Y:S05]  /*103b0*/  WARPSYNC.COLLECTIVE R15, `(.L_x_307) ;  /* 0x000000000f087348 */ /* 0x000fea0003c00000 */
[----:B------:R0:W1:Y:S02]  /*103c0*/  SHFL.IDX P6, R14, R13, R12, R11 ;  /* 0x0000000c0d0e7389 */ /* 0x00006400000c000b */
[----:B01----:R-:W-:Y:S01]  /*103d0*/  ENDCOLLECTIVE ;  /* 0x000000000000791b */ /* 0x003fe20003800000 */
.L_x_307:
[----:B------:R-:W-:-:S04]  /*103e0*/  @!P2 LEA R5, P4, R20, R5, 0x1 ;  /* 0x000000051405a211 */ /* 0x000fc800078808ff */
[----:B------:R-:W-:Y:S01]  /*103f0*/  @!P2 MOV R6, R5 ;  /* 0x000000050006a202 */ /* 0x000fe20000000f00 */
[----:B------:R-:W-:-:S05]  /*10400*/  @!P2 IMAD.X R7, RZ, RZ, R7, P4 ;  /* 0x000000ffff07a224 */ /* 0x000fca00020e0607 */
[----:B------:R-:W-:Y:S01]  /*10410*/  @!PT LDS RZ, [RZ] ;  /* 0x00000000fffff984 */ /* 0x000fe20000000800 */
[----:B------:R-:W-:Y:S01]  /*10420*/  @!PT LDS RZ, [RZ] ;  /* 0x00000000fffff984 */ /* 0x000fe20000000800 */
[----:B------:R-:W-:Y:S01]  /*10430*/  @!PT LDS RZ, [RZ] ;  /* 0x00000000fffff984 */ /* 0x000fe20000000800 */
[----:B------:R-:W-:Y:S01]  /*10440*/  @!P2 LDGSTS.E.BYPASS.LTC128B.128 [R9+0xcc00], desc[UR36][R6.64], !P3 ;  /* 0x0cc000000609afae */ /* 0x000fe2000d901d64 */
[----:B------:R-:W-:-:S03]  /*10450*/  IMAD.MOV.U32 R13, RZ, RZ, R4 ;  /* 0x000000ffff0d7224 */ /* 0x000fc600078e0004 */
[----:B------:R-:W-:Y:S04]  /*10460*/  @!P2 LDGSTS.E.BYPASS.LTC128B.128 [R9+0xfc00], desc[UR36][R6.64+0x40], !P0 ;  /* 0x0fc000400609afae */ /* 0x000fe8000c101d64 */
[----:B------:R0:W-:Y:S02]  /*10470*/  @!P2 LDGSTS.E.BYPASS.LTC128B.128 [R9+0x12c00], desc[UR36][R6.64+0x80], !P1 ;  /* 0x12c000800609afae */ /* 0x0001e4000c901d64 */
[----:B0-----:R-:W-:-:S07]  /*10480*/  IMAD.MOV.U32 R7, RZ, RZ, R14 ;  /* 0x000000ffff077224 */ /* 0x001fce00078e000e */
[----:B------:R-:W-:Y:S05]  /*10490*/  WARPSYNC.COLLECTIVE R15, `(.L_x_308) ;  /* 0x000000000f087348 */ /* 0x000fea0003c00000 */
[----:B------:R0:W1:Y:S02]  /*104a0*/  SHFL.IDX P6, R14, R13, R12, R11 ;  /* 0x0000000c0d0e7389 */ /* 0x00006400000c000b */
[----:B01----:R-:W-:Y:S01]  /*104b0*/  ENDCOLLECTIVE ;  /* 0x000000000000791b */ /* 0x003fe20003800000 */
.L_x_308:
[----:B------:R-:W-:-:S05]  /*104c0*/  VIADD R5, R25, 0x40 ;  /* 0x0000004019057836 */ /* 0x000fca0000000000 */
[----:B------:R-:W-:Y:S01]  /*104d0*/  ISETP.GE.AND P2, PT, R5, R2, PT ;  /* 0x000000020500720c */ /* 0x000fe20003f46270 */
[----:B------:R-:W-:Y:S02]  /*104e0*/  IMAD.MOV.U32 R13, RZ, RZ, R0 ;  /* 0x000000ffff0d7224 */ /* 0x000fe400078e0000 */
[----:B------:R-:W-:Y:S02]  /*104f0*/  IMAD.MOV.U32 R12, RZ, RZ, 0x3 ;  /* 0x00000003ff0c7424 */ /* 0x000fe400078e00ff */
[----:B------:R-:W-:-:S08]  /*10500*/  IMAD.MOV.U32 R5, RZ, RZ, R14 ;  /* 0x000000ffff057224 */ /* 0x000fd000078e000e */
[----:B------:R-:W-:Y:S05]  /*10510*/  WARPSYNC.COLLECTIVE R15, `(.L_x_309) ;  /* 0x000000000f087348 */ /* 0x000fea0003c00000 */
[----:B------:R0:W1:Y:S02]  /*10520*/  SHFL.IDX P6, R14, R13, R12, R11 ;  /* 0x0000000c0d0e7389 */ /* 0x00006400000c000b */
[----:B01----:R-:W-:Y:S01]  /*10530*/  ENDCOLLECTIVE ;  /* 0x000000000000791b */ /* 0x003fe20003800000 */
.L_x_309:
[----:B------:R-:W-:Y:S01]  /*10540*/  @!P2 LEA R5, P4, R20, R5, 0x1 ;  /* 0x000000051405a211 */ /* 0x000fe200078808ff */
[----:B------:R-:W-:Y:S02]  /*10550*/  IMAD.MOV.U32 R13, RZ, RZ, R4 ;  /* 0x000000ffff0d7224 */ /* 0x000fe400078e0004 */
[----:B------:R-:W-:-:S10]  /*10560*/  IMAD.MOV.U32 R0, RZ, RZ, R14 ;  /* 0x000000ffff007224 */ /* 0x000fd400078e000e */
[----:B------:R-:W-:Y:S05]  /*10570*/  WARPSYNC.COLLECTIVE R15, `(.L_x_310) ;  /* 0x000000000f087348 */ /* 0x000fea0003c00000 */
[----:B------:R0:W1:Y:S02]  /*10580*/  SHFL.IDX P6, R14, R13, R12, R11 ;  /* 0x0000000c0d0e7389 */ /* 0x00006400000c000b */
[----:B01----:R-:W-:Y:S01]  /*10590*/  ENDCOLLECTIVE ;  /* 0x000000000000791b */ /* 0x003fe20003800000 */
.L_x_310:
[----:B------:R-:W-:Y:S01]  /*105a0*/  @!P2 IADD3.X R7, RZ, R7, RZ, P4, !PT ;  /* 0x00000007ff07a210 */ /* 0x000fe200027fe4ff */
[----:B------:R-:W-:Y:S01]  /*105b0*/  @!P2 IMAD.MOV.U32 R6, RZ, RZ, R5 ;  /* 0x000000ffff06a224 */ /* 0x000fe200078e0005 */
[----:B------:R-:W-:-:S04]  /*105c0*/  IADD3 R5, R25, 0x60, RZ ;  /* 0x0000006019057810 */ /* 0x000fc80007ffe0ff */
[----:B------:R-:W-:Y:S01]  /*105d0*/  @!PT LDS RZ, [RZ] ;  /* 0x00000000fffff984 */ /* 0x000fe20000000800 */
[----:B------:R-:W-:Y:S01]  /*105e0*/  @!PT LDS RZ, [RZ] ;  /* 0x00000000fffff984 */ /* 0x000fe20000000800 */
[----:B------:R-:W-:Y:S01]  /*105f0*/  @!PT LDS RZ, [RZ] ;  /* 0x00000000fffff984 */ /* 0x000fe20000000800 */
[----:B------:R0:W-:Y:S04]  /*10600*/  @!P2 LDGSTS.E.BYPASS.LTC128B.128 [R9+0xd400], desc[UR36][R6.64], !P3 ;  /* 0x0d4000000609afae */ /* 0x0001e8000d901d64 */
[----:B------:R0:W-:Y:S04]  /*10610*/  @!P2 LDGSTS.E.BYPASS.LTC128B.128 [R9+0x10400], desc[UR36][R6.64+0x40], !P0 ;  /* 0x104000400609afae */ /* 0x0001e8000c101d64 */
[----:B------:R0:W-:Y:S01]  /*10620*/  @!P2 LDGSTS.E.BYPASS.LTC128B.128 [R9+0x13400], desc[UR36][R6.64+0x80], !P1 ;  /* 0x134000800609afae */ /* 0x0001e2000c901d64 */
[----:B------:R-:W-:Y:S01]  /*10630*/  ISETP.GE.AND P2, PT, R5, R2, PT ;  /* 0x000000020500720c */ /* 0x000fe20003f46270 */
[----:B------:R-:W-:-:S02]  /*10640*/  IMAD.MOV.U32 R13, RZ, RZ, R3 ;  /* 0x000000ffff0d7224 */ /* 0x000fc400078e0003 */
[----:B------:R-:W-:Y:S02]  /*10650*/  IMAD.MOV.U32 R12, RZ, RZ, RZ ;  /* 0x000000ffff0c7224 */ /* 0x000fe400078e00ff */
[----:B------:R-:W-:-:S08]  /*10660*/  IMAD.MOV.U32 R4, RZ, RZ, R14 ;  /* 0x000000ffff047224 */ /* 0x000fd000078e000e */
[----:B0-----:R-:W-:Y:S05]  /*10670*/  WARPSYNC.COLLECTIVE R15, `(.L_x_311) ;  /* 0x000000000f087348 */ /* 0x001fea0003c00000 */
[----:B------:R1:W2:Y:S02]  /*10680*/  SHFL.IDX P6, R14, R13, R12, R11 ;  /* 0x0000000c0d0e7389 */ /* 0x0002a400000c000b */
[----:B012---:R-:W-:Y:S01]  /*10690*/  ENDCOLLECTIVE ;  /* 0x000000000000791b */ /* 0x007fe20003800000 */
.L_x_311:
[----:B------:R-:W-:-:S05]  /*106a0*/  @!P2 LEA R4, P4, R20, R4, 0x1 ;  /* 0x000000041404a211 */ /* 0x000fca00078808ff */
[----:B------:R-:W-:-:S04]  /*106b0*/  @!P2 IMAD.X R0, RZ, RZ, R0, P4 ;  /* 0x000000ffff00a224 */ /* 0x000fc800020e0600 */
[----:B------:R-:W-:Y:S02]  /*106c0*/  @!P2 IMAD.MOV.U32 R5, RZ, RZ, R0 ;  /* 0x000000ffff05a224 */ /* 0x000fe400078e0000 */
[----:B------:R-:W-:Y:S01]  /*106d0*/  VIADD R0, R25, 0x80 ;  /* 0x0000008019007836 */ /* 0x000fe20000000000 */
[----:B------:R-:W-:Y:S02]  /*106e0*/  MOV R13, R8 ;  /* 0x00000008000d7202 */ /* 0x000fe40000000f00 */
[----:B------:R-:W-:Y:S01]  /*106f0*/  @!PT LDS RZ, [RZ] ;  /* 0x00000000fffff984 */ /* 0x000fe20000000800 */
[----:B------:R-:W-:Y:S01]  /*10700*/  @!PT LDS RZ, [RZ] ;  /* 0x00000000fffff984 */ /* 0x000fe20000000800 */
[----:B------:R-:W-:Y:S01]  /*10710*/  @!PT LDS RZ, [RZ] ;  /* 0x00000000fffff984 */ /* 0x000fe20000000800 */
[----:B------:R0:W-:Y:S04]  /*10720*/  @!P2 LDGSTS.E.BYPASS.LTC128B.128 [R9+0xdc00], desc[UR36][R4.64], !P3 ;  /* 0x0dc000000409afae */ /* 0x0001e8000d901d64 */
[----:B------:R0:W-:Y:S04]  /*10730*/  @!P2 LDGSTS.E.BYPASS.LTC128B.128 [R9+0x10c00], desc[UR36][R4.64+0x40], !P0 ;  /* 0x10c000400409afae */ /* 0x0001e8000c101d64 */
[----:B------:R0:W-:Y:S01]  /*10740*/  @!P2 LDGSTS.E.BYPASS.LTC128B.128 [R9+0x13c00], desc[UR36][R4.64+0x80], !P1 ;  /* 0x13c000800409afae */ /* 0x0001e2000c901d64 */
[----:B------:R-:W-:Y:S01]  /*10750*/  ISETP.GE.AND P2, PT, R0, R2, PT ;  /* 0x000000020000720c */ /* 0x000fe20003f46270 */
[----:B------:R-:W-:-:S12]  /*10760*/  IMAD.MOV.U32 R0, RZ, RZ, R14 ;  /* 0x000000ffff007224 */ /* 0x000fd800078e000e */
[----:B0-----:R-:W-:Y:S05]  /*10770*/  WARPSYNC.COLLECTIVE R15, `(.L_x_312) ;  /* 0x000000000f087348 */ /* 0x001fea0003c00000 */
[----:B------:R1:W2:Y:S02]  /*10780*/  SHFL.IDX P6, R14, R13, R12, R11 ;  /* 0x0000000c0d0e7389 */ /* 0x0002a400000c000b */
[----:B012---:R-:W-:Y:S01]  /*10790*/  ENDCOLLECTIVE ;  /* 0x000000000000791b */ /* 0x007fe20003800000 */
.L_x_312:
[----:B------:R-:W-:Y:S02]  /*107a0*/  IMAD.MOV.U32 R13, RZ, RZ, R3 ;  /* 0x000000ffff0d7224 */ /* 0x000fe400078e0003 */
[----:B------:R-:W-:Y:S02]  /*107b0*/  IMAD.MOV.U32 R12, RZ, RZ, 0x1 ;  /* 0x00000001ff0c7424 */ /* 0x000fe400078e00ff */
[----:B------:R-:W-:-:S07]  /*107c0*/  IMAD.MOV.U32 R4, RZ, RZ, R14 ;  /* 0x000000ffff047224 */ /* 0x000fce00078e000e */
[----:B------:R-:W-:Y:S05]  /*107d0*/  WARPSYNC.COLLECTIVE R15, `(.L_x_313) ;  /* 0x000000000f087348 */ /* 0x000fea0003c00000 */
[----:B------:R0:W1:Y:S02]  /*107e0*/  SHFL.IDX P6, R14, R13, R12, R11 ;  /* 0x0000000c0d0e7389 */ /* 0x00006400000c000b */
[----:B01----:R-:W-:Y:S01]  /*107f0*/  ENDCOLLECTIVE ;  /* 0x000000000000791b */ /* 0x003fe20003800000 */
.L_x_313:
[----:B------:R-:W-:-:S05]  /*10800*/  @!P2 LEA R4, P4, R20, R4, 0x1 ;  /* 0x000000041404a211 */ /* 0x000fca00078808ff */
[----:B------:R-:W-:-:S04]  /*10810*/  @!P2 IMAD.X R0, RZ, RZ, R0, P4 ;  /* 0x000000ffff00a224 */ /* 0x000fc800020e0600 */
[----:B------:R-:W-:Y:S01]  /*10820*/  @!P2 IMAD.MOV.U32 R5, RZ, RZ, R0 ;  /* 0x000000ffff05a224 */ /* 0x000fe200078e0000 */
[----:B------:R-:W-:-:S04]  /*10830*/  MOV R13, R8 ;  /* 0x00000008000d7202 */ /* 0x000fc80000000f00 */
[----:B------:R-:W-:Y:S01]  /*10840*/  @!PT LDS RZ, [RZ] ;  /* 0x00000000fffff984 */ /* 0x000fe20000000800 */
[----:B------:R-:W-:Y:S01]  /*10850*/  @!PT LDS RZ, [RZ] ;  /* 0x00000000fffff984 */ /* 0x000fe20000000800 */
[----:B------:R-:W-:Y:S01]  /*10860*/  @!PT LDS RZ, [RZ] ;  /* 0x00000000fffff984 */ /* 0x000fe20000000800 */
[----:B------:R0:W-:Y:S04]  /*10870*/  @!P2 LDGSTS.E.BYPASS.LTC128B.128 [R9+0xe400], desc[UR36][R4.64], !P3 ;  /* 0x0e4000000409afae */ /* 0x0001e8000d901d64 */
[----:B------:R0:W-:Y:S01]  /*10880*/  @!P2 LDGSTS.E.BYPASS.LTC128B.128 [R9+0x11400], desc[UR36][R4.64+0x40], !P0 ;  /* 0x114000400409afae */ /* 0x0001e2000c101d64 */
[----:B------:R-:W-:-:S03]  /*10890*/  IMAD.MOV.U32 R3, RZ, RZ, R14 ;  /* 0x000000ffff037224 */ /* 0x000fc600078e000e */
[----:B------:R0:W-:Y:S04]  /*108a0*/  @!P2 LDGSTS.E.BYPASS.LTC128B.128 [R9+0x14400], desc[UR36][R4.64+0x80], !P1 ;  /* 0x144000800409afae */ /* 0x0001e8000c901d64 */
[----:B0-----:R-:W-:Y:S05]  /*108b0*/  WARPSYNC.COLLECTIVE R15, `(.L_x_314) ;  /* 0x000000000f087348 */ /* 0x001fea0003c00000 */
[----:B------:R1:W2:Y:S02]  /*108c0*/  SHFL.IDX P6, R14, R13, R12, R11 ;  /* 0x0000000c0d0e7389 */ /* 0x0002a400000c000b */
[----:B012---:R-:W-:Y:S01]  /*108d0*/  ENDCOLLECTIVE ;  /* 0x000000000000791b */ /* 0x007fe20003800000 */
.L_x_314:
[----:B------:R-:W-:Y:S01]  /*108e0*/  IMAD.MOV.U32 R8, RZ, RZ, R14 ;  /* 0x000000ffff087224 */ /* 0x000fe200078e000e */
[----:B------:R-:W-:Y:S06]  /*108f0*/  BRA `(.L_x_315) ;  /* 0xffffffc400a07947 */ /* 0x000fec000383ffff */
.L_x_239:
[----:B-1----:R1:W2:Y:S02]  /*10900*/  SYNCS.PHASECHK.TRANS64.TRYWAIT P0, [R17+URZ+0x2d820], R0 ;  /* 0x02d82000110075a7 */ /* 0x0022a4000800017f */
[----:B--2---:R-:W-:Y:S05]  /*10910*/  @!P0 NANOSLEEP.SYNCS 0x989680 ;  /* 0x009896800000895d */ /* 0x004fea0003900000 */
[----:B------:R-:W2:Y:S02]  /*10920*/  @!P0 SYNCS.PHASECHK.TRANS64 P0, [R17+URZ+0x2d820], R0 ;  /* 0x02d82000110085a7 */ /* 0x000ea4000800007f */
[----:B--2---:R-:W-:Y:S05]  /*10930*/  @!P0 BRA `(.L_x_239) ;  /* 0xfffffffc00f08947 */ /* 0x004fea000383ffff */
[----:B------:R-:W-:Y:S05]  /*10940*/  BRA `(.L_x_316) ;  /* 0xffffffc800087947 */ /* 0x000fea000383ffff */
.L_x_244:
[----:B0-----:R0:W1:Y:S02]  /*10950*/  SYNCS.PHASECHK.TRANS64.TRYWAIT P0, [R5+URZ+0x2d840], R0 ;  /* 0x02d84000050075a7 */ /* 0x001064000800017f */
[----:B-1----:R-:W-:Y:S05]  /*10960*/  @!P0 NANOSLEEP.SYNCS 0x989680 ;  /* 0x009896800000895d */ /* 0x002fea0003900000 */
[----:B------:R-:W1:Y:S02]  /*10970*/  @!P0 SYNCS.PHASECHK.TRANS64 P0, [R5+URZ+0x2d840], R0 ;  /* 0x02d84000050085a7 */ /* 0x000e64000800007f */
[----:B-1----:R-:W-:Y:S05]  /*10980*/  @!P0 BRA `(.L_x_244) ;  /* 0xfffffffc00f08947 */ /* 0x002fea000383ffff */
[----:B------:R-:W-:Y:S05]  /*10990*/  BRA `(.L_x_317) ;  /* 0xffffffc800fc7947 */ /* 0x000fea000383ffff */
.L_x_245:
        /* <DEDUP_REMOVED lines=8> */
.L_x_319:
[----:B------:R-:W-:Y:S05]  /*10a20*/  BSYNC B1 ;  /* 0x0000000000017941 */ /* 0x000fea0003800000 */
.L_x_318:
[----:B------:R-:W0:Y:S01]  /*10a30*/  S2R R25, SR_TID.X ;  /* 0x0000000000197919 */ /* 0x000e220000002100 */
[----:B------:R-:W-:Y:S01]  /*10a40*/  MOV R13, R6 ;  /* 0x00000006000d7202 */ /* 0x000fe20000000f00 */
[----:B------:R-:W-:Y:S01]  /*10a50*/  IMAD.MOV.U32 R12, RZ, RZ, RZ ;  /* 0x000000ffff0c7224 */ /* 0x000fe200078e00ff */
[----:B------:R-:W-:Y:S01]  /*10a60*/  LOP3.LUT R16, R16, 0xffffff7f, RZ, 0xc0, !PT ;  /* 0xffffff7f10107812 */ /* 0x000fe200078ec0ff */
[----:B------:R-:W-:Y:S02]  /*10a70*/  IMAD.MOV.U32 R11, RZ, RZ, 0x1c1f ;  /* 0x00001c1fff0b7424 */ /* 0x000fe400078e00ff */
[----:B------:R-:W-:Y:S01]  /*10a80*/  IMAD.MOV.U32 R15, RZ, RZ, -0x1 ;  /* 0xffffffffff0f7424 */ /* 0x000fe200078e00ff */
[----:B------:R-:W-:Y:S01]  /*10a90*/  @P1 LOP3.LUT R16, R16, 0x80, RZ, 0xfc, !PT ;  /* 0x0000008010101812 */ /* 0x000fe200078efcff */
[----:B------:R-:W-:Y:S02]  /*10aa0*/  IMAD.MOV.U32 R3, RZ, RZ, R14 ;  /* 0x000000ffff037224 */ /* 0x000fe400078e000e */
[----:B------:R-:W-:-:S07]  /*10ab0*/  IMAD R4, R4, 0x2, R17 ;  /* 0x0000000204047824 */ /* 0x000fce00078e0211 */
[----:B0-----:R-:W-:Y:S05]  /*10ac0*/  WARPSYNC.COLLECTIVE R15, `(.L_x_320) ;  /* 0x000000000f087348 */ /* 0x001fea0003c00000 */
[----:B------:R1:W2:Y:S02]  /*10ad0*/  SHFL.IDX P6, R14, R13, R12, R11 ;  /* 0x0000000c0d0e7389 */ /* 0x0002a400000c000b */
[----:B012---:R-:W-:Y:S01]  /*10ae0*/  ENDCOLLECTIVE ;  /* 0x000000000000791b */ /* 0x007fe20003800000 */
.L_x_320:
[----:B------:R-:W-:Y:S01]  /*10af0*/  LOP3.LUT P1, RZ, R16, 0x4, RZ, 0xc0, !PT ;  /* 0x0000000410ff7812 */ /* 0x000fe2000782c0ff */
[----:B------:R-:W-:Y:S02]  /*10b00*/  IMAD.MOV.U32 R13, RZ, RZ, R8 ;  /* 0x000000ffff0d7224 */ /* 0x000fe400078e0008 */
[----:B------:R-:W-:Y:S02]  /*10b10*/  IMAD.MOV.U32 R12, RZ, RZ, 0x1 ;  /* 0x00000001ff0c7424 */ /* 0x000fe400078e00ff */
[----:B------:R-:W-:Y:S02]  /*10b20*/  IMAD.SHL.U32 R25, R25, 0x8, RZ ;  /* 0x0000000819197824 */ /* 0x000fe400078e00ff */
[----:B------:R-:W-:-:S07]  /*10b30*/  IMAD.MOV.U32 R2, RZ, RZ, R14 ;  /* 0x000000ffff027224 */ /* 0x000fce00078e000e */
[----:B------:R-:W-:Y:S05]  /*10b40*/  WARPSYNC.COLLECTIVE R15, `(.L_x_321) ;  /* 0x000000000f087348 */ /* 0x000fea0003c00000 */
[----:B------:R0:W1:Y:S02]  /*10b50*/  SHFL.IDX P6, R14, R13, R12, R11 ;  /* 0x0000000c0d0e7389 */ /* 0x00006400000c000b */
[----:B01----:R-:W-:Y:S01]  /*10b60*/  ENDCOLLECTIVE ;  /* 0x000000000000791b */ /* 0x003fe20003800000 */
.L_x_321:
[----:B------:R-:W-:-:S05]  /*10b70*/  LOP3.LUT R25, R25, 0x18, RZ, 0xc0, !PT ;  /* 0x0000001819197812 */ /* 0x000fca00078ec0ff */
[----:B------:R-:W-:-:S05]  /*10b80*/  IMAD.SHL.U32 R0, R25, 0x2, RZ ;  /* 0x0000000219007824 */ /* 0x000fca00078e00ff */
[----:B------:R-:W-:Y:S01]  /*10b90*/  IADD3 R2, P0, R2, R0, RZ ;  /* 0x0000000002027210 */ /* 0x000fe20007f1e0ff */
[----:B------:R-:W-:-:S03]  /*10ba0*/  IMAD.MOV.U32 R13, RZ, RZ, R6 ;  /* 0x000000ffff0d7224 */ /* 0x000fc600078e0006 */
[----:B------:R-:W-:-:S05]  /*10bb0*/  IADD3.X R3, RZ, R3, RZ, P0, !PT ;  /* 0x00000003ff037210 */ /* 0x000fca00007fe4ff */
        /* <DEDUP_REMOVED lines=10> */
.L_x_322:
[----:B------:R-:W-:Y:S02]  /*10c60*/  IMAD.MOV.U32 R13, RZ, RZ, R8 ;  /* 0x000000ffff0d7224 */ /* 0x000fe400078e0008 */
[----:B------:R-:W-:Y:S02]  /*10c70*/  IMAD.MOV.U32 R12, RZ, RZ, 0x2 ;  /* 0x00000002ff0c7424 */ /* 0x000fe400078e00ff */
[----:B------:R-:W-:-:S07]  /*10c80*/  IMAD.MOV.U32 R2, RZ, RZ, R14 ;  /* 0x000000ffff027224 */ /* 0x000fce00078e000e */
[----:B------:R-:W-:Y:S05]  /*10c90*/  WARPSYNC.COLLECTIVE R15, `(.L_x_323) ;  /* 0x000000000f087348 */ /* 0x000fea0003c00000 */
[----:B------:R0:W1:Y:S02]  /*10ca0*/  SHFL.IDX P6, R14, R13, R12, R11 ;  /* 0x0000000c0d0e7389 */ /* 0x00006400000c000b */
[----:B01----:R-:W-:Y:S01]  /*10cb0*/  ENDCOLLECTIVE ;  /* 0x000000000000791b */ /* 0x003fe20003800000 */
.L_x_323:
[----:B------:R-:W-:-:S04]  /*10cc0*/  IADD3 R2, P0, R2, R0, RZ ;  /* 0x0000000002027210 */ /* 0x000fc80007f1e0ff */
[----:B------:R-:W-:-:S05]  /*10cd0*/  IADD3.X R3, RZ, R3, RZ, P0, !PT ;  /* 0x00000003ff037210 */ /* 0x000fca00007fe4ff */
        /* <DEDUP_REMOVED lines=11> */
.L_x_324:
[----:B------:R-:W-:Y:S01]  /*10d90*/  MOV R13, R8 ;  /* 0x00000008000d7202 */ /* 0x000fe20000000f00 */
[----:B------:R-:W-:Y:S02]  /*10da0*/  IMAD.MOV.U32 R12, RZ, RZ, 0x3 ;  /* 0x00000003ff0c7424 */ /* 0x000fe400078e00ff */
[----:B------:R-:W-:-:S07]  /*10db0*/  IMAD.MOV.U32 R2, RZ, RZ, R14 ;  /* 0x000000ffff027224 */ /* 0x000fce00078e000e */
[----:B------:R-:W-:Y:S05]  /*10dc0*/  WARPSYNC.COLLECTIVE R15, `(.L_x_325) ;  /* 0x000000000f087348 */ /* 0x000fea0003c00000 */
[----:B------:R0:W1:Y:S02]  /*10dd0*/  SHFL.IDX P6, R14, R13, R12, R11 ;  /* 0x0000000c0d0e7389 */ /* 0x00006400000c000b */
[----:B01----:R-:W-:Y:S01]  /*10de0*/  ENDCOLLECTIVE ;  /* 0x000000000000791b */ /* 0x003fe20003800000 */
.L_x_325:
[----:B------:R-:W-:-:S05]  /*10df0*/  IADD3 R2, P0, R2, R0, RZ ;  /* 0x0000000002027210 */ /* 0x000fca0007f1e0ff */
[----:B------:R-:W-:-:S05]  /*10e00*/  IMAD.X R3, RZ, RZ, R25, P0 ;  /* 0x000000ffff037224 */ /* 0x000fca00000e0619 */
[----:B------:R-:W-:Y:S01]  /*10e10*/  @!PT LDS RZ, [RZ] ;  /* 0x00000000fffff984 */ /* 0x000fe20000000800 */
[----:B------:R-:W-:Y:S01]  /*10e20*/  @!PT LDS RZ, [RZ] ;  /* 0x00000000fffff984 */ /* 0x000fe20000000800 */
[----:B------:R-:W-:Y:S01]  /*10e30*/  @!PT LDS RZ, [RZ] ;  /* 0x00000000fffff984 */ /* 0x000fe20000000800 */
[----:B------:R0:W-:Y:S01]  /*10e40*/  LDGSTS.E.BYPASS.LTC128B.128 [R4+0x16400], desc[UR36][R2.64], !P1 ;  /* 0x1640000002047fae */ /* 0x0001e2000c901d64 */
[----:B------:R-:W-:Y:S01]  /*10e50*/  IMAD.MOV.U32 R13, RZ, RZ, R6 ;  /* 0x000000ffff0d7224 */ /* 0x000fe200078e0006 */
[----:B------:R-:W-:Y:S02]  /*10e60*/  LOP3.LUT P1, RZ, R16, 0x80, RZ, 0xc0, !PT ;  /* 0x0000008010ff7812 */ /* 0x000fe4000782c0ff */
[----:B------:R0:W-:Y:S04]  /*10e70*/  LDGSTS.E.BYPASS.LTC128B.128 [R4+0x18400], desc[UR36][R2.64+0x40], !P5 ;  /* 0x1840004002047fae */ /* 0x0001e8000e901d64 */
[----:B------:R0:W-:Y:S01]  /*10e80*/  LDGSTS.E.BYPASS.LTC128B.128 [R4+0x1a400], desc[UR36][R2.64+0x80], !P4 ;  /* 0x1a40008002047fae */ /* 0x0001e2000e101d64 */
[----:B------:R-:W-:-:S07]  /*10e90*/  IMAD.MOV.U32 R25, RZ, RZ, R14 ;  /* 0x000000ffff197224 */ /* 0x000fce00078e000e */
[----:B0-----:R-:W-:Y:S05]  /*10ea0*/  WARPSYNC.COLLECTIVE R15, `(.L_x_326) ;  /* 0x000000000f087348 */ /* 0x001fea0003c00000 */
[----:B------:R1:W2:Y:S02]  /*10eb0*/  SHFL.IDX P6, R14, R13, R12, R11 ;  /* 0x0000000c0d0e7389 */ /* 0x0002a400000c000b */
[----:B012---:R-:W-:Y:S01]  /*10ec0*/  ENDCOLLECTIVE ;  /* 0x000000000000791b */ /* 0x007fe20003800000 */
.L_x_326:
[----:B------:R-:W-:Y:S01]  /*10ed0*/  IMAD.MOV.U32 R2, RZ, RZ, R14 ;  /* 0x000000ffff027224 */ /* 0x000fe200078e000e */
[----:B------:R-:W-:Y:S06]  /*10ee0*/  BRA `(.L_x_327) ;  /* 0xffffffc800907947 */ /* 0x000fec000383ffff */
.L_x_250:
[----:B-1----:R1:W2:Y:S02]  /*10ef0*/  SYNCS.PHASECHK.TRANS64.TRYWAIT P0, [R5+URZ+0x2d860], R2 ;  /* 0x02d86002050075a7 */ /* 0x0022a4000800017f */
[----:B--2---:R-:W-:Y:S05]  /*10f00*/  @!P0 NANOSLEEP.SYNCS 0x989680 ;  /* 0x009896800000895d */ /* 0x004fea0003900000 */
[----:B------:R-:W2:Y:S02]  /*10f10*/  @!P0 SYNCS.PHASECHK.TRANS64 P0, [R5+URZ+0x2d860], R2 ;  /* 0x02d86002050085a7 */ /* 0x000ea4000800007f */
[----:B--2---:R-:W-:Y:S05]  /*10f20*/  @!P0 BRA `(.L_x_250) ;  /* 0xfffffffc00f08947 */ /* 0x004fea000383ffff */
[----:B------:R-:W-:Y:S05]  /*10f30*/  BRA `(.L_x_328) ;  /* 0xffffffc800f47947 */ /* 0x000fea000383ffff */
.L_x_251:
        /* <DEDUP_REMOVED lines=8> */
.L_x_330:
[----:B------:R-:W-:Y:S05]  /*10fc0*/  BSYNC B1 ;  /* 0x0000000000017941 */ /* 0x000fea0003800000 */
.L_x_329:
[----:B------:R-:W-:Y:S02]  /*10fd0*/  IMAD.MOV.U32 R13, RZ, RZ, R18 ;  /* 0x000000ffff0d7224 */ /* 0x000fe400078e0012 */
[----:B------:R-:W-:Y:S02]  /*10fe0*/  IMAD.MOV.U32 R12, RZ, RZ, RZ ;  /* 0x000000ffff0c7224 */ /* 0x000fe400078e00ff */
[----:B------:R-:W-:Y:S02]  /*10ff0*/  IMAD.MOV.U32 R11, RZ, RZ, 0x1c1f ;  /* 0x00001c1fff0b7424 */ /* 0x000fe400078e00ff */
[----:B------:R-:W-:Y:S02]  /*11000*/  IMAD.MOV.U32 R15, RZ, RZ, -0x1 ;  /* 0xffffffffff0f7424 */ /* 0x000fe400078e00ff */
[----:B------:R-:W-:Y:S02]  /*11010*/  IMAD.MOV.U32 R3, RZ, RZ, R14 ;  /* 0x000000ffff037224 */ /* 0x000fe400078e000e */
[----:B------:R-:W-:-:S07]  /*11020*/  IMAD R4, R4, 0x2, R17 ;  /* 0x0000000204047824 */ /* 0x000fce00078e0211 */
[----:B------:R-:W-:Y:S05]  /*11030*/  WARPSYNC.COLLECTIVE R15, `(.L_x_331) ;  /* 0x000000000f087348 */ /* 0x000fea0003c00000 */
[----:B------:R0:W1:Y:S02]  /*11040*/  SHFL.IDX P6, R14, R13, R12, R11 ;  /* 0x0000000c0d0e7389 */ /* 0x00006400000c000b */
[----:B01----:R-:W-:Y:S01]  /*11050*/  ENDCOLLECTIVE ;  /* 0x000000000000791b */ /* 0x003fe20003800000 */
.L_x_331:
[----:B------:R-:W-:Y:S02]  /*11060*/  IMAD.MOV.U32 R13, RZ, RZ, R19 ;  /* 0x000000ffff0d7224 */ /* 0x000fe400078e0013 */
[----:B------:R-:W-:Y:S01]  /*11070*/  IMAD.MOV.U32 R12, RZ, RZ, 0x1 ;  /* 0x00000001ff0c7424 */ /* 0x000fe200078e00ff */
[----:B------:R-:W-:-:S07]  /*11080*/  MOV R2, R14 ;  /* 0x0000000e00027202 */ /* 0x000fce0000000f00 */
[----:B------:R-:W-:Y:S05]  /*11090*/  WARPSYNC.COLLECTIVE R15, `(.L_x_332) ;  /* 0x000000000f087348 */ /* 0x000fea0003c00000 */
[----:B------:R0:W1:Y:S02]  /*110a0*/  SHFL.IDX P6, R14, R13, R12, R11 ;  /* 0x0000000c0d0e7389 */ /* 0x00006400000c000b */
[----:B01----:R-:W-:Y:S01]  /*110b0*/  ENDCOLLECTIVE ;  /* 0x000000000000791b */ /* 0x003fe20003800000 */
.L_x_332:
[----:B------:R-:W-:-:S05]  /*110c0*/  IADD3 R2, P0, R2, R0, RZ ;  /* 0x0000000002027210 */ /* 0x000fca0007f1e0ff */
        /* <DEDUP_REMOVED lines=15> */
.L_x_333:
[----:B------:R-:W-:Y:S02]  /*111c0*/  IMAD.MOV.U32 R13, RZ, RZ, R19 ;  /* 0x000000ffff0d7224 */ /* 0x000fe400078e0013 */
[----:B------:R-:W-:Y:S01]  /*111d0*/  IMAD.MOV.U32 R12, RZ, RZ, 0x2 ;  /* 0x00000002ff0c7424 */ /* 0x000fe200078e00ff */
[----:B------:R-:W-:-:S07]  /*111e0*/  MOV R2, R14 ;  /* 0x0000000e00027202 */ /* 0x000fce0000000f00 */
[----:B------:R-:W-:Y:S05]  /*111f0*/  WARPSYNC.COLLECTIVE R15, `(.L_x_334) ;  /* 0x000000000f087348 */ /* 0x000fea0003c00000 */
[----:B------:R0:W1:Y:S02]  /*11200*/  SHFL.IDX P6, R14, R13, R12, R11 ;  /* 0x0000000c0d0e7389 */ /* 0x00006400000c000b */
[----:B01----:R-:W-:Y:S01]  /*11210*/  ENDCOLLECTIVE ;  /* 0x000000000000791b */ /* 0x003fe20003800000 */
.L_x_334:
        /* <DEDUP_REMOVED lines=16> */
.L_x_335:
[----:B------:R-:W-:Y:S02]  /*11320*/  IMAD.MOV.U32 R13, RZ, RZ, R19 ;  /* 0x000000ffff0d7224 */ /* 0x000fe400078e0013 */
[----:B------:R-:W-:Y:S02]  /*11330*/  IMAD.MOV.U32 R12, RZ, RZ, 0x3 ;  /* 0x00000003ff0c7424 */ /* 0x000fe400078e00ff */
[----:B------:R-:W-:-:S07]  /*11340*/  IMAD.MOV.U32 R2, RZ, RZ, R14 ;  /* 0x000000ffff027224 */ /* 0x000fce00078e000e */
[----:B------:R-:W-:Y:S05]  /*11350*/  WARPSYNC.COLLECTIVE R15, `(.L_x_336) ;  /* 0x000000000f087348 */ /* 0x000fea0003c00000 */
[----:B------:R0:W1:Y:S02]  /*11360*/  SHFL.IDX P6, R14, R13, R12, R11 ;  /* 0x0000000c0d0e7389 */ /* 0x00006400000c000b */
[----:B01----:R-:W-:Y:S01]  /*11370*/  ENDCOLLECTIVE ;  /* 0x000000000000791b */ /* 0x003fe20003800000 */
.L_x_336:
[----:B------:R-:W-:-:S04]  /*11380*/  IADD3 R2, P0, R2, R0, RZ ;  /* 0x0000000002027210 */ /* 0x000fc80007f1e0ff */
[----:B------:R-:W-:Y:S02]  /*11390*/  IADD3.X R3, RZ, R3, RZ, P0, !PT ;  /* 0x00000003ff037210 */ /* 0x000fe400007fe4ff */
[----:B------:R-:W-:Y:S01]  /*113a0*/  ISETP.LT.OR P0, PT, R6, 0x41, P3 ;  /* 0x000000410600780c */ /* 0x000fe20001f01670 */
[----:B------:R-:W-:-:S12]  /*113b0*/  IMAD.MOV.U32 R13, RZ, RZ, R18 ;  /* 0x000000ffff0d7224 */ /* 0x000fd800078e0012 */
        /* <DEDUP_REMOVED lines=9> */
.L_x_337:
[----:B------:R-:W-:Y:S01]  /*11450*/  @!PT LDS RZ, [RZ] ;  /* 0x00000000fffff984 */ /* 0x000fe20000000800 */
[----:B------:R-:W-:Y:S01]  /*11460*/  @!PT LDS RZ, [RZ] ;  /* 0x00000000fffff984 */ /* 0x000fe20000000800 */
[----:B------:R-:W-:Y:S01]  /*11470*/  @!PT LDS RZ, [RZ] ;  /* 0x00000000fffff984 */ /* 0x000fe20000000800 */
[----:B------:R-:W-:Y:S01]  /*11480*/  LDGSTS.E.BYPASS.LTC128B.128 [R4+0x3400], desc[UR36][R2.64+0x40], !P0 ;  /* 0x0340004002047fae */ /* 0x000fe2000c101d64 */
[----:B------:R-:W-:-:S13]  /*11490*/  ISETP.LT.OR P0, PT, R6, 0x41, P1 ;  /* 0x000000410600780c */ /* 0x000fda0000f01670 */
[----:B------:R0:W-:Y:S02]  /*114a0*/  LDGSTS.E.BYPASS.LTC128B.128 [R4+0x5400], desc[UR36][R2.64+0x80], !P0 ;  /* 0x0540008002047fae */ /* 0x0001e4000c101d64 */
[----:B0-----:R-:W-:Y:S01]  /*114b0*/  IMAD.MOV.U32 R2, RZ, RZ, R14 ;  /* 0x000000ffff027224 */ /* 0x001fe200078e000e */
[----:B------:R-:W-:Y:S06]  /*114c0*/  BRA `(.L_x_338) ;  /* 0xffffffc800587947 */ /* 0x000fec000383ffff */
.L_x_259:
[----:B-1----:R1:W2:Y:S02]  /*114d0*/  SYNCS.PHASECHK.TRANS64.TRYWAIT P0, [R0+URZ+0x2d860], R3 ;  /* 0x02d86003000075a7 */ /* 0x0022a4000800017f */
[----:B--2---:R-:W-:Y:S05]  /*114e0*/  @!P0 NANOSLEEP.SYNCS 0x989680 ;  /* 0x009896800000895d */ /* 0x004fea0003900000 */
[----:B------:R-:W2:Y:S02]  /*114f0*/  @!P0 SYNCS.PHASECHK.TRANS64 P0, [R0+URZ+0x2d860], R3 ;  /* 0x02d86003000085a7 */ /* 0x000ea4000800007f */
[----:B--2---:R-:W-:Y:S05]  /*11500*/  @!P0 BRA `(.L_x_259) ;  /* 0xfffffffc00f08947 */ /* 0x004fea000383ffff */
[----:B------:R-:W-:Y:S05]  /*11510*/  BRA `(.L_x_339) ;  /* 0xffffffcc00807947 */ /* 0x000fea000383ffff */
.L_x_260:
[----:B------:R-:W-:Y:S01]  /*11520*/  BSSY B0, `(.L_x_340) ;  /* 0x0000008000007945 */ /* 0x000fe20003800000 */
[----:B------:R-:W-:Y:S01]  /*11530*/  IMAD.MOV.U32 R13, RZ, RZ, R19 ;  /* 0x000000ffff0d7224 */ /* 0x000fe200078e0013 */
[----:B------:R-:W-:Y:S01]  /*11540*/  MOV R12, RZ ;  /* 0x000000ff000c7202 */ /* 0x000fe20000000f00 */
[----:B------:R-:W-:Y:S02]  /*11550*/  IMAD.MOV.U32 R11, RZ, RZ, 0x1c1f ;  /* 0x00001c1fff0b7424 */ /* 0x000fe400078e00ff */
[----:B------:R-:W-:-:S07]  /*11560*/  IMAD.MOV.U32 R15, RZ, RZ, -0x1 ;  /* 0xffffffffff0f7424 */ /* 0x000fce00078e00ff */
[----:B-1----:R-:W-:Y:S05]  /*11570*/  WARPSYNC.COLLECTIVE R15, `(.L_x_341) ;  /* 0x000000000f087348 */ /* 0x002fea0003c00000 */
[----:B------:R0:W2:Y:S02]  /*11580*/  SHFL.IDX P6, R14, R13, R12, R11 ;  /* 0x0000000c0d0e7389 */ /* 0x0000a400000c000b */
[----:B012---:R-:W-:Y:S01]  /*11590*/  ENDCOLLECTIVE ;  /* 0x000000000000791b */ /* 0x007fe20003800000 */
.L_x_341:
[----:B------:R-:W-:Y:S05]  /*115a0*/  BSYNC B0 ;  /* 0x0000000000007941 */ /* 0x000fea0003800000 */
.L_x_340:
[----:B------:R-:W0:Y:S01]  /*115b0*/  S2R R2, SR_TID.X ;  /* 0x0000000000027919 */ /* 0x000e220000002100 */
[----:B------:R-:W-:Y:S01]  /*115c0*/  IMAD.MOV.U32 R13, RZ, RZ, R18 ;  /* 0x000000ffff0d7224 */ /* 0x000fe200078e0012 */
[----:B------:R-:W-:Y:S01]  /*115d0*/  MOV R15, 0xffffffff ;  /* 0xffffffff000f7802 */ /* 0x000fe20000000f00 */
[----:B------:R-:W-:Y:S02]  /*115e0*/  IMAD.MOV.U32 R12, RZ, RZ, RZ ;  /* 0x000000ffff0c7224 */ /* 0x000fe400078e00ff */
[----:B------:R-:W-:Y:S02]  /*115f0*/  IMAD.MOV.U32 R11, RZ, RZ, 0x1c1f ;  /* 0x00001c1fff0b7424 */ /* 0x000fe400078e00ff */
[----:B------:R-:W-:Y:S02]  /*11600*/  IMAD.MOV.U32 R3, RZ, RZ, R14 ;  /* 0x000000ffff037224 */ /* 0x000fe400078e000e */
[----:B------:R-:W-:-:S07]  /*11610*/  IMAD R4, R4, 0x2, R17 ;  /* 0x0000000204047824 */ /* 0x000fce00078e0211 */
[----:B0-----:R-:W-:Y:S05]  /*11620*/  WARPSYNC.COLLECTIVE R15, `(.L_x_342) ;  /* 0x000000000f087348 */ /* 0x001fea0003c00000 */
[----:B------:R1:W2:Y:S02]  /*11630*/  SHFL.IDX P6, R14, R13, R12, R11 ;  /* 0x0000000c0d0e7389 */ /* 0x0002a400000c000b */
[----:B012---:R-:W-:Y:S01]  /*11640*/  ENDCOLLECTIVE ;  /* 0x000000000000791b */ /* 0x007fe20003800000 */
.L_x_342:
[----:B------:R-:W-:Y:S01]  /*11650*/  ULDC UR4, c[0x0][0x2f4] ;  /* 0x0000bd0000047ab9 */ /* 0x000fe20000000800 */
[----:B------:R-:W-:Y:S02]  /*11660*/  IMAD.MOV.U32 R13, RZ, RZ, R19 ;  /* 0x000000ffff0d7224 */ /* 0x000fe400078e0013 */
[----:B------:R-:W-:Y:S02]  /*11670*/  IMAD.MOV.U32 R12, RZ, RZ, 0x1 ;  /* 0x00000001ff0c7424 */ /* 0x000fe400078e00ff */
[----:B------:R-:W-:-:S05]  /*11680*/  IMAD.SHL.U32 R7, R2, 0x8, RZ ;  /* 0x0000000802077824 */ /* 0x000fca00078e00ff */
[----:B------:R-:W-:-:S04]  /*11690*/  LOP3.LUT R7, R7, 0x18, RZ, 0xc0, !PT ;  /* 0x0000001807077812 */ /* 0x000fc800078ec0ff */
[C---:B------:R-:W-:Y:S01]  /*116a0*/  ISETP.GE.AND P2, PT, R7.reuse, UR4, PT ;  /* 0x0000000407007c0c */ /* 0x040fe2000bf46270 */
[C---:B------:R-:W-:Y:S01]  /*116b0*/  IMAD.SHL.U32 R5, R7.reuse, 0x2, RZ ;  /* 0x0000000207057824 */ /* 0x040fe200078e00ff */
[C---:B------:R-:W-:Y:S02]  /*116c0*/  LOP3.LUT R8, R7.reuse, 0x20, RZ, 0xfc, !PT ;  /* 0x0000002007087812 */ /* 0x040fe400078efcff */
[----:B------:R-:W-:Y:S02]  /*116d0*/  LOP3.LUT R7, R7, 0x40, RZ, 0xfc, !PT ;  /* 0x0000004007077812 */ /* 0x000fe400078efcff */
[----:B------:R-:W-:Y:S02]  /*116e0*/  IADD3 R2, P0, R14, R5, RZ ;  /* 0x000000050e027210 */ /* 0x000fe40007f1e0ff */
[----:B------:R-:W-:Y:S02]  /*116f0*/  ISETP.LT.OR P3, PT, R6, 0x1, P2 ;  /* 0x000000010600780c */ /* 0x000fe40001761670 */
[----:B------:R-:W-:Y:S01]  /*11700*/  ISETP.GE.AND P1, PT, R8, UR4, PT ;  /* 0x0000000408007c0c */ /* 0x000fe2000bf26270 */
[----:B------:R-:W-:Y:S01]  /*11710*/  IMAD.X R3, RZ, RZ, R3, P0 ;  /* 0x000000ffff037224 */ /* 0x000fe200000e0603 */
[----:B------:R-:W-:-:S13]  /*11720*/  ISETP.GE.AND P0, PT, R7, UR4, PT ;  /* 0x0000000407007c0c */ /* 0x000fda000bf06270 */
[----:B------:R-:W-:Y:S05]  /*11730*/  WARPSYNC.COLLECTIVE R15, `(.L_x_343) ;  /* 0x000000000f087348 */ /* 0x000fea0003c00000 */
[----:B------:R0:W1:Y:S02]  /*11740*/  SHFL.IDX P6, R14, R13, R12, R11 ;  /* 0x0000000c0d0e7389 */ /* 0x00006400000c000b */
[----:B01----:R-:W-:Y:S01]  /*11750*/  ENDCOLLECTIVE ;  /* 0x000000000000791b */ /* 0x003fe20003800000 */
.L_x_343:
[C---:B------:R-:W-:Y:S01]  /*11760*/  ISETP.LT.OR P4, PT, R6.reuse, 0x1, P1 ;  /* 0x000000010600780c */ /* 0x040fe20000f81670 */
[----:B------:R-:W-:Y:S01]  /*11770*/  @!PT LDS RZ, [RZ] ;  /* 0x00000000fffff984 */ /* 0x000fe20000000800 */
[----:B------:R-:W-:Y:S01]  /*11780*/  @!PT LDS RZ, [RZ] ;  /* 0x00000000fffff984 */ /* 0x000fe20000000800 */
[----:B------:R-:W-:Y:S01]  /*11790*/  @!PT LDS RZ, [RZ] ;  /* 0x00000000fffff984 */ /* 0x000fe20000000800 */
[----:B------:R-:W-:Y:S01]  /*117a0*/  LDGSTS.E.BYPASS.LTC128B.128 [R4+0x400], desc[UR36][R2.64], !P3 ;  /* 0x0040000002047fae */ /* 0x000fe2000d901d64 */
[----:B------:R-:W-:Y:S01]  /*117b0*/  ISETP.LT.OR P3, PT, R6, 0x1, P0 ;  /* 0x000000010600780c */ /* 0x000fe20000761670 */
[----:B------:R-:W-:-:S10]  /*117c0*/  IMAD.MOV.U32 R13, RZ, RZ, R18 ;  /* 0x000000ffff0d7224 */ /* 0x000fd400078e0012 */
[----:B------:R-:W-:Y:S04]  /*117d0*/  LDGSTS.E.BYPASS.LTC128B.128 [R4+0x2400], desc[UR36][R2.64+0x40], !P4 ;  /* 0x0240004002047fae */ /* 0x000fe8000e101d64 */
[----:B------:R0:W-:Y:S01]  /*117e0*/  LDGSTS.E.BYPASS.LTC128B.128 [R4+0x4400], desc[UR36][R2.64+0x80], !P3 ;  /* 0x0440008002047fae */ /* 0x0001e2000d901d64 */
[----:B------:R-:W-:Y:S02]  /*117f0*/  ISETP.LT.OR P3, PT, R6, 0x21, P2 ;  /* 0x000000210600780c */ /* 0x000fe40001761670 */
[----:B0-----:R-:W-:-:S11]  /*11800*/  MOV R3, R14 ;  /* 0x0000000e00037202 */ /* 0x001fd60000000f00 */
[----:B------:R-:W-:Y:S05]  /*11810*/  WARPSYNC.COLLECTIVE R15, `(.L_x_344) ;  /* 0x000000000f087348 */ /* 0x000fea0003c00000 */
[----:B------:R0:W1:Y:S02]  /*11820*/  SHFL.IDX P6, R14, R13, R12, R11 ;  /* 0x0000000c0d0e7389 */ /* 0x00006400000c000b */
[----:B01----:R-:W-:Y:S01]  /*11830*/  ENDCOLLECTIVE ;  /* 0x000000000000791b */ /* 0x003fe20003800000 */
.L_x_344:
[----:B------:R-:W-:Y:S02]  /*11840*/  IMAD.MOV.U32 R13, RZ, RZ, R19 ;  /* 0x000000ffff0d7224 */ /* 0x000fe400078e0013 */
[----:B------:R-:W-:Y:S01]  /*11850*/  IMAD.MOV.U32 R12, RZ, RZ, 0x2 ;  /* 0x00000002ff0c7424 */ /* 0x000fe200078e00ff */
[----:B------:R-:W-:-:S13]  /*11860*/  IADD3 R2, P4, R14, R5, RZ ;  /* 0x000000050e027210 */ /* 0x000fda0007f9e0ff */
[----:B------:R-:W-:Y:S05]  /*11870*/  WARPSYNC.COLLECTIVE R15, `(.L_x_345) ;  /* 0x000000000f087348 */ /* 0x000fea0003c00000 */
[----:B------:R0:W1:Y:S02]  /*11880*/  SHFL.IDX P6, R14, R13, R12, R11 ;  /* 0x0000000c0d0e7389 */ /* 0x00006400000c000b */
[----:B01----:R-:W-:Y:S01]  /*11890*/  ENDCOLLECTIVE ;  /* 0x000000000000791b */ /* 0x003fe20003800000 */
.L_x_345:
[----:B------:R-:W-:Y:S01]  /*118a0*/  IMAD.X R3, RZ, RZ, R3, P4 ;  /* 0x000000ffff037224 */ /* 0x000fe200020e0603 */
[----:B------:R-:W-:-:S04]  /*118b0*/  ISETP.LT.OR P4, PT, R6, 0x21, P1 ;  /* 0x000000210600780c */ /* 0x000fc80000f81670 */
[----:B------:R-:W-:Y:S01]  /*118c0*/  @!PT LDS RZ, [RZ] ;  /* 0x00000000fffff984 */ /* 0x000fe20000000800 */
[----:B------:R-:W-:Y:S01]  /*118d0*/  @!PT LDS RZ, [RZ] ;  /* 0x00000000fffff984 */ /* 0x000fe20000000800 */
[----:B------:R-:W-:Y:S01]  /*118e0*/  @!PT LDS RZ, [RZ] ;  /* 0x00000000fffff984 */ /* 0x000fe20000000800 */
[----:B------:R-:W-:Y:S01]  /*118f0*/  LDGSTS.E.BYPASS.LTC128B.128 [R4+0xc00], desc[UR36][R2.64], !P3 ;  /* 0x00c0000002047fae */ /* 0x000fe2000d901d64 */
[----:B------:R-:W-:Y:S01]  /*11900*/  ISETP.LT.OR P3, PT, R6, 0x21, P0 ;  /* 0x000000210600780c */ /* 0x000fe20000761670 */
[----:B------:R-:W-:-:S07]  /*11910*/  IMAD.MOV.U32 R13, RZ, RZ, R18 ;  /* 0x000000ffff0d7224 */ /* 0x000fce00078e0012 */
[----:B------:R-:W-:Y:S05]  /*11920*/  LDGSTS.E.BYPASS.LTC128B.128 [R4+0x2c00], desc[UR36][R2.64+0x40], !P4 ;  /* 0x02c0004002047fae */ /* 0x000fea000e101d64 */
[----:B------:R0:W-:Y:S01]  /*11930*/  LDGSTS.E.BYPASS.LTC128B.128 [R4+0x4c00], desc[UR36][R2.64+0x80], !P3 ;  /* 0x04c0008002047fae */ /* 0x0001e2000d901d64 */
[----:B------:R-:W-:Y:S01]  /*11940*/  ISETP.LT.OR P3, PT, R6, 0x41, P2 ;  /* 0x000000410600780c */ /* 0x000fe20001761670 */
[----:B0-----:R-:W-:-:S12]  /*11950*/  IMAD.MOV.U32 R3, RZ, RZ, R14 ;  /* 0x000000ffff037224 */ /* 0x001fd800078e000e */
[----:B------:R-:W-:Y:S05]  /*11960*/  WARPSYNC.COLLECTIVE R15, `(.L_x_346) ;  /* 0x000000000f087348 */ /* 0x000fea0003c00000 */
[----:B------:R0:W1:Y:S02]  /*11970*/  SHFL.IDX P6, R14, R13, R12, R11 ;  /* 0x0000000c0d0e7389 */ /* 0x00006400000c000b */
[----:B01----:R-:W-:Y:S01]  /*11980*/  ENDCOLLECTIVE ;  /* 0x000000000000791b */ /* 0x003fe20003800000 */
.L_x_346:
[----:B------:R-:W-:Y:S02]  /*11990*/  IMAD.MOV.U32 R13, RZ, RZ, R19 ;  /* 0x000000ffff0d7224 */ /* 0x000fe400078e0013 */
[----:B------:R-:W-:Y:S01]  /*119a0*/  IMAD.MOV.U32 R12, RZ, RZ, 0x3 ;  /* 0x00000003ff0c7424 */ /* 0x000fe200078e00ff */
[----:B------:R-:W-:-:S13]  /*119b0*/  IADD3 R2, P4, R14, R5, RZ ;  /* 0x000000050e027210 */ /* 0x000fda0007f9e0ff */
[----:B------:R-:W-:Y:S05]  /*119c0*/  WARPSYNC.COLLECTIVE R15, `(.L_x_347) ;  /* 0x000000000f087348 */ /* 0x000fea0003c00000 */
[----:B------:R0:W1:Y:S02]  /*119d0*/  SHFL.IDX P6, R14, R13, R12, R11 ;  /* 0x0000000c0d0e7389 */ /* 0x00006400000c000b */
[----:B01----:R-:W-:Y:S01]  /*119e0*/  ENDCOLLECTIVE ;  /* 0x000000000000791b */ /* 0x003fe20003800000 */
.L_x_347:
[----:B------:R-:W-:Y:S02]  /*119f0*/  IADD3.X R3, RZ, R3, RZ, P4, !PT ;  /* 0x00000003ff037210 */ /* 0x000fe400027fe4ff */
[----:B------:R-:W-:-:S03]  /*11a00*/  ISETP.LT.OR P4, PT, R6, 0x41, P1 ;  /* 0x000000410600780c */ /* 0x000fc60000f81670 */
[----:B------:R-:W-:Y:S01]  /*11a10*/  @!PT LDS RZ, [RZ] ;  /* 0x00000000fffff984 */ /* 0x000fe20000000800 */
[----:B------:R-:W-:Y:S01]  /*11a20*/  @!PT LDS RZ, [RZ] ;  /* 0x00000000fffff984 */ /* 0x000fe20000000800 */
[----:B------:R-:W-:Y:S01]  /*11a30*/  @!PT LDS RZ, [RZ] ;  /* 0x00000000fffff984 */ /* 0x000fe20000000800 */
[----:B------:R0:W-:Y:S01]  /*11a40*/  LDGSTS.E.BYPASS.LTC128B.128 [R4+0x1400], desc[UR36][R2.64], !P3 ;  /* 0x0140000002047fae */ /* 0x0001e2000d901d64 */
[----:B------:R-:W-:Y:S01]  /*11a50*/  ISETP.LT.OR P3, PT, R6, 0x41, P0 ;  /* 0x000000410600780c */ /* 0x000fe20000761670 */
[----:B------:R-:W-:-:S08]  /*11a60*/  IMAD.MOV.U32 R13, RZ, RZ, R18 ;  /* 0x000000ffff0d7224 */ /* 0x000fd000078e0012 */
[----:B------:R0:W-:Y:S04]  /*11a70*/  LDGSTS.E.BYPASS.LTC128B.128 [R4+0x3400], desc[UR36][R2.64+0x40], !P4 ;  /* 0x0340004002047fae */ /* 0x0001e8000e101d64 */
[----:B------:R0:W-:Y:S01]  /*11a80*/  LDGSTS.E.BYPASS.LTC128B.128 [R4+0x5400], desc[UR36][R2.64+0x80], !P3 ;  /* 0x0540008002047fae */ /* 0x0001e2000d901d64 */
[----:B------:R-:W-:-:S07]  /*11a90*/  IMAD.MOV.U32 R19, RZ, RZ, R14 ;  /* 0x000000ffff137224 */ /* 0x000fce00078e000e */
[----:B0-----:R-:W-:Y:S05]  /*11aa0*/  WARPSYNC.COLLECTIVE R15, `(.L_x_348) ;  /* 0x000000000f087348 */ /* 0x001fea0003c00000 */
[----:B------:R1:W2:Y:S02]  /*11ab0*/  SHFL.IDX P6, R14, R13, R12, R11 ;  /* 0x0000000c0d0e7389 */ /* 0x0002a400000c000b */
[----:B012---:R-:W-:Y:S01]  /*11ac0*/  ENDCOLLECTIVE ;  /* 0x000000000000791b */ /* 0x007fe20003800000 */
.L_x_348:
[----:B------:R-:W-:Y:S05]  /*11ad0*/  BRA `(.L_x_349) ;  /* 0xffffffc800f47947 */ /* 0x000fea000383ffff */
.L_x_265:
        /* <DEDUP_REMOVED lines=8> */
.L_x_351:
[----:B------:R-:W-:Y:S05]  /*11b60*/  BSYNC B0 ;  /* 0x0000000000007941 */ /* 0x000fea0003800000 */
.L_x_350:
[----:B------:R-:W-:Y:S02]  /*11b70*/  IMAD.MOV.U32 R13, RZ, RZ, R24 ;  /* 0x000000ffff0d7224 */ /* 0x000fe400078e0018 */
[----:B------:R-:W-:Y:S02]  /*11b80*/  IMAD.MOV.U32 R12, RZ, RZ, 0x1 ;  /* 0x00000001ff0c7424 */ /* 0x000fe400078e00ff */
[----:B------:R-:W-:Y:S02]  /*11b90*/  IMAD.MOV.U32 R11, RZ, RZ, 0x1f ;  /* 0x0000001fff0b7424 */ /* 0x000fe400078e00ff */
[----:B------:R-:W-:Y:S02]  /*11ba0*/  IMAD.MOV.U32 R15, RZ, RZ, -0x1 ;  /* 0xffffffffff0f7424 */ /* 0x000fe400078e00ff */
[----:B------:R-:W-:Y:S02]  /*11bb0*/  IMAD.IADD R9, R27, 0x1, R8 ;  /* 0x000000011b097824 */ /* 0x000fe400078e0208 */
[----:B------:R-:W-:-:S07]  /*11bc0*/  IMAD.MOV.U32 R0, RZ, RZ, R14 ;  /* 0x000000ffff007224 */ /* 0x000fce00078e000e */
[----:B------:R-:W-:Y:S05]  /*11bd0*/  WARPSYNC.COLLECTIVE R15, `(.L_x_352) ;  /* 0x000000000f087348 */ /* 0x000fea0003c00000 */
[----:B------:R0:W1:Y:S02]  /*11be0*/  SHFL.IDX P6, R14, R13, R12, R11 ;  /* 0x0000000c0d0e7389 */ /* 0x00006400000c000b */
[----:B01----:R-:W-:Y:S01]  /*11bf0*/  ENDCOLLECTIVE ;  /* 0x000000000000791b */ /* 0x003fe20003800000 */
.L_x_352:
[----:B------:R-:W-:Y:S02]  /*11c00*/  ULDC UR4, c[0x0][0xc3c] ;  /* 0x00030f0000047ab9 */ /* 0x000fe40000000800 */
[----:B------:R-:W-:-:S13]  /*11c10*/  ISETP.GE.OR P1, PT, R9, UR4, !P0 ;  /* 0x0000000409007c0c */ /* 0x000fda000c726670 */
[----:B------:R-:W0:Y:S08]  /*11c20*/  @!P1 LDC.64 R2, c[0x0][0xc80] ;  /* 0x00032000ff029b82 */ /* 0x000e300000000a00 */
[----:B------:R-:W1:Y:S01]  /*11c30*/  @!P1 LDC.64 R4, c[0x0][0xc78] ;  /* 0x00031e00ff049b82 */ /* 0x000e620000000a00 */
[----:B------:R-:W-:Y:S01]  /*11c40*/  IMAD.MOV.U32 R11, RZ, RZ, RZ ;  /* 0x000000ffff0b7224 */ /* 0x000fe200078e00ff */
[----:B------:R-:W-:Y:S01]  /*11c50*/  MOV R6, R14 ;  /* 0x0000000e00067202 */ /* 0x000fe20000000f00 */
[----:B0-----:R-:W-:-:S05]  /*11c60*/  @!P1 IMAD.WIDE R2, R9, 0x4, R2 ;  /* 0x0000000409029825 */ /* 0x001fca00078e0202 */
[----:B------:R1:W2:Y:S02]  /*11c70*/  @!P1 LDG.E R7, desc[UR36][R2.64] ;  /* 0x0000002402079981 */ /* 0x0002a4000c1e1900 */
[----:B-1----:R-:W-:-:S05]  /*11c80*/  @!P1 IMAD.WIDE R2, R9, 0x4, R4 ;  /* 0x0000000409029825 */ /* 0x002fca00078e0204 */
[----:B------:R-:W3:Y:S01]  /*11c90*/  @!P1 LDG.E R5, desc[UR36][R2.64] ;  /* 0x0000002402059981 */ /* 0x000ee2000c1e1900 */
[----:B------:R-:W-:Y:S01]  /*11ca0*/  IMAD.MOV.U32 R4, RZ, RZ, RZ ;  /* 0x000000ffff047224 */ /* 0x000fe200078e00ff */
[C---:B------:R-:W-:Y:S01]  /*11cb0*/  ISETP.GE.U32.AND P2, PT, R8.reuse, 0x2, PT ;  /* 0x000000020800780c */ /* 0x040fe20003f46070 */
[----:B------:R-:W-:Y:S01]  /*11cc0*/  IMAD.MOV.U32 R24, RZ, RZ, RZ ;  /* 0x000000ffff187224 */ /* 0x000fe200078e00ff */
[C---:B------:R-:W-:Y:S02]  /*11cd0*/  ISETP.GE.U32.AND P3, PT, R8.reuse, 0x4, PT ;  /* 0x000000040800780c */ /* 0x040fe40003f66070 */
[C---:B------:R-:W-:Y:S02]  /*11ce0*/  ISETP.GE.U32.AND P4, PT, R8.reuse, 0x8, PT ;  /* 0x000000080800780c */ /* 0x040fe40003f86070 */
[----:B------:R-:W-:Y:S01]  /*11cf0*/  ISETP.GE.U32.AND P5, PT, R8, 0x10, PT ;  /* 0x000000100800780c */ /* 0x000fe20003fa6070 */
[----:B--2---:R-:W-:Y:S02]  /*11d00*/  @!P1 IMAD.MOV.U32 R4, RZ, RZ, R7 ;  /* 0x000000ffff049224 */ /* 0x004fe400078e0007 */
[----:B------:R-:W-:-:S02]  /*11d10*/  IMAD.MOV.U32 R7, RZ, RZ, RZ ;  /* 0x000000ffff077224 */ /* 0x000fc400078e00ff */
[----:B---3--:R-:W-:Y:S01]  /*11d20*/  @!P1 IMAD.MOV.U32 R7, RZ, RZ, R5 ;  /* 0x000000ffff079224 */ /* 0x008fe200078e0005 */
[----:B------:R-:W-:-:S03]  /*11d30*/  ISETP.NE.AND P1, PT, R8, RZ, PT ;  /* 0x000000ff0800720c */ /* 0x000fc60003f25270 */
[----:B------:R-:W-:-:S10]  /*11d40*/  IMAD R13, R7, R4, RZ ;  /* 0x00000004070d7224 */ /* 0x000fd400078e02ff */
[----:B------:R-:W-:Y:S05]  /*11d50*/  WARPSYNC.COLLECTIVE R15, `(.L_x_353) ;  /* 0x000000000f087348 */ /* 0x000fea0003c00000 */
[----:B------:R0:W1:Y:S02]  /*11d60*/  SHFL.UP P6, R14, R13, R12, R11 ;  /* 0x0400000c0d0e7389 */ /* 0x00006400000c000b */
[----:B01----:R-:W-:Y:S01]  /*11d70*/  ENDCOLLECTIVE ;  /* 0x000000000000791b */ /* 0x003fe20003800000 */
.L_x_353:
[----:B------:R-:W-:Y:S01]  /*11d80*/  IMAD.MOV.U32 R12, RZ, RZ, 0x2 ;  /* 0x00000002ff0c7424 */ /* 0x000fe200078e00ff */
[----:B------:R-:W-:-:S04]  /*11d90*/  SEL R14, R14, RZ, P1 ;  /* 0x000000ff0e0e7207 */ /* 0x000fc80000800000 */
[----:B------:R-:W-:-:S05]  /*11da0*/  IADD3 R5, R13, R14, RZ ;  /* 0x0000000e0d057210 */ /* 0x000fca0007ffe0ff */
[----:B------:R-:W-:-:S07]  /*11db0*/  IMAD.MOV.U32 R13, RZ, RZ, R5 ;  /* 0x000000ffff0d7224 */ /* 0x000fce00078e0005 */
[----:B------:R-:W-:Y:S05]  /*11dc0*/  WARPSYNC.COLLECTIVE R15, `(.L_x_354) ;  /* 0x000000000f087348 */ /* 0x000fea0003c00000 */
[----:B------:R0:W1:Y:S02]  /*11dd0*/  SHFL.UP P6, R14, R13, R12, R11 ;  /* 0x0400000c0d0e7389 */ /* 0x00006400000c000b */
[----:B01----:R-:W-:Y:S01]  /*11de0*/  ENDCOLLECTIVE ;  /* 0x000000000000791b */ /* 0x003fe20003800000 */
.L_x_354:
[----:B------:R-:W-:Y:S01]  /*11df0*/  IMAD.MOV.U32 R12, RZ, RZ, 0x4 ;  /* 0x00000004ff0c7424 */ /* 0x000fe200078e00ff */
[----:B------:R-:W-:-:S05]  /*11e00*/  SEL R2, R14, RZ, P2 ;  /* 0x000000ff0e027207 */ /* 0x000fca0001000000 */
[----:B------:R-:W-:-:S04]  /*11e10*/  IMAD.IADD R2, R5, 0x1, R2 ;  /* 0x0000000105027824 */ /* 0x000fc800078e0202 */
[----:B------:R-:W-:-:S07]  /*11e20*/  IMAD.MOV.U32 R13, RZ, RZ, R2 ;  /* 0x000000ffff0d7224 */ /* 0x000fce00078e0002 */
[----:B------:R-:W-:Y:S05]  /*11e30*/  WARPSYNC.COLLECTIVE R15, `(.L_x_355) ;  /* 0x000000000f087348 */ /* 0x000fea0003c00000 */
[----:B------:R0:W1:Y:S02]  /*11e40*/  SHFL.UP P6, R14, R13, R12, R11 ;  /* 0x0400000c0d0e7389 */ /* 0x00006400000c000b */
[----:B01----:R-:W-:Y:S01]  /*11e50*/  ENDCOLLECTIVE ;  /* 0x000000000000791b */ /* 0x003fe20003800000 */
.L_x_355:
[----:B------:R-:W-:Y:S01]  /*11e60*/  IMAD.MOV.U32 R12, RZ, RZ, 0x8 ;  /* 0x00000008ff0c7424 */ /* 0x000fe200078e00ff */
[----:B------:R-:W-:-:S05]  /*11e70*/  SEL R3, R14, RZ, P3 ;  /* 0x000000ff0e037207 */ /* 0x000fca0001800000 */
[----:B------:R-:W-:-:S05]  /*11e80*/  IMAD.IADD R3, R2, 0x1, R3 ;  /* 0x0000000102037824 */ /* 0x000fca00078e0203 */
[----:B------:R-:W-:-:S07]  /*11e90*/  MOV R13, R3 ;  /* 0x00000003000d7202 */ /* 0x000fce0000000f00 */
[----:B------:R-:W-:Y:S05]  /*11ea0*/  WARPSYNC.COLLECTIVE R15, `(.L_x_356) ;  /* 0x000000000f087348 */ /* 0x000fea0003c00000 */
[----:B------:R0:W1:Y:S02]  /*11eb0*/  SHFL.UP P6, R14, R13, R12, R11 ;  /* 0x0400000c0d0e7389 */ /* 0x00006400000c000b */
[----:B01----:R-:W-:Y:S01]  /*11ec0*/  ENDCOLLECTIVE ;  /* 0x000000000000791b */ /* 0x003fe20003800000 */
.L_x_356:
[----:B------:R-:W-:Y:S01]  /*11ed0*/  IMAD.MOV.U32 R12, RZ, RZ, 0x10 ;  /* 0x00000010ff0c7424 */ /* 0x000fe200078e00ff */
[----:B------:R-:W-:-:S05]  /*11ee0*/  SEL R14, R14, RZ, P4 ;  /* 0x000000ff0e0e7207 */ /* 0x000fca0002000000 */
[----:B------:R-:W-:-:S04]  /*11ef0*/  IMAD.IADD R5, R3, 0x1, R14 ;  /* 0x0000000103057824 */ /* 0x000fc800078e020e */
[----:B------:R-:W-:-:S07]  /*11f00*/  IMAD.MOV.U32 R13, RZ, RZ, R5 ;  /* 0x000000ffff0d7224 */ /* 0x000fce00078e0005 */
[----:B------:R-:W-:Y:S05]  /*11f10*/  WARPSYNC.COLLECTIVE R15, `(.L_x_357) ;  /* 0x000000000f087348 */ /* 0x000fea0003c00000 */
[----:B------:R0:W1:Y:S02]  /*11f20*/  SHFL.UP P6, R14, R13, R12, R11 ;  /* 0x0400000c0d0e7389 */ /* 0x00006400000c000b */
[----:B01----:R-:W-:Y:S01]  /*11f30*/  ENDCOLLECTIVE ;  /* 0x000000000000791b */ /* 0x003fe20003800000 */
.L_x_357:
[----:B------:R-:W-:Y:S01]  /*11f40*/  MOV R12, 0x1f ;  /* 0x0000001f000c7802 */ /* 0x000fe20000000f00 */
[----:B------:R-:W-:Y:S01]  /*11f50*/  IMAD.MOV.U32 R11, RZ, RZ, 0x1f ;  /* 0x0000001fff0b7424 */ /* 0x000fe200078e00ff */
[----:B------:R-:W-:-:S05]  /*11f60*/  SEL R2, R14, RZ, P5 ;  /* 0x000000ff0e027207 */ /* 0x000fca0002800000 */
[----:B------:R-:W-:-:S04]  /*11f70*/  IMAD.IADD R2, R5, 0x1, R2 ;  /* 0x0000000105027824 */ /* 0x000fc800078e0202 */
[----:B------:R-:W-:-:S07]  /*11f80*/  IMAD.MOV.U32 R13, RZ, RZ, R2 ;  /* 0x000000ffff0d7224 */ /* 0x000fce00078e0002 */
[----:B------:R-:W-:Y:S05]  /*11f90*/  WARPSYNC.COLLECTIVE R15, `(.L_x_358) ;  /* 0x000000000f087348 */ /* 0x000fea0003c00000 */
[----:B------:R0:W1:Y:S02]  /*11fa0*/  SHFL.IDX P6, R14, R13, R12, R11 ;  /* 0x0000000c0d0e7389 */ /* 0x00006400000c000b */
[----:B01----:R-:W-:Y:S01]  /*11fb0*/  ENDCOLLECTIVE ;  /* 0x000000000000791b */ /* 0x003fe20003800000 */
.L_x_358:
[----:B------:R-:W-:Y:S05]  /*11fc0*/  BRA `(.L_x_359) ;  /* 0xffffffcc000c7947 */ /* 0x000fea000383ffff */
.L_x_268:
[----:B------:R-:W-:Y:S01]  /*11fd0*/  BSSY B0, `(.L_x_360) ;  /* 0x0000007000007945 */ /* 0x000fe20003800000 */
[----:B------:R-:W-:Y:S02]  /*11fe0*/  IMAD.MOV.U32 R12, RZ, RZ, 0x1 ;  /* 0x00000001ff0c7424 */ /* 0x000fe400078e00ff */
[----:B------:R-:W-:Y:S02]  /*11ff0*/  IMAD.MOV.U32 R11, RZ, RZ, RZ ;  /* 0x000000ffff0b7224 */ /* 0x000fe400078e00ff */
[----:B------:R-:W-:-:S07]  /*12000*/  IMAD.MOV.U32 R15, RZ, RZ, -0x1 ;  /* 0xffffffffff0f7424 */ /* 0x000fce00078e00ff */
[----:B------:R-:W-:Y:S05]  /*12010*/  WARPSYNC.COLLECTIVE R15, `(.L_x_361) ;  /* 0x000000000f087348 */ /* 0x000fea0003c00000 */
[----:B------:R0:W1:Y:S02]  /*12020*/  SHFL.UP P6, R14, R13, R12, R11 ;  /* 0x0400000c0d0e7389 */ /* 0x00006400000c000b */
[----:B01----:R-:W-:Y:S01]  /*12030*/  ENDCOLLECTIVE ;  /* 0x000000000000791b */ /* 0x003fe20003800000 */
.L_x_361:
[----:B------:R-:W-:Y:S05]  /*12040*/  BSYNC B0 ;  /* 0x0000000000007941 */ /* 0x000fea0003800000 */
.L_x_360:
[----:B------:R-:W-:Y:S01]  /*12050*/  SEL R14, R14, RZ, P1 ;  /* 0x000000ff0e0e7207 */ /* 0x000fe20000800000 */
[----:B------:R-:W-:Y:S01]  /*12060*/  IMAD.MOV.U32 R11, RZ, RZ, RZ ;  /* 0x000000ffff0b7224 */ /* 0x000fe200078e00ff */
[----:B------:R-:W-:Y:S01]  /*12070*/  MOV R12, 0x2 ;  /* 0x00000002000c7802 */ /* 0x000fe20000000f00 */
[----:B------:R-:W-:Y:S02]  /*12080*/  IMAD.MOV.U32 R15, RZ, RZ, -0x1 ;  /* 0xffffffffff0f7424 */ /* 0x000fe400078e00ff */
[----:B------:R-:W-:-:S07]  /*12090*/  IMAD.IADD R13, R13, 0x1, R14 ;  /* 0x000000010d0d7824 */ /* 0x000fce00078e020e */
[----:B------:R-:W-:Y:S05]  /*120a0*/  WARPSYNC.COLLECTIVE R15, `(.L_x_362) ;  /* 0x000000000f087348 */ /* 0x000fea0003c00000 */
[----:B------:R0:W1:Y:S02]  /*120b0*/  SHFL.UP P6, R14, R13, R12, R11 ;  /* 0x0400000c0d0e7389 */ /* 0x00006400000c000b */
[----:B01----:R-:W-:Y:S01]  /*120c0*/  ENDCOLLECTIVE ;  /* 0x000000000000791b */ /* 0x003fe20003800000 */
.L_x_362:
[----:B------:R-:W-:Y:S01]  /*120d0*/  IMAD.MOV.U32 R12, RZ, RZ, 0x4 ;  /* 0x00000004ff0c7424 */ /* 0x000fe200078e00ff */
[----:B------:R-:W-:-:S05]  /*120e0*/  SEL R14, R14, RZ, P2 ;  /* 0x000000ff0e0e7207 */ /* 0x000fca0001000000 */
[----:B------:R-:W-:-:S04]  /*120f0*/  IMAD.IADD R3, R13, 0x1, R14 ;  /* 0x000000010d037824 */ /* 0x000fc800078e020e */
[----:B------:R-:W-:-:S07]  /*12100*/  IMAD.MOV.U32 R13, RZ, RZ, R3 ;  /* 0x000000ffff0d7224 */ /* 0x000fce00078e0003 */
[----:B------:R-:W-:Y:S05]  /*12110*/  WARPSYNC.COLLECTIVE R15, `(.L_x_363) ;  /* 0x000000000f087348 */ /* 0x000fea0003c00000 */
[----:B------:R0:W1:Y:S02]  /*12120*/  SHFL.UP P6, R14, R13, R12, R11 ;  /* 0x0400000c0d0e7389 */ /* 0x00006400000c000b */
[----:B01----:R-:W-:Y:S01]  /*12130*/  ENDCOLLECTIVE ;  /* 0x000000000000791b */ /* 0x003fe20003800000 */
.L_x_363:
[----:B------:R-:W-:Y:S01]  /*12140*/  IMAD.MOV.U32 R12, RZ, RZ, 0x8 ;  /* 0x00000008ff0c7424 */ /* 0x000fe200078e00ff */
[----:B------:R-:W-:-:S05]  /*12150*/  SEL R14, R14, RZ, P3 ;  /* 0x000000ff0e0e7207 */ /* 0x000fca0001800000 */
[----:B------:R-:W-:-:S05]  /*12160*/  IMAD.IADD R5, R3, 0x1, R14 ;  /* 0x0000000103057824 */ /* 0x000fca00078e020e */
[----:B------:R-:W-:-:S07]  /*12170*/  MOV R13, R5 ;  /* 0x00000005000d7202 */ /* 0x000fce0000000f00 */
[----:B------:R-:W-:Y:S05]  /*12180*/  WARPSYNC.COLLECTIVE R15, `(.L_x_364) ;  /* 0x000000000f087348 */ /* 0x000fea0003c00000 */
[----:B------:R0:W1:Y:S02]  /*12190*/  SHFL.UP P6, R14, R13, R12, R11 ;  /* 0x0400000c0d0e7389 */ /* 0x00006400000c000b */
[----:B01----:R-:W-:Y:S01]  /*121a0*/  ENDCOLLECTIVE ;  /* 0x000000000000791b */ /* 0x003fe20003800000 */
.L_x_364:
[----:B------:R-:W-:Y:S01]  /*121b0*/  IMAD.MOV.U32 R12, RZ, RZ, 0x10 ;  /* 0x00000010ff0c7424 */ /* 0x000fe200078e00ff */
[----:B------:R-:W-:-:S05]  /*121c0*/  SEL R8, R14, RZ, P4 ;  /* 0x000000ff0e087207 */ /* 0x000fca0002000000 */
[----:B------:R-:W-:-:S04]  /*121d0*/  IMAD.IADD R8, R5, 0x1, R8 ;  /* 0x0000000105087824 */ /* 0x000fc800078e0208 */
[----:B------:R-:W-:-:S07]  /*121e0*/  IMAD.MOV.U32 R13, RZ, RZ, R8 ;  /* 0x000000ffff0d7224 */ /* 0x000fce00078e0008 */
[----:B------:R-:W-:Y:S05]  /*121f0*/  WARPSYNC.COLLECTIVE R15, `(.L_x_365) ;  /* 0x000000000f087348 */ /* 0x000fea0003c00000 */
[----:B------:R0:W1:Y:S02]  /*12200*/  SHFL.UP P6, R14, R13, R12, R11 ;  /* 0x0400000c0d0e7389 */ /* 0x00006400000c000b */
[----:B01----:R-:W-:Y:S01]  /*12210*/  ENDCOLLECTIVE ;  /* 0x000000000000791b */ /* 0x003fe20003800000 */
.L_x_365:
        /* <DEDUP_REMOVED lines=8> */
.L_x_366:
[----:B------:R-:W-:Y:S05]  /*122a0*/  BRA `(.L_x_367) ;  /* 0xffffffc800f87947 */ /* 0x000fea000383ffff */
.L_x_270:
[----:B------:R-:W-:Y:S01]  /*122b0*/  BSSY B0, `(.L_x_368) ;  /* 0x0000006000007945 */ /* 0x000fe20003800000 */
[----:B------:R-:W-:Y:S01]  /*122c0*/  PLOP3.LUT P6, PT, P6, PT, PT, 0x8, 0x0 ;  /* 0x000000000000781c */ /* 0x000fe200037ce170 */
[----:B------:R-:W-:-:S12]  /*122d0*/  IMAD.MOV.U32 R15, RZ, RZ, -0x1 ;  /* 0xffffffffff0f7424 */ /* 0x000fd800078e00ff */
[----:B0-----:R-:W-:Y:S05]  /*122e0*/  WARPSYNC.COLLECTIVE R15, `(.L_x_369) ;  /* 0x000000000f087348 */ /* 0x001fea0003c00000 */
[----:B------:R-:W-:Y:S01]  /*122f0*/  VOTE.ANY R14, PT, P6 ;  /* 0x00000000000e7806 */ /* 0x000fe200030e0100 */
[----:B0-----:R-:W-:Y:S06]  /*12300*/  ENDCOLLECTIVE ;  /* 0x000000000000791b */ /* 0x001fec0003800000 */
.L_x_369:
[----:B------:R-:W-:Y:S05]  /*12310*/  BSYNC B0 ;  /* 0x0000000000007941 */ /* 0x000fea0003800000 */
.L_x_368:
[----:B------:R-:W-:Y:S01]  /*12320*/  IMAD.MOV.U32 R6, RZ, RZ, R14 ;  /* 0x000000ffff067224 */ /* 0x000fe200078e000e */
[----:B------:R-:W-:Y:S01]  /*12330*/  MOV R15, 0xffffffff ;  /* 0xffffffff000f7802 */ /* 0x000fe20000000f00 */
[----:B------:R-:W-:Y:S02]  /*12340*/  IMAD.MOV.U32 R13, RZ, RZ, R4 ;  /* 0x000000ffff0d7224 */ /* 0x000fe400078e0004 */
[----:B------:R-:W0:Y:S01]  /*12350*/  POPC R5, R6 ;  /* 0x0000000600057309 */ /* 0x000e220000000000 */
[----:B------:R-:W-:Y:S02]  /*12360*/  IMAD.MOV.U32 R11, RZ, RZ, 0x1f ;  /* 0x0000001fff0b7424 */ /* 0x000fe400078e00ff */
[----:B0-----:R-:W-:-:S07]  /*12370*/  IMAD.MOV.U32 R12, RZ, RZ, R5 ;  /* 0x000000ffff0c7224 */ /* 0x001fce00078e0005 */
[----:B------:R-:W-:Y:S05]  /*12380*/  WARPSYNC.COLLECTIVE R15, `(.L_x_370) ;  /* 0x000000000f087348 */ /* 0x000fea0003c00000 */
[----:B------:R0:W1:Y:S02]  /*12390*/  SHFL.IDX P6, R14, R13, R12, R11 ;  /* 0x0000000c0d0e7389 */ /* 0x00006400000c000b */
[----:B01----:R-:W-:Y:S01]  /*123a0*/  ENDCOLLECTIVE ;  /* 0x000000000000791b */ /* 0x003fe20003800000 */
.L_x_370:
[----:B------:R-:W-:Y:S02]  /*123b0*/  IMAD.MOV.U32 R13, RZ, RZ, R7 ;  /* 0x000000ffff0d7224 */ /* 0x000fe400078e0007 */
[----:B------:R-:W-:-:S07]  /*123c0*/  IMAD.MOV.U32 R4, RZ, RZ, R14 ;  /* 0x000000ffff047224 */ /* 0x000fce00078e000e */
[----:B------:R-:W-:Y:S05]  /*123d0*/  WARPSYNC.COLLECTIVE R15, `(.L_x_371) ;  /* 0x000000000f087348 */ /* 0x000fea0003c00000 */
[----:B------:R0:W1:Y:S02]  /*123e0*/  SHFL.IDX P6, R14, R13, R12, R11 ;  /* 0x0000000c0d0e7389 */ /* 0x00006400000c000b */
[----:B01----:R-:W-:Y:S01]  /*123f0*/  ENDCOLLECTIVE ;  /* 0x000000000000791b */ /* 0x003fe20003800000 */
.L_x_371:
[----:B------:R-:W-:Y:S01]  /*12400*/  IMAD.MOV.U32 R7, RZ, RZ, R14 ;  /* 0x000000ffff077224 */ /* 0x000fe200078e000e */
[----:B------:R-:W-:Y:S06]  /*12410*/  BRA `(.L_x_372) ;  /* 0xffffffc800d87947 */ /* 0x000fec000383ffff */
.L_x_272:
[----:B------:R-:W-:Y:S01]  /*12420*/  BSSY B0, `(.L_x_373) ;  /* 0x0000007000007945 */ /* 0x000fe20003800000 */
[----:B------:R-:W-:Y:S02]  /*12430*/  IMAD.MOV.U32 R13, RZ, RZ, R2 ;  /* 0x000000ffff0d7224 */ /* 0x000fe400078e0002 */
[----:B------:R-:W-:Y:S02]  /*12440*/  IMAD.MOV.U32 R11, RZ, RZ, 0x1f ;  /* 0x0000001fff0b7424 */ /* 0x000fe400078e00ff */
[----:B------:R-:W-:-:S07]  /*12450*/  IMAD.MOV.U32 R15, RZ, RZ, -0x1 ;  /* 0xffffffffff0f7424 */ /* 0x000fce00078e00ff */
[----:B0123--:R-:W-:Y:S05]  /*12460*/  WARPSYNC.COLLECTIVE R15, `(.L_x_374) ;  /* 0x000000000f087348 */ /* 0x00ffea0003c00000 */
[----:B------:R4:W0:Y:S02]  /*12470*/  SHFL.IDX P6, R14, R13, R12, R11 ;  /* 0x0000000c0d0e7389 */ /* 0x00082400000c000b */
[----:B01234-:R-:W-:Y:S01]  /*12480*/  ENDCOLLECTIVE ;  /* 0x000000000000791b */ /* 0x01ffe20003800000 */
.L_x_374:
[----:B------:R-:W-:Y:S05]  /*12490*/  BSYNC B0 ;  /* 0x0000000000007941 */ /* 0x000fea0003800000 */
.L_x_373:
[----:B------:R-:W-:Y:S01]  /*124a0*/  MOV R24, R14 ;  /* 0x0000000e00187202 */ /* 0x000fe20000000f00 */
[----:B------:R-:W-:Y:S06]  /*124b0*/  BRA `(.L_x_271) ;  /* 0xffffffc800c87947 */ /* 0x000fec000383ffff */
.L_x_276:
[----:B0-----:R0:W1:Y:S02]  /*124c0*/  SYNCS.PHASECHK.TRANS64.TRYWAIT P0, [R5+URZ+0x2d820], R0 ;  /* 0x02d82000050075a7 */ /* 0x001064000800017f */
[----:B-1----:R-:W-:Y:S05]  /*124d0*/  @!P0 NANOSLEEP.SYNCS 0x989680 ;  /* 0x009896800000895d */ /* 0x002fea0003900000 */
[----:B------:R-:W1:Y:S02]  /*124e0*/  @!P0 SYNCS.PHASECHK.TRANS64 P0, [R5+URZ+0x2d820], R0 ;  /* 0x02d82000050085a7 */ /* 0x000e64000800007f */
[----:B-1----:R-:W-:Y:S05]  /*124f0*/  @!P0 BRA `(.L_x_276) ;  /* 0xfffffffc00f08947 */ /* 0x002fea000383ffff */
[----:B------:R-:W-:Y:S05]  /*12500*/  BRA `(.L_x_375) ;  /* 0xffffffd000207947 */ /* 0x000fea000383ffff */
.L_x_277:
[----:B------:R-:W1:Y:S01]  /*12510*/  S2R R2, SR_TID.X ;  /* 0x0000000000027919 */ /* 0x000e620000002100 */
[----:B------:R-:W-:Y:S01]  /*12520*/  BSSY B0, `(.L_x_376) ;  /* 0x000000a000007945 */ /* 0x000fe20003800000 */
[----:B------:R-:W-:Y:S02]  /*12530*/  IMAD.MOV.U32 R12, RZ, RZ, RZ ;  /* 0x000000ffff0c7224 */ /* 0x000fe400078e00ff */
[----:B------:R-:W-:Y:S02]  /*12540*/  IMAD.MOV.U32 R11, RZ, RZ, 0x1f ;  /* 0x0000001fff0b7424 */ /* 0x000fe400078e00ff */
[----:B------:R-:W-:Y:S01]  /*12550*/  IMAD.MOV.U32 R15, RZ, RZ, -0x1 ;  /* 0xffffffffff0f7424 */ /* 0x000fe200078e00ff */
[----:B-1----:R-:W-:-:S04]  /*12560*/  SHF.R.U32.HI R2, RZ, 0x5, R2 ;  /* 0x00000005ff027819 */ /* 0x002fc80000011602 */
[----:B------:R-:W-:-:S05]  /*12570*/  LOP3.LUT R2, R2, 0x3, RZ, 0xc0, !PT ;  /* 0x0000000302027812 */ /* 0x000fca00078ec0ff */
[----:B------:R-:W-:-:S07]  /*12580*/  IMAD.MOV.U32 R13, RZ, RZ, R2 ;  /* 0x000000ffff0d7224 */ /* 0x000fce00078e0002 */
[----:B0-2---:R-:W-:Y:S05]  /*12590*/  WARPSYNC.COLLECTIVE R15, `(.L_x_377) ;  /* 0x000000000f087348 */ /* 0x005fea0003c00000 */
[----:B------:R1:W3:Y:S02]  /*125a0*/  SHFL.IDX P6, R14, R13, R12, R11 ;  /* 0x0000000c0d0e7389 */ /* 0x0002e400000c000b */
[----:B0123--:R-:W-:Y:S01]  /*125b0*/  ENDCOLLECTIVE ;  /* 0x000000000000791b */ /* 0x00ffe20003800000 */
.L_x_377:
[----:B------:R-:W-:Y:S05]  /*125c0*/  BSYNC B0 ;  /* 0x0000000000007941 */ /* 0x000fea0003800000 */
.L_x_376:
[----:B------:R-:W-:Y:S05]  /*125d0*/  BRA `(.L_x_378) ;  /* 0xffffffd000087947 */ /* 0x000fea000383ffff */
.L_x_280:
[----:B------:R-:W-:Y:S01]  /*125e0*/  BSSY B1, `(.L_x_379) ;  /* 0x0000006000017945 */ /* 0x000fe20003800000 */
[----:B------:R-:W-:-:S07]  /*125f0*/  IMAD.MOV.U32 R15, RZ, RZ, -0x1 ;  /* 0xffffffffff0f7424 */ /* 0x000fce00078e00ff */
[----:B0-2---:R-:W-:Y:S05]  /*12600*/  WARPSYNC.COLLECTIVE R15, `(.L_x_380) ;  /* 0x000000000f0c7348 */ /* 0x005fea0003c00000 */
[----:B------:R-:W-:Y:S02]  /*12610*/  ELECT P6, UR62, PT ;  /* 0x00000000003e782f */ /* 0x000fe400038c0000 */
[----:B------:R-:W-:Y:S01]  /*12620*/  MOV R14, UR62 ;  /* 0x0000003e000e7c02 */ /* 0x000fe20008000f00 */
[----:B0-2---:R-:W-:Y:S10]  /*12630*/  ENDCOLLECTIVE ;  /* 0x000000000000791b */ /* 0x005ff40003800000 */
.L_x_380:
[----:B------:R-:W-:Y:S05]  /*12640*/  BSYNC B1 ;  /* 0x0000000000017941 */ /* 0x000fea0003800000 */
.L_x_379:
[----:B------:R-:W-:Y:S05]  /*12650*/  BRA `(.L_x_381) ;  /* 0xffffffd000007947 */ /* 0x000fea000383ffff */
.L_x_282:
[----:B0-----:R0:W1:Y:S02]  /*12660*/  SYNCS.PHASECHK.TRANS64.TRYWAIT P1, [R3+URZ+0x2d840], R2 ;  /* 0x02d84002030075a7 */ /* 0x001064000802017f */
[----:B-1----:R-:W-:Y:S05]  /*12670*/  @!P1 NANOSLEEP.SYNCS 0x989680 ;  /* 0x009896800000995d */ /* 0x002fea0003900000 */
[----:B------:R-:W1:Y:S02]  /*12680*/  @!P1 SYNCS.PHASECHK.TRANS64 P1, [R3+URZ+0x2d840], R2 ;  /* 0x02d84002030095a7 */ /* 0x000e64000802007f */
[----:B-1----:R-:W-:Y:S05]  /*12690*/  @!P1 BRA `(.L_x_282) ;  /* 0xfffffffc00f09947 */ /* 0x002fea000383ffff */
[----:B------:R-:W-:Y:S05]  /*126a0*/  BRA `(.L_x_382) ;  /* 0xffffffd000207947 */ /* 0x000fea000383ffff */
.L_x_284:
[----:B-1----:R1:W3:Y:S02]  /*126b0*/  SYNCS.PHASECHK.TRANS64.TRYWAIT P1, [R5+URZ+0x2d840], R0 ;  /* 0x02d84000050075a7 */ /* 0x0022e4000802017f */
[----:B---3--:R-:W-:Y:S05]  /*126c0*/  @!P1 NANOSLEEP.SYNCS 0x989680 ;  /* 0x009896800000995d */ /* 0x008fea0003900000 */
[----:B------:R-:W3:Y:S02]  /*126d0*/  @!P1 SYNCS.PHASECHK.TRANS64 P1, [R5+URZ+0x2d840], R0 ;  /* 0x02d84000050095a7 */ /* 0x000ee4000802007f */
[----:B---3--:R-:W-:Y:S05]  /*126e0*/  @!P1 BRA `(.L_x_284) ;  /* 0xfffffffc00f09947 */ /* 0x008fea000383ffff */
[----:B------:R-:W-:Y:S05]  /*126f0*/  BRA `(.L_x_383) ;  /* 0xffffffd0002c7947 */ /* 0x000fea000383ffff */
.L_x_286:
[----:B---3--:R3:W4:Y:S02]  /*12700*/  SYNCS.PHASECHK.TRANS64.TRYWAIT P1, [R3+URZ+0x2d860], R2 ;  /* 0x02d86002030075a7 */ /* 0x008724000802017f */
[----:B----4-:R-:W-:Y:S05]  /*12710*/  @!P1 NANOSLEEP.SYNCS 0x989680 ;  /* 0x009896800000995d */ /* 0x010fea0003900000 */
[----:B------:R-:W4:Y:S02]  /*12720*/  @!P1 SYNCS.PHASECHK.TRANS64 P1, [R3+URZ+0x2d860], R2 ;  /* 0x02d86002030095a7 */ /* 0x000f24000802007f */
[----:B----4-:R-:W-:Y:S05]  /*12730*/  @!P1 BRA `(.L_x_286) ;  /* 0xfffffffc00f09947 */ /* 0x010fea000383ffff */
[----:B------:R-:W-:Y:S05]  /*12740*/  BRA `(.L_x_384) ;  /* 0xffffffd000287947 */ /* 0x000fea000383ffff */
.L_x_385:
        /* <DEDUP_REMOVED lines=11> */
.L_x_2781:


//--------------------- .text._ZN7cutlass13device_kernelIN5flash11enable_sm90INS1_16FlashAttnFwdSm90INS1_25CollectiveMainloopFwdSm90ILi2EN4cute5tupleIJNS5_1CILi1EEES8_S8_EEENS6_IJNS7_ILi192EEENS7_ILi128EEENS7_ILi96EEEEEELi96ENS_10bfloat16_tEfNS_4arch4Sm90ELb0ELb0ELb1ELb1ELb1ELb1ELb0ELb0ELb1ELb1ELb1ELb0EEENS1_21CollectiveEpilogueFwdINS6_IJSA_SC_SB_EEES9_SE_SG_Li384ELb1ELb1ELb1ELb0EEENS1_36VarlenDynamicPersistentTileSchedulerILi192ELi128ELi384ELi128ELb1ELb1ELb1ELb0ELb1ELb1EEEEEEEEEvNT_6ParamsE --------------------------
	.section	.text._ZN7cutlass13device_kernelIN5flash11enable_sm90INS1_16FlashAttnFwdSm90INS1_25CollectiveMainloopFwdSm90ILi2EN4cute5tupleIJNS5_1CILi1EEES8_S8_EEENS6_IJNS7_ILi192EEENS7_ILi128EEENS7_ILi96EEEEEELi96ENS_10bfloat16_tEfNS_4arch4Sm90ELb0ELb0ELb1ELb1ELb1ELb1ELb0ELb0ELb1ELb1ELb1ELb0EEENS1_21CollectiveEpilogueFwdINS6_IJSA_SC_SB_EEES9_SE_SG_Li384ELb1ELb1ELb1ELb0EEENS1_36VarlenDynamicPersistentTileSchedulerILi192ELi128ELi384ELi128ELb1ELb1ELb1ELb0ELb1ELb1EEEEEEEEEvNT_6ParamsE,"ax",@progbits
	.align	128
.text._ZN7cutlass13device_kernelIN5flash11enable_sm90INS1_16FlashAttnFwdSm90INS1_25CollectiveMainloopFwdSm90ILi2EN4cute5tupleIJNS5_1CILi1EEES8_S8_EEENS6_IJNS7_ILi192EEENS7_ILi128EEENS7_ILi96EEEEEELi96ENS_10bfloat16_tEfNS_4arch4Sm90ELb0ELb0ELb1ELb1ELb1ELb1ELb0ELb0ELb1ELb1ELb1ELb0EEENS1_21CollectiveEpilogueFwdINS6_IJSA_SC_SB_EEES9_SE_SG_Li384ELb1ELb1ELb1ELb0EEENS1_36VarlenDynamicPersistentTileSchedulerILi192ELi128ELi384ELi128ELb1ELb1ELb1ELb0ELb1ELb1EEEEEEEEEvNT_6ParamsE:
        .type           _ZN7cutlass13device_kernelIN5flash11enable_sm90INS1_16FlashAttnFwdSm90INS1_25CollectiveMainloopFwdSm90ILi2EN4cute5tupleIJNS5_1CILi1EEES8_S8_EEENS6_IJNS7_ILi192EEENS7_ILi128EEENS7_ILi96EEEEEELi96ENS_10bfloat16_tEfNS_4arch4Sm90ELb0ELb0ELb1ELb1ELb1ELb1ELb0ELb0ELb1ELb1ELb1ELb0EEENS1_21CollectiveEpilogueFwdINS6_IJSA_SC_SB_EEES9_SE_SG_Li384ELb1ELb1ELb1ELb0EEENS1_36VarlenDynamicPersistentTileSchedulerILi192ELi128ELi384ELi128ELb1ELb1ELb1ELb0ELb1ELb1EEEEEEEEEvNT_6ParamsE,@function
        .size           _ZN7cutlass13device_kernelIN5flash11enable_sm90INS1_16FlashAttnFwdSm90INS1_25CollectiveMainloopFwdSm90ILi2EN4cute5tupleIJNS5_1CILi1EEES8_S8_EEENS6_IJNS7_ILi192EEENS7_ILi128EEENS7_ILi96EEEEEELi96ENS_10bfloat16_tEfNS_4arch4Sm90ELb0ELb0ELb1ELb1ELb1ELb1ELb0ELb0ELb1ELb1ELb1ELb0EEENS1_21CollectiveEpilogueFwdINS6_IJSA_SC_SB_EEES9_SE_SG_Li384ELb1ELb1ELb1ELb0EEENS1_36VarlenDynamicPersistentTileSchedulerILi192ELi128ELi384ELi128ELb1ELb1ELb1ELb0ELb1ELb1EEEEEEEEEvNT_6ParamsE,(.L_x_2782 - _ZN7cutlass13device_kernelIN5flash11enable_sm90INS1_16FlashAttnFwdSm90INS1_25CollectiveMainloopFwdSm90ILi2EN4cute5tupleIJNS5_1CILi1EEES8_S8_EEENS6_IJNS7_ILi192EEENS7_ILi128EEENS7_ILi96EEEEEELi96ENS_10bfloat16_tEfNS_4arch4Sm90ELb0ELb0ELb1ELb1ELb1ELb1ELb0ELb0ELb1ELb1ELb1ELb0EEENS1_21CollectiveEpilogueFwdINS6_IJSA_SC_SB_EEES9_SE_SG_Li384ELb1ELb1ELb1ELb0EEENS1_36VarlenDynamicPersistentTileSchedulerILi192ELi128ELi384ELi128ELb1ELb1ELb1ELb0ELb1ELb1EEEEEEEEEvNT_6ParamsE)
        .other          _ZN7cutlass13device_kernelIN5flash11enable_sm90INS1_16FlashAttnFwdSm90INS1_25CollectiveMainloopFwdSm90ILi2EN4cute5tupleIJNS5_1CILi1EEES8_S8_EEENS6_IJNS7_ILi192EEENS7_ILi128EEENS7_ILi96EEEEEELi96ENS_10bfloat16_tEfNS_4arch4Sm90ELb0ELb0ELb1ELb1ELb1ELb1ELb0ELb0ELb1ELb1ELb1ELb0EEENS1_21CollectiveEpilogueFwdINS6_IJSA_SC_SB_EEES9_SE_SG_Li384ELb1ELb1ELb1ELb0EEENS1_36VarlenDynamicPersistentTileSchedulerILi192ELi128ELi384ELi128ELb1ELb1ELb1ELb0ELb1ELb1EEEEEEEEEvNT_6ParamsE,@"STO_CUDA_ENTRY STV_DEFAULT"
_ZN7cutlass13device_kernelIN5flash11enable_sm90INS1_16FlashAttnFwdSm90INS1_25CollectiveMainloopFwdSm90ILi2EN4cute5tupleIJNS5_1CILi1EEES8_S8_EEENS6_IJNS7_ILi192EEENS7_ILi128EEENS7_ILi96EEEEEELi96ENS_10bfloat16_tEfNS_4arch4Sm90ELb0ELb0ELb1ELb1ELb1ELb1ELb0ELb0ELb1ELb1ELb1ELb0EEENS1_21CollectiveEpilogueFwdINS6_IJSA_SC_SB_EEES9_SE_SG_Li384ELb1ELb1ELb1ELb0EEENS1_36VarlenDynamicPersistentTileSchedulerILi192ELi128ELi384ELi128ELb1ELb1ELb1ELb0ELb1ELb1EEEEEEEEEvNT_6ParamsE:
[----:B------:R-:W0:Y:S02]  /*0000*/  LDC R1, c[0x0][0x28] ;  /* 0x00000a00ff017b82 */ /* 0x000e240000000800 */
[----:B0-----:R-:W-:Y:S01]  /*0010*/  VIADD R1, R1, 0xfffffee8 ;  /* 0xfffffee801017836 */ /* 0x001fe20000000000 */
[----:B------:R-:W0:Y:S01]  /*0020*/  S2R R3, SR_TID.X ;  /* 0x0000000000037919 */ /* 0x000e220000002100 */
[----:B------:R-:W-:Y:S01]  /*0030*/  ELECT P0, URZ, PT ;  /* 0x00000000003f782f */ /* 0x000fe20003800000 */
[----:B------:R-:W-:Y:S01]  /*0040*/  BSSY B0, `(.L_x_386) ;  /* 0x000000e000007945 */ /* 0x000fe20003800000 */
[--C-:B0-----:R-:W-:Y:S02]  /*0050*/  SHF.R.U32.HI R0, RZ, 0x5, R3.reuse ;  /* 0x00000005ff007819 */ /* 0x101fe40000011603 */
[----:B------:R-:W-:-:S03]  /*0060*/  SHF.R.U32.HI R3, RZ, 0x7, R3 ;  /* 0x00000007ff037819 */ /* 0x000fc60000011603 */
[----:B------:R-:W0:Y:S02]  /*0070*/  SHFL.IDX PT, R2, R0, RZ, 0x1f ;  /* 0x00001fff00027589 */ /* 0x000e2400000e0000 */
[----:B0-----:R-:W-:-:S13]  /*0080*/  ISETP.EQ.AND P0, PT, R2, RZ, P0 ;  /* 0x000000ff0200720c */ /* 0x001fda0000702270 */
[----:B------:R-:W-:Y:S05]  /*0090*/  @!P0 BRA `(.L_x_387) ;  /* 0x0000000000208947 */ /* 0x000fea0003800000 */
[----:B------:R-:W-:Y:S02]  /*00a0*/  ULDC.64 UR4, c[0x0][0x198] ;  /* 0x0000660000047ab9 */ /* 0x000fe40000000a00 */
[----:B------:R-:W-:Y:S02]  /*00b0*/  UIADD3 UR6, UP0, UR4, 0x570, URZ ;  /* 0x0000057004067890 */ /* 0x000fe4000ff1e03f */
[----:B------:R-:W-:Y:S02]  /*00c0*/  UIADD3 UR4, UP1, UR4, 0x670, URZ ;  /* 0x0000067004047890 */ /* 0x000fe4000ff3e03f */
[----:B------:R-:W-:Y:S02]  /*00d0*/  UIADD3.X UR7, URZ, UR5, URZ, UP0, !UPT ;  /* 0x000000053f077290 */ /* 0x000fe400087fe43f */
[----:B------:R-:W-:-:S07]  /*00e0*/  UIADD3.X UR5, URZ, UR5, URZ, UP1, !UPT ;  /* 0x000000053f057290 */ /* 0x000fce0008ffe43f */
[----:B------:R0:W-:Y:S02]  /*00f0*/  UTMACCTL.PF [UR6] ;  /* 0x00000000060079b9 */ /* 0x0001e40008040000 */
[----:B------:R0:W-:Y:S02]  /*0100*/  UTMACCTL.PF [UR4] ;  /* 0x00000000040079b9 */ /* 0x0001e40008040000 */
[----:B0-----:R-:W-:Y:S01]  /*0110*/  NOP ;  /* 0x0000000000007918 */ /* 0x001fe20000000000 */
.L_x_387:
[----:B------:R-:W-:Y:S05]  /*0120*/  BSYNC B0 ;  /* 0x0000000000007941 */ /* 0x000fea0003800000 */
.L_x_386:
[----:B------:R-:W-:Y:S01]  /*0130*/  VOTEU.ANY UP0, P0 ;  /* 0x00000000003f7886 */ /* 0x000fe20000000100 */
[----:B------:R-:W0:Y:S01]  /*0140*/  SHFL.IDX PT, R3, R3, RZ, 0x1f ;  /* 0x00001fff03037589 */ /* 0x000e2200000e0000 */
[----:B------:R-:W-:Y:S01]  /*0150*/  UMOV UR4, 0x80 ;  /* 0x0000008000047882 */ /* 0x000fe20000000000 */
[----:B------:R-:W-:Y:S01]  /*0160*/  UMOV UR7, 0x180 ;  /* 0x0000018000077882 */ /* 0x000fe20000000000 */
[----:B------:R-:W-:Y:S01]  /*0170*/  VOTEU.ANY UP1, P0 ;  /* 0x00000000003f7886 */ /* 0x000fe20000020100 */
[----:B------:R-:W1:Y:S01]  /*0180*/  @UP0 S2UR UR8, SR_CgaCtaId ;  /* 0x00000000000809c3 */ /* 0x000e620000008800 */
[----:B------:R-:W2:Y:S01]  /*0190*/  SHFL.IDX PT, R2, R0, RZ, 0x1f ;  /* 0x00001fff00027589 */ /* 0x000ea200000e0000 */
[----:B------:R-:W-:Y:S01]  /*01a0*/  @UP0 UMOV UR6, 0x400 ;  /* 0x0000040000060882 */ /* 0x000fe20000000000 */
[----:B------:R-:W-:-:S04]  /*01b0*/  @UP0 UIADD3 UR4, -UR4, 0x100000, URZ ;  /* 0x0010000004040890 */ /* 0x000fc8000fffe13f */
[----:B------:R-:W-:Y:S02]  /*01c0*/  @UP0 USHF.L.U32 UR5, UR4, 0xb, URZ ;  /* 0x0000000b04050899 */ /* 0x000fe4000800063f */
[----:B------:R-:W-:Y:S01]  /*01d0*/  @UP0 USHF.L.U32 UR4, UR4, 0x1, URZ ;  /* 0x0000000104040899 */ /* 0x000fe2000800063f */
[----:B------:R-:W-:Y:S01]  /*01e0*/  VOTEU.ANY UP2, P0 ;  /* 0x00000000003f7886 */ /* 0x000fe20000040100 */
[----:B0-----:R-:W-:Y:S01]  /*01f0*/  R2UR UR9, R3 ;  /* 0x00000000030972ca */ /* 0x001fe200000e0000 */
[----:B-1----:R-:W-:Y:S01]  /*0200*/  @UP0 ULEA UR8, UR8, UR6, 0x18 ;  /* 0x0000000608080291 */ /* 0x002fe2000f8ec03f */
[----:B--2---:R-:W-:Y:S01]  /*0210*/  ISETP.NE.AND P1, PT, R2, RZ, PT ;  /* 0x000000ff0200720c */ /* 0x004fe20003f25270 */
[----:B------:R-:W-:-:S04]  /*0220*/  @UP0 UIADD3 UR6, -UR7, 0x100000, URZ ;  /* 0x0010000007060890 */ /* 0x000fc8000fffe13f */
[----:B------:R-:W-:Y:S02]  /*0230*/  @UP0 USHF.L.U32 UR7, UR6, 0xb, URZ ;  /* 0x0000000b06070899 */ /* 0x000fe4000800063f */
[----:B------:R-:W-:-:S04]  /*0240*/  @UP0 USHF.L.U32 UR6, UR6, 0x1, URZ ;  /* 0x0000000106060899 */ /* 0x000fc8000800063f */
[----:B------:R-:W-:Y:S01]  /*0250*/  UISETP.NE.AND UP0, UPT, UR9, URZ, UPT ;  /* 0x0000003f0900728c */ /* 0x000fe2000bf05270 */
[----:B------:R-:W0:Y:S02]  /*0260*/  FENCE.VIEW.ASYNC.S ;  /* 0x00000000000073c6 */ /* 0x000e240000000000 */
[----:B0-----:R0:W1:Y:S05]  /*0270*/  @UP1 SYNCS.EXCH.64 URZ, [UR8+0x2d800], UR4 ;  /* 0x02d80004083f15b2 */ /* 0x00106a0008000100 */
[----:B------:R0:W2:Y:S01]  /*0280*/  @UP2 SYNCS.EXCH.64 URZ, [UR8+0x2d820], UR6 ;  /* 0x02d82006083f25b2 */ /* 0x0000a20008000100 */
        /* <DEDUP_REMOVED lines=14> */
[----:B0-----:R3:W4:Y:S08]  /*0370*/  SYNCS.EXCH.64 URZ, [UR8+0x2d830], UR4 ;  /* 0x02d83004083f75b2 */ /* 0x0017300008000100 */
[----:B------:R3:W0:Y:S01]  /*0380*/  SYNCS.EXCH.64 URZ, [UR8+0x2d840], UR6 ;  /* 0x02d84006083f75b2 */ /* 0x0006220008000100 */
[----:B------:R3:W0:Y:S01]  /*0390*/  SYNCS.EXCH.64 URZ, [UR8+0x2d838], UR4 ;  /* 0x02d83804083f75b2 */ /* 0x0006220008000100 */
[----:B------:R3:W0:Y:S02]  /*03a0*/  SYNCS.EXCH.64 URZ, [UR8+0x2d848], UR6 ;  /* 0x02d84806083f75b2 */ /* 0x0006240008000100 */
[----:B---3--:R-:W-:Y:S01]  /*03b0*/  NOP ;  /* 0x0000000000007918 */ /* 0x008fe20000000000 */
.L_x_388:
[----:B------:R-:W3:Y:S01]  /*03c0*/  SHFL.IDX PT, R2, R0, RZ, 0x1f ;  /* 0x00001fff00027589 */ /* 0x000ee200000e0000 */
[----:B------:R-:W-:Y:S01]  /*03d0*/  NOP ;  /* 0x0000000000007918 */ /* 0x000fe20000000000 */
[----:B---3--:R-:W-:-:S13]  /*03e0*/  ISETP.NE.AND P0, PT, R2, RZ, PT ;  /* 0x000000ff0200720c */ /* 0x008fda0003f05270 */
        /* <DEDUP_REMOVED lines=17> */
[----:B------:R3:W0:Y:S02]  /*0500*/  SYNCS.EXCH.64 URZ, [UR8+0x2d868], UR6 ;  /* 0x02d86806083f75b2 */ /* 0x0006240008000100 */
[----:B---3--:R-:W-:Y:S01]  /*0510*/  NOP ;  /* 0x0000000000007918 */ /* 0x008fe20000000000 */
.L_x_389:
[----:B------:R-:W3:Y:S01]  /*0520*/  SHFL.IDX PT, R2, R0, RZ, 0x1f ;  /* 0x00001fff00027589 */ /* 0x000ee200000e0000 */
[----:B------:R-:W-:Y:S01]  /*0530*/  NOP ;  /* 0x0000000000007918 */ /* 0x000fe20000000000 */
[----:B---3--:R-:W-:-:S13]  /*0540*/  ISETP.NE.AND P0, PT, R2, RZ, PT ;  /* 0x000000ff0200720c */ /* 0x008fda0003f05270 */
        /* <DEDUP_REMOVED lines=13> */
[----:B------:R3:W0:Y:S02]  /*0620*/  SYNCS.EXCH.64 URZ, [UR6+0x2d888], UR4 ;  /* 0x02d88804063f75b2 */ /* 0x0006240008000100 */
[----:B---3--:R-:W-:Y:S01]  /*0630*/  NOP ;  /* 0x0000000000007918 */ /* 0x008fe20000000000 */
.L_x_390:
        /* <DEDUP_REMOVED lines=22> */
.L_x_391:
        /* <DEDUP_REMOVED lines=22> */
.L_x_392:
[----:B------:R-:W-:Y:S01]  /*0900*/  PLOP3.LUT P0, PT, PT, PT, UP0, 0x80, 0x0 ;  /* 0x000000000000781c */ /* 0x000fe20003f0f008 */
[----:B------:R-:W-:Y:S01]  /*0910*/  UMOV UR36, 0x1 ;  /* 0x0000000100247882 */ /* 0x000fe20000000000 */
[----:B------:R-:W-:Y:S01]  /*0920*/  NOP ;  /* 0x0000000000007918 */ /* 0x000fe20000000000 */
[----:B------:R-:W-:Y:S01]  /*0930*/  USEL UR36, UR36, 0x2, !UP0 ;  /* 0x0000000224247887 */ /* 0x000fe2000c000000 */
[----:B------:R-:W-:Y:S01]  /*0940*/  BSSY B9, `(.L_x_393) ;  /* 0x0001b6e000097945 */ /* 0x000fe20003800000 */
[----:B------:R-:W-:Y:S01]  /*0950*/  ULDC.64 UR42, c[0x0][0x208] ;  /* 0x00008200002a7ab9 */ /* 0x000fe20000000a00 */
[----:B012-4-:R-:W-:Y:S07]  /*0960*/  BAR.SYNC.DEFER_BLOCKING 0x0 ;  /* 0x0000000000007b1d */ /* 0x017fee0000010000 */
[----:B------:R-:W-:Y:S05]  /*0970*/  @!P0 BRA `(.L_x_394) ;  /* 0x0000014400408947 */ /* 0x000fea0003800000 */
.L_x_395:
[----:B------:R-:W-:-:S08]  /*0980*/  NOP ;  /* 0x0000000000007918 */ /* 0x000fd00000000000 */
[----:B------:R-:W0:Y:S02]  /*0990*/  USETMAXREG.TRY_ALLOC.CTAPOOL UP0, 0xa0 ;  /* 0x000000a0000079c8 */ /* 0x000e240008000600 */
[----:B0-----:R-:W-:-:S13]  /*09a0*/  PLOP3.LUT P0, PT, PT, PT, UP0, 0x80, 0x0 ;  /* 0x000000000000781c */ /* 0x001fda0003f0f008 */
[----:B------:R-:W-:Y:S05]  /*09b0*/  @!P0 BRA `(.L_x_395) ;  /* 0xfffffffc00f08947 */ /* 0x000fea000383ffff */
[----:B------:R-:W0:Y:S01]  /*09c0*/  S2R R0, SR_TID.X ;  /* 0x0000000000007919 */ /* 0x000e220000002100 */
[----:B------:R-:W1:Y:S01]  /*09d0*/  S2UR UR38, SR_CgaCtaId ;  /* 0x00000000002679c3 */ /* 0x000e620000008800 */
[----:B------:R-:W-:Y:S01]  /*09e0*/  UMOV UR4, 0x400 ;  /* 0x0000040000047882 */ /* 0x000fe20000000000 */
[----:B------:R-:W-:-:S06]  /*09f0*/  LOP3.LUT R19, R19, 0xffffffef, RZ, 0xc0, !PT ;  /* 0xffffffef13137812 */ /* 0x000fcc00078ec0ff */
[----:B------:R-:W-:Y:S06]  /*0a00*/  BAR.ARV 0x8, 0x200 ;  /* 0x0208000000007b1d */ /* 0x000fec0000002000 */
[----:B-1----:R-:W-:-:S06]  /*0a10*/  ULEA UR4, UR38, UR4, 0x18 ;  /* 0x0000000426047291 */ /* 0x002fcc000f8ec03f */
[----:B------:R-:W-:Y:S01]  /*0a20*/  IMAD.U32 R2, RZ, RZ, UR4 ;  /* 0x00000004ff027e24 */ /* 0x000fe2000f8e00ff */
[----:B0-----:R-:W-:Y:S01]  /*0a30*/  SHF.R.U32.HI R0, RZ, 0x7, R0 ;  /* 0x00000007ff007819 */ /* 0x001fe20000011600 */
[----:B------:R-:W-:-:S03]  /*0a40*/  ULDC UR4, c[0x0][0xc3c] ;  /* 0x00030f0000047ab9 */ /* 0x000fc60000000800 */
[----:B------:R-:W-:-:S13]  /*0a50*/  ISETP.NE.AND P0, PT, R0, 0x1, PT ;  /* 0x000000010000780c */ /* 0x000fda0003f05270 */
[----:B------:R-:W-:Y:S01]  /*0a60*/  @P0 LOP3.LUT R19, R19, 0x10, RZ, 0xfc, !PT ;  /* 0x0000001013130812 */ /* 0x000fe200078efcff */
[----:B------:R-:W-:Y:S08]  /*0a70*/  @!P0 BAR.ARV 0x9, 0x100 ;  /* 0x0244000000008b1d */ /* 0x000ff00000002000 */
[----:B------:R-:W-:Y:S06]  /*0a80*/  BAR.SYNC.DEFER_BLOCKING 0x5, 0x200 ;  /* 0x0148000000007b1d */ /* 0x000fec0000010000 */
[----:B------:R-:W0:Y:S02]  /*0a90*/  LDS.128 R96, [R2+0x2d8d0] ;  /* 0x02d8d00002607984 */ /* 0x000e240000000c00 */
[----:B------:R-:W-:Y:S06]  /*0aa0*/  BAR.ARV 0x4, 0x200 ;  /* 0x0108000000007b1d */ /* 0x000fec0000002000 */
[----:B0-----:R-:W-:-:S13]  /*0ab0*/  ISETP.GE.AND P0, PT, R99, UR4, PT ;  /* 0x0000000463007c0c */ /* 0x001fda000bf06270 */
[----:B------:R-:W-:Y:S05]  /*0ac0*/  @P0 BRA `(.L_x_396) ;  /* 0x000001b400540947 */ /* 0x000fea0003800000 */
[----:B------:R-:W0:Y:S01]  /*0ad0*/  S2R R0, SR_TID.X ;  /* 0x0000000000007919 */ /* 0x000e220000002100 */
[----:B------:R-:W-:Y:S01]  /*0ae0*/  R2UR UR40, R2 ;  /* 0x00000000022872ca */ /* 0x000fe200000e0000 */
[----:B------:R-:W-:Y:S01]  /*0af0*/  IMAD.MOV.U32 R18, RZ, RZ, RZ ;  /* 0x000000ffff127224 */ /* 0x000fe200078e00ff */
[----:B------:R-:W-:Y:S01]  /*0b00*/  ULOP3.LUT UR39, UR36, 0x1, URZ, 0xfc, !UPT ;  /* 0x0000000124277892 */ /* 0x000fe2000f8efc3f */
[----:B------:R-:W-:Y:S01]  /*0b10*/  IMAD.MOV.U32 R140, RZ, RZ, RZ ;  /* 0x000000ffff8c7224 */ /* 0x000fe200078e00ff */
[----:B------:R-:W-:Y:S01]  /*0b20*/  UMOV UR37, URZ ;  /* 0x0000003f00257c82 */ /* 0x000fe20008000000 */
[----:B------:R-:W-:-:S08]  /*0b30*/  IMAD.MOV.U32 R142, RZ, RZ, RZ ;  /* 0x000000ffff8e7224 */ /* 0x000fd000078e00ff */
[----:B------:R-:W-:Y:S01]  /*0b40*/  UIADD3 UR40, UR40, 0xc400, URZ ;  /* 0x0000c40028287890 */ /* 0x000fe2000fffe03f */
[----:B0-----:R-:W-:-:S05]  /*0b50*/  VIADD R0, R0, 0xffffff80 ;  /* 0xffffff8000007836 */ /* 0x001fca0000000000 */
[----:B------:R-:W-:Y:S02]  /*0b60*/  SHF.R.S32.HI R3, RZ, 0x1f, R0 ;  /* 0x0000001fff037819 */ /* 0x000fe40000011400 */
[-C--:B------:R-:W-:Y:S02]  /*0b70*/  LEA.HI R12, R0, R0.reuse, RZ, 0x1 ;  /* 0x00000000000c7211 */ /* 0x080fe400078f08ff */
[CC--:B------:R-:W-:Y:S02]  /*0b80*/  LEA.HI R4, R3.reuse, R0.reuse, RZ, 0x7 ;  /* 0x0000000003047211 */ /* 0x0c0fe400078f38ff */
[CC--:B------:R-:W-:Y:S02]  /*0b90*/  LEA.HI R5, R3.reuse, R0.reuse, RZ, 0x4 ;  /* 0x0000000003057211 */ /* 0x0c0fe400078f20ff */
[----:B------:R-:W-:Y:S02]  /*0ba0*/  SHF.R.S32.HI R141, RZ, 0x1, R12 ;  /* 0x00000001ff8d7819 */ /* 0x000fe4000001140c */
[----:B------:R-:W-:-:S02]  /*0bb0*/  LEA.HI R6, R3, R0, RZ, 0x5 ;  /* 0x0000000003067211 */ /* 0x000fc400078f28ff */
[----:B------:R-:W-:Y:S02]  /*0bc0*/  LEA.HI R7, R3, R0, RZ, 0x2 ;  /* 0x0000000003077211 */ /* 0x000fe400078f10ff */
[----:B------:R-:W-:Y:S02]  /*0bd0*/  LOP3.LUT R13, R12, 0xfffffffe, RZ, 0xc0, !PT ;  /* 0xfffffffe0c0d7812 */ /* 0x000fe400078ec0ff */
[----:B------:R-:W-:Y:S02]  /*0be0*/  SHF.R.S32.HI R3, RZ, 0x7, R4 ;  /* 0x00000007ff037819 */ /* 0x000fe40000011404 */
[----:B------:R-:W-:Y:S01]  /*0bf0*/  LOP3.LUT R11, R4, 0xffffff80, RZ, 0xc0, !PT ;  /* 0xffffff80040b7812 */ /* 0x000fe200078ec0ff */
[----:B------:R-:W-:Y:S01]  /*0c00*/  IMAD.IADD R16, R0, 0x1, -R13 ;  /* 0x0000000100107824 */ /* 0x000fe200078e0a0d */
[----:B------:R-:W-:Y:S01]  /*0c10*/  SHF.R.S32.HI R4, RZ, 0x4, R5 ;  /* 0x00000004ff047819 */ /* 0x000fe20000011405 */
[----:B------:R-:W-:Y:S01]  /*0c20*/  IMAD.HI R10, R3, 0x55555556, RZ ;  /* 0x55555556030a7827 */ /* 0x000fe200078e02ff */
[----:B------:R-:W-:-:S02]  /*0c30*/  LEA.HI R12, R12, R141, RZ, 0x1 ;  /* 0x0000008d0c0c7211 */ /* 0x000fc400078f08ff */
[----:B------:R-:W-:Y:S01]  /*0c40*/  LOP3.LUT R9, R7, 0xfffffffc, RZ, 0xc0, !PT ;  /* 0xfffffffc07097812 */ /* 0x000fe200078ec0ff */
[----:B------:R-:W-:Y:S01]  /*0c50*/  IMAD.SHL.U32 R138, R16, 0x4, RZ ;  /* 0x00000004108a7824 */ /* 0x000fe200078e00ff */
[----:B------:R-:W-:Y:S01]  /*0c60*/  SHF.R.S32.HI R8, RZ, 0x2, R7 ;  /* 0x00000002ff087819 */ /* 0x000fe20000011407 */
[C---:B------:R-:W-:Y:S01]  /*0c70*/  IMAD.IADD R20, R0.reuse, 0x1, -R11 ;  /* 0x0000000100147824 */ /* 0x040fe200078e0a0b */
[----:B------:R-:W-:Y:S01]  /*0c80*/  SHF.R.S32.HI R15, RZ, 0x1f, R7 ;  /* 0x0000001fff0f7819 */ /* 0x000fe20000011407 */
[----:B------:R-:W-:Y:S01]  /*0c90*/  IMAD.IADD R9, R0, 0x1, -R9 ;  /* 0x0000000100097824 */ /* 0x000fe200078e0a09 */
[C---:B------:R-:W-:Y:S01]  /*0ca0*/  LOP3.LUT R7, R5.reuse, 0xfffffff0, RZ, 0xc0, !PT ;  /* 0xfffffff005077812 */ /* 0x040fe200078ec0ff */
[----:B------:R-:W-:Y:S01]  /*0cb0*/  VIADD R14, R138, 0x10 ;  /* 0x000000108a0e7836 */ /* 0x000fe20000000000 */
[----:B------:R-:W-:Y:S01]  /*0cc0*/  LEA.HI R5, R5, R4, RZ, 0x1 ;  /* 0x0000000405057211 */ /* 0x000fe200078f08ff */
[----:B------:R-:W-:Y:S01]  /*0cd0*/  STL [R1+0xdc], R16 ;  /* 0x0000dc1001007387 */ /* 0x000fe20000100800 */
[----:B------:R-:W-:Y:S01]  /*0ce0*/  LOP3.LUT R12, R12, 0x7fffffe, RZ, 0xc0, !PT ;  /* 0x07fffffe0c0c7812 */ /* 0x000fe200078ec0ff */
[----:B------:R-:W-:Y:S01]  /*0cf0*/  IMAD.IADD R7, R0, 0x1, -R7 ;  /* 0x0000000100077824 */ /* 0x000fe200078e0a07 */
[----:B------:R-:W-:Y:S01]  /*0d00*/  LEA.HI R15, R15, R8, RZ, 0x2 ;  /* 0x000000080f0f7211 */ /* 0x000fe200078f10ff */
[----:B------:R-:W-:Y:S01]  /*0d10*/  STL [R1+0xe0], R20 ;  /* 0x0000e01401007387 */ /* 0x000fe20000100800 */
[----:B------:R-:W-:Y:S01]  /*0d20*/  LOP3.LUT R5, R5, 0x1ffffffe, RZ, 0xc0, !PT ;  /* 0x1ffffffe05057812 */ /* 0x000fe200078ec0ff */
[----:B------:R-:W-:Y:S01]  /*0d30*/  IMAD.IADD R13, R141, 0x1, -R12 ;  /* 0x000000018d0d7824 */ /* 0x000fe200078e0a0c */
[----:B------:R-:W-:Y:S01]  /*0d40*/  LOP3.LUT R15, R15, 0xfffffffc, RZ, 0xc0, !PT ;  /* 0xfffffffc0f0f7812 */ /* 0x000fe200078ec0ff */
[----:B------:R0:W-:Y:S01]  /*0d50*/  STL [R1+0x4c], R14 ;  /* 0x00004c0e01007387 */ /* 0x0001e20000100800 */
[----:B------:R-:W-:Y:S01]  /*0d60*/  LEA.HI R10, R10, R10, RZ, 0x1 ;  /* 0x0000000a0a0a7211 */ /* 0x000fe200078f08ff */
[C---:B------:R-:W-:Y:S01]  /*0d70*/  IMAD.IADD R5, R4.reuse, 0x1, -R5 ;  /* 0x0000000104057824 */ /* 0x040fe200078e0a05 */
[----:B------:R-:W-:Y:S01]  /*0d80*/  SHF.R.S32.HI R0, RZ, 0x1f, R7 ;  /* 0x0000001fff007819 */ /* 0x000fe20000011407 */
[----:B------:R-:W-:Y:S01]  /*0d90*/  IMAD R153, R4, 0x8, R13 ;  /* 0x0000000804997824 */ /* 0x000fe200078e020d */
[C---:B------:R-:W-:Y:S01]  /*0da0*/  LEA.HI R4, R9.reuse, R9, RZ, 0x1 ;  /* 0x0000000909047211 */ /* 0x040fe200078f08ff */
[----:B------:R-:W-:Y:S01]  /*0db0*/  IMAD.IADD R15, R8, 0x1, -R15 ;  /* 0x00000001080f7824 */ /* 0x000fe200078e0a0f */
[----:B------:R-:W-:Y:S01]  /*0dc0*/  LEA.HI R0, R0, R7, RZ, 0x3 ;  /* 0x0000000700007211 */ /* 0x000fe200078f18ff */
[----:B------:R-:W-:Y:S01]  /*0dd0*/  IMAD.IADD R8, R138, 0x1, R14 ;  /* 0x000000018a087824 */ /* 0x000fe200078e020e */
[----:B------:R-:W-:Y:S01]  /*0de0*/  LOP3.LUT R4, R4, 0x1ffffffe, RZ, 0xc0, !PT ;  /* 0x1ffffffe04047812 */ /* 0x000fe200078ec0ff */
[----:B------:R-:W-:Y:S01]  /*0df0*/  IMAD R10, R10, -0x3, R3 ;  /* 0xfffffffd0a0a7824 */ /* 0x000fe200078e0203 */
[----:B------:R-:W-:Y:S01]  /*0e00*/  SHF.R.S32.HI R3, RZ, 0x1f, R20 ;  /* 0x0000001fff037819 */ /* 0x000fe20000011414 */
[----:B0-----:R-:W-:Y:S01]  /*0e10*/  VIADD R14, R138, 0x20 ;  /* 0x000000208a0e7836 */ /* 0x001fe20000000000 */
[----:B------:R-:W-:Y:S01]  /*0e20*/  SHF.R.S32.HI R17, RZ, 0x1f, R8 ;  /* 0x0000001fff117819 */ /* 0x000fe20000011408 */
[----:B------:R-:W-:Y:S01]  /*0e30*/  IMAD.IADD R9, R9, 0x1, -R4 ;  /* 0x0000000109097824 */ /* 0x000fe200078e0a04 */
[C---:B------:R-:W-:Y:S01]  /*0e40*/  LOP3.LUT R4, R0.reuse, 0xfffffff8, RZ, 0xc0, !PT ;  /* 0xfffffff800047812 */ /* 0x040fe200078ec0ff */
[----:B------:R-:W-:Y:S01]  /*0e50*/  IMAD.SHL.U32 R15, R15, 0x40, RZ ;  /* 0x000000400f0f7824 */ /* 0x000fe200078e00ff */
[----:B------:R-:W-:Y:S01]  /*0e60*/  LEA.HI R156, R17, R8, RZ, 0x3 ;  /* 0x00000008119c7211 */ /* 0x000fe200078f18ff */
[----:B------:R-:W-:Y:S01]  /*0e70*/  STL [R1+0x48], R14 ;  /* 0x0000480e01007387 */ /* 0x000fe20000100800 */
[-C--:B------:R-:W-:Y:S01]  /*0e80*/  LEA.HI R11, R3, R20.reuse, RZ, 0x2 ;  /* 0x00000014030b7211 */ /* 0x080fe200078f10ff */
[----:B------:R-:W-:Y:S01]  /*0e90*/  IMAD.IADD R4, R7, 0x1, -R4 ;  /* 0x0000000107047824 */ /* 0x000fe200078e0a04 */
[----:B------:R-:W-:Y:S01]  /*0ea0*/  SHF.R.S32.HI R8, RZ, 0x5, R6 ;  /* 0x00000005ff087819 */ /* 0x000fe20000011406 */
[----:B------:R-:W-:Y:S01]  /*0eb0*/  IMAD.SHL.U32 R6, R0, 0x40, RZ ;  /* 0x0000004000067824 */ /* 0x000fe200078e00ff */
[--C-:B------:R-:W-:Y:S01]  /*0ec0*/  SHF.R.S32.HI R12, RZ, 0x2, R11.reuse ;  /* 0x00000002ff0c7819 */ /* 0x100fe2000001140b */
[----:B------:R-:W-:Y:S01]  /*0ed0*/  IMAD.SHL.U32 R0, R5, 0x8, RZ ;  /* 0x0000000805007824 */ /* 0x000fe200078e00ff */
[----:B------:R-:W-:Y:S01]  /*0ee0*/  SHF.R.S32.HI R13, RZ, 0x1f, R11 ;  /* 0x0000001fff0d7819 */ /* 0x000fe2000001140b */
[----:B------:R-:W-:Y:S01]  /*0ef0*/  IMAD R17, R8, 0x10, R7 ;  /* 0x0000001008117824 */ /* 0x000fe200078e0207 */
[----:B------:R-:W-:Y:S01]  /*0f00*/  LEA.HI R7, R3, R20, RZ, 0x5 ;  /* 0x0000001403077211 */ /* 0x000fe200078f28ff */
[----:B------:R-:W-:Y:S01]  /*0f10*/  IMAD.SHL.U32 R3, R4, 0x40, RZ ;  /* 0x0000004004037824 */ /* 0x000fe200078e00ff */
[----:B------:R-:W-:Y:S01]  /*0f20*/  LEA.HI R13, R13, R12, RZ, 0x3 ;  /* 0x0000000c0d0d7211 */ /* 0x000fe200078f18ff */
[----:B------:R-:W-:Y:S01]  /*0f30*/  IMAD.U32 R5, R17, 0x20, R0 ;  /* 0x0000002011057824 */ /* 0x000fe200078e0000 */
[----:B------:R-:W-:Y:S01]  /*0f40*/  SHF.R.S32.HI R7, RZ, 0x5, R7 ;  /* 0x00000005ff077819 */ /* 0x000fe20000011407 */
[----:B------:R-:W-:Y:S01]  /*0f50*/  IMAD.SHL.U32 R153, R153, 0x20, RZ ;  /* 0x0000002099997824 */ /* 0x000fe200078e00ff */
[----:B------:R-:W-:-:S02]  /*0f60*/  LOP3.LUT R13, R13, 0xfffffff8, RZ, 0xc0, !PT ;  /* 0xfffffff80d0d7812 */ /* 0x000fc400078ec0ff */
[----:B------:R-:W-:Y:S01]  /*0f70*/  LOP3.LUT R3, R3, 0x1c0, RZ, 0xc0, !PT ;  /* 0x000001c003037812 */ /* 0x000fe200078ec0ff */
[----:B------:R0:W-:Y:S01]  /*0f80*/  STL [R1+0x114], R5 ;  /* 0x0001140501007387 */ /* 0x0001e20000100800 */
[----:B------:R-:W-:Y:S01]  /*0f90*/  LOP3.LUT R6, R6, 0x7ffffe00, RZ, 0xc0, !PT ;  /* 0x7ffffe0006067812 */ /* 0x000fe200078ec0ff */
[----:B------:R-:W-:Y:S01]  /*0fa0*/  IMAD.IADD R12, R12, 0x1, -R13 ;  /* 0x000000010c0c7824 */ /* 0x000fe200078e0a0d */
[----:B------:R-:W-:Y:S01]  /*0fb0*/  LOP3.LUT R0, R3, 0x8, R0, 0xf8, !PT ;  /* 0x0000000803007812 */ /* 0x000fe200078ef800 */
[----:B------:R-:W-:Y:S01]  /*0fc0*/  IMAD.IADD R13, R138, 0x1, R14 ;  /* 0x000000018a0d7824 */ /* 0x000fe200078e020e */
[----:B------:R-:W-:Y:S01]  /*0fd0*/  SHF.R.U32.HI R3, RZ, 0x3, R3 ;  /* 0x00000003ff037819 */ /* 0x000fe20000011603 */
[----:B------:R-:W-:Y:S01]  /*0fe0*/  IMAD R7, R7, 0x10, R12 ;  /* 0x0000001007077824 */ /* 0x000fe200078e020c */
[----:B------:R-:W-:Y:S01]  /*0ff0*/  SHF.L.U32 R16, R16, 0x3, RZ ;  /* 0x0000000310107819 */ /* 0x000fe200000006ff */
[----:B------:R-:W-:Y:S01]  /*1000*/  IMAD R6, R8, 0x400, R6 ;  /* 0x0000040008067824 */ /* 0x000fe200078e0206 */
[----:B------:R-:W-:Y:S01]  /*1010*/  LOP3.LUT R3, R0, R3, RZ, 0x3c, !PT ;  /* 0x0000000300037212 */ /* 0x000fe200078e3cff */
[----:B------:R-:W-:Y:S01]  /*1020*/  IMAD R10, R10, 0x40, R7 ;  /* 0x000000400a0a7824 */ /* 0x000fe200078e0207 */
[----:B------:R-:W-:Y:S01]  /*1030*/  LOP3.LUT R11, R11, 0x7ffffffc, RZ, 0xc0, !PT ;  /* 0x7ffffffc0b0b7812 */ /* 0x000fe200078ec0ff */
[----:B0-----:R-:W-:Y:S01]  /*1040*/  VIADD R5, R138, 0x18 ;  /* 0x000000188a057836 */ /* 0x001fe20000000000 */
[----:B------:R-:W-:Y:S01]  /*1050*/  LOP3.LUT R143, R15, 0xc0, RZ, 0xc0, !PT ;  /* 0x000000c00f8f7812 */ /* 0x000fe200078ec0ff */
[----:B------:R-:W-:Y:S01]  /*1060*/  IMAD.IADD R3, R6, 0x1, R3 ;  /* 0x0000000106037824 */ /* 0x000fe200078e0203 */
[----:B------:R-:W-:Y:S01]  /*1070*/  STL [R1+0x10c], R10 ;  /* 0x00010c0a01007387 */ /* 0x000fe20000100800 */
[----:B------:R-:W-:Y:S01]  /*1080*/  VIADD R6, R138, 0x8 ;  /* 0x000000088a067836 */ /* 0x000fe20000000000 */
[----:B------:R-:W-:Y:S01]  /*1090*/  R2P PR, R4, 0x6 ;  /* 0x0000000604007804 */ /* 0x000fe20000000000 */
[----:B------:R-:W-:Y:S01]  /*10a0*/  VIADD R23, R16, 0x30 ;  /* 0x0000003010177836 */ /* 0x000fe20000000000 */
[----:B------:R-:W-:Y:S01]  /*10b0*/  STL [R1], RZ ;  /* 0x000000ff01007387 */ /* 0x000fe20000100800 */
[----:B------:R-:W-:Y:S01]  /*10c0*/  VIADD R0, R138, 0x28 ;  /* 0x000000288a007836 */ /* 0x000fe20000000000 */
[----:B------:R-:W-:Y:S01]  /*10d0*/  SHF.R.S32.HI R14, RZ, 0x1f, R13 ;  /* 0x0000001fff0e7819 */ /* 0x000fe2000001140d */
[----:B------:R-:W-:Y:S01]  /*10e0*/  VIADD R22, R16, 0x40 ;  /* 0x0000004010167836 */ /* 0x000fe20000000000 */
[----:B------:R-:W-:Y:S01]  /*10f0*/  STL [R1+0x54], R6 ;  /* 0x0000540601007387 */ /* 0x000fe20000100800 */
[----:B------:R-:W-:Y:S01]  /*1100*/  IMAD.IADD R11, R20, 0x1, -R11 ;  /* 0x00000001140b7824 */ /* 0x000fe200078e0a0b */
[----:B------:R-:W-:Y:S01]  /*1110*/  SHF.R.U32.HI R144, RZ, 0x3, R143 ;  /* 0x00000003ff907819 */ /* 0x000fe2000001168f */
[----:B------:R-:W-:Y:S01]  /*1120*/  VIADD R136, R16, 0x50 ;  /* 0x0000005010887836 */ /* 0x000fe20000000000 */
[----:B------:R0:W-:Y:S01]  /*1130*/  STL [R1+0x50], R5 ;  /* 0x0000500501007387 */ /* 0x0001e20000100800 */
[----:B------:R-:W-:Y:S01]  /*1140*/  IMAD.SHL.U32 R11, R11, 0x2, RZ ;  /* 0x000000020b0b7824 */ /* 0x000fe200078e00ff */
[--C-:B------:R-:W-:Y:S01]  /*1150*/  LOP3.LUT R7, R143, 0x18, R16.reuse, 0xf8, !PT ;  /* 0x000000188f077812 */ /* 0x100fe200078ef810 */
[----:B------:R-:W-:Y:S01]  /*1160*/  IMAD.MOV.U32 R4, RZ, RZ, 0x40 ;  /* 0x00000040ff047424 */ /* 0x000fe200078e00ff */
[----:B------:R1:W-:Y:S01]  /*1170*/  STL [R1+0x58], R0 ;  /* 0x0000580001007387 */ /* 0x0003e20000100800 */
[C---:B------:R-:W-:Y:S01]  /*1180*/  VIADD R25, R11.reuse, 0x8 ;  /* 0x000000080b197836 */ /* 0x040fe20000000000 */
[----:B------:R-:W-:Y:S01]  /*1190*/  LEA.HI R14, R14, R13, RZ, 0x3 ;  /* 0x0000000d0e0e7211 */ /* 0x000fe200078f18ff */
[C---:B------:R-:W-:Y:S01]  /*11a0*/  VIADD R24, R11.reuse, 0x10 ;  /* 0x000000100b187836 */ /* 0x040fe20000000000 */
[----:B------:R-:W-:Y:S01]  /*11b0*/  SHF.R.S32.HI R17, RZ, 0x1f, R16 ;  /* 0x0000001fff117819 */ /* 0x000fe20000011410 */
[C---:B------:R-:W-:Y:S01]  /*11c0*/  VIADD R21, R11.reuse, 0x18 ;  /* 0x000000180b157836 */ /* 0x040fe20000000000 */
[----:B0-----:R-:W-:Y:S01]  /*11d0*/  SHF.R.S32.HI R5, RZ, 0x1f, R23 ;  /* 0x0000001fff057819 */ /* 0x001fe20000011417 */
[C---:B------:R-:W-:Y:S01]  /*11e0*/  VIADD R20, R11.reuse, 0x20 ;  /* 0x000000200b147836 */ /* 0x040fe20000000000 */
[----:B------:R-:W-:Y:S01]  /*11f0*/  SHF.R.S32.HI R156, RZ, 0x3, R156 ;  /* 0x00000003ff9c7819 */ /* 0x000fe2000001149c */
[C---:B------:R-:W-:Y:S01]  /*1200*/  VIADD R15, R11.reuse, 0x28 ;  /* 0x000000280b0f7836 */ /* 0x040fe20000000000 */
[----:B-1----:R-:W-:Y:S01]  /*1210*/  SHF.R.S32.HI R0, RZ, 0x1f, R22 ;  /* 0x0000001fff007819 */ /* 0x002fe20000011416 */
[----:B------:R0:W-:Y:S01]  /*1220*/  STL [R1+0x2c], R5 ;  /* 0x00002c0501007387 */ /* 0x0001e20000100800 */
[C---:B------:R-:W-:Y:S01]  /*1230*/  VIADD R13, R11.reuse, 0x30 ;  /* 0x000000300b0d7836 */ /* 0x040fe20000000000 */
[----:B------:R-:W-:Y:S01]  /*1240*/  SHF.R.S32.HI R157, RZ, 0x3, R14 ;  /* 0x00000003ff9d7819 */ /* 0x000fe2000001140e */
[C---:B------:R-:W-:Y:S01]  /*1250*/  VIADD R12, R11.reuse, 0x38 ;  /* 0x000000380b0c7836 */ /* 0x040fe20000000000 */
[----:B------:R1:W-:Y:S01]  /*1260*/  STL [R1+0x28], R0 ;  /* 0x0000280001007387 */ /* 0x0003e20000100800 */
[----:B------:R-:W-:-:S02]  /*1270*/  VIADD R8, R11, 0x40 ;  /* 0x000000400b087836 */ /* 0x000fc40000000000 */
[----:B------:R-:W-:Y:S02]  /*1280*/  VIADD R6, R11, 0x48 ;  /* 0x000000480b067836 */ /* 0x000fe40000000000 */
[----:B------:R-:W-:Y:S01]  /*1290*/  IMAD R3, R3, 0x2, R2 ;  /* 0x0000000203037824 */ /* 0x000fe200078e0202 */
[----:B0-----:R-:W-:Y:S02]  /*12a0*/  LOP3.LUT R5, R143, 0x8, R16, 0xf8, !PT ;  /* 0x000000088f057812 */ /* 0x001fe400078ef810 */
[----:B-1----:R-:W-:-:S05]  /*12b0*/  SHF.R.S32.HI R0, RZ, 0x1f, R136 ;  /* 0x0000001fff007819 */ /* 0x002fca0000011488 */
[----:B------:R0:W-:Y:S04]  /*12c0*/  STL [R1+0x24], R0 ;  /* 0x0000240001007387 */ /* 0x0001e80000100800 */
[----:B------:R1:W-:Y:S04]  /*12d0*/  STL [R1+0xac], R11 ;  /* 0x0000ac0b01007387 */ /* 0x0003e80000100800 */
[----:B------:R-:W-:Y:S01]  /*12e0*/  STL [R1+0xd4], R25 ;  /* 0x0000d41901007387 */ /* 0x000fe20000100800 */
[-C--:B0-----:R-:W-:Y:S02]  /*12f0*/  LOP3.LUT R0, R5, R144.reuse, RZ, 0x3c, !PT ;  /* 0x0000009005007212 */ /* 0x081fe400078e3cff */
[----:B------:R-:W-:Y:S01]  /*1300*/  SEL R5, R4, 0xffffffc0, !P2 ;  /* 0xffffffc004057807 */ /* 0x000fe20005000000 */
[----:B------:R-:W-:Y:S01]  /*1310*/  STL [R1+0xd0], R24 ;  /* 0x0000d01801007387 */ /* 0x000fe20000100800 */
[----:B------:R-:W-:Y:S01]  /*1320*/  LOP3.LUT R4, R7, R144, RZ, 0x3c, !PT ;  /* 0x0000009007047212 */ /* 0x000fe200078e3cff */
[----:B------:R-:W-:Y:S01]  /*1330*/  VIADD R7, R11, 0x50 ;  /* 0x000000500b077836 */ /* 0x000fe20000000000 */
[----:B-1----:R-:W-:Y:S01]  /*1340*/  SHF.R.S32.HI R11, RZ, 0x1f, R25 ;  /* 0x0000001fff0b7819 */ /* 0x002fe20000011419 */
[----:B------:R-:W-:Y:S01]  /*1350*/  STL [R1+0xcc], R21 ;  /* 0x0000cc1501007387 */ /* 0x000fe20000100800 */
[----:B------:R-:W-:-:S02]  /*1360*/  IMAD.IADD R0, R153, 0x1, R0 ;  /* 0x0000000199007824 */ /* 0x000fc400078e0200 */
[----:B------:R-:W-:Y:S01]  /*1370*/  IMAD.IADD R4, R153, 0x1, R4 ;  /* 0x0000000199047824 */ /* 0x000fe200078e0204 */
[----:B------:R-:W-:Y:S04]  /*1380*/  STL [R1+0xc8], R20 ;  /* 0x0000c81401007387 */ /* 0x000fe80000100800 */
[----:B------:R-:W-:Y:S04]  /*1390*/  STL [R1+0xc4], R15 ;  /* 0x0000c40f01007387 */ /* 0x000fe80000100800 */
[----:B------:R-:W-:Y:S04]  /*13a0*/  STL [R1+0xc0], R13 ;  /* 0x0000c00d01007387 */ /* 0x000fe80000100800 */
[----:B------:R-:W-:Y:S04]  /*13b0*/  STL [R1+0xbc], R12 ;  /* 0x0000bc0c01007387 */ /* 0x000fe80000100800 */
[----:B------:R0:W-:Y:S04]  /*13c0*/  STL [R1+0xa8], R7 ;  /* 0x0000a80701007387 */ /* 0x0001e80000100800 */
[----:B------:R1:W-:Y:S04]  /*13d0*/  STL [R1+0xb8], R8 ;  /* 0x0000b80801007387 */ /* 0x0003e80000100800 */
[----:B------:R2:W-:Y:S01]  /*13e0*/  STL [R1+0x88], R0 ;  /* 0x0000880001007387 */ /* 0x0005e20000100800 */
[----:B0-----:R-:W-:-:S03]  /*13f0*/  SHF.R.S32.HI R7, RZ, 0x1f, R24 ;  /* 0x0000001fff077819 */ /* 0x001fc60000011418 */
[----:B------:R-:W-:Y:S01]  /*1400*/  STL [R1+0xb4], R6 ;  /* 0x0000b40601007387 */ /* 0x000fe20000100800 */
[----:B-1----:R-:W-:-:S03]  /*1410*/  SHF.R.S32.HI R8, RZ, 0x1f, R8 ;  /* 0x0000001fff087819 */ /* 0x002fc60000011408 */
[----:B------:R0:W-:Y:S01]  /*1420*/  STL [R1+0x104], R11 ;  /* 0x0001040b01007387 */ /* 0x0001e20000100800 */
[----:B--2---:R-:W-:-:S03]  /*1430*/  SHF.R.S32.HI R0, RZ, 0x1f, R21 ;  /* 0x0000001fff007819 */ /* 0x004fc60000011415 */
[----:B------:R1:W-:Y:S04]  /*1440*/  STL [R1+0x100], R7 ;  /* 0x0001000701007387 */ /* 0x0003e80000100800 */
[----:B------:R2:W-:Y:S01]  /*1450*/  STL [R1+0xfc], R0 ;  /* 0x0000fc0001007387 */ /* 0x0005e20000100800 */
[----:B0-----:R-:W-:Y:S02]  /*1460*/  SHF.R.S32.HI R11, RZ, 0x1f, R20 ;  /* 0x0000001fff0b7819 */ /* 0x001fe40000011414 */
[----:B-1----:R-:W-:-:S03]  /*1470*/  SHF.R.S32.HI R7, RZ, 0x1f, R13 ;  /* 0x0000001fff077819 */ /* 0x002fc6000001140d */
[----:B------:R0:W-:Y:S01]  /*1480*/  STL [R1+0xf8], R11 ;  /* 0x0000f80b01007387 */ /* 0x0001e20000100800 */
[----:B--2---:R-:W-:-:S03]  /*1490*/  SHF.R.S32.HI R0, RZ, 0x1f, R15 ;  /* 0x0000001fff007819 */ /* 0x004fc6000001140f */
[----:B------:R-:W-:Y:S04]  /*14a0*/  STL [R1+0x5c], R3 ;  /* 0x00005c0301007387 */ /* 0x000fe80000100800 */
[----:B------:R1:W-:Y:S01]  /*14b0*/  STL [R1+0xf4], R0 ;  /* 0x0000f40001007387 */ /* 0x0003e20000100800 */
[----:B0-----:R-:W-:-:S03]  /*14c0*/  SHF.R.S32.HI R11, RZ, 0x1f, R12 ;  /* 0x0000001fff0b7819 */ /* 0x001fc6000001140c */
[----:B------:R0:W-:Y:S04]  /*14d0*/  STL [R1+0xf0], R7 ;  /* 0x0000f00701007387 */ /* 0x0001e80000100800 */
[----:B------:R-:W-:Y:S01]  /*14e0*/  STL [R1+0xec], R11 ;  /* 0x0000ec0b01007387 */ /* 0x000fe20000100800 */
[C---:B-1----:R-:W-:Y:S02]  /*14f0*/  VIADD R0, R3.reuse, 0x21800 ;  /* 0x0002180003007836 */ /* 0x042fe40000000000 */
[----:B------:R-:W-:Y:S01]  /*1500*/  VIADD R3, R3, 0x21820 ;  /* 0x0002182003037836 */ /* 0x000fe20000000000 */
[----:B------:R-:W-:Y:S01]  /*1510*/  STL [R1+0xe8], R8 ;  /* 0x0000e80801007387 */ /* 0x000fe20000100800 */
[----:B0-----:R-:W-:Y:S01]  /*1520*/  SHF.R.S32.HI R7, RZ, 0x1f, R6 ;  /* 0x0000001fff077819 */ /* 0x001fe20000011406 */
[----:B------:R-:W-:Y:S01]  /*1530*/  @P1 VIADD R3, R0, 0xffffffe0 ;  /* 0xffffffe000031836 */ /* 0x000fe20000000000 */
[----:B------:R-:W-:Y:S01]  /*1540*/  LEA R6, R4, UR40, 0x1 ;  /* 0x0000002804067c11 */ /* 0x000fe2000f8e08ff */
[----:B------:R-:W-:-:S02]  /*1550*/  IMAD R4, R9, 0x8, R10 ;  /* 0x0000000809047824 */ /* 0x000fc400078e020a */
[----:B------:R-:W-:Y:S01]  /*1560*/  IMAD.IADD R0, R0, 0x1, R5 ;  /* 0x0000000100007824 */ /* 0x000fe200078e0205 */
[----:B------:R-:W-:Y:S04]  /*1570*/  STL [R1+0xe4], R7 ;  /* 0x0000e40701007387 */ /* 0x000fe80000100800 */
[----:B------:R-:W-:Y:S04]  /*1580*/  STL [R1+0x108], R6 ;  /* 0x0001080601007387 */ /* 0x000fe80000100800 */
[----:B------:R-:W-:Y:S04]  /*1590*/  STL [R1+0x8c], R3 ;  /* 0x00008c0301007387 */ /* 0x000fe80000100800 */
[----:B------:R0:W-:Y:S04]  /*15a0*/  STL [R1+0x110], R4 ;  /* 0x0001100401007387 */ /* 0x0001e80000100800 */
[----:B------:R1:W-:Y:S01]  /*15b0*/  STL [R1+0x74], R0 ;  /* 0x0000740001007387 */ /* 0x0003e20000100800 */
[----:B0-----:R-:W-:-:S02]  /*15c0*/  IMAD.IADD R4, R5, 0x1, R3 ;  /* 0x0000000105047824 */ /* 0x001fc400078e0203 */
[----:B-1----:R-:W-:-:S03]  /*15d0*/  VIADD R0, R3, 0x6000 ;  /* 0x0000600003007836 */ /* 0x002fc60000000000 */
[----:B------:R0:W-:Y:S04]  /*15e0*/  STL [R1+0x70], R4 ;  /* 0x0000700401007387 */ /* 0x0001e80000100800 */
[----:B------:R0:W-:Y:S02]  /*15f0*/  STL [R1+0x90], R0 ;  /* 0x0000900001007387 */ /* 0x0001e40000100800 */
.L_x_549:
[----:B0-2---:R-:W0:Y:S02]  /*1600*/  LDC.64 R4, c[0x0][0xc88] ;  /* 0x00032200ff047b82 */ /* 0x005e240000000a00 */
[----:B0-----:R-:W-:-:S05]  /*1610*/  IMAD.WIDE R4, R99, 0x4, R4 ;  /* 0x0000000463047825 */ /* 0x001fca00078e0204 */
[----:B----4-:R-:W2:Y:S01]  /*1620*/  LDG.E R27, desc[UR42][R4.64] ;  /* 0x0000002a041b7981 */ /* 0x010ea2000c1e1900 */
[----:B------:R-:W-:Y:S05]  /*1630*/  YIELD ;  /* 0x0000000000007946 */ /* 0x000fea0003800000 */
[----:B------:R-:W-:Y:S01]  /*1640*/  ULDC.64 UR4, c[0x0][0xa28] ;  /* 0x00028a0000047ab9 */ /* 0x000fe20000000a00 */
[----:B------:R-:W-:Y:S01]  /*1650*/  ULDC.64 UR8, c[0x0][0xa18] ;  /* 0x0002860000087ab9 */ /* 0x000fe20000000a00 */
[----:B------:R-:W-:Y:S01]  /*1660*/  ISETP.NE.U32.AND P1, PT, RZ, UR4, PT ;  /* 0x00000004ff007c0c */ /* 0x000fe2000bf25070 */
[----:B------:R-:W-:Y:S01]  /*1670*/  ULDC.64 UR6, c[0x0][0xa08] ;  /* 0x0002820000067ab9 */ /* 0x000fe20000000a00 */
[----:B------:R-:W-:Y:S01]  /*1680*/  IMAD.MOV.U32 R11, RZ, RZ, RZ ;  /* 0x000000ffff0b7224 */ /* 0x000fe200078e00ff */
[----:B------:R-:W-:Y:S01]  /*1690*/  ISETP.NE.U32.AND P0, PT, RZ, UR6, PT ;  /* 0x00000006ff007c0c */ /* 0x000fe2000bf05070 */
[----:B------:R-:W-:Y:S01]  /*16a0*/  IMAD.MOV.U32 R83, RZ, RZ, RZ ;  /* 0x000000ffff537224 */ /* 0x000fe200078e00ff */
[----:B------:R-:W-:-:S02]  /*16b0*/  ISETP.NE.AND.EX P1, PT, RZ, UR5, PT, P1 ;  /* 0x00000005ff007c0c */ /* 0x000fc4000bf25310 */
[----:B------:R-:W-:Y:S02]  /*16c0*/  ISETP.NE.AND.EX P0, PT, RZ, UR7, PT, P0 ;  /* 0x00000007ff007c0c */ /* 0x000fe4000bf05300 */
[----:B-12---:R-:W-:Y:S01]  /*16d0*/  SHF.R.S32.HI R0, RZ, 0x1f, R27 ;  /* 0x0000001fff007819 */ /* 0x006fe2000001141b */
[----:B------:R0:W-:Y:S08]  /*16e0*/  STL [R1+0x98], R27 ;  /* 0x0000981b01007387 */ /* 0x0001f00000100800 */
[----:B------:R-:W-:-:S02]  /*16f0*/  @P1 LEA R6, P2, R27, UR4, 0x2 ;  /* 0x000000041b061c11 */ /* 0x000fc4000f8410ff */
[C---:B------:R-:W-:Y:S01]  /*1700*/  SHF.L.U32 R31, R27.reuse, 0x2, RZ ;  /* 0x000000021b1f7819 */ /* 0x040fe200000006ff */
[----:B------:R0:W-:Y:S01]  /*1710*/  STL [R1+0xd8], R0 ;  /* 0x0000d80001007387 */ /* 0x0001e20000100800 */
[C-C-:B------:R-:W-:Y:S02]  /*1720*/  @P1 LEA.HI.X R7, R27.reuse, UR5, R0.reuse, 0x2, P2 ;  /* 0x000000051b071c11 */ /* 0x140fe400090f1400 */
[----:B------:R-:W-:Y:S01]  /*1730*/  ISETP.NE.U32.AND P2, PT, RZ, UR8, PT ;  /* 0x00000008ff007c0c */ /* 0x000fe2000bf45070 */
[----:B------:R-:W-:Y:S01]  /*1740*/  ULDC UR4, c[0x0][0x288] ;  /* 0x0000a20000047ab9 */ /* 0x000fe20000000800 */
[----:B------:R-:W-:Y:S01]  /*1750*/  SHF.L.U64.HI R30, R27, 0x2, R0 ;  /* 0x000000021b1e7819 */ /* 0x000fe20000010200 */
[----:B------:R0:W5:Y:S01]  /*1760*/  @P1 LDG.E R11, desc[UR42][R6.64] ;  /* 0x0000002a060b1981 */ /* 0x000162000c1e1900 */
[----:B------:R-:W-:Y:S02]  /*1770*/  ISETP.NE.AND.EX P2, PT, RZ, UR9, PT, P2 ;  /* 0x00000009ff007c0c */ /* 0x000fe4000bf45320 */
[----:B------:R-:W-:Y:S01]  /*1780*/  IADD3 R4, P3, R31, UR6, RZ ;  /* 0x000000061f047c10 */ /* 0x000fe2000ff7e0ff */
[----:B------:R-:W-:Y:S01]  /*1790*/  IMAD.U32 R100, RZ, RZ, UR4 ;  /* 0x00000004ff647e24 */ /* 0x000fe2000f8e00ff */
[----:B------:R-:W-:Y:S01]  /*17a0*/  ULDC.64 UR4, c[0x0][0x418] ;  /* 0x0001060000047ab9 */ /* 0x000fe20000000a00 */
[----:B------:R0:W-:Y:S01]  /*17b0*/  STL [R1+0x9c], R31 ;  /* 0x00009c1f01007387 */ /* 0x0001e20000100800 */
[----:B------:R-:W-:-:S07]  /*17c0*/  IADD3.X R5, R30, UR7, RZ, P3, !PT ;  /* 0x000000071e057c10 */ /* 0x000fce0009ffe4ff */
[----:B------:R-:W-:Y:S01]  /*17d0*/  @P2 IADD3 R8, P1, R31, UR8, RZ ;  /* 0x000000081f082c10 */ /* 0x000fe2000ff3e0ff */
[----:B------:R0:W5:Y:S03]  /*17e0*/  @P0 LDG.E R83, desc[UR42][R4.64] ;  /* 0x0000002a04530981 */ /* 0x000166000c1e1900 */
[----:B------:R-:W-:Y:S01]  /*17f0*/  @P2 IADD3.X R9, R30, UR9, RZ, P1, !PT ;  /* 0x000000091e092c10 */ /* 0x000fe20008ffe4ff */
[----:B------:R-:W-:Y:S01]  /*1800*/  UISETP.NE.U32.AND UP0, UPT, UR4, URZ, UPT ;  /* 0x0000003f0400728c */ /* 0x000fe2000bf05070 */
[----:B------:R0:W-:Y:S02]  /*1810*/  STL [R1+0xa0], R30 ;  /* 0x0000a01e01007387 */ /* 0x0001e40000100800 */
[----:B------:R-:W-:Y:S02]  /*1820*/  ULDC UR4, c[0x0][0x424] ;  /* 0x0001090000047ab9 */ /* 0x000fe40000000800 */
[----:B------:R0:W5:Y:S01]  /*1830*/  @P2 LDG.E R100, desc[UR42][R8.64] ;  /* 0x0000002a08642981 */ /* 0x000162000c1e1900 */
[----:B------:R-:W-:-:S03]  /*1840*/  UISETP.NE.AND.EX UP0, UPT, UR5, URZ, UPT, UP0 ;  /* 0x0000003f0500728c */ /* 0x000fc6000bf05300 */
[----:B------:R-:W-:Y:S01]  /*1850*/  ULDC UR5, c[0x0][0x2f0] ;  /* 0x0000bc0000057ab9 */ /* 0x000fe20000000800 */
[----:B------:R-:W-:-:S04]  /*1860*/  USEL UR4, UR4, 0x1, UP0 ;  /* 0x0000000104047887 */ /* 0x000fc80008000000 */
[----:B------:R-:W-:-:S03]  /*1870*/  UIMAD UR4, UR4, UR5, URZ ;  /* 0x00000005040472a4 */ /* 0x000fc6000f8e023f */
[----:B------:R-:W-:Y:S02]  /*1880*/  ULDC UR5, c[0x0][0x348] ;  /* 0x0000d20000057ab9 */ /* 0x000fe40000000800 */
[----:B------:R-:W-:Y:S02]  /*1890*/  IMAD.U32 R24, RZ, RZ, UR5 ;  /* 0x00000005ff187e24 */ /* 0x000fe4000f8e00ff */
[----:B------:R-:W-:Y:S01]  /*18a0*/  IMAD.U32 R28, RZ, RZ, UR4 ;  /* 0x00000004ff1c7e24 */ /* 0x000fe2000f8e00ff */
[----:B0--3--:R-:W-:Y:S06]  /*18b0*/  @P2 BRA `(.L_x_397) ;  /* 0x0000000000242947 */ /* 0x009fec0003800000 */
[----:B------:R-:W-:Y:S02]  /*18c0*/  ULDC.64 UR4, c[0x0][0xa00] ;  /* 0x0002800000047ab9 */ /* 0x000fe40000000a00 */
[----:B------:R-:W-:-:S04]  /*18d0*/  ISETP.NE.U32.AND P1, PT, RZ, UR4, PT ;  /* 0x00000004ff007c0c */ /* 0x000fc8000bf25070 */
[----:B------:R-:W-:-:S13]  /*18e0*/  ISETP.NE.AND.EX P1, PT, RZ, UR5, PT, P1 ;  /* 0x00000005ff007c0c */ /* 0x000fda000bf25310 */
[----:B------:R-:W-:Y:S05]  /*18f0*/  @!P1 BRA `(.L_x_397) ;  /* 0x0000000000149947 */ /* 0x000fea0003800000 */
[----:B------:R-:W0:Y:S02]  /*1900*/  LDC.64 R6, c[0x0][0xa00] ;  /* 0x00028000ff067b82 */ /* 0x000e240000000a00 */
[----:B0-----:R-:W-:-:S05]  /*1910*/  IMAD.WIDE R6, R27, 0x4, R6 ;  /* 0x000000041b067825 */ /* 0x001fca00078e0206 */
[----:B-----5:R-:W2:Y:S04]  /*1920*/  LDG.E R100, desc[UR42][R6.64] ;  /* 0x0000002a06647981 */ /* 0x020ea8000c1e1900 */
[----:B------:R-:W2:Y:S02]  /*1930*/  LDG.E R3, desc[UR42][R6.64+0x4] ;  /* 0x0000042a06037981 */ /* 0x000ea4000c1e1900 */
[----:B--2---:R-:W-:-:S07]  /*1940*/  IMAD.IADD R100, R3, 0x1, -R100 ;  /* 0x0000000103647824 */ /* 0x004fce00078e0a64 */
.L_x_397:
[----:B------:R-:W-:Y:S01]  /*1950*/  ULDC.64 UR4, c[0x0][0xa20] ;  /* 0x0002880000047ab9 */ /* 0x000fe20000000a00 */
[----:B------:R0:W-:Y:S01]  /*1960*/  STL [R1+0xa4], R97 ;  /* 0x0000a46101007387 */ /* 0x0001e20000100800 */
[----:B------:R-:W-:Y:S02]  /*1970*/  ISETP.NE.U32.AND P1, PT, RZ, UR4, PT ;  /* 0x00000004ff007c0c */ /* 0x000fe4000bf25070 */
[C---:B------:R-:W-:Y:S02]  /*1980*/  LOP3.LUT R3, R98.reuse, 0xff000000, RZ, 0xc0, !PT ;  /* 0xff00000062037812 */ /* 0x040fe400078ec0ff */
[----:B------:R-:W-:Y:S02]  /*1990*/  ISETP.NE.AND.EX P1, PT, RZ, UR5, PT, P1 ;  /* 0x00000005ff007c0c */ /* 0x000fe4000bf25310 */
[----:B------:R-:W-:Y:S02]  /*19a0*/  LOP3.LUT R0, R98, 0xff0000, RZ, 0xc0, !PT ;  /* 0x00ff000062007812 */ /* 0x000fe400078ec0ff */
[----:B------:R-:W-:-:S02]  /*19b0*/  SHF.R.U32.HI R3, RZ, 0x8, R3 ;  /* 0x00000008ff037819 */ /* 0x000fc40000011603 */
[----:B------:R-:W-:Y:S02]  /*19c0*/  LOP3.LUT R137, R98, 0xffff, RZ, 0xc0, !PT ;  /* 0x0000ffff62897812 */ /* 0x000fe400078ec0ff */
[----:B------:R-:W-:-:S05]  /*19d0*/  LEA.HI R8, R0, R3, RZ, 0x10 ;  /* 0x0000000300087211 */ /* 0x000fca00078f80ff */
[----:B0-----:R-:W-:Y:S05]  /*19e0*/  @!P1 BRA `(.L_x_398) ;  /* 0x0000000000109947 */ /* 0x001fea0003800000 */
[----:B------:R-:W-:-:S04]  /*19f0*/  IADD3 R28, P0, R31, UR4, RZ ;  /* 0x000000041f1c7c10 */ /* 0x000fc8000ff1e0ff */
[----:B------:R-:W-:-:S05]  /*1a00*/  IADD3.X R29, R30, UR5, RZ, P0, !PT ;  /* 0x000000051e1d7c10 */ /* 0x000fca00087fe4ff */
[----:B------:R0:W5:Y:S01]  /*1a10*/  LDG.E R28, desc[UR42][R28.64] ;  /* 0x0000002a1c1c7981 */ /* 0x000162000c1e1900 */
[----:B------:R-:W-:Y:S05]  /*1a20*/  BRA `(.L_x_399) ;  /* 0x0000000000107947 */ /* 0x000fea0003800000 */
.L_x_398:
[----:B------:R-:W-:Y:S05]  /*1a30*/  @!P0 BRA `(.L_x_399) ;  /* 0x00000000000c8947 */ /* 0x000fea0003800000 */
[----:B------:R-:W2:Y:S04]  /*1a40*/  LDG.E R3, desc[UR42][R4.64] ;  /* 0x0000002a04037981 */ /* 0x000ea8000c1e1900 */
[----:B------:R-:W2:Y:S02]  /*1a50*/  LDG.E R28, desc[UR42][R4.64+0x4] ;  /* 0x0000042a041c7981 */ /* 0x000ea4000c1e1900 */
[----:B--2---:R-:W-:-:S07]  /*1a60*/  IMAD.IADD R28, R28, 0x1, -R3 ;  /* 0x000000011c1c7824 */ /* 0x004fce00078e0a03 */
.L_x_399:
[----:B------:R-:W-:Y:S02]  /*1a70*/  ULDC.64 UR4, c[0x0][0xa10] ;  /* 0x0002840000047ab9 */ /* 0x000fe40000000a00 */
[----:B------:R-:W-:-:S04]  /*1a80*/  ISETP.NE.U32.AND P0, PT, RZ, UR4, PT ;  /* 0x00000004ff007c0c */ /* 0x000fc8000bf05070 */
[----:B------:R-:W-:Y:S01]  /*1a90*/  ISETP.NE.AND.EX P0, PT, RZ, UR5, PT, P0 ;  /* 0x00000005ff007c0c */ /* 0x000fe2000bf05300 */
[----:B------:R-:W-:Y:S02]  /*1aa0*/  ULDC.64 UR4, c[0x0][0xa30] ;  /* 0x00028c0000047ab9 */ /* 0x000fe40000000a00 */
[----:B------:R-:W-:-:S10]  /*1ab0*/  ISETP.NE.U32.AND P1, PT, RZ, UR4, PT ;  /* 0x00000004ff007c0c */ /* 0x000fd4000bf25070 */
[----:B------:R-:W1:Y:S01]  /*1ac0*/  @P0 LDC.64 R4, c[0x0][0xa10] ;  /* 0x00028400ff040b82 */ /* 0x000e620000000a00 */
[----:B------:R-:W-:Y:S01]  /*1ad0*/  ISETP.NE.AND.EX P1, PT, RZ, UR5, PT, P1 ;  /* 0x00000005ff007c0c */ /* 0x000fe2000bf25310 */
[----:B-1----:R-:W-:-:S05]  /*1ae0*/  @P0 IMAD.WIDE R4, R27, 0x4, R4 ;  /* 0x000000041b040825 */ /* 0x002fca00078e0204 */
[----:B------:R-:W2:Y:S04]  /*1af0*/  @P0 LDG.E R0, desc[UR42][R4.64] ;  /* 0x0000002a04000981 */ /* 0x000ea8000c1e1900 */
[----:B------:R-:W2:Y:S03]  /*1b00*/  @P0 LDG.E R3, desc[UR42][R4.64+0x4] ;  /* 0x0000042a04030981 */ /* 0x000ea6000c1e1900 */
[----:B------:R-:W-:Y:S01]  /*1b10*/  @P1 IADD3 R6, P2, R31, UR4, RZ ;  /* 0x000000041f061c10 */ /* 0x000fe2000ff5e0ff */
[----:B-----5:R-:W-:-:S03]  /*1b20*/  IMAD.MOV.U32 R95, RZ, RZ, R28 ;  /* 0x000000ffff5f7224 */ /* 0x020fc600078e001c */
[----:B------:R-:W-:-:S05]  /*1b30*/  @P1 IADD3.X R7, R30, UR5, RZ, P2, !PT ;  /* 0x000000051e071c10 */ /* 0x000fca00097fe4ff */
[----:B------:R1:W5:Y:S01]  /*1b40*/  @P1 LDG.E R95, desc[UR42][R6.64] ;  /* 0x0000002a065f1981 */ /* 0x000362000c1e1900 */
[----:B------:R-:W-:Y:S01]  /*1b50*/  LOP3.LUT R12, R8, 0xff, RZ, 0xc0, !PT ;  /* 0x000000ff080c7812 */ /* 0x000fe200078ec0ff */
[----:B------:R-:W-:Y:S01]  /*1b60*/  IMAD.IADD R11, R28, 0x1, -R11 ;  /* 0x000000011c0b7824 */ /* 0x000fe200078e0a0b */
[----:B------:R-:W-:Y:S01]  /*1b70*/  SHF.R.U32.HI R9, RZ, 0x10, R8 ;  /* 0x00000010ff097819 */ /* 0x000fe20000011608 */
[----:B------:R-:W-:Y:S01]  /*1b80*/  BSSY B0, `(.L_x_400) ;  /* 0x000002b000007945 */ /* 0x000fe20003800000 */
[----:B------:R-:W-:Y:S01]  /*1b90*/  LOP3.LUT R19, R19, 0xfffffff7, RZ, 0xc0, !PT ;  /* 0xfffffff713137812 */ /* 0x000fe200078ec0ff */
[----:B------:R1:W-:Y:S04]  /*1ba0*/  STL [R1+0xb0], R12 ;  /* 0x0000b00c01007387 */ /* 0x0003e80000100800 */
[----:B------:R1:W-:Y:S01]  /*1bb0*/  STL [R1+0x94], R9 ;  /* 0x0000940901007387 */ /* 0x0003e20000100800 */
[----:B--2---:R-:W-:-:S04]  /*1bc0*/  @P0 IMAD.IADD R24, R3, 0x1, -R0 ;  /* 0x0000000103180824 */ /* 0x004fc800078e0a00 */
[----:B------:R-:W-:-:S04]  /*1bd0*/  IMAD.IADD R102, R11, 0x1, R24 ;  /* 0x000000010b667824 */ /* 0x000fc800078e0218 */
[C---:B------:R-:W-:Y:S01]  /*1be0*/  VIADD R0, R102.reuse, 0x7f ;  /* 0x0000007f66007836 */ /* 0x040fe20000000000 */
[----:B------:R-:W-:-:S04]  /*1bf0*/  ISETP.GE.AND P3, PT, R102, 0x1, PT ;  /* 0x000000016600780c */ /* 0x000fc80003f66270 */
[----:B------:R-:W-:-:S04]  /*1c00*/  SHF.R.S32.HI R3, RZ, 0x1f, R0 ;  /* 0x0000001fff037819 */ /* 0x000fc80000011400 */
[----:B------:R-:W-:Y:S01]  /*1c10*/  LEA.HI R3, R3, R0, RZ, 0x7 ;  /* 0x0000000003037211 */ /* 0x000fe200078f38ff */
[----:B------:R-:W-:-:S03]  /*1c20*/  IMAD.MOV.U32 R0, RZ, RZ, RZ ;  /* 0x000000ffff007224 */ /* 0x000fc600078e00ff */
[----:B------:R-:W-:Y:S02]  /*1c30*/  SHF.R.S32.HI R99, RZ, 0x7, R3 ;  /* 0x00000007ff637819 */ /* 0x000fe40000011403 */
[----:B------:R-:W-:Y:S01]  /*1c40*/  @P3 LOP3.LUT R19, R19, 0x8, RZ, 0xfc, !PT ;  /* 0x0000000813133812 */ /* 0x000fe200078efcff */
[----:B-1----:R-:W-:Y:S06]  /*1c50*/  @!P3 BRA `(.L_x_401) ;  /* 0x000000000074b947 */ /* 0x002fec0003800000 */
[----:B------:R-:W-:Y:S01]  /*1c60*/  ISETP.NE.AND P0, PT, R9, RZ, PT ;  /* 0x000000ff0900720c */ /* 0x000fe20003f05270 */
[----:B------:R-:W-:-:S03]  /*1c70*/  ULDC UR4, c[0x0][0x9f0] ;  /* 0x00027c0000047ab9 */ /* 0x000fc60000000800 */
[----:B------:R-:W-:-:S04]  /*1c80*/  SEL R9, R9, UR4, P0 ;  /* 0x0000000409097c07 */ /* 0x000fc80008000000 */
[-C--:B------:R-:W-:Y:S02]  /*1c90*/  IABS R6, R9.reuse ;  /* 0x0000000900067213 */ /* 0x080fe40000000000 */
[----:B------:R-:W-:Y:S02]  /*1ca0*/  IADD3 R0, R99, -0x1, R9 ;  /* 0xffffffff63007810 */ /* 0x000fe40007ffe009 */
[----:B------:R-:W1:Y:S01]  /*1cb0*/  I2F.RP R3, R6 ;  /* 0x0000000600037306 */ /* 0x000e620000209400 */
[-C--:B------:R-:W-:Y:S02]  /*1cc0*/  IABS R10, R9.reuse ;  /* 0x00000009000a7213 */ /* 0x080fe40000000000 */
[----:B------:R-:W-:Y:S02]  /*1cd0*/  IABS R8, R0 ;  /* 0x0000000000087213 */ /* 0x000fe40000000000 */
[----:B------:R-:W-:-:S04]  /*1ce0*/  LOP3.LUT R0, R0, R9, RZ, 0x3c, !PT ;  /* 0x0000000900007212 */ /* 0x000fc800078e3cff */
[----:B------:R-:W-:Y:S01]  /*1cf0*/  ISETP.GE.AND P2, PT, R0, RZ, PT ;  /* 0x000000ff0000720c */ /* 0x000fe20003f46270 */
[----:B-1----:R-:W1:Y:S02]  /*1d00*/  MUFU.RCP R3, R3 ;  /* 0x0000000300037308 */ /* 0x002e640000001000 */
[----:B-1----:R-:W-:Y:S02]  /*1d10*/  VIADD R4, R3, 0xffffffe ;  /* 0x0ffffffe03047836 */ /* 0x002fe40000000000 */
[----:B------:R-:W-:-:S04]  /*1d20*/  IMAD.MOV R3, RZ, RZ, -R10 ;  /* 0x000000ffff037224 */ /* 0x000fc800078e0a0a */
[----:B------:R1:W2:Y:S02]  /*1d30*/  F2I.FTZ.U32.TRUNC.NTZ R5, R4 ;  /* 0x0000000400057305 */ /* 0x0002a4000021f000 */
[----:B-1----:R-:W-:Y:S02]  /*1d40*/  IMAD.MOV.U32 R4, RZ, RZ, RZ ;  /* 0x000000ffff047224 */ /* 0x002fe400078e00ff */
[----:B--2---:R-:W-:-:S04]  /*1d50*/  IMAD.MOV R7, RZ, RZ, -R5 ;  /* 0x000000ffff077224 */ /* 0x004fc800078e0a05 */
        /* <DEDUP_REMOVED lines=10> */
[----:B------:R-:W-:-:S04]  /*1e00*/  IMAD.MOV.U32 R0, RZ, RZ, R5 ;  /* 0x000000ffff007224 */ /* 0x000fc800078e0005 */
[----:B------:R-:W-:Y:S01]  /*1e10*/  @!P2 IMAD.MOV R0, RZ, RZ, -R0 ;  /* 0x000000ffff00a224 */ /* 0x000fe200078e0a00 */
[----:B------:R-:W-:-:S07]  /*1e20*/  @!P1 LOP3.LUT R0, RZ, R9, RZ, 0x33, !PT ;  /* 0x00000009ff009212 */ /* 0x000fce00078e33ff */
.L_x_401:
[----:B------:R-:W-:Y:S05]  /*1e30*/  BSYNC B0 ;  /* 0x0000000000007941 */ /* 0x000fea0003800000 */
.L_x_400:
[----:B------:R-:W-:-:S05]  /*1e40*/  IMAD R3, R12, R0, RZ ;  /* 0x000000000c037224 */ /* 0x000fca00078e02ff */
[C---:B------:R-:W-:Y:S01]  /*1e50*/  VIADDMNMX R0, R3.reuse, R0, R99, PT ;  /* 0x0000000003007246 */ /* 0x040fe20003800163 */
[----:B------:R-:W-:-:S04]  /*1e60*/  IMAD R3, R3, 0x80, -R11 ;  /* 0x0000008003037824 */ /* 0x000fc800078e0a0b */
[----:B------:R-:W-:Y:S01]  /*1e70*/  IMAD R5, R0, 0x80, -R11 ;  /* 0x0000008000057824 */ /* 0x000fe200078e0a0b */
[----:B------:R-:W-:-:S04]  /*1e80*/  VIMNMX R3, RZ, R3, !PT ;  /* 0x00000003ff037248 */ /* 0x000fc80007fe0100 */
[----:B------:R-:W-:Y:S02]  /*1e90*/  VIMNMX R0, R5, R24, PT ;  /* 0x0000001805007248 */ /* 0x000fe40003fe0100 */
[----:B------:R-:W-:Y:S02]  /*1ea0*/  SHF.R.U32.HI R72, RZ, 0x7, R3 ;  /* 0x00000007ff487819 */ /* 0x000fe40000011603 */
[----:B------:R-:W-:-:S03]  /*1eb0*/  ISETP.GT.AND P0, PT, R0, R3, PT ;  /* 0x000000030000720c */ /* 0x000fc60003f04270 */
[----:B------:R-:W-:-:S10]  /*1ec0*/  IMAD.MOV.U32 R25, RZ, RZ, R72 ;  /* 0x000000ffff197224 */ /* 0x000fd400078e0048 */
[----:B------:R-:W-:-:S05]  /*1ed0*/  @P0 VIADD R0, R0, 0x7f ;  /* 0x0000007f00000836 */ /* 0x000fca0000000000 */
[----:B------:R-:W-:-:S04]  /*1ee0*/  @P0 SHF.R.S32.HI R3, RZ, 0x1f, R0 ;  /* 0x0000001fff030819 */ /* 0x000fc80000011400 */
[----:B------:R-:W-:-:S04]  /*1ef0*/  @P0 LEA.HI R3, R3, R0, RZ, 0x7 ;  /* 0x0000000003030211 */ /* 0x000fc800078f38ff */
[----:B------:R-:W-:Y:S02]  /*1f00*/  @P0 SHF.R.S32.HI R25, RZ, 0x7, R3 ;  /* 0x00000007ff190819 */ /* 0x000fe40000011403 */
[----:B------:R-:W-:Y:S02]  /*1f10*/  PLOP3.LUT P0, PT, PT, PT, PT, 0x80, 0x0 ;  /* 0x000000000000781c */ /* 0x000fe40003f0f070 */
[----:B------:R-:W-:-:S13]  /*1f20*/  ISETP.GT.AND P1, PT, R25, R72, PT ;  /* 0x000000481900720c */ /* 0x000fda0003f24270 */
[----:B------:R-:W-:Y:S05]  /*1f30*/  @!P1 BRA `(.L_x_402) ;  /* 0x00000054007c9947 */ /* 0x000fea0003800000 */
[----:B------:R-:W-:Y:S01]  /*1f40*/  VIADD R0, R2, 0x15400 ;  /* 0x0001540002007836 */ /* 0x000fe20000000000 */
[----:B------:R-:W-:Y:S04]  /*1f50*/  BSSY B6, `(.L_x_403) ;  /* 0x0000013000067945 */ /* 0x000fe80003800000 */
[----:B------:R-:W-:-:S13]  /*1f60*/  LOP3.LUT P0, RZ, R0, 0x1bf, RZ, 0xc0, !PT ;  /* 0x000001bf00ff7812 */ /* 0x000fda000780c0ff */
[----:B------:R-:W-:Y:S05]  /*1f70*/  @!P0 BRA `(.L_x_404) ;  /* 0x0000000000408947 */ /* 0x000fea0003800000 */
[----:B------:R-:W-:Y:S01]  /*1f80*/  MOV R14, 0x0 ;  /* 0x00000000000e7802 */ /* 0x000fe20000000f00 */
[----:B------:R-:W-:Y:S01]  /*1f90*/  ULDC.64 UR4, c[0x4][0x88] ;  /* 0x0100220000047ab9 */ /* 0x000fe20000000a00 */
[----:B------:R-:W-:Y:S01]  /*1fa0*/  ULDC.64 UR6, c[0x4][0x18] ;  /* 0x0100060000067ab9 */ /* 0x000fe20000000a00 */
[----:B------:R-:W-:Y:S01]  /*1fb0*/  IMAD.U32 R4, RZ, RZ, UR4 ;  /* 0x00000004ff047e24 */ /* 0x000fe2000f8e00ff */
[----:B------:R-:W-:Y:S01]  /*1fc0*/  MOV R10, UR6 ;  /* 0x00000006000a7c02 */ /* 0x000fe20008000f00 */
[----:B------:R-:W-:Y:S01]  /*1fd0*/  IMAD.U32 R5, RZ, RZ, UR5 ;  /* 0x00000005ff057e24 */ /* 0x000fe2000f8e00ff */
[----:B------:R-:W1:Y:S01]  /*1fe0*/  LDC.64 R14, c[0x4][R14] ;  /* 0x010000000e0e7b82 */ /* 0x000e620000000a00 */
[----:B------:R-:W-:Y:S01]  /*1ff0*/  ULDC.64 UR4, c[0x4][0x90] ;  /* 0x0100240000047ab9 */ /* 0x000fe20000000a00 */
[----:B------:R-:W-:Y:S02]  /*2000*/  IMAD.U32 R11, RZ, RZ, UR7 ;  /* 0x00000007ff0b7e24 */ /* 0x000fe4000f8e00ff */
[----:B------:R-:W-:-:S02]  /*2010*/  IMAD.U32 R6, RZ, RZ, UR4 ;  /* 0x00000004ff067e24 */ /* 0x000fc4000f8e00ff */
[----:B------:R-:W-:Y:S02]  /*2020*/  IMAD.U32 R7, RZ, RZ, UR5 ;  /* 0x00000005ff077e24 */ /* 0x000fe4000f8e00ff */
[----:B------:R-:W-:Y:S02]  /*2030*/  IMAD.MOV.U32 R8, RZ, RZ, 0x70 ;  /* 0x00000070ff087424 */ /* 0x000fe400078e00ff */
[----:B------:R-:W-:Y:S02]  /*2040*/  IMAD.MOV.U32 R12, RZ, RZ, 0x1 ;  /* 0x00000001ff0c7424 */ /* 0x000fe400078e00ff */
[----:B------:R-:W-:-:S07]  /*2050*/  IMAD.MOV.U32 R13, RZ, RZ, RZ ;  /* 0x000000ffff0d7224 */ /* 0x000fce00078e00ff */
[----:B------:R-:W-:-:S07]  /*2060*/  LEPC R20, `(.L_x_404) ;  /* 0x000000001014794e */ /* 0x000fce0000000000 */
[----:B01---5:R-:W-:Y:S05]  /*2070*/  CALL.ABS.NOINC R14 ;  /* 0x000000000e007343 */ /* 0x023fea0003c00000 */
.L_x_404:
[----:B------:R-:W-:Y:S05]  /*2080*/  BSYNC B6 ;  /* 0x0000000000067941 */ /* 0x000fea0003800000 */
.L_x_403:
[----:B------:R-:W-:Y:S01]  /*2090*/  VIADD R26, R2, 0x400 ;  /* 0x00000400021a7836 */ /* 0x000fe20000000000 */
[----:B------:R-:W-:Y:S04]  /*20a0*/  BSSY B6, `(.L_x_405) ;  /* 0x0000013000067945 */ /* 0x000fe80003800000 */
[----:B------:R-:W-:-:S13]  /*20b0*/  LOP3.LUT P0, RZ, R26, 0x1bf, RZ, 0xc0, !PT ;  /* 0x000001bf1aff7812 */ /* 0x000fda000780c0ff */
[----:B------:R-:W-:Y:S05]  /*20c0*/  @!P0 BRA `(.L_x_406) ;  /* 0x0000000000408947 */ /* 0x000fea0003800000 */
[----:B------:R-:W-:Y:S01]  /*20d0*/  MOV R14, 0x0 ;  /* 0x00000000000e7802 */ /* 0x000fe20000000f00 */
[----:B------:R-:W-:Y:S01]  /*20e0*/  ULDC.64 UR4, c[0x4][0x88] ;  /* 0x0100220000047ab9 */ /* 0x000fe20000000a00 */
[----:B------:R-:W-:Y:S01]  /*20f0*/  ULDC.64 UR6, c[0x4][0x18] ;  /* 0x0100060000067ab9 */ /* 0x000fe20000000a00 */
[----:B------:R-:W-:Y:S02]  /*2100*/  IMAD.U32 R4, RZ, RZ, UR4 ;  /* 0x00000004ff047e24 */ /* 0x000fe4000f8e00ff */
[----:B------:R-:W-:Y:S01]  /*2110*/  IMAD.U32 R5, RZ, RZ, UR5 ;  /* 0x00000005ff057e24 */ /* 0x000fe2000f8e00ff */
[----:B------:R-:W1:Y:S01]  /*2120*/  LDC.64 R14, c[0x4][R14] ;  /* 0x010000000e0e7b82 */ /* 0x000e620000000a00 */
[----:B------:R-:W-:Y:S01]  /*2130*/  ULDC.64 UR4, c[0x4][0x90] ;  /* 0x0100240000047ab9 */ /* 0x000fe20000000a00 */
[----:B------:R-:W-:Y:S02]  /*2140*/  IMAD.U32 R10, RZ, RZ, UR6 ;  /* 0x00000006ff0a7e24 */ /* 0x000fe4000f8e00ff */
[----:B------:R-:W-:-:S02]  /*2150*/  IMAD.U32 R6, RZ, RZ, UR4 ;  /* 0x00000004ff067e24 */ /* 0x000fc4000f8e00ff */
[----:B------:R-:W-:Y:S02]  /*2160*/  IMAD.U32 R7, RZ, RZ, UR5 ;  /* 0x00000005ff077e24 */ /* 0x000fe4000f8e00ff */
[----:B------:R-:W-:Y:S02]  /*2170*/  IMAD.U32 R11, RZ, RZ, UR7 ;  /* 0x00000007ff0b7e24 */ /* 0x000fe4000f8e00ff */
[----:B------:R-:W-:Y:S02]  /*2180*/  IMAD.MOV.U32 R8, RZ, RZ, 0x70 ;  /* 0x00000070ff087424 */ /* 0x000fe400078e00ff */
[----:B------:R-:W-:Y:S02]  /*2190*/  IMAD.MOV.U32 R12, RZ, RZ, 0x1 ;  /* 0x00000001ff0c7424 */ /* 0x000fe400078e00ff */
[----:B------:R-:W-:-:S07]  /*21a0*/  IMAD.MOV.U32 R13, RZ, RZ, RZ ;  /* 0x000000ffff0d7224 */ /* 0x000fce00078e00ff */
[----:B------:R-:W-:-:S07]  /*21b0*/  LEPC R20, `(.L_x_406) ;  /* 0x000000001014794e */ /* 0x000fce0000000000 */
[----:B01---5:R-:W-:Y:S05]  /*21c0*/  CALL.ABS.NOINC R14 ;  /* 0x000000000e007343 */ /* 0x023fea0003c00000 */
.L_x_406:
[----:B------:R-:W-:Y:S05]  /*21d0*/  BSYNC B6 ;  /* 0x0000000000067941 */ /* 0x000fea0003800000 */
.L_x_405:
[----:B------:R-:W-:Y:S01]  /*21e0*/  ULDC.64 UR4, c[0x0][0x9f8] ;  /* 0x00027e0000047ab9 */ /* 0x000fe20000000a00 */
[----:B------:R-:W-:Y:S01]  /*21f0*/  IMAD.MOV.U32 R0, RZ, RZ, R27 ;  /* 0x000000ffff007224 */ /* 0x000fe200078e001b */
[----:B------:R-:W-:Y:S01]  /*2200*/  ISETP.NE.U32.AND P0, PT, RZ, UR4, PT ;  /* 0x00000004ff007c0c */ /* 0x000fe2000bf05070 */
[----:B------:R-:W2:Y:S01]  /*2210*/  LDL R27, [R1+0xdc] ;  /* 0x0000dc00011b7983 */ /* 0x000ea20000100800 */
[----:B------:R-:W1:Y:S02]  /*2220*/  LDC.64 R86, c[0x0][0x408] ;  /* 0x00010200ff567b82 */ /* 0x000e640000000a00 */
[----:B------:R-:W-:Y:S01]  /*2230*/  ISETP.NE.AND.EX P0, PT, RZ, UR5, PT, P0 ;  /* 0x00000005ff007c0c */ /* 0x000fe2000bf05300 */
[----:B------:R-:W3:Y:S01]  /*2240*/  S2R R20, SR_TID.X ;  /* 0x0000000000147919 */ /* 0x000ee20000002100 */
[----:B------:R-:W-:-:S04]  /*2250*/  SHF.R.S32.HI R11, RZ, 0x1f, R141 ;  /* 0x0000001fff0b7819 */ /* 0x000fc8000001148d */
[----:B------:R-:W4:Y:S07]  /*2260*/  LDC R9, c[0x0][0x3f4] ;  /* 0x0000fd00ff097b82 */ /* 0x000f2e0000000800 */
[----:B------:R-:W-:-:S04]  /*2270*/  @P0 IADD3 R4, P1, R31, UR4, RZ ;  /* 0x000000041f040c10 */ /* 0x000fc8000ff3e0ff */
[----:B------:R-:W-:-:S05]  /*2280*/  @P0 IADD3.X R5, R30, UR5, RZ, P1, !PT ;  /* 0x000000051e050c10 */ /* 0x000fca0008ffe4ff */
[----:B------:R0:W2:Y:S01]  /*2290*/  @P0 LDG.E R0, desc[UR42][R4.64] ;  /* 0x0000002a04000981 */ /* 0x0000a2000c1e1900 */
[----:B---3--:R-:W-:Y:S01]  /*22a0*/  VIADD R3, R20, 0xffffff80 ;  /* 0xffffff8014037836 */ /* 0x008fe20000000000 */
[----:B------:R-:W-:-:S04]  /*22b0*/  SHF.R.U32.HI R20, RZ, 0x7, R20 ;  /* 0x00000007ff147819 */ /* 0x000fc80000011614 */
[----:B------:R-:W-:Y:S02]  /*22c0*/  ISETP.NE.AND P6, PT, R20, 0x1, PT ;  /* 0x000000011400780c */ /* 0x000fe40003fc5270 */
[----:B------:R-:W-:-:S04]  /*22d0*/  SHF.R.S32.HI R6, RZ, 0x1f, R3 ;  /* 0x0000001fff067819 */ /* 0x000fc80000011403 */
[----:B------:R-:W-:Y:S01]  /*22e0*/  LEA.HI R6, R6, R3, RZ, 0x2 ;  /* 0x0000000306067211 */ /* 0x000fe200078f10ff */
[----:B------:R-:W-:-:S06]  /*22f0*/  VIADD R3, R16, 0x10 ;  /* 0x0000001010037836 */ /* 0x000fcc0000000000 */
[----:B------:R-:W-:Y:S05]  /*2300*/  @!P6 WARPSYNC.ALL ;  /* 0x000000000000e948 */ /* 0x000fea0003800000 */
[----:B------:R-:W-:Y:S02]  /*2310*/  ULDC UR4, c[0x0][0x2f4] ;  /* 0x0000bd0000047ab9 */ /* 0x000fe40000000800 */
[----:B------:R-:W-:Y:S02]  /*2320*/  ISETP.GE.AND P1, PT, R3, UR4, PT ;  /* 0x0000000403007c0c */ /* 0x000fe4000bf26270 */
[----:B------:R-:W-:Y:S02]  /*2330*/  ISETP.GE.AND P0, PT, R16, UR4, PT ;  /* 0x0000000410007c0c */ /* 0x000fe4000bf06270 */
[----:B0-----:R-:W-:-:S02]  /*2340*/  SEL R5, RZ, 0xffffffff, P1 ;  /* 0xffffffffff057807 */ /* 0x001fc40000800000 */
[--C-:B------:R-:W-:Y:S02]  /*2350*/  SHF.R.S32.HI R71, RZ, 0x2, R6.reuse ;  /* 0x00000002ff477819 */ /* 0x100fe40000011406 */
[----:B------:R-:W-:Y:S01]  /*2360*/  SHF.R.S32.HI R6, RZ, 0x1f, R6 ;  /* 0x0000001fff067819 */ /* 0x000fe20000011406 */
[----:B------:R-:W-:Y:S01]  /*2370*/  IMAD.SHL.U32 R5, R5, 0x2, RZ ;  /* 0x0000000205057824 */ /* 0x000fe200078e00ff */
[----:B------:R-:W-:Y:S02]  /*2380*/  SEL R4, RZ, 0x1, P0 ;  /* 0x00000001ff047807 */ /* 0x000fe40000000000 */
[----:B------:R-:W-:Y:S02]  /*2390*/  LEA.HI R6, R6, R71, RZ, 0x2 ;  /* 0x0000004706067211 */ /* 0x000fe400078f10ff */
[----:B------:R-:W-:Y:S01]  /*23a0*/  LOP3.LUT R5, R5, 0x2, R4, 0xe2, !PT ;  /* 0x0000000205057812 */ /* 0x000fe200078ee204 */
[----:B------:R-:W-:Y:S01]  /*23b0*/  VIADD R4, R16, 0x20 ;  /* 0x0000002010047836 */ /* 0x000fe20000000000 */
[----:B------:R-:W-:Y:S01]  /*23c0*/  LOP3.LUT R6, R6, 0xfffffffc, RZ, 0xc0, !PT ;  /* 0xfffffffc06067812 */ /* 0x000fe200078ec0ff */
[----:B-1----:R-:W-:Y:S01]  /*23d0*/  IMAD R8, R11, R86, RZ ;  /* 0x000000560b087224 */ /* 0x002fe200078e02ff */
[----:B------:R-:W-:-:S02]  /*23e0*/  ISETP.GE.AND P1, PT, R23, UR4, PT ;  /* 0x0000000417007c0c */ /* 0x000fc4000bf26270 */
[----:B------:R-:W-:Y:S01]  /*23f0*/  ISETP.GE.AND P0, PT, R4, UR4, PT ;  /* 0x0000000404007c0c */ /* 0x000fe2000bf06270 */
[----:B------:R-:W-:Y:S01]  /*2400*/  IMAD.IADD R71, R71, 0x1, -R6 ;  /* 0x0000000147477824 */ /* 0x000fe200078e0a06 */
[----:B------:R-:W-:Y:S01]  /*2410*/  SEL R10, RZ, 0x8, P1 ;  /* 0x00000008ff0a7807 */ /* 0x000fe20000800000 */
[----:B------:R-:W0:Y:S01]  /*2420*/  LDC.64 R6, c[0x0][0x3f8] ;  /* 0x0000fe00ff067b82 */ /* 0x000e220000000a00 */
[----:B------:R-:W-:Y:S01]  /*2430*/  IMAD R13, R141, R87, R8 ;  /* 0x000000578d0d7224 */ /* 0x000fe200078e0208 */
[----:B------:R-:W-:Y:S02]  /*2440*/  SEL R8, RZ, 0x4, P0 ;  /* 0x00000004ff087807 */ /* 0x000fe40000000000 */
[----:B------:R-:W-:Y:S02]  /*2450*/  ISETP.GE.AND P0, PT, R22, UR4, PT ;  /* 0x0000000416007c0c */ /* 0x000fe4000bf06270 */
[----:B------:R-:W-:Y:S02]  /*2460*/  LOP3.LUT R5, R10, R5, R8, 0xfe, !PT ;  /* 0x000000050a057212 */ /* 0x000fe400078efe08 */
[----:B------:R-:W-:-:S02]  /*2470*/  SEL R8, RZ, 0x10, P0 ;  /* 0x00000010ff087807 */ /* 0x000fc40000000000 */
[----:B------:R-:W-:Y:S02]  /*2480*/  LOP3.LUT P0, RZ, R71, 0x2, RZ, 0xc0, !PT ;  /* 0x0000000247ff7812 */ /* 0x000fe4000780c0ff */
[----:B------:R-:W-:Y:S02]  /*2490*/  LOP3.LUT R19, R19, 0xfffffffb, RZ, 0xc0, !PT ;  /* 0xfffffffb13137812 */ /* 0x000fe400078ec0ff */
[----:B------:R-:W-:Y:S01]  /*24a0*/  SHF.R.S32.HI R139, RZ, 0x1f, R138 ;  /* 0x0000001fff8b7819 */ /* 0x000fe2000001148a */
[----:B------:R-:W-:Y:S01]  /*24b0*/  IMAD.WIDE.U32 R60, R141, R86, R16 ;  /* 0x000000568d3c7225 */ /* 0x000fe200078e0010 */
[----:B------:R-:W-:-:S03]  /*24c0*/  LOP3.LUT R21, R5, R8, RZ, 0xfc, !PT ;  /* 0x0000000805157212 */ /* 0x000fc600078efcff */
[----:B------:R-:W-:-:S04]  /*24d0*/  IMAD.WIDE.U32 R62, R141, R86, R138 ;  /* 0x000000568d3e7225 */ /* 0x000fc800078e008a */
[----:B------:R-:W-:Y:S02]  /*24e0*/  @P0 LOP3.LUT R19, R19, 0x4, RZ, 0xfc, !PT ;  /* 0x0000000413130812 */ /* 0x000fe400078efcff */
[CC--:B----4-:R-:W-:Y:S01]  /*24f0*/  ISETP.GE.AND P0, PT, R16.reuse, R9.reuse, PT ;  /* 0x000000091000720c */ /* 0x0d0fe20003f06270 */
[----:B0-----:R-:W-:Y:S01]  /*2500*/  IMAD R8, R11, R6, RZ ;  /* 0x000000060b087224 */ /* 0x001fe200078e02ff */
[----:B------:R-:W-:Y:S02]  /*2510*/  ISETP.GE.AND P2, PT, R3, R9, PT ;  /* 0x000000090300720c */ /* 0x000fe40003f46270 */
[----:B------:R-:W-:Y:S01]  /*2520*/  SEL R5, R9, RZ, P0 ;  /* 0x000000ff09057207 */ /* 0x000fe20000000000 */
[----:B------:R-:W-:Y:S02]  /*2530*/  IMAD.IADD R61, R61, 0x1, R13 ;  /* 0x000000013d3d7824 */ /* 0x000fe400078e020d */
[----:B------:R-:W-:Y:S02]  /*2540*/  IMAD.IADD R63, R13, 0x1, R63 ;  /* 0x000000010d3f7824 */ /* 0x000fe400078e023f */
[----:B------:R-:W-:Y:S01]  /*2550*/  IMAD R13, R141, R7, R8 ;  /* 0x000000078d0d7224 */ /* 0x000fe200078e0208 */
[----:B------:R-:W-:Y:S01]  /*2560*/  SEL R8, R9, RZ, P2 ;  /* 0x000000ff09087207 */ /* 0x000fe20001000000 */
[----:B------:R-:W-:Y:S01]  /*2570*/  IMAD.IADD R5, R16, 0x1, R5 ;  /* 0x0000000110057824 */ /* 0x000fe200078e0205 */
[----:B------:R-:W-:-:S03]  /*2580*/  ISETP.GE.AND P1, PT, R4, R9, PT ;  /* 0x000000090400720c */ /* 0x000fc60003f26270 */
[----:B------:R-:W-:Y:S01]  /*2590*/  IMAD.IADD R10, R3, 0x1, R8 ;  /* 0x00000001030a7824 */ /* 0x000fe200078e0208 */
[----:B------:R-:W-:Y:S02]  /*25a0*/  SEL R11, R9, RZ, P1 ;  /* 0x000000ff090b7207 */ /* 0x000fe40000800000 */
[----:B------:R-:W-:Y:S01]  /*25b0*/  SHF.R.S32.HI R8, RZ, 0x1f, R5 ;  /* 0x0000001fff087819 */ /* 0x000fe20000011405 */
[-C--:B------:R-:W-:Y:S01]  /*25c0*/  IMAD.WIDE.U32 R64, R141, R6.reuse, R16 ;  /* 0x000000068d407225 */ /* 0x080fe200078e0010 */
[----:B------:R-:W-:Y:S02]  /*25d0*/  LOP3.LUT R19, R19, 0xfffffffe, RZ, 0xc0, !PT ;  /* 0xfffffffe13137812 */ /* 0x000fe400078ec0ff */
[-C--:B------:R-:W-:Y:S01]  /*25e0*/  LEA.HI R70, R8, R5.reuse, RZ, 0x3 ;  /* 0x0000000508467211 */ /* 0x080fe200078f18ff */
[----:B------:R-:W-:Y:S01]  /*25f0*/  IMAD.IADD R12, R4, 0x1, R11 ;  /* 0x00000001040c7824 */ /* 0x000fe200078e020b */
[----:B------:R-:W-:Y:S01]  /*2600*/  SHF.R.S32.HI R11, RZ, 0x1f, R10 ;  /* 0x0000001fff0b7819 */ /* 0x000fe2000001140a */
[----:B------:R-:W-:Y:S01]  /*2610*/  IMAD.WIDE.U32 R66, R141, R6, R138 ;  /* 0x000000068d427225 */ /* 0x000fe200078e008a */
[----:B------:R-:W-:-:S02]  /*2620*/  LEA.HI R5, R8, R5, RZ, 0x5 ;  /* 0x0000000508057211 */ /* 0x000fc400078f28ff */
[----:B------:R-:W-:Y:S01]  /*2630*/  @P2 LOP3.LUT R19, R19, 0x1, RZ, 0xfc, !PT ;  /* 0x0000000113132812 */ /* 0x000fe200078efcff */
[----:B------:R-:W-:Y:S01]  /*2640*/  IMAD.IADD R65, R65, 0x1, R13 ;  /* 0x0000000141417824 */ /* 0x000fe200078e020d */
[-C--:B------:R-:W-:Y:S01]  /*2650*/  LEA.HI R69, R11, R10.reuse, RZ, 0x3 ;  /* 0x0000000a0b457211 */ /* 0x080fe200078f18ff */
[----:B------:R-:W-:Y:S01]  /*2660*/  IMAD.IADD R67, R13, 0x1, R67 ;  /* 0x000000010d437824 */ /* 0x000fe200078e0243 */
[----:B------:R-:W-:Y:S01]  /*2670*/  SHF.R.S32.HI R13, RZ, 0x1f, R12 ;  /* 0x0000001fff0d7819 */ /* 0x000fe2000001140c */
[----:B------:R-:W-:Y:S01]  /*2680*/  IMAD.SHL.U32 R8, R5, 0x80, RZ ;  /* 0x0000008005087824 */ /* 0x000fe200078e00ff */
[----:B------:R-:W-:Y:S02]  /*2690*/  LEA.HI R10, R11, R10, RZ, 0x5 ;  /* 0x0000000a0b0a7211 */ /* 0x000fe400078f28ff */
[----:B------:R-:W-:Y:S02]  /*26a0*/  LOP3.LUT R5, R143, 0x18, R70, 0xf8, !PT ;  /* 0x000000188f057812 */ /* 0x000fe400078ef846 */
[----:B------:R-:W-:Y:S01]  /*26b0*/  LOP3.LUT R19, R19, 0xfffffffd, RZ, 0xc0, !PT ;  /* 0xfffffffd13137812 */ /* 0x000fe200078ec0ff */
[----:B------:R-:W-:Y:S01]  /*26c0*/  IMAD.SHL.U32 R10, R10, 0x80, RZ ;  /* 0x000000800a0a7824 */ /* 0x000fe200078e00ff */
[----:B------:R-:W-:-:S02]  /*26d0*/  LEA.HI R68, R13, R12, RZ, 0x3 ;  /* 0x0000000c0d447211 */ /* 0x000fc400078f18ff */
[----:B------:R-:W-:Y:S02]  /*26e0*/  LEA.HI R12, R13, R12, RZ, 0x5 ;  /* 0x0000000c0d0c7211 */ /* 0x000fe400078f28ff */
[----:B-----5:R-:W-:Y:S02]  /*26f0*/  SHF.R.S32.HI R15, RZ, 0x1f, R95 ;  /* 0x0000001fff0f7819 */ /* 0x020fe4000001145f */
[----:B------:R-:W-:Y:S02]  /*2700*/  LOP3.LUT R8, R8, 0xfffff000, RZ, 0xc0, !PT ;  /* 0xfffff00008087812 */ /* 0x000fe400078ec0ff */
[----:B------:R-:W-:Y:S02]  /*2710*/  LOP3.LUT R5, R5, R144, RZ, 0x3c, !PT ;  /* 0x0000009005057212 */ /* 0x000fe400078e3cff */
[----:B------:R-:W-:Y:S02]  /*2720*/  @P1 LOP3.LUT R19, R19, 0x2, RZ, 0xfc, !PT ;  /* 0x0000000213131812 */ /* 0x000fe400078efcff */
[----:B------:R-:W-:-:S02]  /*2730*/  LOP3.LUT R11, R143, 0x18, R69, 0xf8, !PT ;  /* 0x000000188f0b7812 */ /* 0x000fc400078ef845 */
[----:B------:R-:W-:Y:S01]  /*2740*/  ISETP.GE.AND P1, PT, R136, UR4, PT ;  /* 0x0000000488007c0c */ /* 0x000fe2000bf26270 */
[----:B------:R-:W-:Y:S01]  /*2750*/  IMAD.SHL.U32 R12, R12, 0x80, RZ ;  /* 0x000000800c0c7824 */ /* 0x000fe200078e00ff */
[--C-:B------:R-:W-:Y:S01]  /*2760*/  IADD3 R94, R5, R8, R153.reuse ;  /* 0x00000008055e7210 */ /* 0x100fe20007ffe099 */
[----:B------:R-:W-:Y:S01]  /*2770*/  IMAD R8, R15, R6, RZ ;  /* 0x000000060f087224 */ /* 0x000fe200078e02ff */
[----:B------:R-:W-:Y:S01]  /*2780*/  LOP3.LUT R10, R10, 0xfffff000, RZ, 0xc0, !PT ;  /* 0xfffff0000a0a7812 */ /* 0x000fe200078ec0ff */
[----:B------:R-:W-:Y:S01]  /*2790*/  VIADD R101, R20, 0x8 ;  /* 0x0000000814657836 */ /* 0x000fe20000000000 */
[----:B------:R-:W-:Y:S01]  /*27a0*/  LOP3.LUT R11, R11, R144, RZ, 0x3c, !PT ;  /* 0x000000900b0b7212 */ /* 0x000fe200078e3cff */
[----:B------:R-:W-:Y:S01]  /*27b0*/  IMAD R14, R15, R86, RZ ;  /* 0x000000560f0e7224 */ /* 0x000fe200078e02ff */
[----:B------:R-:W-:Y:S02]  /*27c0*/  LOP3.LUT R13, R143, 0x18, R68, 0xf8, !PT ;  /* 0x000000188f0d7812 */ /* 0x000fe400078ef844 */
[----:B------:R-:W-:Y:S01]  /*27d0*/  SEL R20, RZ, 0x20, P1 ;  /* 0x00000020ff147807 */ /* 0x000fe20000800000 */
[----:B------:R-:W-:Y:S01]  /*27e0*/  IMAD R73, R95, R7, R8 ;  /* 0x000000075f497224 */ /* 0x000fe200078e0208 */
[----:B------:R-:W-:Y:S01]  /*27f0*/  IADD3 R93, R11, R10, R153 ;  /* 0x0000000a0b5d7210 */ /* 0x000fe20007ffe099 */
[----:B------:R-:W-:Y:S01]  /*2800*/  IMAD.WIDE.U32 R64, R95, R6, R64 ;  /* 0x000000065f407225 */ /* 0x000fe200078e0040 */
[----:B------:R-:W-:-:S02]  /*2810*/  LOP3.LUT R12, R12, 0xfffff000, RZ, 0xc0, !PT ;  /* 0xfffff0000c0c7812 */ /* 0x000fc400078ec0ff */
[----:B------:R-:W-:Y:S01]  /*2820*/  LOP3.LUT R13, R13, R144, RZ, 0x3c, !PT ;  /* 0x000000900d0d7212 */ /* 0x000fe200078e3cff */
[----:B------:R-:W-:Y:S01]  /*2830*/  IMAD.SHL.U32 R98, R9, 0x2, RZ ;  /* 0x0000000209627824 */ /* 0x000fe200078e00ff */
[----:B------:R-:W-:Y:S01]  /*2840*/  LOP3.LUT R8, R70, 0xfffffff8, RZ, 0xc0, !PT ;  /* 0xfffffff846087812 */ /* 0x000fe200078ec0ff */
[----:B------:R-:W-:Y:S01]  /*2850*/  IMAD R11, R95, R87, R14 ;  /* 0x000000575f0b7224 */ /* 0x000fe200078e020e */
[----:B------:R-:W-:Y:S01]  /*2860*/  LOP3.LUT R9, R69, 0xfffffff8, RZ, 0xc0, !PT ;  /* 0xfffffff845097812 */ /* 0x000fe200078ec0ff */
[----:B------:R-:W-:Y:S01]  /*2870*/  IMAD.WIDE.U32 R60, R95, R86, R60 ;  /* 0x000000565f3c7225 */ /* 0x000fe200078e003c */
[----:B------:R-:W-:Y:S02]  /*2880*/  LOP3.LUT R10, R68, 0xfffffff8, RZ, 0xc0, !PT ;  /* 0xfffffff8440a7812 */ /* 0x000fe400078ec0ff */
[----:B------:R-:W-:Y:S01]  /*2890*/  LOP3.LUT R20, R21, R20, RZ, 0xfc, !PT ;  /* 0x0000001415147212 */ /* 0x000fe200078efcff */
[----:B------:R-:W-:Y:S01]  /*28a0*/  IMAD.WIDE.U32 R62, R95, R86, R62 ;  /* 0x000000565f3e7225 */ /* 0x000fe200078e003e */
[----:B------:R-:W-:-:S03]  /*28b0*/  SHF.L.U64.HI R88, R6, 0x7, R7 ;  /* 0x0000000706587819 */ /* 0x000fc60000010207 */
[----:B------:R-:W-:Y:S01]  /*28c0*/  IMAD.WIDE.U32 R66, R95, R6, R66 ;  /* 0x000000065f427225 */ /* 0x000fe200078e0042 */
[C---:B------:R-:W-:Y:S02]  /*28d0*/  SHF.L.U64.HI R87, R86.reuse, 0x7, R87 ;  /* 0x0000000756577819 */ /* 0x040fe40000010257 */
[----:B------:R-:W-:Y:S01]  /*28e0*/  SHF.L.U32 R5, R86, 0x7, RZ ;  /* 0x0000000756057819 */ /* 0x000fe200000006ff */
[----:B------:R-:W-:Y:S01]  /*28f0*/  IMAD.IADD R81, R65, 0x1, R73 ;  /* 0x0000000141517824 */ /* 0x000fe200078e0249 */
[----:B------:R-:W-:Y:S01]  /*2900*/  IADD3 R92, R13, R12, R153 ;  /* 0x0000000c0d5c7210 */ /* 0x000fe20007ffe099 */
[----:B------:R-:W-:Y:S01]  /*2910*/  IMAD.IADD R83, R83, 0x1, R28 ;  /* 0x0000000153537824 */ /* 0x000fe200078e021c */
[----:B------:R-:W-:Y:S01]  /*2920*/  SHF.R.S32.HI R91, RZ, 0x1f, R8 ;  /* 0x0000001fff5b7819 */ /* 0x000fe20000011408 */
[----:B------:R-:W-:Y:S01]  /*2930*/  IMAD.SHL.U32 R6, R6, 0x80, RZ ;  /* 0x0000008006067824 */ /* 0x000fe200078e00ff */
[----:B------:R-:W-:Y:S01]  /*2940*/  SHF.R.S32.HI R90, RZ, 0x1f, R9 ;  /* 0x0000001fff5a7819 */ /* 0x000fe20000011409 */
[----:B------:R-:W-:Y:S01]  /*2950*/  IMAD.IADD R82, R61, 0x1, R11 ;  /* 0x000000013d527824 */ /* 0x000fe200078e020b */
[----:B------:R-:W-:Y:S01]  /*2960*/  SHF.R.S32.HI R89, RZ, 0x1f, R10 ;  /* 0x0000001fff597819 */ /* 0x000fe2000001140a */
[----:B------:R-:W-:Y:S01]  /*2970*/  IMAD.IADD R74, R11, 0x1, R63 ;  /* 0x000000010b4a7824 */ /* 0x000fe200078e023f */
[----:B------:R-:W-:Y:S01]  /*2980*/  LOP3.LUT R21, R21, 0x1, RZ, 0xc0, !PT ;  /* 0x0000000115157812 */ /* 0x000fe200078ec0ff */
[----:B------:R-:W-:Y:S01]  /*2990*/  IMAD.IADD R73, R73, 0x1, R67 ;  /* 0x0000000149497824 */ /* 0x000fe200078e0243 */
[C---:B------:R-:W-:Y:S01]  /*29a0*/  LOP3.LUT R52, R20.reuse, 0x4, RZ, 0xc0, !PT ;  /* 0x0000000414347812 */ /* 0x040fe200078ec0ff */
[----:B--2---:R-:W-:Y:S01]  /*29b0*/  IMAD R7, R27, 0xc0, R141 ;  /* 0x000000c01b077824 */ /* 0x004fe200078e028d */
[----:B------:R-:W-:-:S02]  /*29c0*/  LOP3.LUT R27, R20, 0x2, RZ, 0xc0, !PT ;  /* 0x00000002141b7812 */ /* 0x000fc400078ec0ff */
[----:B------:R-:W-:Y:S01]  /*29d0*/  SHF.R.S32.HI R86, RZ, 0x1f, R0 ;  /* 0x0000001fff567819 */ /* 0x000fe20000011400 */
[----:B------:R-:W-:Y:S06]  /*29e0*/  @!P6 BAR.SYNC.DEFER_BLOCKING 0x9, 0x100 ;  /* 0x024400000000eb1d */ /* 0x000fec0000010000 */
.L_x_465:
[----:B--2---:R-:W2:Y:S01]  /*29f0*/  LDL R30, [R1+0x88] ;  /* 0x00008800011e7983 */ /* 0x004ea20000100800 */
[----:B0-----:R-:W0:Y:S01]  /*2a00*/  LDC R76, c[0x0][0x430] ;  /* 0x00010c00ff4c7b82 */ /* 0x001e220000000800 */
[----:B------:R-:W-:Y:S02]  /*2a10*/  VIADD R11, R25, 0xffffffff ;  /* 0xffffffff190b7836 */ /* 0x000fe40000000000 */
[----:B------:R-:W-:Y:S02]  /*2a20*/  IMAD.MOV.U32 R75, RZ, RZ, RZ ;  /* 0x000000ffff4b7224 */ /* 0x000fe400078e00ff */
[----:B------:R-:W-:-:S03]  /*2a30*/  IMAD R14, R11, 0x80, R7 ;  /* 0x000000800b0e7824 */ /* 0x000fc600078e0207 */
[----:B-1----:R-:W1:Y:S01]  /*2a40*/  LDC R96, c[0x0][0x3f4] ;  /* 0x0000fd00ff607b82 */ /* 0x002e620000000800 */
[----:B------:R-:W-:-:S04]  /*2a50*/  IMAD.IADD R31, R83, 0x1, R14 ;  /* 0x00000001531f7824 */ /* 0x000fc800078e020e */
[----:B------:R-:W-:Y:S01]  /*2a60*/  IMAD.MOV.U32 R28, RZ, RZ, R31 ;  /* 0x000000ffff1c7224 */ /* 0x000fe200078e001f */
[----:B0-----:R-:W-:-:S13]  /*2a70*/  ISETP.NE.AND P1, PT, R76, 0x1, PT ;  /* 0x000000014c00780c */ /* 0x001fda0003f25270 */
[----:B------:R-:W0:Y:S08]  /*2a80*/  @P1 LDC R12, c[0x0][0x434] ;  /* 0x00010d00ff0c1b82 */ /* 0x000e300000000800 */
[----:B---3--:R-:W3:Y:S01]  /*2a90*/  @P1 LDC R13, c[0x0][0x438] ;  /* 0x00010e00ff0d1b82 */ /* 0x008ee20000000800 */
[----:B0-----:R-:W-:-:S05]  /*2aa0*/  @P1 IMAD.HI.U32 R12, R31, R12, RZ ;  /* 0x0000000c1f0c1227 */ /* 0x001fca00078e00ff */
[----:B---3--:R-:W-:Y:S02]  /*2ab0*/  @P1 SHF.R.U32.HI R28, RZ, R13, R12 ;  /* 0x0000000dff1c1219 */ /* 0x008fe4000001160c */
[----:B------:R-:W-:-:S04]  /*2ac0*/  ISETP.GE.AND P1, PT, R14, R24, PT ;  /* 0x000000180e00720c */ /* 0x000fc80003f26270 */
[----:B------:R-:W-:-:S13]  /*2ad0*/  ISETP.GT.OR P1, PT, R7, 0x7f, P1 ;  /* 0x0000007f0700780c */ /* 0x000fda0000f24670 */
[----:B------:R-:W0:Y:S01]  /*2ae0*/  @!P1 LDC.64 R14, c[0x0][0x428] ;  /* 0x00010a00ff0e9b82 */ /* 0x000e220000000a00 */
[----:B------:R-:W-:-:S07]  /*2af0*/  @!P1 SHF.R.S32.HI R29, RZ, 0x1f, R28 ;  /* 0x0000001fff1d9819 */ /* 0x000fce000001141c */
[----:B------:R-:W3:Y:S01]  /*2b00*/  @!P1 LDC.64 R12, c[0x0][0x418] ;  /* 0x00010600ff0c9b82 */ /* 0x000ee20000000a00 */
[----:B------:R-:W-:Y:S01]  /*2b10*/  LOP3.LUT P3, RZ, R71, 0x2, RZ, 0xc0, !PT ;  /* 0x0000000247ff7812 */ /* 0x000fe2000786c0ff */
[----:B0-----:R-:W-:-:S04]  /*2b20*/  @!P1 IMAD R25, R86, R14, RZ ;  /* 0x0000000e56199224 */ /* 0x001fc800078e02ff */
[C---:B------:R-:W-:Y:S02]  /*2b30*/  @!P1 IMAD R25, R0.reuse, R15, R25 ;  /* 0x0000000f00199224 */ /* 0x040fe400078e0219 */
[----:B------:R-:W-:-:S04]  /*2b40*/  @!P1 IMAD.WIDE.U32 R14, R0, R14, R28 ;  /* 0x0000000e000e9225 */ /* 0x000fc800078e001c */
[----:B------:R-:W-:Y:S01]  /*2b50*/  @!P1 IMAD.IADD R15, R15, 0x1, R25 ;  /* 0x000000010f0f9824 */ /* 0x000fe200078e0219 */
[----:B---3--:R-:W-:-:S04]  /*2b60*/  @!P1 LEA R12, P2, R14, R12, 0x2 ;  /* 0x0000000c0e0c9211 */ /* 0x008fc800078410ff */
[----:B------:R-:W-:Y:S02]  /*2b70*/  @!P1 LEA.HI.X R13, R14, R13, R15, 0x2, P2 ;  /* 0x0000000d0e0d9211 */ /* 0x000fe400010f140f */
[----:B-1----:R-:W-:Y:S01]  /*2b80*/  ISETP.GE.AND P2, PT, R96, 0x1, PT ;  /* 0x000000016000780c */ /* 0x002fe20003f46270 */
[----:B------:R-:W-:Y:S01]  /*2b90*/  IMAD.MOV R15, RZ, RZ, -R28 ;  /* 0x000000ffff0f7224 */ /* 0x000fe200078e0a1c */
[----:B------:R-:W-:Y:S05]  /*2ba0*/  YIELD ;  /* 0x0000000000007946 */ /* 0x000fea0003800000 */
[----:B------:R-:W-:Y:S01]  /*2bb0*/  IMAD R76, R76, R15, R31 ;  /* 0x0000000f4c4c7224 */ /* 0x000fe200078e021f */
[----:B------:R-:W-:Y:S01]  /*2bc0*/  BSSY B0, `(.L_x_407) ;  /* 0x0000432000007945 */ /* 0x000fe20003800000 */
[----:B------:R0:W5:Y:S01]  /*2bd0*/  @!P1 LDG.E R75, desc[UR42][R12.64] ;  /* 0x0000002a0c4b9981 */ /* 0x000162000c1e1900 */
[----:B------:R-:W-:Y:S01]  /*2be0*/  ISETP.GT.AND P1, PT, R11, R72, PT ;  /* 0x000000480b00720c */ /* 0x000fe20003f24270 */
[----:B------:R-:W-:-:S02]  /*2bf0*/  IMAD.MOV.U32 R25, RZ, RZ, R11 ;  /* 0x000000ffff197224 */ /* 0x000fc400078e000b */
[----:B--2---:R-:W-:-:S04]  /*2c00*/  IMAD R55, R18, 0x3000, R30 ;  /* 0x0000300012377824 */ /* 0x004fc800078e021e */
[C---:B------:R-:W-:Y:S02]  /*2c10*/  VIADD R15, R55.reuse, 0x10 ;  /* 0x00000010370f7836 */ /* 0x040fe40000000000 */
[C---:B------:R-:W-:Y:S02]  /*2c20*/  @P3 VIADD R15, R55.reuse, 0xfffffff0 ;  /* 0xfffffff0370f3836 */ /* 0x040fe40000000000 */
[--C-:B------:R-:W-:Y:S02]  /*2c30*/  IMAD R55, R55, 0x2, R26.reuse ;  /* 0x0000000237377824 */ /* 0x100fe400078e021a */
[----:B------:R-:W-:Y:S01]  /*2c40*/  IMAD R54, R15, 0x2, R26 ;  /* 0x000000020f367824 */ /* 0x000fe200078e021a */
[----:B0-----:R-:W-:Y:S06]  /*2c50*/  @!P2 BRA `(.L_x_408) ;  /* 0x0000003c0078a947 */ /* 0x001fec0003800000 */
[----:B------:R-:W-:Y:S01]  /*2c60*/  SHF.R.S32.HI R77, RZ, 0x1f, R76 ;  /* 0x0000001fff4d7819 */ /* 0x000fe2000001144c */
[----:B------:R-:W-:Y:S01]  /*2c70*/  ULDC.64 UR4, c[0x0][0x300] ;  /* 0x0000c00000047ab9 */ /* 0x000fe20000000a00 */
[----:B-----5:R-:W-:Y:S01]  /*2c80*/  SHF.R.S32.HI R78, RZ, 0x1f, R75 ;  /* 0x0000001fff4e7819 */ /* 0x020fe2000001144b */
[----:B------:R-:W-:Y:S01]  /*2c90*/  IMAD.WIDE.U32 R12, R76, UR4, RZ ;  /* 0x000000044c0c7c25 */ /* 0x000fe2000f8e00ff */
[----:B------:R-:W-:-:S03]  /*2ca0*/  ULDC.64 UR6, c[0x0][0x2e8] ;  /* 0x0000ba0000067ab9 */ /* 0x000fc60000000a00 */
[----:B------:R-:W-:Y:S02]  /*2cb0*/  IMAD R15, R77, UR4, RZ ;  /* 0x000000044d0f7c24 */ /* 0x000fe4000f8e02ff */
[----:B------:R-:W-:Y:S02]  /*2cc0*/  IMAD R79, R11, -0x80, R24 ;  /* 0xffffff800b4f7824 */ /* 0x000fe400078e0218 */
[----:B------:R-:W-:Y:S01]  /*2cd0*/  IMAD R15, R76, UR5, R15 ;  /* 0x000000054c0f7c24 */ /* 0x000fe2000f8e020f */
[----:B------:R-:W-:Y:S02]  /*2ce0*/  ULDC.64 UR4, c[0x0][0x310] ;  /* 0x0000c40000047ab9 */ /* 0x000fe40000000a00 */
[----:B------:R-:W-:Y:S01]  /*2cf0*/  IMAD R14, R78, UR4, RZ ;  /* 0x000000044e0e7c24 */ /* 0x000fe2000f8e02ff */
[----:B------:R-:W-:Y:S01]  /*2d00*/  VIMNMX R79, R79, 0x80, PT ;  /* 0x000000804f4f7848 */ /* 0x000fe20003fe0100 */
[----:B------:R-:W-:Y:S02]  /*2d10*/  IMAD.IADD R13, R13, 0x1, R15 ;  /* 0x000000010d0d7824 */ /* 0x000fe400078e020f */
[----:B------:R-:W-:-:S02]  /*2d20*/  IMAD R15, R75, UR5, R14 ;  /* 0x000000054b0f7c24 */ /* 0x000fc4000f8e020e */
[----:B------:R-:W-:Y:S01]  /*2d30*/  IMAD.WIDE.U32 R12, R75, UR4, R12 ;  /* 0x000000044b0c7c25 */ /* 0x000fe2000f8e000c */
[----:B------:R-:W-:-:S03]  /*2d40*/  ULDC.64 UR4, c[0x0][0x308] ;  /* 0x0000c20000047ab9 */ /* 0x000fc60000000a00 */
[----:B------:R-:W-:Y:S02]  /*2d50*/  IMAD.IADD R13, R13, 0x1, R15 ;  /* 0x000000010d0d7824 */ /* 0x000fe400078e020f */
[----:B------:R-:W-:Y:S02]  /*2d60*/  IMAD R14, R87, R25, RZ ;  /* 0x00000019570e7224 */ /* 0x000fe400078e02ff */
[----:B------:R-:W-:Y:S01]  /*2d70*/  IMAD.WIDE.U32 R12, R137, UR4, R12 ;  /* 0x00000004890c7c25 */ /* 0x000fe2000f8e000c */
[----:B------:R-:W-:-:S03]  /*2d80*/  ULDC.U8 UR4, c[0x0][0x410] ;  /* 0x0001040000047ab9 */ /* 0x000fc60000000000 */
[----:B------:R-:W-:Y:S01]  /*2d90*/  IMAD R57, R137, UR5, R13 ;  /* 0x0000000589397c24 */ /* 0x000fe2000f8e020d */
[----:B------:R-:W-:Y:S01]  /*2da0*/  LEA R56, P2, R12, UR6, 0x1 ;  /* 0x000000060c387c11 */ /* 0x000fe2000f8408ff */
[----:B------:R-:W-:-:S03]  /*2db0*/  IMAD R13, R88, R25, RZ ;  /* 0x00000019580d7224 */ /* 0x000fc600078e02ff */
[----:B------:R-:W-:Y:S02]  /*2dc0*/  LEA.HI.X R57, R12, UR7, R57, 0x1, P2 ;  /* 0x000000070c397c11 */ /* 0x000fe400090f0c39 */
[----:B------:R-:W-:Y:S02]  /*2dd0*/  ISETP.NE.AND P2, PT, RZ, UR4, PT ;  /* 0x00000004ff007c0c */ /* 0x000fe4000bf45270 */
[----:B------:R-:W-:-:S05]  /*2de0*/  SHF.R.S32.HI R12, RZ, 0x1f, R25 ;  /* 0x0000001fff0c7819 */ /* 0x000fca0000011419 */
[C---:B------:R-:W-:Y:S02]  /*2df0*/  IMAD R29, R12.reuse, R6, R13 ;  /* 0x000000060c1d7224 */ /* 0x040fe400078e020d */
[----:B------:R-:W-:Y:S02]  /*2e00*/  IMAD R53, R12, R5, R14 ;  /* 0x000000050c357224 */ /* 0x000fe400078e020e */
[----:B------:R-:W-:-:S04]  /*2e10*/  IMAD.WIDE.U32 R14, R6, R25, RZ ;  /* 0x00000019060e7225 */ /* 0x000fc800078e00ff */
[----:B------:R-:W-:-:S04]  /*2e20*/  IMAD.WIDE.U32 R12, R5, R25, RZ ;  /* 0x00000019050c7225 */ /* 0x000fc800078e00ff */
[----:B------:R-:W-:Y:S02]  /*2e30*/  IMAD.IADD R11, R15, 0x1, R29 ;  /* 0x000000010f0b7824 */ /* 0x000fe400078e021d */
[----:B------:R-:W-:Y:S01]  /*2e40*/  IMAD.IADD R53, R13, 0x1, R53 ;  /* 0x000000010d357824 */ /* 0x000fe200078e0235 */
[----:B------:R-:W-:Y:S06]  /*2e50*/  @!P2 BRA `(.L_x_409) ;  /* 0x0000001c0068a947 */ /* 0x000fec0003800000 */
[----:B------:R-:W-:Y:S01]  /*2e60*/  ISETP.GE.AND P3, PT, R141, R79, PT ;  /* 0x0000004f8d00720c */ /* 0x000fe20003f66270 */
[----:B------:R-:W-:Y:S01]  /*2e70*/  BSSY B1, `(.L_x_410) ;  /* 0x000003b000017945 */ /* 0x000fe20003800000 */
        /* <DEDUP_REMOVED lines=12> */
[----:B------:R-:W-:Y:S06]  /*2f40*/  @P3 BRA `(.L_x_411) ;  /* 0x0000000000b43947 */ /* 0x000fec0003800000 */
[----:B------:R-:W2:Y:S04]  /*2f50*/  LDL R85, [R1+0x54] ;  /* 0x0000540001557983 */ /* 0x000ea80000100800 */
[----:B------:R-:W3:Y:S04]  /*2f60*/  LDL R84, [R1+0x4c] ;  /* 0x00004c0001547983 */ /* 0x000ee80000100800 */
[----:B------:R-:W4:Y:S04]  /*2f70*/  LDL R80, [R1+0x50] ;  /* 0x0000500001507983 */ /* 0x000f280000100800 */
[----:B------:R-:W4:Y:S04]  /*2f80*/  LDL R59, [R1+0x48] ;  /* 0x00004800013b7983 */ /* 0x000f280000100800 */
[----:B------:R-:W4:Y:S01]  /*2f90*/  LDL R58, [R1+0x58] ;  /* 0x00005800013a7983 */ /* 0x000f220000100800 */
[----:B------:R-:W-:Y:S01]  /*2fa0*/  IADD3 R15, P2, R66, R14, RZ ;  /* 0x0000000e420f7210 */ /* 0x000fe20007f5e0ff */
[----:B------:R-:W-:Y:S01]  /*2fb0*/  ULDC.64 UR4, c[0x0][0x3e8] ;  /* 0x0000fa0000047ab9 */ /* 0x000fe20000000a00 */
[----:B------:R-:W-:-:S02]  /*2fc0*/  CS2R R48, SRZ ;  /* 0x0000000000307805 */ /* 0x000fc4000001ff00 */
[----:B------:R-:W-:Y:S01]  /*2fd0*/  CS2R R50, SRZ ;  /* 0x0000000000327805 */ /* 0x000fe2000001ff00 */
[----:B------:R-:W-:Y:S01]  /*2fe0*/  IMAD.X R30, R11, 0x1, R73, P2 ;  /* 0x000000010b1e7824 */ /* 0x000fe200010e0649 */
[----:B------:R-:W-:-:S05]  /*2ff0*/  IADD3 R13, P2, R62, R12, RZ ;  /* 0x0000000c3e0d7210 */ /* 0x000fca0007f5e0ff */
[----:B------:R-:W-:Y:S01]  /*3000*/  IMAD.X R28, R53, 0x1, R74, P2 ;  /* 0x00000001351c7824 */ /* 0x000fe200010e064a */
[----:B------:R-:W-:-:S04]  /*3010*/  LEA R14, P2, R15, UR4, 0x1 ;  /* 0x000000040f0e7c11 */ /* 0x000fc8000f8408ff */
[----:B------:R-:W-:Y:S01]  /*3020*/  LEA.HI.X R15, R15, UR5, R30, 0x1, P2 ;  /* 0x000000050f0f7c11 */ /* 0x000fe200090f0c1e */
[----:B------:R-:W-:Y:S02]  /*3030*/  ULDC.64 UR4, c[0x0][0x400] ;  /* 0x0001000000047ab9 */ /* 0x000fe40000000a00 */
[----:B------:R-:W-:-:S04]  /*3040*/  LEA R12, P2, R13, UR4, 0x1 ;  /* 0x000000040d0c7c11 */ /* 0x000fc8000f8408ff */
[----:B------:R-:W-:Y:S02]  /*3050*/  LEA.HI.X R13, R13, UR5, R28, 0x1, P2 ;  /* 0x000000050d0d7c11 */ /* 0x000fe400090f0c1c */
[----:B------:R-:W-:Y:S02]  /*3060*/  ISETP.GE.AND P2, PT, R138, R96, PT ;  /* 0x000000608a00720c */ /* 0x000fe40003f46270 */
[----:B------:R-:W-:Y:S02]  /*3070*/  CS2R R44, SRZ ;  /* 0x00000000002c7805 */ /* 0x000fe4000001ff00 */
[----:B------:R-:W-:-:S09]  /*3080*/  CS2R R46, SRZ ;  /* 0x00000000002e7805 */ /* 0x000fd2000001ff00 */
[----:B------:R0:W5:Y:S04]  /*3090*/  @!P2 LDG.E.64 R48, desc[UR42][R14.64] ;  /* 0x0000002a0e30a981 */ /* 0x000168000c1e1b00 */
[----:B------:R0:W5:Y:S01]  /*30a0*/  @!P2 LDG.E.64 R50, desc[UR42][R12.64] ;  /* 0x0000002a0c32a981 */ /* 0x000162000c1e1b00 */
        /* <DEDUP_REMOVED lines=8> */
[----:B--2---:R-:W-:-:S13]  /*3130*/  ISETP.GE.AND P2, PT, R85, R96, PT ;  /* 0x000000605500720c */ /* 0x004fda0003f46270 */
[----:B------:R0:W5:Y:S04]  /*3140*/  @!P2 LDG.E.64 R44, desc[UR42][R14.64+0x10] ;  /* 0x0000102a0e2ca981 */ /* 0x000168000c1e1b00 */
[----:B------:R0:W5:Y:S01]  /*3150*/  @!P2 LDG.E.64 R46, desc[UR42][R12.64+0x10] ;  /* 0x0000102a0c2ea981 */ /* 0x000162000c1e1b00 */
[----:B---3--:R-:W-:-:S13]  /*3160*/  ISETP.GE.AND P2, PT, R84, R96, PT ;  /* 0x000000605400720c */ /* 0x008fda0003f46270 */
[----:B------:R0:W5:Y:S04]  /*3170*/  @!P2 LDG.E.64 R40, desc[UR42][R14.64+0x20] ;  /* 0x0000202a0e28a981 */ /* 0x000168000c1e1b00 */
[----:B------:R0:W5:Y:S01]  /*3180*/  @!P2 LDG.E.64 R42, desc[UR42][R12.64+0x20] ;  /* 0x0000202a0c2aa981 */ /* 0x000162000c1e1b00 */
[----:B----4-:R-:W-:-:S13]  /*3190*/  ISETP.GE.AND P2, PT, R80, R96, PT ;  /* 0x000000605000720c */ /* 0x010fda0003f46270 */
[----:B------:R0:W5:Y:S04]  /*31a0*/  @!P2 LDG.E.64 R36, desc[UR42][R14.64+0x30] ;  /* 0x0000302a0e24a981 */ /* 0x000168000c1e1b00 */
[----:B------:R0:W5:Y:S01]  /*31b0*/  @!P2 LDG.E.64 R38, desc[UR42][R12.64+0x30] ;  /* 0x0000302a0c26a981 */ /* 0x000162000c1e1b00 */
[----:B------:R-:W-:-:S13]  /*31c0*/  ISETP.GE.AND P2, PT, R59, R96, PT ;  /* 0x000000603b00720c */ /* 0x000fda0003f46270 */
[----:B------:R0:W5:Y:S04]  /*31d0*/  @!P2 LDG.E.64 R32, desc[UR42][R14.64+0x40] ;  /* 0x0000402a0e20a981 */ /* 0x000168000c1e1b00 */
[----:B------:R0:W5:Y:S01]  /*31e0*/  @!P2 LDG.E.64 R34, desc[UR42][R12.64+0x40] ;  /* 0x0000402a0c22a981 */ /* 0x000162000c1e1b00 */
[----:B------:R-:W-:-:S13]  /*31f0*/  ISETP.GE.AND P2, PT, R58, R96, PT ;  /* 0x000000603a00720c */ /* 0x000fda0003f46270 */
[----:B------:R0:W5:Y:S04]  /*3200*/  @!P2 LDG.E.64 R28, desc[UR42][R14.64+0x50] ;  /* 0x0000502a0e1ca981 */ /* 0x000168000c1e1b00 */
[----:B------:R0:W5:Y:S02]  /*3210*/  @!P2 LDG.E.64 R30, desc[UR42][R12.64+0x50] ;  /* 0x0000502a0c1ea981 */ /* 0x000164000c1e1b00 */
.L_x_411:
[----:B------:R-:W-:Y:S05]  /*3220*/  BSYNC B1 ;  /* 0x0000000000017941 */ /* 0x000fea0003800000 */
.L_x_410:
[----:B-----5:R-:W-:Y:S01]  /*3230*/  IMAD.MOV.U32 R11, RZ, RZ, R28 ;  /* 0x000000ffff0b7224 */ /* 0x020fe200078e001c */
[----:B------:R-:W-:Y:S01]  /*3240*/  UISETP.NE.AND UP0, UPT, UR39, 0x3, UPT ;  /* 0x000000032700788c */ /* 0x000fe2000bf05270 */
[----:B0-----:R-:W-:-:S05]  /*3250*/  IMAD.MOV.U32 R12, RZ, RZ, R29 ;  /* 0x000000ffff0c7224 */ /* 0x001fca00078e001d */
[----:B------:R-:W-:Y:S01]  /*3260*/  PRMT R103, R11, 0x5410, R12 ;  /* 0x000054100b677816 */ /* 0x000fe2000000000c */
[----:B------:R-:W-:Y:S01]  /*3270*/  IMAD.MOV.U32 R12, RZ, RZ, R32 ;  /* 0x000000ffff0c7224 */ /* 0x000fe200078e0020 */
[----:B------:R-:W-:Y:S01]  /*3280*/  PLOP3.LUT P2, PT, PT, PT, UP0, 0x80, 0x0 ;  /* 0x000000000000781c */ /* 0x000fe20003f4f008 */
[----:B------:R-:W-:-:S05]  /*3290*/  IMAD.MOV.U32 R11, RZ, RZ, R33 ;  /* 0x000000ffff0b7224 */ /* 0x000fca00078e0021 */
[----:B------:R-:W-:Y:S01]  /*32a0*/  PRMT R105, R12, 0x5410, R11 ;  /* 0x000054100c697816 */ /* 0x000fe2000000000b */
[----:B------:R-:W-:Y:S02]  /*32b0*/  IMAD.MOV.U32 R12, RZ, RZ, R36 ;  /* 0x000000ffff0c7224 */ /* 0x000fe400078e0024 */
[----:B------:R-:W-:-:S05]  /*32c0*/  IMAD.MOV.U32 R11, RZ, RZ, R37 ;  /* 0x000000ffff0b7224 */ /* 0x000fca00078e0025 */
[----:B------:R-:W-:Y:S01]  /*32d0*/  PRMT R107, R12, 0x5410, R11 ;  /* 0x000054100c6b7816 */ /* 0x000fe2000000000b */
[----:B------:R-:W-:Y:S01]  /*32e0*/  IMAD.MOV.U32 R12, RZ, RZ, R41 ;  /* 0x000000ffff0c7224 */ /* 0x000fe200078e0029 */
[----:B------:R-:W-:-:S04]  /*32f0*/  MOV R11, R40 ;  /* 0x00000028000b7202 */ /* 0x000fc80000000f00 */
[----:B------:R-:W-:Y:S01]  /*3300*/  PRMT R109, R11, 0x5410, R12 ;  /* 0x000054100b6d7816 */ /* 0x000fe2000000000c */
[----:B------:R-:W-:Y:S02]  /*3310*/  IMAD.MOV.U32 R11, RZ, RZ, R44 ;  /* 0x000000ffff0b7224 */ /* 0x000fe400078e002c */
[----:B------:R-:W-:-:S05]  /*3320*/  IMAD.MOV.U32 R12, RZ, RZ, R45 ;  /* 0x000000ffff0c7224 */ /* 0x000fca00078e002d */
        /* <DEDUP_REMOVED lines=25> */
[----:B------:R-:W-:Y:S06]  /*34c0*/  @!P2 BRA `(.L_x_412) ;  /* 0x000000000004a947 */ /* 0x000fec0003800000 */
[----:B------:R-:W-:Y:S01]  /*34d0*/  BPT.TRAP 0x1 ;  /* 0x000000040000795c */ /* 0x000fe20000300000 */
.L_x_412:
[----:B------:R-:W-:Y:S01]  /*34e0*/  IMAD R53, R18, 0x8, R2 ;  /* 0x0000000812357824 */ /* 0x000fe200078e0202 */
[----:B------:R-:W-:Y:S01]  /*34f0*/  SHF.L.U32 R80, R140, 0x1f, RZ ;  /* 0x0000001f8c507819 */ /* 0x000fe200000006ff */
[----:B------:R-:W-:Y:S03]  /*3500*/  BSSY B1, `(.L_x_413) ;  /* 0x0000003000017945 */ /* 0x000fe60003800000 */
[----:B------:R-:W0:Y:S02]  /*3510*/  SYNCS.PHASECHK.TRANS64.TRYWAIT P4, [R53+URZ+0x2d890], R80 ;  /* 0x02d89050350075a7 */ /* 0x000e24000808017f */
[----:B0-----:R-:W-:Y:S05]  /*3520*/  @!P4 BRA `(.L_x_414) ;  /* 0x0000018800c4c947 */ /* 0x001fea0003800000 */
.L_x_672:
[----:B------:R-:W-:Y:S05]  /*3530*/  BSYNC B1 ;  /* 0x0000000000017941 */ /* 0x000fea0003800000 */
.L_x_413:
[----:B------:R-:W-:-:S03]  /*3540*/  UMOV UR4, 0xffffffff ;  /* 0xffffffff00047882 */ /* 0x000fc60000000000 */
[----:B------:R-:W-:Y:S05]  /*3550*/  BRA.DIV UR4, `(.L_x_415) ;  /* 0x0000018a04cc7947 */ /* 0x000fea000b800000 */
[----:B------:R-:W1:Y:S04]  /*3560*/  SHFL.IDX PT, R57, R57, RZ, 0x1e1f ;  /* 0x001e1fff39397589 */ /* 0x000e6800000e0000 */
[----:B------:R-:W2:Y:S02]  /*3570*/  SHFL.IDX PT, R56, R56, RZ, 0x1e1f ;  /* 0x001e1fff38387589 */ /* 0x000ea400000e0000 */
.L_x_676:
[----:B------:R-:W-:Y:S05]  /*3580*/  @P3 BRA `(.L_x_416) ;  /* 0x0000003800543947 */ /* 0x000fea0003800000 */
[----:B------:R-:W-:Y:S01]  /*3590*/  ISETP.NE.AND P3, PT, R21, RZ, PT ;  /* 0x000000ff1500720c */ /* 0x000fe20003f65270 */
[----:B------:R-:W-:-:S12]  /*35a0*/  BSSY B1, `(.L_x_417) ;  /* 0x0000039000017945 */ /* 0x000fd80003800000 */
[----:B------:R-:W-:Y:S05]  /*35b0*/  @!P3 BRA `(.L_x_418) ;  /* 0x0000000000dcb947 */ /* 0x000fea0003800000 */
[----:B------:R3:W4:Y:S01]  /*35c0*/  LDS.128 R12, [R55+0x15000] ;  /* 0x01500000370c7984 */ /* 0x0007220000000c00 */
[----:B------:R-:W-:Y:S01]  /*35d0*/  ISETP.GE.AND P3, PT, R138, R96, PT ;  /* 0x000000608a00720c */ /* 0x000fe20003f66270 */
[----:B------:R-:W-:-:S12]  /*35e0*/  BSSY B2, `(.L_x_419) ;  /* 0x0000031000027945 */ /* 0x000fd80003800000 */
[----:B---3--:R-:W-:Y:S05]  /*35f0*/  @P3 BRA `(.L_x_420) ;  /* 0x0000000000bc3947 */ /* 0x008fea0003800000 */
[----:B------:R-:W-:Y:S02]  /*3600*/  SHF.R.U64 R50, R50, 0x10, R51 ;  /* 0x0000001032327819 */ /* 0x000fe40000001233 */
[--C-:B------:R-:W-:Y:S02]  /*3610*/  SHF.R.U64 R11, R48, 0x10, R49.reuse ;  /* 0x00000010300b7819 */ /* 0x100fe40000001231 */
[----:B------:R-:W-:Y:S02]  /*3620*/  SHF.R.U32.HI R48, RZ, 0x10, R49 ;  /* 0x00000010ff307819 */ /* 0x000fe40000011631 */
[----:B------:R-:W-:Y:S02]  /*3630*/  SHF.R.U32.HI R49, RZ, 0x10, R51 ;  /* 0x00000010ff317819 */ /* 0x000fe40000011633 */
[----:B------:R-:W-:Y:S02]  /*3640*/  PRMT R50, R59, 0x5432, R50 ;  /* 0x000054323b327816 */ /* 0x000fe40000000032 */
[----:B------:R-:W-:-:S02]  /*3650*/  PRMT R51, R58, 0x5432, R48 ;  /* 0x000054323a337816 */ /* 0x000fc40000000030 */
[----:B------:R-:W-:Y:S02]  /*3660*/  PRMT R48, R59, 0x5410, R49 ;  /* 0x000054103b307816 */ /* 0x000fe40000000031 */
[----:B------:R-:W-:Y:S01]  /*3670*/  PRMT R11, R58, 0x5410, R11 ;  /* 0x000054103a0b7816 */ /* 0x000fe2000000000b */
[C---:B----4-:R-:W-:Y:S01]  /*3680*/  IMAD.U32 R58, R13.reuse, 0x10000, RZ ;  /* 0x000100000d3a7824 */ /* 0x050fe200078e00ff */
[----:B------:R-:W-:Y:S02]  /*3690*/  LOP3.LUT R84, R13, 0xffff0000, RZ, 0xc0, !PT ;  /* 0xffff00000d547812 */ /* 0x000fe400078ec0ff */
[C---:B------:R-:W-:Y:S01]  /*36a0*/  LOP3.LUT R59, R50.reuse, 0xffff0000, RZ, 0xc0, !PT ;  /* 0xffff0000323b7812 */ /* 0x040fe200078ec0ff */
[----:B------:R-:W-:Y:S01]  /*36b0*/  IMAD.U32 R50, R50, 0x10000, RZ ;  /* 0x0001000032327824 */ /* 0x000fe200078e00ff */
[C---:B------:R-:W-:Y:S01]  /*36c0*/  LOP3.LUT R13, R11.reuse, 0xffff0000, RZ, 0xc0, !PT ;  /* 0xffff00000b0d7812 */ /* 0x040fe200078ec0ff */
[----:B------:R-:W-:Y:S02]  /*36d0*/  IMAD.U32 R11, R11, 0x10000, RZ ;  /* 0x000100000b0b7824 */ /* 0x000fe400078e00ff */
[----:B------:R-:W-:-:S04]  /*36e0*/  FMUL.FTZ R49, R84, R59 ;  /* 0x0000003b54317220 */ /* 0x000fc80000410000 */
[-C--:B------:R-:W-:Y:S01]  /*36f0*/  FFMA.FTZ R49, R58, R13.reuse, -R49 ;  /* 0x0000000d3a317223 */ /* 0x080fe20000010831 */
[----:B------:R-:W-:Y:S01]  /*3700*/  FMUL.FTZ R13, R84, R13 ;  /* 0x0000000d540d7220 */ /* 0x000fe20000410000 */
[C---:B------:R-:W-:Y:S01]  /*3710*/  IMAD.U32 R84, R51.reuse, 0x10000, RZ ;  /* 0x0001000033547824 */ /* 0x040fe200078e00ff */
[----:B------:R-:W-:Y:S02]  /*3720*/  LOP3.LUT R51, R51, 0xffff0000, RZ, 0xc0, !PT ;  /* 0xffff000033337812 */ /* 0x000fe400078ec0ff */
[----:B------:R-:W-:Y:S01]  /*3730*/  FFMA.FTZ R13, R58, R59, R13 ;  /* 0x0000003b3a0d7223 */ /* 0x000fe2000001000d */
[----:B------:R-:W-:Y:S01]  /*3740*/  LOP3.LUT R59, R14, 0xffff0000, RZ, 0xc0, !PT ;  /* 0xffff00000e3b7812 */ /* 0x000fe200078ec0ff */
[C---:B------:R-:W-:Y:S01]  /*3750*/  IMAD.U32 R58, R48.reuse, 0x10000, RZ ;  /* 0x00010000303a7824 */ /* 0x040fe200078e00ff */
[----:B------:R-:W-:Y:S01]  /*3760*/  LOP3.LUT R48, R48, 0xffff0000, RZ, 0xc0, !PT ;  /* 0xffff000030307812 */ /* 0x000fe200078ec0ff */
[----:B------:R-:W-:Y:S01]  /*3770*/  IMAD.U32 R14, R14, 0x10000, RZ ;  /* 0x000100000e0e7824 */ /* 0x000fe200078e00ff */
[----:B------:R-:W-:Y:S01]  /*3780*/  F2FP.BF16.F32.PACK_AB R13, R13, R49 ;  /* 0x000000310d0d723e */ /* 0x000fe200000010ff */
[C---:B------:R-:W-:Y:S01]  /*3790*/  FMUL.FTZ R85, R59.reuse, R58 ;  /* 0x0000003a3b557220 */ /* 0x040fe20000410000 */
[----:B------:R-:W-:-:S03]  /*37a0*/  FMUL.FTZ R59, R59, R84 ;  /* 0x000000543b3b7220 */ /* 0x000fc60000410000 */
[C---:B------:R-:W-:Y:S01]  /*37b0*/  FFMA.FTZ R85, R14.reuse, R84, -R85 ;  /* 0x000000540e557223 */ /* 0x040fe20000010855 */
[----:B------:R-:W-:Y:S01]  /*37c0*/  FFMA.FTZ R59, R14, R58, R59 ;  /* 0x0000003a0e3b7223 */ /* 0x000fe2000001003b */
[C---:B------:R-:W-:Y:S01]  /*37d0*/  LOP3.LUT R14, R15.reuse, 0xffff0000, RZ, 0xc0, !PT ;  /* 0xffff00000f0e7812 */ /* 0x040fe200078ec0ff */
[----:B------:R-:W-:-:S03]  /*37e0*/  IMAD.U32 R15, R15, 0x10000, RZ ;  /* 0x000100000f0f7824 */ /* 0x000fc600078e00ff */
        /* <DEDUP_REMOVED lines=11> */
[----:B------:R-:W-:-:S05]  /*38a0*/  FFMA.FTZ R15, R12, R50, R15 ;  /* 0x000000320c0f7223 */ /* 0x000fca000001000f */
[----:B------:R-:W-:Y:S01]  /*38b0*/  F2FP.BF16.F32.PACK_AB R48, R15, R48 ;  /* 0x000000300f30723e */ /* 0x000fe200000010ff */
[----:B------:R-:W-:Y:S02]  /*38c0*/  IMAD.MOV.U32 R15, RZ, RZ, R14 ;  /* 0x000000ffff0f7224 */ /* 0x000fe400078e000e */
[----:B------:R-:W-:Y:S02]  /*38d0*/  IMAD.MOV.U32 R14, RZ, RZ, R59 ;  /* 0x000000ffff0e7224 */ /* 0x000fe400078e003b */
[----:B------:R-:W-:-:S07]  /*38e0*/  IMAD.MOV.U32 R12, RZ, RZ, R48 ;  /* 0x000000ffff0c7224 */ /* 0x000fce00078e0030 */
.L_x_420:
[----:B------:R-:W-:Y:S05]  /*38f0*/  BSYNC B2 ;  /* 0x0000000000027941 */ /* 0x000fea0003800000 */
.L_x_419:
[----:B--2---:R-:W-:-:S04]  /*3900*/  LEA R48, P3, R16, R56, 0x1 ;  /* 0x0000003810307211 */ /* 0x004fc800078608ff */
[----:B-1----:R-:W-:-:S05]  /*3910*/  LEA.HI.X R49, R16, R57, R17, 0x1, P3 ;  /* 0x0000003910317211 */ /* 0x002fca00018f0c11 */
[----:B----4-:R3:W-:Y:S04]  /*3920*/  ST.E.128 desc[UR42][R48.64], R12 ;  /* 0x0000000c30007985 */ /* 0x0107e8000c101d2a */
.L_x_418:
[----:B------:R-:W-:Y:S05]  /*3930*/  BSYNC B1 ;  /* 0x0000000000017941 */ /* 0x000fea0003800000 */
.L_x_417:
[----:B------:R-:W-:Y:S01]  /*3940*/  ISETP.NE.AND P3, PT, R27, RZ, PT ;  /* 0x000000ff1b00720c */ /* 0x000fe20003f65270 */
[----:B------:R-:W-:-:S12]  /*3950*/  BSSY B1, `(.L_x_421) ;  /* 0x000003c000017945 */ /* 0x000fd80003800000 */
[----:B------:R-:W-:Y:S05]  /*3960*/  @!P3 BRA `(.L_x_422) ;  /* 0x0000000000e8b947 */ /* 0x000fea0003800000 */
[----:B------:R-:W4:Y:S01]  /*3970*/  LDL R11, [R1+0x54] ;  /* 0x00005400010b7983 */ /* 0x000f220000100800 */
[----:B------:R-:W-:Y:S03]  /*3980*/  BSSY B2, `(.L_x_423) ;  /* 0x0000033000027945 */ /* 0x000fe60003800000 */
[----:B---3--:R3:W0:Y:S01]  /*3990*/  LDS.128 R12, [R54+0x15000] ;  /* 0x01500000360c7984 */ /* 0x0086220000000c00 */
[----:B----4-:R-:W-:-:S13]  /*39a0*/  ISETP.GE.AND P3, PT, R11, R96, PT ;  /* 0x000000600b00720c */ /* 0x010fda0003f66270 */
[----:B0--3--:R-:W-:Y:S05]  /*39b0*/  @P3 BRA `(.L_x_424) ;  /* 0x0000000000bc3947 */ /* 0x009fea0003800000 */
[----:B------:R-:W-:Y:S01]  /*39c0*/  SHF.R.U64 R46, R46, 0x10, R47 ;  /* 0x000000102e2e7819 */ /* 0x000fe2000000122f */
[----:B------:R-:W-:Y:S01]  /*39d0*/  IMAD.U32 R48, R13, 0x10000, RZ ;  /* 0x000100000d307824 */ /* 0x000fe200078e00ff */
[--C-:B------:R-:W-:Y:S02]  /*39e0*/  SHF.R.U64 R11, R44, 0x10, R45.reuse ;  /* 0x000000102c0b7819 */ /* 0x100fe4000000122d */
[----:B------:R-:W-:Y:S02]  /*39f0*/  PRMT R46, R112, 0x5432, R46 ;  /* 0x00005432702e7816 */ /* 0x000fe4000000002e */
[----:B------:R-:W-:Y:S02]  /*3a00*/  SHF.R.U32.HI R44, RZ, 0x10, R45 ;  /* 0x00000010ff2c7819 */ /* 0x000fe4000001162d */
[----:B------:R-:W-:Y:S02]  /*3a10*/  SHF.R.U32.HI R45, RZ, 0x10, R47 ;  /* 0x00000010ff2d7819 */ /* 0x000fe4000001162f */
[----:B------:R-:W-:-:S02]  /*3a20*/  PRMT R11, R110, 0x5410, R11 ;  /* 0x000054106e0b7816 */ /* 0x000fc4000000000b */
[----:B------:R-:W-:Y:S02]  /*3a30*/  LOP3.LUT R50, R13, 0xffff0000, RZ, 0xc0, !PT ;  /* 0xffff00000d327812 */ /* 0x000fe400078ec0ff */
[C---:B------:R-:W-:Y:S01]  /*3a40*/  LOP3.LUT R49, R46.reuse, 0xffff0000, RZ, 0xc0, !PT ;  /* 0xffff00002e317812 */ /* 0x040fe200078ec0ff */
[----:B------:R-:W-:Y:S01]  /*3a50*/  IMAD.U32 R46, R46, 0x10000, RZ ;  /* 0x000100002e2e7824 */ /* 0x000fe200078e00ff */
[----:B------:R-:W-:Y:S02]  /*3a60*/  PRMT R47, R110, 0x5432, R44 ;  /* 0x000054326e2f7816 */ /* 0x000fe4000000002c */
[----:B------:R-:W-:Y:S01]  /*3a70*/  PRMT R44, R112, 0x5410, R45 ;  /* 0x00005410702c7816 */ /* 0x000fe2000000002d */
[----:B------:R-:W-:Y:S01]  /*3a80*/  FMUL.FTZ R45, R50, R49 ;  /* 0x00000031322d7220 */ /* 0x000fe20000410000 */
[C---:B------:R-:W-:Y:S01]  /*3a90*/  LOP3.LUT R13, R11.reuse, 0xffff0000, RZ, 0xc0, !PT ;  /* 0xffff00000b0d7812 */ /* 0x040fe200078ec0ff */
[----:B------:R-:W-:-:S04]  /*3aa0*/  IMAD.U32 R11, R11, 0x10000, RZ ;  /* 0x000100000b0b7824 */ /* 0x000fc800078e00ff */
[-C--:B------:R-:W-:Y:S01]  /*3ab0*/  FFMA.FTZ R45, R48, R13.reuse, -R45 ;  /* 0x0000000d302d7223 */ /* 0x080fe2000001082d */
[----:B------:R-:W-:Y:S01]  /*3ac0*/  FMUL.FTZ R13, R50, R13 ;  /* 0x0000000d320d7220 */ /* 0x000fe20000410000 */
[C---:B------:R-:W-:Y:S01]  /*3ad0*/  IMAD.U32 R50, R47.reuse, 0x10000, RZ ;  /* 0x000100002f327824 */ /* 0x040fe200078e00ff */
[----:B------:R-:W-:Y:S02]  /*3ae0*/  LOP3.LUT R47, R47, 0xffff0000, RZ, 0xc0, !PT ;  /* 0xffff00002f2f7812 */ /* 0x000fe400078ec0ff */
[----:B------:R-:W-:Y:S01]  /*3af0*/  FFMA.FTZ R13, R48, R49, R13 ;  /* 0x00000031300d7223 */ /* 0x000fe2000001000d */
[----:B------:R-:W-:Y:S01]  /*3b00*/  LOP3.LUT R49, R14, 0xffff0000, RZ, 0xc0, !PT ;  /* 0xffff00000e317812 */ /* 0x000fe200078ec0ff */
[----:B------:R-:W-:Y:S01]  /*3b10*/  IMAD.U32 R48, R44, 0x10000, RZ ;  /* 0x000100002c307824 */ /* 0x000fe200078e00ff */
[----:B------:R-:W-:Y:S02]  /*3b20*/  SHF.L.U32 R14, R14, 0x10, RZ ;  /* 0x000000100e0e7819 */ /* 0x000fe400000006ff */
[----:B------:R-:W-:Y:S01]  /*3b30*/  LOP3.LUT R44, R44, 0xffff0000, RZ, 0xc0, !PT ;  /* 0xffff00002c2c7812 */ /* 0x000fe200078ec0ff */
[C---:B------:R-:W-:Y:S01]  /*3b40*/  FMUL.FTZ R51, R49.reuse, R48 ;  /* 0x0000003031337220 */ /* 0x040fe20000410000 */
[----:B------:R-:W-:Y:S01]  /*3b50*/  FMUL.FTZ R49, R49, R50 ;  /* 0x0000003231317220 */ /* 0x000fe20000410000 */
[----:B------:R-:W-:-:S02]  /*3b60*/  F2FP.BF16.F32.PACK_AB R13, R13, R45 ;  /* 0x0000002d0d0d723e */ /* 0x000fc400000010ff */
        /* <DEDUP_REMOVED lines=20> */
.L_x_424:
[----:B------:R-:W-:Y:S05]  /*3cb0*/  BSYNC B2 ;  /* 0x0000000000027941 */ /* 0x000fea0003800000 */
.L_x_423:
[----:B------:R-:W-:Y:S02]  /*3cc0*/  IMAD.SHL.U32 R11, R156, 0x8, RZ ;  /* 0x000000089c0b7824 */ /* 0x000fe400078e00ff */
[----:B--2---:R-:W-:Y:S02]  /*3cd0*/  IMAD.MOV.U32 R44, RZ, RZ, R56 ;  /* 0x000000ffff2c7224 */ /* 0x004fe400078e0038 */
[----:B-1----:R-:W-:Y:S02]  /*3ce0*/  IMAD.MOV.U32 R45, RZ, RZ, R57 ;  /* 0x000000ffff2d7224 */ /* 0x002fe400078e0039 */
[----:B------:R-:W-:-:S05]  /*3cf0*/  IMAD.WIDE R44, R11, 0x2, R44 ;  /* 0x000000020b2c7825 */ /* 0x000fca00078e022c */
[----:B------:R4:W-:Y:S02]  /*3d00*/  ST.E.128 desc[UR42][R44.64], R12 ;  /* 0x0000000c2c007985 */ /* 0x0009e4000c101d2a */
.L_x_422:
[----:B------:R-:W-:Y:S05]  /*3d10*/  BSYNC B1 ;  /* 0x0000000000017941 */ /* 0x000fea0003800000 */
.L_x_421:
[----:B------:R-:W-:Y:S01]  /*3d20*/  ISETP.NE.AND P3, PT, R52, RZ, PT ;  /* 0x000000ff3400720c */ /* 0x000fe20003f65270 */
[----:B------:R-:W-:-:S12]  /*3d30*/  BSSY B1, `(.L_x_425) ;  /* 0x000003c000017945 */ /* 0x000fd80003800000 */
[----:B------:R-:W-:Y:S05]  /*3d40*/  @!P3 BRA `(.L_x_426) ;  /* 0x0000000000e8b947 */ /* 0x000fea0003800000 */
[----:B------:R-:W5:Y:S01]  /*3d50*/  LDL R11, [R1+0x4c] ;  /* 0x00004c00010b7983 */ /* 0x000f620000100800 */
[----:B------:R-:W-:Y:S03]  /*3d60*/  BSSY B2, `(.L_x_427) ;  /* 0x0000033000027945 */ /* 0x000fe60003800000 */
[----:B---34-:R3:W4:Y:S01]  /*3d70*/  LDS.128 R12, [R55+0x17000] ;  /* 0x01700000370c7984 */ /* 0x0187220000000c00 */
[----:B-----5:R-:W-:-:S13]  /*3d80*/  ISETP.GE.AND P3, PT, R11, R96, PT ;  /* 0x000000600b00720c */ /* 0x020fda0003f66270 */
[----:B---34-:R-:W-:Y:S05]  /*3d90*/  @P3 BRA `(.L_x_428) ;  /* 0x0000000000bc3947 */ /* 0x018fea0003800000 */
        /* <DEDUP_REMOVED lines=47> */
.L_x_428:
[----:B------:R-:W-:Y:S05]  /*4090*/  BSYNC B2 ;  /* 0x0000000000027941 */ /* 0x000fea0003800000 */
.L_x_427:
[----:B------:R-:W-:Y:S02]  /*40a0*/  IMAD.SHL.U32 R11, R157, 0x8, RZ ;  /* 0x000000089d0b7824 */ /* 0x000fe400078e00ff */
[----:B--2---:R-:W-:Y:S02]  /*40b0*/  IMAD.MOV.U32 R40, RZ, RZ, R56 ;  /* 0x000000ffff287224 */ /* 0x004fe400078e0038 */
[----:B-1----:R-:W-:Y:S02]  /*40c0*/  IMAD.MOV.U32 R41, RZ, RZ, R57 ;  /* 0x000000ffff297224 */ /* 0x002fe400078e0039 */
[----:B------:R-:W-:-:S05]  /*40d0*/  IMAD.WIDE R40, R11, 0x2, R40 ;  /* 0x000000020b287825 */ /* 0x000fca00078e0228 */
[----:B------:R1:W-:Y:S02]  /*40e0*/  ST.E.128 desc[UR42][R40.64], R12 ;  /* 0x0000000c28007985 */ /* 0x0003e4000c101d2a */
.L_x_426:
[----:B------:R-:W-:Y:S05]  /*40f0*/  BSYNC B1 ;  /* 0x0000000000017941 */ /* 0x000fea0003800000 */
.L_x_425:
[----:B------:R-:W-:Y:S01]  /*4100*/  LOP3.LUT P3, RZ, R20, 0x8, RZ, 0xc0, !PT ;  /* 0x0000000814ff7812 */ /* 0x000fe2000786c0ff */
[----:B------:R-:W-:-:S12]  /*4110*/  BSSY B1, `(.L_x_429) ;  /* 0x000003a000017945 */ /* 0x000fd80003800000 */
[----:B------:R-:W-:Y:S05]  /*4120*/  @!P3 BRA `(.L_x_430) ;  /* 0x0000000000e0b947 */ /* 0x000fea0003800000 */
[----:B------:R-:W5:Y:S01]  /*4130*/  LDL R11, [R1+0x50] ;  /* 0x00005000010b7983 */ /* 0x000f620000100800 */
[----:B------:R-:W-:Y:S03]  /*4140*/  BSSY B2, `(.L_x_431) ;  /* 0x0000032000027945 */ /* 0x000fe60003800000 */
[----:B-1-34-:R1:W3:Y:S01]  /*4150*/  LDS.128 R12, [R54+0x17000] ;  /* 0x01700000360c7984 */ /* 0x01a2e20000000c00 */
[----:B-----5:R-:W-:-:S13]  /*4160*/  ISETP.GE.AND P3, PT, R11, R96, PT ;  /* 0x000000600b00720c */ /* 0x020fda0003f66270 */
[----:B-1-3--:R-:W-:Y:S05]  /*4170*/  @P3 BRA `(.L_x_432) ;  /* 0x0000000000b83947 */ /* 0x00afea0003800000 */
[--C-:B------:R-:W-:Y:S02]  /*4180*/  SHF.R.U64 R11, R36, 0x10, R37.reuse ;  /* 0x00000010240b7819 */ /* 0x100fe40000001225 */
[----:B------:R-:W-:Y:S02]  /*4190*/  SHF.R.U32.HI R36, RZ, 0x10, R37 ;  /* 0x00000010ff247819 */ /* 0x000fe40000011625 */
[----:B------:R-:W-:Y:S02]  /*41a0*/  SHF.R.U64 R37, R38, 0x10, R39 ;  /* 0x0000001026257819 */ /* 0x000fe40000001227 */
[----:B------:R-:W-:Y:S02]  /*41b0*/  PRMT R11, R107, 0x5410, R11 ;  /* 0x000054106b0b7816 */ /* 0x000fe4000000000b */
[----:B------:R-:W-:Y:S02]  /*41c0*/  PRMT R37, R108, 0x5410, R37 ;  /* 0x000054106c257816 */ /* 0x000fe40000000025 */
[----:B------:R-:W-:-:S02]  /*41d0*/  SHF.R.U32.HI R38, RZ, 0x10, R39 ;  /* 0x00000010ff267819 */ /* 0x000fc40000011627 */
[C---:B------:R-:W-:Y:S01]  /*41e0*/  LOP3.LUT R42, R13.reuse, 0xffff0000, RZ, 0xc0, !PT ;  /* 0xffff00000d2a7812 */ /* 0x040fe200078ec0ff */
[----:B------:R-:W-:Y:S01]  /*41f0*/  IMAD.U32 R13, R13, 0x10000, RZ ;  /* 0x000100000d0d7824 */ /* 0x000fe200078e00ff */
[----:B------:R-:W-:Y:S02]  /*4200*/  LOP3.LUT R39, R37, 0xffff0000, RZ, 0xc0, !PT ;  /* 0xffff000025277812 */ /* 0x000fe400078ec0ff */
[C---:B------:R-:W-:Y:S01]  /*4210*/  LOP3.LUT R40, R11.reuse, 0xffff0000, RZ, 0xc0, !PT ;  /* 0xffff00000b287812 */ /* 0x040fe200078ec0ff */
[----:B------:R-:W-:Y:S01]  /*4220*/  IMAD.U32 R11, R11, 0x10000, RZ ;  /* 0x000100000b0b7824 */ /* 0x000fe200078e00ff */
[----:B------:R-:W-:Y:S01]  /*4230*/  PRMT R38, R108, 0x5432, R38 ;  /* 0x000054326c267816 */ /* 0x000fe20000000026 */
[CC--:B------:R-:W-:Y:S01]  /*4240*/  FMUL.FTZ R41, R42.reuse, R39.reuse ;  /* 0x000000272a297220 */ /* 0x0c0fe20000410000 */
[----:B------:R-:W-:Y:S01]  /*4250*/  PRMT R36, R107, 0x5432, R36 ;  /* 0x000054326b247816 */ /* 0x000fe20000000024 */
[-C--:B------:R-:W-:Y:S01]  /*4260*/  FMUL.FTZ R42, R42, R40.reuse ;  /* 0x000000282a2a7220 */ /* 0x080fe20000410000 */
[----:B------:R-:W-:Y:S01]  /*4270*/  SHF.L.U32 R37, R37, 0x10, RZ ;  /* 0x0000001025257819 */ /* 0x000fe200000006ff */
[C---:B------:R-:W-:Y:S01]  /*4280*/  FFMA.FTZ R41, R13.reuse, R40, -R41 ;  /* 0x000000280d297223 */ /* 0x040fe20000010829 */
[----:B------:R-:W-:Y:S01]  /*4290*/  LOP3.LUT R40, R14, 0xffff0000, RZ, 0xc0, !PT ;  /* 0xffff00000e287812 */ /* 0x000fe200078ec0ff */
[----:B------:R-:W-:Y:S01]  /*42a0*/  FFMA.FTZ R42, R13, R39, R42 ;  /* 0x000000270d2a7223 */ /* 0x000fe2000001002a */
[C---:B------:R-:W-:Y:S01]  /*42b0*/  IMAD.U32 R39, R38.reuse, 0x10000, RZ ;  /* 0x0001000026277824 */ /* 0x040fe200078e00ff */
[----:B------:R-:W-:Y:S01]  /*42c0*/  LOP3.LUT R38, R38, 0xffff0000, RZ, 0xc0, !PT ;  /* 0xffff000026267812 */ /* 0x000fe200078ec0ff */
[----:B------:R-:W-:-:S02]  /*42d0*/  IMAD.U32 R13, R14, 0x10000, RZ ;  /* 0x000100000e0d7824 */ /* 0x000fc400078e00ff */
[----:B------:R-:W-:Y:S02]  /*42e0*/  IMAD.U32 R14, R36, 0x10000, RZ ;  /* 0x00010000240e7824 */ /* 0x000fe400078e00ff */
[----:B------:R-:W-:Y:S01]  /*42f0*/  FMUL.FTZ R43, R40, R39 ;  /* 0x00000027282b7220 */ /* 0x000fe20000410000 */
[----:B------:R-:W-:Y:S02]  /*4300*/  LOP3.LUT R36, R36, 0xffff0000, RZ, 0xc0, !PT ;  /* 0xffff000024247812 */ /* 0x000fe400078ec0ff */
[----:B------:R-:W-:Y:S01]  /*4310*/  F2FP.BF16.F32.PACK_AB R41, R42, R41 ;  /* 0x000000292a29723e */ /* 0x000fe200000010ff */
[-C--:B------:R-:W-:Y:S01]  /*4320*/  FFMA.FTZ R43, R13, R14.reuse, -R43 ;  /* 0x0000000e0d2b7223 */ /* 0x080fe2000001082b */
[----:B------:R-:W-:-:S04]  /*4330*/  FMUL.FTZ R14, R40, R14 ;  /* 0x0000000e280e7220 */ /* 0x000fc80000410000 */
        /* <DEDUP_REMOVED lines=17> */
[----:B------:R-:W-:-:S07]  /*4450*/  IMAD.MOV.U32 R13, RZ, RZ, R41 ;  /* 0x000000ffff0d7224 */ /* 0x000fce00078e0029 */
.L_x_432:
[----:B------:R-:W-:Y:S05]  /*4460*/  BSYNC B2 ;  /* 0x0000000000027941 */ /* 0x000fea0003800000 */
.L_x_431:
[----:B------:R-:W3:Y:S01]  /*4470*/  LDL R11, [R1+0x2c] ;  /* 0x00002c00010b7983 */ /* 0x000ee20000100800 */
[----:B--2---:R-:W-:-:S04]  /*4480*/  LEA R36, P3, R23, R56, 0x1 ;  /* 0x0000003817247211 */ /* 0x004fc800078608ff */
[----:B---3--:R-:W-:-:S05]  /*4490*/  LEA.HI.X R37, R23, R57, R11, 0x1, P3 ;  /* 0x0000003917257211 */ /* 0x008fca00018f0c0b */
[----:B------:R1:W-:Y:S04]  /*44a0*/  ST.E.128 desc[UR42][R36.64], R12 ;  /* 0x0000000c24007985 */ /* 0x0003e8000c101d2a */
.L_x_430:
[----:B------:R-:W-:Y:S05]  /*44b0*/  BSYNC B1 ;  /* 0x0000000000017941 */ /* 0x000fea0003800000 */
.L_x_429:
[----:B------:R-:W-:Y:S01]  /*44c0*/  LOP3.LUT P3, RZ, R20, 0x10, RZ, 0xc0, !PT ;  /* 0x0000001014ff7812 */ /* 0x000fe2000786c0ff */
[----:B------:R-:W-:-:S12]  /*44d0*/  BSSY B1, `(.L_x_433) ;  /* 0x0000038000017945 */ /* 0x000fd80003800000 */
[----:B------:R-:W-:Y:S05]  /*44e0*/  @!P3 BRA `(.L_x_434) ;  /* 0x0000000000d8b947 */ /* 0x000fea0003800000 */
[----:B-1-34-:R-:W3:Y:S04]  /*44f0*/  LDL R12, [R1+0x28] ;  /* 0x00002800010c7983 */ /* 0x01aee80000100800 */
[----:B------:R-:W4:Y:S01]  /*4500*/  LDL R11, [R1+0x48] ;  /* 0x00004800010b7983 */ /* 0x000f220000100800 */
[C---:B--2---:R-:W-:Y:S01]  /*4510*/  LEA R36, P3, R22.reuse, R56, 0x1 ;  /* 0x0000003816247211 */ /* 0x044fe200078608ff */
[----:B------:R-:W-:Y:S03]  /*4520*/  BSSY B2, `(.L_x_435) ;  /* 0x0000031000027945 */ /* 0x000fe60003800000 */
[----:B---3--:R-:W-:Y:S02]  /*4530*/  LEA.HI.X R37, R22, R57, R12, 0x1, P3 ;  /* 0x0000003916257211 */ /* 0x008fe400018f0c0c */
[----:B------:R1:W2:Y:S01]  /*4540*/  LDS.128 R12, [R55+0x19000] ;  /* 0x01900000370c7984 */ /* 0x0002a20000000c00 */
[----:B----4-:R-:W-:-:S13]  /*4550*/  ISETP.GE.AND P3, PT, R11, R96, PT ;  /* 0x000000600b00720c */ /* 0x010fda0003f66270 */
[----:B-1----:R-:W-:Y:S05]  /*4560*/  @P3 BRA `(.L_x_436) ;  /* 0x0000000000b03947 */ /* 0x002fea0003800000 */
[--C-:B------:R-:W-:Y:S02]  /*4570*/  SHF.R.U64 R32, R32, 0x10, R33.reuse ;  /* 0x0000001020207819 */ /* 0x100fe40000001221 */
[----:B------:R-:W-:Y:S02]  /*4580*/  SHF.R.U32.HI R38, RZ, 0x10, R33 ;  /* 0x00000010ff267819 */ /* 0x000fe40000011621 */
[----:B------:R-:W-:Y:S02]  /*4590*/  SHF.R.U64 R33, R34, 0x10, R35 ;  /* 0x0000001022217819 */ /* 0x000fe40000001223 */
[----:B------:R-:W-:Y:S02]  /*45a0*/  PRMT R11, R105, 0x5410, R32 ;  /* 0x00005410690b7816 */ /* 0x000fe40000000020 */
[----:B------:R-:W-:Y:S02]  /*45b0*/  PRMT R33, R106, 0x5410, R33 ;  /* 0x000054106a217816 */ /* 0x000fe40000000021 */
[C---:B--2---:R-:W-:Y:S01]  /*45c0*/  LOP3.LUT R39, R13.reuse, 0xffff0000, RZ, 0xc0, !PT ;  /* 0xffff00000d277812 */ /* 0x044fe200078ec0ff */
[----:B------:R-:W-:Y:S01]  /*45d0*/  IMAD.U32 R13, R13, 0x10000, RZ ;  /* 0x000100000d0d7824 */ /* 0x000fe200078e00ff */
[C---:B------:R-:W-:Y:S01]  /*45e0*/  LOP3.LUT R34, R33.reuse, 0xffff0000, RZ, 0xc0, !PT ;  /* 0xffff000021227812 */ /* 0x040fe200078ec0ff */
[----:B------:R-:W-:Y:S01]  /*45f0*/  IMAD.U32 R33, R33, 0x10000, RZ ;  /* 0x0001000021217824 */ /* 0x000fe200078e00ff */
[----:B------:R-:W-:-:S02]  /*4600*/  LOP3.LUT R32, R11, 0xffff0000, RZ, 0xc0, !PT ;  /* 0xffff00000b207812 */ /* 0x000fc400078ec0ff */
[----:B------:R-:W-:Y:S01]  /*4610*/  SHF.R.U32.HI R35, RZ, 0x10, R35 ;  /* 0x00000010ff237819 */ /* 0x000fe20000011623 */
[----:B------:R-:W-:Y:S01]  /*4620*/  FMUL.FTZ R40, R39, R34 ;  /* 0x0000002227287220 */ /* 0x000fe20000410000 */
[----:B------:R-:W-:Y:S01]  /*4630*/  PRMT R38, R105, 0x5432, R38 ;  /* 0x0000543269267816 */ /* 0x000fe20000000026 */
[-C--:B------:R-:W-:Y:S01]  /*4640*/  FMUL.FTZ R39, R39, R32.reuse ;  /* 0x0000002027277220 */ /* 0x080fe20000410000 */
[----:B------:R-:W-:Y:S01]  /*4650*/  PRMT R106, R106, 0x5432, R35 ;  /* 0x000054326a6a7816 */ /* 0x000fe20000000023 */
[C---:B------:R-:W-:Y:S01]  /*4660*/  FFMA.FTZ R32, R13.reuse, R32, -R40 ;  /* 0x000000200d207223 */ /* 0x040fe20000010828 */
[C---:B------:R-:W-:Y:S02]  /*4670*/  IMAD.U32 R35, R14.reuse, 0x10000, RZ ;  /* 0x000100000e237824 */ /* 0x040fe400078e00ff */
[----:B------:R-:W-:Y:S01]  /*4680*/  FFMA.FTZ R13, R13, R34, R39 ;  /* 0x000000220d0d7223 */ /* 0x000fe20000010027 */
[----:B------:R-:W-:Y:S01]  /*4690*/  LOP3.LUT R39, R14, 0xffff0000, RZ, 0xc0, !PT ;  /* 0xffff00000e277812 */ /* 0x000fe200078ec0ff */
[----:B------:R-:W-:Y:S01]  /*46a0*/  IMAD.U32 R34, R106, 0x10000, RZ ;  /* 0x000100006a227824 */ /* 0x000fe200078e00ff */
[----:B------:R-:W-:Y:S01]  /*46b0*/  LOP3.LUT R41, R15, 0xffff0000, RZ, 0xc0, !PT ;  /* 0xffff00000f297812 */ /* 0x000fe200078ec0ff */
[C---:B------:R-:W-:Y:S01]  /*46c0*/  IMAD.U32 R40, R38.reuse, 0x10000, RZ ;  /* 0x0001000026287824 */ /* 0x040fe200078e00ff */
[----:B------:R-:W-:Y:S01]  /*46d0*/  LOP3.LUT R38, R38, 0xffff0000, RZ, 0xc0, !PT ;  /* 0xffff000026267812 */ /* 0x000fe200078ec0ff */
[----:B------:R-:W-:Y:S01]  /*46e0*/  FMUL.FTZ R14, R39, R34 ;  /* 0x00000022270e7220 */ /* 0x000fe20000410000 */
[----:B------:R-:W-:Y:S01]  /*46f0*/  F2FP.BF16.F32.PACK_AB R13, R13, R32 ;  /* 0x000000200d0d723e */ /* 0x000fe200000010ff */
[----:B------:R-:W-:-:S02]  /*4700*/  FMUL.FTZ R39, R39, R40 ;  /* 0x0000002827277220 */ /* 0x000fc40000410000 */
[C---:B------:R-:W-:Y:S02]  /*4710*/  FFMA.FTZ R14, R35.reuse, R40, -R14 ;  /* 0x00000028230e7223 */ /* 0x040fe4000001080e */
[----:B------:R-:W-:Y:S01]  /*4720*/  FFMA.FTZ R35, R35, R34, R39 ;  /* 0x0000002223237223 */ /* 0x000fe20000010027 */
[----:B------:R-:W-:Y:S01]  /*4730*/  LOP3.LUT R34, R106, 0xffff0000, RZ, 0xc0, !PT ;  /* 0xffff00006a227812 */ /* 0x000fe200078ec0ff */
[----:B------:R-:W-:-:S03]  /*4740*/  IMAD.U32 R39, R15, 0x10000, RZ ;  /* 0x000100000f277824 */ /* 0x000fc600078e00ff */
[----:B------:R-:W-:Y:S01]  /*4750*/  F2FP.BF16.F32.PACK_AB R14, R35, R14 ;  /* 0x0000000e230e723e */ /* 0x000fe200000010ff */
[C---:B------:R-:W-:Y:S01]  /*4760*/  FMUL.FTZ R40, R41.reuse, R34 ;  /* 0x0000002229287220 */ /* 0x040fe20000410000 */
[----:B------:R-:W-:-:S03]  /*4770*/  FMUL.FTZ R41, R41, R38 ;  /* 0x0000002629297220 */ /* 0x000fc60000410000 */
[----:B------:R-:W-:Y:S01]  /*4780*/  FFMA.FTZ R15, R39, R38, -R40 ;  /* 0x00000026270f7223 */ /* 0x000fe20000010828 */
[----:B------:R-:W-:Y:S01]  /*4790*/  IMAD.U32 R38, R11, 0x10000, RZ ;  /* 0x000100000b267824 */ /* 0x000fe200078e00ff */
[C---:B------:R-:W-:Y:S01]  /*47a0*/  LOP3.LUT R11, R12.reuse, 0xffff0000, RZ, 0xc0, !PT ;  /* 0xffff00000c0b7812 */ /* 0x040fe200078ec0ff */
[----:B------:R-:W-:Y:S01]  /*47b0*/  FFMA.FTZ R34, R39, R34, R41 ;  /* 0x0000002227227223 */ /* 0x000fe20000010029 */
[----:B------:R-:W-:-:S03]  /*47c0*/  IMAD.U32 R12, R12, 0x10000, RZ ;  /* 0x000100000c0c7824 */ /* 0x000fc600078e00ff */
[C---:B------:R-:W-:Y:S01]  /*47d0*/  FMUL.FTZ R39, R11.reuse, R33 ;  /* 0x000000210b277220 */ /* 0x040fe20000410000 */
[-C--:B------:R-:W-:Y:S01]  /*47e0*/  FMUL.FTZ R40, R11, R38.reuse ;  /* 0x000000260b287220 */ /* 0x080fe20000410000 */
[----:B------:R-:W-:Y:S02]  /*47f0*/  F2FP.BF16.F32.PACK_AB R15, R34, R15 ;  /* 0x0000000f220f723e */ /* 0x000fe400000010ff */
[C---:B------:R-:W-:Y:S01]  /*4800*/  FFMA.FTZ R39, R12.reuse, R38, -R39 ;  /* 0x000000260c277223 */ /* 0x040fe20000010827 */
[----:B------:R-:W-:-:S05]  /*4810*/  FFMA.FTZ R40, R12, R33, R40 ;  /* 0x000000210c287223 */ /* 0x000fca0000010028 */
[----:B------:R-:W-:-:S07]  /*4820*/  F2FP.BF16.F32.PACK_AB R12, R40, R39 ;  /* 0x00000027280c723e */ /* 0x000fce00000010ff */
.L_x_436:
[----:B------:R-:W-:Y:S05]  /*4830*/  BSYNC B2 ;  /* 0x0000000000027941 */ /* 0x000fea0003800000 */
.L_x_435:
[----:B--2---:R1:W-:Y:S02]  /*4840*/  ST.E.128 desc[UR42][R36.64], R12 ;  /* 0x0000000c24007985 */ /* 0x0043e4000c101d2a */
.L_x_434:
[----:B------:R-:W-:Y:S05]  /*4850*/  BSYNC B1 ;  /* 0x0000000000017941 */ /* 0x000fea0003800000 */
.L_x_433:
[----:B------:R-:W-:-:S13]  /*4860*/  LOP3.LUT P3, RZ, R20, 0x20, RZ, 0xc0, !PT ;  /* 0x0000002014ff7812 */ /* 0x000fda000786c0ff */
        /* <DEDUP_REMOVED lines=9> */
[----:B------:R-:W-:Y:S01]  /*4900*/  SHF.R.U64 R37, R30, 0x10, R31 ;  /* 0x000000101e257819 */ /* 0x000fe2000000121f */
[----:B--2---:R-:W-:Y:S01]  /*4910*/  IMAD.U32 R35, R13, 0x10000, RZ ;  /* 0x000100000d237824 */ /* 0x004fe200078e00ff */
[--C-:B------:R-:W-:Y:S01]  /*4920*/  SHF.R.U64 R38, R28, 0x10, R29.reuse ;  /* 0x000000101c267819 */ /* 0x100fe2000000121d */
[C---:B------:R-:W-:Y:S01]  /*4930*/  IMAD.U32 R28, R14.reuse, 0x10000, RZ ;  /* 0x000100000e1c7824 */ /* 0x040fe200078e00ff */
[----:B------:R-:W-:Y:S02]  /*4940*/  SHF.R.U32.HI R34, RZ, 0x10, R29 ;  /* 0x00000010ff227819 */ /* 0x000fe4000001161d */
[----:B------:R-:W-:Y:S01]  /*4950*/  LOP3.LUT R29, R14, 0xffff0000, RZ, 0xc0, !PT ;  /* 0xffff00000e1d7812 */ /* 0x000fe200078ec0ff */
[C---:B------:R-:W-:Y:S01]  /*4960*/  IMAD.U32 R14, R15.reuse, 0x10000, RZ ;  /* 0x000100000f0e7824 */ /* 0x040fe200078e00ff */
[----:B------:R-:W-:Y:S02]  /*4970*/  LOP3.LUT R11, R15, 0xffff0000, RZ, 0xc0, !PT ;  /* 0xffff00000f0b7812 */ /* 0x000fe400078ec0ff */
[----:B------:R-:W-:-:S02]  /*4980*/  PRMT R15, R104, 0x5410, R37 ;  /* 0x00005410680f7816 */ /* 0x000fc40000000025 */
[----:B------:R-:W-:Y:S02]  /*4990*/  PRMT R30, R103, 0x5410, R38 ;  /* 0x00005410671e7816 */ /* 0x000fe40000000026 */
[----:B------:R-:W-:Y:S02]  /*49a0*/  SHF.R.U32.HI R31, RZ, 0x10, R31 ;  /* 0x00000010ff1f7819 */ /* 0x000fe4000001161f */
[----:B------:R-:W-:Y:S01]  /*49b0*/  LOP3.LUT R36, R13, 0xffff0000, RZ, 0xc0, !PT ;  /* 0xffff00000d247812 */ /* 0x000fe200078ec0ff */
[----:B------:R-:W-:Y:S01]  /*49c0*/  IMAD.U32 R13, R12, 0x10000, RZ ;  /* 0x000100000c0d7824 */ /* 0x000fe200078e00ff */
[C---:B------:R-:W-:Y:S01]  /*49d0*/  LOP3.LUT R39, R15.reuse, 0xffff0000, RZ, 0xc0, !PT ;  /* 0xffff00000f277812 */ /* 0x040fe200078ec0ff */
[----:B------:R-:W-:Y:S01]  /*49e0*/  IMAD.U32 R15, R15, 0x10000, RZ ;  /* 0x000100000f0f7824 */ /* 0x000fe200078e00ff */
[C---:B------:R-:W-:Y:S01]  /*49f0*/  LOP3.LUT R37, R30.reuse, 0xffff0000, RZ, 0xc0, !PT ;  /* 0xffff00001e257812 */ /* 0x040fe200078ec0ff */
[----:B------:R-:W-:Y:S01]  /*4a00*/  IMAD.U32 R30, R30, 0x10000, RZ ;  /* 0x000100001e1e7824 */ /* 0x000fe200078e00ff */
[----:B------:R-:W-:Y:S01]  /*4a10*/  PRMT R104, R104, 0x5432, R31 ;  /* 0x0000543268687816 */ /* 0x000fe2000000001f */
[C---:B------:R-:W-:Y:S01]  /*4a20*/  FMUL.FTZ R40, R36.reuse, R39 ;  /* 0x0000002724287220 */ /* 0x040fe20000410000 */
[----:B------:R-:W-:Y:S01]  /*4a30*/  PRMT R103, R103, 0x5432, R34 ;  /* 0x0000543267677816 */ /* 0x000fe20000000022 */
[----:B------:R-:W-:Y:S01]  /*4a40*/  FMUL.FTZ R36, R36, R37 ;  /* 0x0000002524247220 */ /* 0x000fe20000410000 */
[----:B------:R-:W-:Y:S01]  /*4a50*/  LOP3.LUT R12, R12, 0xffff0000, RZ, 0xc0, !PT ;  /* 0xffff00000c0c7812 */ /* 0x000fe200078ec0ff */
[----:B------:R-:W-:-:S02]  /*4a60*/  IMAD.U32 R31, R104, 0x10000, RZ ;  /* 0x00010000681f7824 */ /* 0x000fc400078e00ff */
[----:B------:R-:W-:Y:S01]  /*4a70*/  FFMA.FTZ R34, R35, R37, -R40 ;  /* 0x0000002523227223 */ /* 0x000fe20000010828 */
[----:B------:R-:W-:Y:S02]  /*4a80*/  IMAD.U32 R38, R103, 0x10000, RZ ;  /* 0x0001000067267824 */ /* 0x000fe400078e00ff */
[----:B------:R-:W-:Y:S01]  /*4a90*/  FFMA.FTZ R35, R35, R39, R36 ;  /* 0x0000002723237223 */ /* 0x000fe20000010024 */
[CC--:B------:R-:W-:Y:S01]  /*4aa0*/  FMUL.FTZ R37, R29.reuse, R31.reuse ;  /* 0x0000001f1d257220 */ /* 0x0c0fe20000410000 */
[----:B------:R-:W-:Y:S01]  /*4ab0*/  LOP3.LUT R104, R104, 0xffff0000, RZ, 0xc0, !PT ;  /* 0xffff000068687812 */ /* 0x000fe200078ec0ff */
[-C--:B------:R-:W-:Y:S01]  /*4ac0*/  FMUL.FTZ R39, R29, R38.reuse ;  /* 0x000000261d277220 */ /* 0x080fe20000410000 */
[----:B------:R-:W-:Y:S01]  /*4ad0*/  LOP3.LUT R103, R103, 0xffff0000, RZ, 0xc0, !PT ;  /* 0xffff000067677812 */ /* 0x000fe200078ec0ff */
[C---:B------:R-:W-:Y:S01]  /*4ae0*/  FFMA.FTZ R29, R28.reuse, R38, -R37 ;  /* 0x000000261c1d7223 */ /* 0x040fe20000010825 */
[----:B------:R-:W-:Y:S01]  /*4af0*/  F2FP.BF16.F32.PACK_AB R34, R35, R34 ;  /* 0x000000222322723e */ /* 0x000fe200000010ff */
[----:B------:R-:W-:Y:S01]  /*4b00*/  FFMA.FTZ R36, R28, R31, R39 ;  /* 0x0000001f1c247223 */ /* 0x000fe20000010027 */
[C---:B------:R-:W-:Y:S01]  /*4b10*/  FMUL.FTZ R31, R11.reuse, R104 ;  /* 0x000000680b1f7220 */ /* 0x040fe20000410000 */
[C---:B------:R-:W-:Y:S01]  /*4b20*/  FMUL.FTZ R28, R12.reuse, R15 ;  /* 0x0000000f0c1c7220 */ /* 0x040fe20000410000 */
[-C--:B------:R-:W-:Y:S01]  /*4b30*/  FMUL.FTZ R11, R11, R103.reuse ;  /* 0x000000670b0b7220 */ /* 0x080fe20000410000 */
[-C--:B------:R-:W-:Y:S01]  /*4b40*/  FMUL.FTZ R12, R12, R30.reuse ;  /* 0x0000001e0c0c7220 */ /* 0x080fe20000410000 */
[C---:B------:R-:W-:Y:S01]  /*4b50*/  FFMA.FTZ R31, R14.reuse, R103, -R31 ;  /* 0x000000670e1f7223 */ /* 0x040fe2000001081f */
[C---:B------:R-:W-:Y:S01]  /*4b60*/  FFMA.FTZ R28, R13.reuse, R30, -R28 ;  /* 0x0000001e0d1c7223 */ /* 0x040fe2000001081c */
[----:B------:R-:W-:Y:S01]  /*4b70*/  FFMA.FTZ R14, R14, R104, R11 ;  /* 0x000000680e0e7223 */ /* 0x000fe2000001000b */
[----:B------:R-:W-:-:S04]  /*4b80*/  FFMA.FTZ R13, R13, R15, R12 ;  /* 0x0000000f0d0d7223 */ /* 0x000fc8000001000c */
[----:B------:R-:W-:Y:S02]  /*4b90*/  F2FP.BF16.F32.PACK_AB R15, R14, R31 ;  /* 0x0000001f0e0f723e */ /* 0x000fe400000010ff */
[----:B------:R-:W-:Y:S01]  /*4ba0*/  F2FP.BF16.F32.PACK_AB R12, R13, R28 ;  /* 0x0000001c0d0c723e */ /* 0x000fe200000010ff */
[----:B------:R-:W-:Y:S01]  /*4bb0*/  IMAD.MOV.U32 R13, RZ, RZ, R34 ;  /* 0x000000ffff0d7224 */ /* 0x000fe200078e0022 */
[----:B------:R-:W-:-:S07]  /*4bc0*/  F2FP.BF16.F32.PACK_AB R14, R36, R29 ;  /* 0x0000001d240e723e */ /* 0x000fce00000010ff */
.L_x_438:
[----:B------:R-:W-:Y:S05]  /*4bd0*/  BSYNC B1 ;  /* 0x0000000000017941 */ /* 0x000fea0003800000 */
.L_x_437:
[----:B--2---:R1:W-:Y:S01]  /*4be0*/  ST.E.128 desc[UR42][R32.64], R12 ;  /* 0x0000000c20007985 */ /* 0x0043e2000c101d2a */
[----:B------:R-:W-:Y:S05]  /*4bf0*/  BRA `(.L_x_416) ;  /* 0x0000002000b87947 */ /* 0x000fea0003800000 */
.L_x_409:
        /* <DEDUP_REMOVED lines=15> */
[----:B------:R-:W-:Y:S01]  /*4cf0*/  IADD3 R15, P2, R64, R14, RZ ;  /* 0x0000000e400f7210 */ /* 0x000fe20007f5e0ff */
[----:B------:R-:W-:Y:S01]  /*4d00*/  ULDC.64 UR4, c[0x0][0x3e8] ;  /* 0x0000fa0000047ab9 */ /* 0x000fe20000000a00 */
[----:B------:R-:W-:Y:S02]  /*4d10*/  CS2R R38, SRZ ;  /* 0x0000000000267805 */ /* 0x000fe4000001ff00 */
[----:B------:R-:W-:Y:S02]  /*4d20*/  CS2R R36, SRZ ;  /* 0x0000000000247805 */ /* 0x000fe4000001ff00 */
[----:B------:R-:W-:Y:S01]  /*4d30*/  CS2R R50, SRZ ;  /* 0x0000000000327805 */ /* 0x000fe2000001ff00 */
[----:B------:R-:W-:Y:S01]  /*4d40*/  IMAD.X R30, R11, 0x1, R81, P2 ;  /* 0x000000010b1e7824 */ /* 0x000fe200010e0651 */
[----:B------:R-:W-:Y:S02]  /*4d50*/  IADD3 R13, P2, R60, R12, RZ ;  /* 0x0000000c3c0d7210 */ /* 0x000fe40007f5e0ff */
[----:B------:R-:W-:-:S03]  /*4d60*/  CS2R R48, SRZ ;  /* 0x0000000000307805 */ /* 0x000fc6000001ff00 */
        /* <DEDUP_REMOVED lines=8> */
[----:B------:R-:W-:Y:S02]  /*4df0*/  CS2R R32, SRZ ;  /* 0x0000000000207805 */ /* 0x000fe4000001ff00 */
[----:B------:R-:W-:Y:S02]  /*4e00*/  CS2R R46, SRZ ;  /* 0x00000000002e7805 */ /* 0x000fe4000001ff00 */
[----:B------:R-:W-:-:S05]  /*4e10*/  CS2R R44, SRZ ;  /* 0x00000000002c7805 */ /* 0x000fca000001ff00 */
[----:B------:R0:W5:Y:S04]  /*4e20*/  @!P2 LDG.E.128 R36, desc[UR42][R14.64] ;  /* 0x0000002a0e24a981 */ /* 0x000168000c1e1d00 */
[----:B------:R0:W5:Y:S01]  /*4e30*/  @!P2 LDG.E.128 R48, desc[UR42][R12.64] ;  /* 0x0000002a0c30a981 */ /* 0x000162000c1e1d00 */
[----:B------:R-:W-:Y:S02]  /*4e40*/  ISETP.GE.AND P2, PT, R3, R96, PT ;  /* 0x000000600300720c */ /* 0x000fe40003f46270 */
[----:B------:R-:W-:Y:S02]  /*4e50*/  CS2R R30, SRZ ;  /* 0x00000000001e7805 */ /* 0x000fe4000001ff00 */
[----:B------:R-:W-:Y:S02]  /*4e60*/  CS2R R28, SRZ ;  /* 0x00000000001c7805 */ /* 0x000fe4000001ff00 */
[----:B------:R-:W-:-:S02]  /*4e70*/  CS2R R42, SRZ ;  /* 0x00000000002a7805 */ /* 0x000fc4000001ff00 */
[----:B------:R-:W-:-:S05]  /*4e80*/  CS2R R40, SRZ ;  /* 0x0000000000287805 */ /* 0x000fca000001ff00 */
[----:B------:R0:W5:Y:S04]  /*4e90*/  @!P2 LDG.E.128 R32, desc[UR42][R14.64+0x20] ;  /* 0x0000202a0e20a981 */ /* 0x000168000c1e1d00 */
[----:B------:R0:W5:Y:S01]  /*4ea0*/  @!P2 LDG.E.128 R44, desc[UR42][R12.64+0x20] ;  /* 0x0000202a0c2ca981 */ /* 0x000162000c1e1d00 */
[----:B------:R-:W-:-:S13]  /*4eb0*/  ISETP.GE.AND P2, PT, R4, R96, PT ;  /* 0x000000600400720c */ /* 0x000fda0003f46270 */
[----:B------:R0:W5:Y:S04]  /*4ec0*/  @!P2 LDG.E.128 R28, desc[UR42][R14.64+0x40] ;  /* 0x0000402a0e1ca981 */ /* 0x000168000c1e1d00 */
[----:B------:R0:W5:Y:S02]  /*4ed0*/  @!P2 LDG.E.128 R40, desc[UR42][R12.64+0x40] ;  /* 0x0000402a0c28a981 */ /* 0x000164000c1e1d00 */
.L_x_440:
[----:B------:R-:W-:Y:S05]  /*4ee0*/  BSYNC B1 ;  /* 0x0000000000017941 */ /* 0x000fea0003800000 */
.L_x_439:
        /* <DEDUP_REMOVED lines=43> */
.L_x_441:
[----:B------:R-:W-:Y:S01]  /*51a0*/  IMAD R53, R18, 0x8, R2 ;  /* 0x0000000812357824 */ /* 0x000fe200078e0202 */
[----:B------:R-:W-:Y:S01]  /*51b0*/  SHF.L.U32 R80, R140, 0x1f, RZ ;  /* 0x0000001f8c507819 */ /* 0x000fe200000006ff */
[----:B------:R-:W-:Y:S03]  /*51c0*/  BSSY B1, `(.L_x_442) ;  /* 0x0000003000017945 */ /* 0x000fe60003800000 */
[----:B------:R-:W0:Y:S02]  /*51d0*/  SYNCS.PHASECHK.TRANS64.TRYWAIT P4, [R53+URZ+0x2d890], R80 ;  /* 0x02d89050350075a7 */ /* 0x000e24000808017f */
[----:B0-----:R-:W-:Y:S05]  /*51e0*/  @!P4 BRA `(.L_x_443) ;  /* 0x0000016c00f4c947 */ /* 0x001fea0003800000 */
.L_x_677:
[----:B------:R-:W-:Y:S05]  /*51f0*/  BSYNC B1 ;  /* 0x0000000000017941 */ /* 0x000fea0003800000 */
.L_x_442:
[----:B------:R-:W-:-:S03]  /*5200*/  UMOV UR4, 0xffffffff ;  /* 0xffffffff00047882 */ /* 0x000fc60000000000 */
[----:B------:R-:W-:Y:S05]  /*5210*/  BRA.DIV UR4, `(.L_x_444) ;  /* 0x0000016e04fc7947 */ /* 0x000fea000b800000 */
[----:B------:R1:W2:Y:S04]  /*5220*/  SHFL.IDX PT, R85, R57, RZ, 0x1e1f ;  /* 0x001e1fff39557589 */ /* 0x0002a800000e0000 */
[----:B------:R1:W3:Y:S02]  /*5230*/  SHFL.IDX PT, R84, R56, RZ, 0x1e1f ;  /* 0x001e1fff38547589 */ /* 0x0002e400000e0000 */
.L_x_681:
[----:B------:R-:W-:Y:S05]  /*5240*/  @P3 BRA `(.L_x_416) ;  /* 0x0000001c00243947 */ /* 0x000fea0003800000 */
[----:B------:R-:W4:Y:S01]  /*5250*/  LDC R11, c[0x0][0x2f4] ;  /* 0x0000bd00ff0b7b82 */ /* 0x000f220000000800 */
[----:B------:R-:W-:Y:S01]  /*5260*/  ISETP.NE.AND P3, PT, R21, RZ, PT ;  /* 0x000000ff1500720c */ /* 0x000fe20003f65270 */
[----:B------:R-:W-:Y:S01]  /*5270*/  BSSY B1, `(.L_x_445) ;  /* 0x000007d000017945 */ /* 0x000fe20003800000 */
[----:B----4-:R-:W-:-:S11]  /*5280*/  IMAD.IADD R103, R11, 0x1, -R98 ;  /* 0x000000010b677824 */ /* 0x010fd600078e0a62 */
[----:B------:R-:W-:Y:S05]  /*5290*/  @!P3 BRA `(.L_x_446) ;  /* 0x0000000400e8b947 */ /* 0x000fea0003800000 */
[----:B------:R-:W-:Y:S01]  /*52a0*/  SEL R12, R98, R103, !P0 ;  /* 0x00000067620c7207 */ /* 0x000fe20004000000 */
[----:B------:R-:W-:Y:S01]  /*52b0*/  BSSY B2, `(.L_x_447) ;  /* 0x0000072000027945 */ /* 0x000fe20003800000 */
[----:B------:R-:W-:Y:S02]  /*52c0*/  ISETP.GE.AND P3, PT, R16, R96, PT ;  /* 0x000000601000720c */ /* 0x000fe40003f66270 */
[----:B------:R-:W-:-:S04]  /*52d0*/  SHF.R.S32.HI R13, RZ, 0x1f, R12 ;  /* 0x0000001fff0d7819 */ /* 0x000fc8000001140c */
[----:B------:R-:W-:-:S04]  /*52e0*/  LEA.HI R13, R13, R12, RZ, 0x4 ;  /* 0x0000000c0d0d7211 */ /* 0x000fc800078f20ff */
[----:B------:R-:W-:-:S04]  /*52f0*/  SHF.R.S32.HI R13, RZ, 0x4, R13 ;  /* 0x00000004ff0d7819 */ /* 0x000fc8000001140d */
[----:B------:R-:W-:-:S04]  /*5300*/  LEA.HI.SX32 R104, R70, R13, 0x1d ;  /* 0x0000000d46687211 */ /* 0x000fc800078feaff */
[----:B------:R-:W-:-:S04]  /*5310*/  SHF.R.S32.HI R12, RZ, 0x1f, R104 ;  /* 0x0000001fff0c7819 */ /* 0x000fc80000011468 */
[----:B------:R-:W-:Y:S01]  /*5320*/  LEA.HI R12, R12, R104, RZ, 0x2 ;  /* 0x000000680c0c7211 */ /* 0x000fe200078f10ff */
[----:B------:R-:W-:-:S04]  /*5330*/  IMAD.SHL.U32 R104, R104, 0x8, RZ ;  /* 0x0000000868687824 */ /* 0x000fc800078e00ff */
[----:B------:R-:W-:Y:S01]  /*5340*/  IMAD.SHL.U32 R12, R12, 0x400, RZ ;  /* 0x000004000c0c7824 */ /* 0x000fe200078e00ff */
[----:B------:R-:W-:-:S04]  /*5350*/  LOP3.LUT R13, R143, 0x18, R104, 0xf8, !PT ;  /* 0x000000188f0d7812 */ /* 0x000fc800078ef868 */
[----:B------:R-:W-:Y:S02]  /*5360*/  LOP3.LUT R13, R13, R144, RZ, 0x3c, !PT ;  /* 0x000000900d0d7212 */ /* 0x000fe400078e3cff */
[----:B------:R-:W-:-:S04]  /*5370*/  LOP3.LUT R12, R12, 0x7ffff000, RZ, 0xc0, !PT ;  /* 0x7ffff0000c0c7812 */ /* 0x000fc800078ec0ff */
[----:B------:R-:W-:-:S05]  /*5380*/  IADD3 R12, R13, R12, R153 ;  /* 0x0000000c0d0c7210 */ /* 0x000fca0007ffe099 */
[C---:B-1----:R-:W-:Y:S02]  /*5390*/  IMAD R56, R18.reuse, 0x3000, R12 ;  /* 0x0000300012387824 */ /* 0x042fe400078e020c */
[----:B------:R-:W-:Y:S02]  /*53a0*/  IMAD R12, R18, 0x3000, R94 ;  /* 0x00003000120c7824 */ /* 0x000fe400078e025e */
[--C-:B------:R-:W-:Y:S02]  /*53b0*/  IMAD R56, R56, 0x2, R2.reuse ;  /* 0x0000000238387824 */ /* 0x100fe400078e0202 */
[----:B------:R-:W-:-:S04]  /*53c0*/  IMAD R12, R12, 0x2, R2 ;  /* 0x000000020c0c7824 */ /* 0x000fc800078e0202 */
[----:B------:R-:W1:Y:S04]  /*53d0*/  LDS.128 R56, [R56+0x15400] ;  /* 0x0154000038387984 */ /* 0x000e680000000c00 */
[----:B------:R-:W4:Y:S01]  /*53e0*/  LDS.128 R12, [R12+0x15400] ;  /* 0x015400000c0c7984 */ /* 0x000f220000000c00 */
[----:B------:R-:W-:Y:S05]  /*53f0*/  @P3 BRA `(.L_x_448) ;  /* 0x0000000400743947 */ /* 0x000fea0003800000 */
[--C-:B------:R-:W-:Y:S02]  /*5400*/  SHF.R.U64 R36, R36, 0x10, R37.reuse ;  /* 0x0000001024247819 */ /* 0x100fe40000001225 */
[----:B------:R-:W-:Y:S02]  /*5410*/  SHF.R.U32.HI R105, RZ, 0x10, R37 ;  /* 0x00000010ff697819 */ /* 0x000fe40000011625 */
[C---:B------:R-:W-:Y:S02]  /*5420*/  PRMT R36, R106.reuse, 0x5432, R36 ;  /* 0x000054326a247816 */ /* 0x040fe40000000024 */
[----:B------:R-:W-:Y:S02]  /*5430*/  PRMT R105, R106, 0x5410, R105 ;  /* 0x000054106a697816 */ /* 0x000fe40000000069 */
[----:B------:R-:W-:Y:S02]  /*5440*/  SHF.R.U32.HI R106, RZ, 0x10, R49 ;  /* 0x00000010ff6a7819 */ /* 0x000fe40000011631 */
[----:B------:R-:W-:-:S02]  /*5450*/  SHF.R.U64 R37, R38, 0x10, R39 ;  /* 0x0000001026257819 */ /* 0x000fc40000001227 */
[----:B------:R-:W-:Y:S02]  /*5460*/  SHF.R.U32.HI R38, RZ, 0x10, R39 ;  /* 0x00000010ff267819 */ /* 0x000fe40000011627 */
[----:B------:R-:W-:Y:S02]  /*5470*/  SHF.R.U64 R39, R48, 0x10, R49 ;  /* 0x0000001030277819 */ /* 0x000fe40000001231 */
[--C-:B------:R-:W-:Y:S02]  /*5480*/  SHF.R.U64 R48, R50, 0x10, R51.reuse ;  /* 0x0000001032307819 */ /* 0x100fe40000001233 */
[----:B------:R-:W-:Y:S01]  /*5490*/  SHF.R.U32.HI R49, RZ, 0x10, R51 ;  /* 0x00000010ff317819 */ /* 0x000fe20000011633 */
[----:B------:R-:W-:Y:S01]  /*54a0*/  IMAD.U32 R51, R105, 0x10000, RZ ;  /* 0x0001000069337824 */ /* 0x000fe200078e00ff */
[C---:B------:R-:W-:Y:S02]  /*54b0*/  PRMT R106, R109.reuse, 0x5432, R106 ;  /* 0x000054326d6a7816 */ /* 0x040fe4000000006a */
[----:B------:R-:W-:Y:S01]  /*54c0*/  PRMT R39, R109, 0x5410, R39 ;  /* 0x000054106d277816 */ /* 0x000fe20000000027 */
[----:B-1----:R-:W-:Y:S01]  /*54d0*/  IMAD.U32 R109, R57, 0x10000, RZ ;  /* 0x00010000396d7824 */ /* 0x002fe200078e00ff */
[----:B------:R-:W-:-:S02]  /*54e0*/  PRMT R48, R108, 0x5432, R48 ;  /* 0x000054326c307816 */ /* 0x000fc40000000030 */
[----:B------:R-:W-:Y:S01]  /*54f0*/  PRMT R49, R108, 0x5410, R49 ;  /* 0x000054106c317816 */ /* 0x000fe20000000031 */
[C---:B------:R-:W-:Y:S01]  /*5500*/  IMAD.U32 R108, R106.reuse, 0x10000, RZ ;  /* 0x000100006a6c7824 */ /* 0x040fe200078e00ff */
[C---:B------:R-:W-:Y:S02]  /*5510*/  PRMT R37, R107.reuse, 0x5410, R37 ;  /* 0x000054106b257816 */ /* 0x040fe40000000025 */
[----:B------:R-:W-:Y:S01]  /*5520*/  PRMT R38, R107, 0x5432, R38 ;  /* 0x000054326b267816 */ /* 0x000fe20000000026 */
[----:B----4-:R-:W-:Y:S02]  /*5530*/  IMAD.U32 R107, R13, 0x10000, RZ ;  /* 0x000100000d6b7824 */ /* 0x010fe400078e00ff */
[----:B------:R-:W-:Y:S01]  /*5540*/  FMUL.FTZ R50, R109, R108 ;  /* 0x0000006c6d327220 */ /* 0x000fe20000410000 */
[----:B------:R-:W-:Y:S02]  /*5550*/  LOP3.LUT R106, R106, 0xffff0000, RZ, 0xc0, !PT ;  /* 0xffff00006a6a7812 */ /* 0x000fe400078ec0ff */
[----:B------:R-:W-:Y:S01]  /*5560*/  LOP3.LUT R57, R57, 0xffff0000, RZ, 0xc0, !PT ;  /* 0xffff000039397812 */ /* 0x000fe200078ec0ff */
[-C--:B------:R-:W-:Y:S01]  /*5570*/  FFMA.FTZ R50, R107, R51.reuse, -R50 ;  /* 0x000000336b327223 */ /* 0x080fe20000010832 */
[----:B------:R-:W-:Y:S01]  /*5580*/  FMUL.FTZ R51, R109, R51 ;  /* 0x000000336d337220 */ /* 0x000fe20000410000 */
[----:B------:R-:W-:-:S03]  /*5590*/  LOP3.LUT R105, R105, 0xffff0000, RZ, 0xc0, !PT ;  /* 0xffff000069697812 */ /* 0x000fc600078ec0ff */
[----:B------:R-:W-:Y:S01]  /*55a0*/  FFMA.FTZ R51, R107, R108, R51 ;  /* 0x0000006c6b337223 */ /* 0x000fe20000010033 */
[----:B------:R-:W-:Y:S01]  /*55b0*/  LOP3.LUT R107, R13, 0xffff0000, RZ, 0xc0, !PT ;  /* 0xffff00000d6b7812 */ /* 0x000fe200078ec0ff */
[CC--:B------:R-:W-:Y:S01]  /*55c0*/  FMUL.FTZ R13, R57.reuse, R106.reuse ;  /* 0x0000006a390d7220 */ /* 0x0c0fe20000410000 */
[-C--:B------:R-:W-:Y:S01]  /*55d0*/  FMUL.FTZ R57, R57, R105.reuse ;  /* 0x0000006939397220 */ /* 0x080fe20000410000 */
[C---:B------:R-:W-:Y:S01]  /*55e0*/  IMAD.U32 R108, R59.reuse, 0x10000, RZ ;  /* 0x000100003b6c7824 */ /* 0x040fe200078e00ff */
[----:B------:R-:W-:Y:S01]  /*55f0*/  LOP3.LUT R59, R59, 0xffff0000, RZ, 0xc0, !PT ;  /* 0xffff00003b3b7812 */ /* 0x000fe200078ec0ff */
[C---:B------:R-:W-:Y:S01]  /*5600*/  FFMA.FTZ R13, R107.reuse, R105, -R13 ;  /* 0x000000696b0d7223 */ /* 0x040fe2000001080d */
[----:B------:R-:W-:Y:S01]  /*5610*/  FFMA.FTZ R57, R107, R106, R57 ;  /* 0x0000006a6b397223 */ /* 0x000fe20000010039 */
[C---:B------:R-:W-:Y:S01]  /*5620*/  IMAD.U32 R107, R49.reuse, 0x10000, RZ ;  /* 0x00010000316b7824 */ /* 0x040fe200078e00ff */
[----:B------:R-:W-:Y:S01]  /*5630*/  LOP3.LUT R49, R49, 0xffff0000, RZ, 0xc0, !PT ;  /* 0xffff000031317812 */ /* 0x000fe200078ec0ff */
[C---:B------:R-:W-:Y:S01]  /*5640*/  IMAD.U32 R106, R15.reuse, 0x10000, RZ ;  /* 0x000100000f6a7824 */ /* 0x040fe200078e00ff */
[----:B------:R-:W-:Y:S01]  /*5650*/  LOP3.LUT R15, R15, 0xffff0000, RZ, 0xc0, !PT ;  /* 0xffff00000f0f7812 */ /* 0x000fe200078ec0ff */
[----:B------:R-:W-:-:S02]  /*5660*/  IMAD.U32 R105, R38, 0x10000, RZ ;  /* 0x0001000026697824 */ /* 0x000fc400078e00ff */
[----:B------:R-:W-:Y:S01]  /*5670*/  FMUL.FTZ R109, R108, R107 ;  /* 0x0000006b6c6d7220 */ /* 0x000fe20000410000 */
[----:B------:R-:W-:Y:S02]  /*5680*/  LOP3.LUT R38, R38, 0xffff0000, RZ, 0xc0, !PT ;  /* 0xffff000026267812 */ /* 0x000fe400078ec0ff */
[----:B------:R-:W-:Y:S01]  /*5690*/  F2FP.BF16.F32.PACK_AB R13, R13, R50 ;  /* 0x000000320d0d723e */ /* 0x000fe200000010ff */
[-C--:B------:R-:W-:Y:S01]  /*56a0*/  FFMA.FTZ R109, R106, R105.reuse, -R109 ;  /* 0x000000696a6d7223 */ /* 0x080fe2000001086d */
[----:B------:R-:W-:Y:S01]  /*56b0*/  FMUL.FTZ R105, R108, R105 ;  /* 0x000000696c697220 */ /* 0x000fe20000410000 */
[----:B------:R-:W-:Y:S01]  /*56c0*/  F2FP.BF16.F32.PACK_AB R57, R57, R51 ;  /* 0x000000333939723e */ /* 0x000fe200000010ff */
[----:B------:R-:W-:Y:S01]  /*56d0*/  IMAD.U32 R50, R56, 0x10000, RZ ;  /* 0x0001000038327824 */ /* 0x000fe200078e00ff */
[----:B------:R-:W-:Y:S01]  /*56e0*/  SHF.L.U32 R51, R36, 0x10, RZ ;  /* 0x0000001024337819 */ /* 0x000fe200000006ff */
[----:B------:R-:W-:Y:S01]  /*56f0*/  FFMA.FTZ R106, R106, R107, R105 ;  /* 0x0000006b6a6a7223 */ /* 0x000fe20000010069 */
[----:B------:R-:W-:Y:S01]  /*5700*/  FMUL.FTZ R105, R59, R49 ;  /* 0x000000313b697220 */ /* 0x000fe20000410000 */
[----:B------:R-:W-:-:S03]  /*5710*/  LOP3.LUT R36, R36, 0xffff0000, RZ, 0xc0, !PT ;  /* 0xffff000024247812 */ /* 0x000fc600078ec0ff */
[-C--:B------:R-:W-:Y:S01]  /*5720*/  FFMA.FTZ R105, R15, R38.reuse, -R105 ;  /* 0x000000260f697223 */ /* 0x080fe20000010869 */
[----:B------:R-:W-:-:S04]  /*5730*/  FMUL.FTZ R38, R59, R38 ;  /* 0x000000263b267220 */ /* 0x000fc80000410000 */
[----:B------:R-:W-:Y:S01]  /*5740*/  FFMA.FTZ R38, R15, R49, R38 ;  /* 0x000000310f267223 */ /* 0x000fe20000010026 */
[C---:B------:R-:W-:Y:S01]  /*5750*/  IMAD.U32 R49, R39.reuse, 0x10000, RZ ;  /* 0x0001000027317824 */ /* 0x040fe200078e00ff */
[----:B------:R-:W-:Y:S01]  /*5760*/  LOP3.LUT R39, R39, 0xffff0000, RZ, 0xc0, !PT ;  /* 0xffff000027277812 */ /* 0x000fe200078ec0ff */
[----:B------:R-:W-:Y:S01]  /*5770*/  IMAD.U32 R15, R12, 0x10000, RZ ;  /* 0x000100000c0f7824 */ /* 0x000fe200078e00ff */
[----:B------:R-:W-:Y:S01]  /*5780*/  F2FP.BF16.F32.PACK_AB R105, R105, R109 ;  /* 0x0000006d6969723e */ /* 0x000fe200000010ff */
[C---:B------:R-:W-:Y:S01]  /*5790*/  FMUL.FTZ R59, R50.reuse, R49 ;  /* 0x00000031323b7220 */ /* 0x040fe20000410000 */
[-C--:B------:R-:W-:Y:S01]  /*57a0*/  FMUL.FTZ R50, R50, R51.reuse ;  /* 0x0000003332327220 */ /* 0x080fe20000410000 */
[----:B------:R-:W-:Y:S02]  /*57b0*/  F2FP.BF16.F32.PACK_AB R38, R38, R106 ;  /* 0x0000006a2626723e */ /* 0x000fe400000010ff */
[C---:B------:R-:W-:Y:S01]  /*57c0*/  FFMA.FTZ R59, R15.reuse, R51, -R59 ;  /* 0x000000330f3b7223 */ /* 0x040fe2000001083b */
[----:B------:R-:W-:Y:S01]  /*57d0*/  FFMA.FTZ R50, R15, R49, R50 ;  /* 0x000000310f327223 */ /* 0x000fe20000010032 */
[----:B------:R-:W-:Y:S01]  /*57e0*/  LOP3.LUT R15, R56, 0xffff0000, RZ, 0xc0, !PT ;  /* 0xffff0000380f7812 */ /* 0x000fe200078ec0ff */
[----:B------:R-:W-:Y:S01]  /*57f0*/  IMAD.U32 R56, R58, 0x10000, RZ ;  /* 0x000100003a387824 */ /* 0x000fe200078e00ff */
[----:B------:R-:W-:-:S03]  /*5800*/  LOP3.LUT R49, R12, 0xffff0000, RZ, 0xc0, !PT ;  /* 0xffff00000c317812 */ /* 0x000fc600078ec0ff */
[C---:B------:R-:W-:Y:S01]  /*5810*/  FMUL.FTZ R12, R15.reuse, R39 ;  /* 0x000000270f0c7220 */ /* 0x040fe20000410000 */
[----:B------:R-:W-:-:S03]  /*5820*/  FMUL.FTZ R15, R15, R36 ;  /* 0x000000240f0f7220 */ /* 0x000fc60000410000 */
[C---:B------:R-:W-:Y:S01]  /*5830*/  FFMA.FTZ R12, R49.reuse, R36, -R12 ;  /* 0x00000024310c7223 */ /* 0x040fe2000001080c */
[----:B------:R-:W-:Y:S01]  /*5840*/  FFMA.FTZ R15, R49, R39, R15 ;  /* 0x00000027310f7223 */ /* 0x000fe2000001000f */
[C---:B------:R-:W-:Y:S01]  /*5850*/  IMAD.U32 R39, R48.reuse, 0x10000, RZ ;  /* 0x0001000030277824 */ /* 0x040fe200078e00ff */
[----:B------:R-:W-:Y:S01]  /*5860*/  LOP3.LUT R48, R48, 0xffff0000, RZ, 0xc0, !PT ;  /* 0xffff000030307812 */ /* 0x000fe200078ec0ff */
[C---:B------:R-:W-:Y:S01]  /*5870*/  IMAD.U32 R49, R37.reuse, 0x10000, RZ ;  /* 0x0001000025317824 */ /* 0x040fe200078e00ff */
[----:B------:R-:W-:Y:S01]  /*5880*/  LOP3.LUT R37, R37, 0xffff0000, RZ, 0xc0, !PT ;  /* 0xffff000025257812 */ /* 0x000fe200078ec0ff */
[----:B------:R-:W-:Y:S01]  /*5890*/  FMUL.FTZ R51, R56, R39 ;  /* 0x0000002738337220 */ /* 0x000fe20000410000 */
[----:B------:R-:W-:Y:S02]  /*58a0*/  IMAD.U32 R36, R14, 0x10000, RZ ;  /* 0x000100000e247824 */ /* 0x000fe400078e00ff */
[-C--:B------:R-:W-:Y:S01]  /*58b0*/  FMUL.FTZ R56, R56, R49.reuse ;  /* 0x0000003138387220 */ /* 0x080fe20000410000 */
[----:B------:R-:W-:Y:S01]  /*58c0*/  LOP3.LUT R14, R14, 0xffff0000, RZ, 0xc0, !PT ;  /* 0xffff00000e0e7812 */ /* 0x000fe200078ec0ff */
[----:B------:R-:W-:-:S02]  /*58d0*/  FFMA.FTZ R51, R36, R49, -R51 ;  /* 0x0000003124337223 */ /* 0x000fc40000010833 */
[----:B------:R-:W-:Y:S01]  /*58e0*/  FFMA.FTZ R56, R36, R39, R56 ;  /* 0x0000002724387223 */ /* 0x000fe20000010038 */
[----:B------:R-:W-:Y:S02]  /*58f0*/  LOP3.LUT R36, R58, 0xffff0000, RZ, 0xc0, !PT ;  /* 0xffff00003a247812 */ /* 0x000fe400078ec0ff */
[----:B------:R-:W-:Y:S02]  /*5900*/  F2FP.BF16.F32.PACK_AB R15, R15, R50 ;  /* 0x000000320f0f723e */ /* 0x000fe400000010ff */
[----:B------:R-:W-:Y:S01]  /*5910*/  F2FP.BF16.F32.PACK_AB R12, R12, R59 ;  /* 0x0000003b0c0c723e */ /* 0x000fe200000010ff */
[CC--:B------:R-:W-:Y:S01]  /*5920*/  FMUL.FTZ R39, R36.reuse, R48.reuse ;  /* 0x0000003024277220 */ /* 0x0c0fe20000410000 */
[-C--:B------:R-:W-:Y:S01]  /*5930*/  FMUL.FTZ R36, R36, R37.reuse ;  /* 0x0000002524247220 */ /* 0x080fe20000410000 */
[----:B------:R-:W-:Y:S02]  /*5940*/  IMAD.MOV.U32 R59, RZ, RZ, R38 ;  /* 0x000000ffff3b7224 */ /* 0x000fe400078e0026 */
[C---:B------:R-:W-:Y:S01]  /*5950*/  FFMA.FTZ R39, R14.reuse, R37, -R39 ;  /* 0x000000250e277223 */ /* 0x040fe20000010827 */
[----:B------:R-:W-:-:S04]  /*5960*/  FFMA.FTZ R36, R14, R48, R36 ;  /* 0x000000300e247223 */ /* 0x000fc80000010024 */
[----:B------:R-:W-:Y:S02]  /*5970*/  F2FP.BF16.F32.PACK_AB R39, R39, R51 ;  /* 0x000000332727723e */ /* 0x000fe400000010ff */
[----:B------:R-:W-:Y:S01]  /*5980*/  F2FP.BF16.F32.PACK_AB R36, R36, R56 ;  /* 0x000000382424723e */ /* 0x000fe200000010ff */
[----:B------:R-:W-:Y:S02]  /*5990*/  IMAD.MOV.U32 R56, RZ, RZ, R15 ;  /* 0x000000ffff387224 */ /* 0x000fe400078e000f */
[----:B------:R-:W-:Y:S02]  /*59a0*/  IMAD.MOV.U32 R14, RZ, RZ, R39 ;  /* 0x000000ffff0e7224 */ /* 0x000fe400078e0027 */
[----:B------:R-:W-:Y:S02]  /*59b0*/  IMAD.MOV.U32 R15, RZ, RZ, R105 ;  /* 0x000000ffff0f7224 */ /* 0x000fe400078e0069 */
[----:B------:R-:W-:-:S07]  /*59c0*/  IMAD.MOV.U32 R58, RZ, RZ, R36 ;  /* 0x000000ffff3a7224 */ /* 0x000fce00078e0024 */
.L_x_448:
[----:B------:R-:W-:Y:S05]  /*59d0*/  BSYNC B2 ;  /* 0x0000000000027941 */ /* 0x000fea0003800000 */
.L_x_447:
[----:B---3--:R-:W-:-:S04]  /*59e0*/  LEA R36, P3, R8, R84, 0x1 ;  /* 0x0000005408247211 */ /* 0x008fc800078608ff */
[----:B--2---:R-:W-:Y:S02]  /*59f0*/  LEA.HI.X R37, R8, R85, R91, 0x1, P3 ;  /* 0x0000005508257211 */ /* 0x004fe400018f0c5b */
[----:B------:R-:W-:-:S03]  /*5a00*/  ISETP.GE.AND P3, PT, R104, R11, PT ;  /* 0x0000000b6800720c */ /* 0x000fc60003f66270 */
[----:B----4-:R2:W-:Y:S10]  /*5a10*/  ST.E.128 desc[UR42][R36.64], R12 ;  /* 0x0000000c24007985 */ /* 0x0105f4000c101d2a */
[----:B--2---:R-:W-:-:S05]  /*5a20*/  @!P3 IMAD.WIDE R12, R104, 0x2, R84 ;  /* 0x00000002680cb825 */ /* 0x004fca00078e0254 */
[----:B-1----:R4:W-:Y:S02]  /*5a30*/  @!P3 ST.E.128 desc[UR42][R12.64], R56 ;  /* 0x000000380c00b985 */ /* 0x0029e4000c101d2a */
.L_x_446:
[----:B------:R-:W-:Y:S05]  /*5a40*/  BSYNC B1 ;  /* 0x0000000000017941 */ /* 0x000fea0003800000 */
.L_x_445:
[----:B------:R-:W-:Y:S01]  /*5a50*/  ISETP.NE.AND P3, PT, R27, RZ, PT ;  /* 0x000000ff1b00720c */ /* 0x000fe20003f65270 */
[----:B------:R-:W-:-:S12]  /*5a60*/  BSSY B1, `(.L_x_449) ;  /* 0x000007e000017945 */ /* 0x000fd80003800000 */
[----:B------:R-:W-:Y:S05]  /*5a70*/  @!P3 BRA `(.L_x_450) ;  /* 0x0000000400f0b947 */ /* 0x000fea0003800000 */
[----:B------:R-:W-:Y:S01]  /*5a80*/  LOP3.LUT P4, RZ, R19, 0x1, RZ, 0xc0, !PT ;  /* 0x0000000113ff7812 */ /* 0x000fe2000788c0ff */
[----:B------:R-:W-:Y:S01]  /*5a90*/  BSSY B2, `(.L_x_451) ;  /* 0x0000074000027945 */ /* 0x000fe20003800000 */
[----:B------:R-:W-:Y:S02]  /*5aa0*/  ISETP.GE.AND P3, PT, R3, R96, PT ;  /* 0x000000600300720c */ /* 0x000fe40003f66270 */
[----:B----4-:R-:W-:-:S04]  /*5ab0*/  SEL R12, R98, R103, !P4 ;  /* 0x00000067620c7207 */ /* 0x010fc80006000000 */
        /* <DEDUP_REMOVED lines=12> */
[C---:B------:R-:W-:Y:S02]  /*5b80*/  IMAD R36, R18.reuse, 0x3000, R12 ;  /* 0x0000300012247824 */ /* 0x040fe400078e020c */
[----:B------:R-:W-:Y:S02]  /*5b90*/  IMAD R12, R18, 0x3000, R93 ;  /* 0x00003000120c7824 */ /* 0x000fe400078e025d */
[--C-:B------:R-:W-:Y:S02]  /*5ba0*/  IMAD R36, R36, 0x2, R2.reuse ;  /* 0x0000000224247824 */ /* 0x100fe400078e0202 */
[----:B------:R-:W-:-:S04]  /*5bb0*/  IMAD R12, R12, 0x2, R2 ;  /* 0x000000020c0c7824 */ /* 0x000fc800078e0202 */
[----:B------:R-:W4:Y:S04]  /*5bc0*/  LDS.128 R36, [R36+0x15400] ;  /* 0x0154000024247984 */ /* 0x000f280000000c00 */
[----:B------:R-:W0:Y:S01]  /*5bd0*/  LDS.128 R12, [R12+0x15400] ;  /* 0x015400000c0c7984 */ /* 0x000e220000000c00 */
[----:B------:R-:W-:Y:S05]  /*5be0*/  @P3 BRA `(.L_x_452) ;  /* 0x0000000400783947 */ /* 0x000fea0003800000 */
[----:B------:R-:W-:Y:S01]  /*5bf0*/  SHF.R.U32.HI R50, RZ, 0x10, R45 ;  /* 0x00000010ff327819 */ /* 0x000fe2000001162d */
[----:B-1--4-:R-:W-:Y:S01]  /*5c00*/  IMAD.U32 R57, R37, 0x10000, RZ ;  /* 0x0001000025397824 */ /* 0x012fe200078e00ff */
[--C-:B------:R-:W-:Y:S01]  /*5c10*/  SHF.R.U64 R32, R32, 0x10, R33.reuse ;  /* 0x0000001020207819 */ /* 0x100fe20000001221 */
[----:B0-----:R-:W-:Y:S01]  /*5c20*/  IMAD.U32 R51, R13, 0x10000, RZ ;  /* 0x000100000d337824 */ /* 0x001fe200078e00ff */
[----:B------:R-:W-:Y:S02]  /*5c30*/  SHF.R.U32.HI R33, RZ, 0x10, R33 ;  /* 0x00000010ff217819 */ /* 0x000fe40000011621 */
[----:B------:R-:W-:Y:S02]  /*5c40*/  PRMT R50, R115, 0x5410, R50 ;  /* 0x0000541073327816 */ /* 0x000fe40000000032 */
[----:B------:R-:W-:Y:S02]  /*5c50*/  SHF.R.U64 R34, R34, 0x10, R35 ;  /* 0x0000001022227819 */ /* 0x000fe40000001223 */
[----:B------:R-:W-:Y:S01]  /*5c60*/  PRMT R33, R117, 0x5410, R33 ;  /* 0x0000541075217816 */ /* 0x000fe20000000021 */
[----:B------:R-:W-:Y:S01]  /*5c70*/  IMAD.U32 R56, R50, 0x10000, RZ ;  /* 0x0001000032387824 */ /* 0x000fe200078e00ff */
[----:B------:R-:W-:-:S02]  /*5c80*/  SHF.R.U32.HI R49, RZ, 0x10, R35 ;  /* 0x00000010ff317819 */ /* 0x000fc40000011623 */
[----:B------:R-:W-:Y:S02]  /*5c90*/  SHF.R.U64 R35, R44, 0x10, R45 ;  /* 0x000000102c237819 */ /* 0x000fe4000000122d */
[--C-:B------:R-:W-:Y:S02]  /*5ca0*/  SHF.R.U64 R44, R46, 0x10, R47.reuse ;  /* 0x000000102e2c7819 */ /* 0x100fe4000000122f */
[C---:B------:R-:W-:Y:S02]  /*5cb0*/  PRMT R45, R116.reuse, 0x5432, R34 ;  /* 0x00005432742d7816 */ /* 0x040fe40000000022 */
[----:B------:R-:W-:Y:S01]  /*5cc0*/  SHF.R.U32.HI R46, RZ, 0x10, R47 ;  /* 0x00000010ff2e7819 */ /* 0x000fe2000001162f */
[----:B------:R-:W-:Y:S01]  /*5cd0*/  IMAD.U32 R47, R33, 0x10000, RZ ;  /* 0x00010000212f7824 */ /* 0x000fe200078e00ff */
[----:B------:R-:W-:Y:S01]  /*5ce0*/  PRMT R34, R116, 0x5410, R49 ;  /* 0x0000541074227816 */ /* 0x000fe20000000031 */
[----:B------:R-:W-:Y:S01]  /*5cf0*/  FMUL.FTZ R49, R57, R56 ;  /* 0x0000003839317220 */ /* 0x000fe20000410000 */
[----:B------:R-:W-:-:S02]  /*5d00*/  LOP3.LUT R50, R50, 0xffff0000, RZ, 0xc0, !PT ;  /* 0xffff000032327812 */ /* 0x000fc400078ec0ff */
[----:B------:R-:W-:Y:S01]  /*5d10*/  LOP3.LUT R37, R37, 0xffff0000, RZ, 0xc0, !PT ;  /* 0xffff000025257812 */ /* 0x000fe200078ec0ff */
[-C--:B------:R-:W-:Y:S01]  /*5d20*/  FFMA.FTZ R49, R51, R47.reuse, -R49 ;  /* 0x0000002f33317223 */ /* 0x080fe20000010831 */
[----:B------:R-:W-:Y:S01]  /*5d30*/  FMUL.FTZ R47, R57, R47 ;  /* 0x0000002f392f7220 */ /* 0x000fe20000410000 */
[----:B------:R-:W-:Y:S01]  /*5d40*/  LOP3.LUT R33, R33, 0xffff0000, RZ, 0xc0, !PT ;  /* 0xffff000021217812 */ /* 0x000fe200078ec0ff */
[----:B------:R-:W-:Y:S01]  /*5d50*/  IMAD.U32 R57, R39, 0x10000, RZ ;  /* 0x0001000027397824 */ /* 0x000fe200078e00ff */
[----:B------:R-:W-:Y:S01]  /*5d60*/  PRMT R46, R114, 0x5410, R46 ;  /* 0x00005410722e7816 */ /* 0x000fe2000000002e */
[----:B------:R-:W-:Y:S01]  /*5d70*/  FFMA.FTZ R47, R51, R56, R47 ;  /* 0x00000038332f7223 */ /* 0x000fe2000001002f */
[----:B------:R-:W-:Y:S01]  /*5d80*/  LOP3.LUT R51, R13, 0xffff0000, RZ, 0xc0, !PT ;  /* 0xffff00000d337812 */ /* 0x000fe200078ec0ff */
[----:B------:R-:W-:Y:S01]  /*5d90*/  FMUL.FTZ R13, R37, R50 ;  /* 0x00000032250d7220 */ /* 0x000fe20000410000 */
[----:B------:R-:W-:Y:S01]  /*5da0*/  LOP3.LUT R39, R39, 0xffff0000, RZ, 0xc0, !PT ;  /* 0xffff000027277812 */ /* 0x000fe200078ec0ff */
[C---:B------:R-:W-:Y:S01]  /*5db0*/  IMAD.U32 R56, R46.reuse, 0x10000, RZ ;  /* 0x000100002e387824 */ /* 0x040fe200078e00ff */
[----:B------:R-:W-:Y:S01]  /*5dc0*/  LOP3.LUT R46, R46, 0xffff0000, RZ, 0xc0, !PT ;  /* 0xffff00002e2e7812 */ /* 0x000fe200078ec0ff */
[-C--:B------:R-:W-:Y:S01]  /*5dd0*/  FFMA.FTZ R13, R51, R33.reuse, -R13 ;  /* 0x00000021330d7223 */ /* 0x080fe2000001080d */
[----:B------:R-:W-:Y:S01]  /*5de0*/  FMUL.FTZ R33, R37, R33 ;  /* 0x0000002125217220 */ /* 0x000fe20000410000 */
[----:B------:R-:W-:Y:S01]  /*5df0*/  FMUL.FTZ R37, R57, R56 ;  /* 0x0000003839257220 */ /* 0x000fe20000410000 */
[----:B------:R-:W-:-:S02]  /*5e00*/  PRMT R35, R115, 0x5432, R35 ;  /* 0x0000543273237816 */ /* 0x000fc40000000023 */
[----:B------:R-:W-:Y:S01]  /*5e10*/  FFMA.FTZ R33, R51, R50, R33 ;  /* 0x0000003233217223 */ /* 0x000fe20000010021 */
[C---:B------:R-:W-:Y:S01]  /*5e20*/  IMAD.U32 R51, R15.reuse, 0x10000, RZ ;  /* 0x000100000f337824 */ /* 0x040fe200078e00ff */
[----:B------:R-:W-:Y:S01]  /*5e30*/  LOP3.LUT R15, R15, 0xffff0000, RZ, 0xc0, !PT ;  /* 0xffff00000f0f7812 */ /* 0x000fe200078ec0ff */
[C---:B------:R-:W-:Y:S01]  /*5e40*/  IMAD.U32 R50, R34.reuse, 0x10000, RZ ;  /* 0x0001000022327824 */ /* 0x040fe200078e00ff */
[----:B------:R-:W-:Y:S02]  /*5e50*/  LOP3.LUT R34, R34, 0xffff0000, RZ, 0xc0, !PT ;  /* 0xffff000022227812 */ /* 0x000fe400078ec0ff */
[----:B------:R-:W-:Y:S01]  /*5e60*/  PRMT R32, R117, 0x5432, R32 ;  /* 0x0000543275207816 */ /* 0x000fe20000000020 */
[-C--:B------:R-:W-:Y:S01]  /*5e70*/  FFMA.FTZ R37, R51, R50.reuse, -R37 ;  /* 0x0000003233257223 */ /* 0x080fe20000010825 */
[----:B------:R-:W-:Y:S01]  /*5e80*/  FMUL.FTZ R50, R57, R50 ;  /* 0x0000003239327220 */ /* 0x000fe20000410000 */
[----:B------:R-:W-:Y:S02]  /*5e90*/  F2FP.BF16.F32.PACK_AB R33, R33, R47 ;  /* 0x0000002f2121723e */ /* 0x000fe400000010ff */
[----:B------:R-:W-:Y:S01]  /*5ea0*/  PRMT R44, R114, 0x5432, R44 ;  /* 0x00005432722c7816 */ /* 0x000fe2000000002c */
[----:B------:R-:W-:Y:S01]  /*5eb0*/  FFMA.FTZ R50, R51, R56, R50 ;  /* 0x0000003833327223 */ /* 0x000fe20000010032 */
[----:B------:R-:W-:Y:S01]  /*5ec0*/  FMUL.FTZ R51, R39, R46 ;  /* 0x0000002e27337220 */ /* 0x000fe20000410000 */
[----:B------:R-:W-:-:S03]  /*5ed0*/  F2FP.BF16.F32.PACK_AB R13, R13, R49 ;  /* 0x000000310d0d723e */ /* 0x000fc600000010ff */
[-C--:B------:R-:W-:Y:S01]  /*5ee0*/  FFMA.FTZ R51, R15, R34.reuse, -R51 ;  /* 0x000000220f337223 */ /* 0x080fe20000010833 */
[----:B------:R-:W-:Y:S01]  /*5ef0*/  FMUL.FTZ R34, R39, R34 ;  /* 0x0000002227227220 */ /* 0x000fe20000410000 */
[----:B------:R-:W-:-:S03]  /*5f00*/  IMAD.U32 R39, R36, 0x10000, RZ ;  /* 0x0001000024277824 */ /* 0x000fc600078e00ff */
[----:B------:R-:W-:Y:S01]  /*5f10*/  F2FP.BF16.F32.PACK_AB R51, R51, R37 ;  /* 0x000000253333723e */ /* 0x000fe200000010ff */
[----:B------:R-:W-:Y:S01]  /*5f20*/  FFMA.FTZ R34, R15, R46, R34 ;  /* 0x0000002e0f227223 */ /* 0x000fe20000010022 */
[C---:B------:R-:W-:Y:S01]  /*5f30*/  IMAD.U32 R37, R35.reuse, 0x10000, RZ ;  /* 0x0001000023257824 */ /* 0x040fe200078e00ff */
[----:B------:R-:W-:Y:S01]  /*5f40*/  LOP3.LUT R35, R35, 0xffff0000, RZ, 0xc0, !PT ;  /* 0xffff000023237812 */ /* 0x000fe200078ec0ff */
[C---:B------:R-:W-:Y:S01]  /*5f50*/  IMAD.U32 R46, R32.reuse, 0x10000, RZ ;  /* 0x00010000202e7824 */ /* 0x040fe200078e00ff */
[----:B------:R-:W-:Y:S01]  /*5f60*/  LOP3.LUT R32, R32, 0xffff0000, RZ, 0xc0, !PT ;  /* 0xffff000020207812 */ /* 0x000fe200078ec0ff */
[C---:B------:R-:W-:Y:S01]  /*5f70*/  FMUL.FTZ R47, R39.reuse, R37 ;  /* 0x00000025272f7220 */ /* 0x040fe20000410000 */
[----:B------:R-:W-:Y:S02]  /*5f80*/  IMAD.U32 R15, R12, 0x10000, RZ ;  /* 0x000100000c0f7824 */ /* 0x000fe400078e00ff */
[----:B------:R-:W-:Y:S01]  /*5f90*/  FMUL.FTZ R39, R39, R46 ;  /* 0x0000002e27277220 */ /* 0x000fe20000410000 */
[----:B------:R-:W-:Y:S01]  /*5fa0*/  F2FP.BF16.F32.PACK_AB R34, R34, R50 ;  /* 0x000000322222723e */ /* 0x000fe200000010ff */
[----:B------:R-:W-:-:S02]  /*5fb0*/  FFMA.FTZ R47, R15, R46, -R47 ;  /* 0x0000002e0f2f7223 */ /* 0x000fc4000001082f */
        /* <DEDUP_REMOVED lines=19> */
[----:B------:R-:W-:Y:S01]  /*60f0*/  F2FP.BF16.F32.PACK_AB R15, R15, R39 ;  /* 0x000000270f0f723e */ /* 0x000fe200000010ff */
[----:B------:R-:W-:Y:S01]  /*6100*/  IMAD.MOV.U32 R39, RZ, RZ, R34 ;  /* 0x000000ffff277224 */ /* 0x000fe200078e0022 */
[----:B------:R-:W-:Y:S01]  /*6110*/  F2FP.BF16.F32.PACK_AB R12, R12, R47 ;  /* 0x0000002f0c0c723e */ /* 0x000fe200000010ff */
[CC--:B------:R-:W-:Y:S01]  /*6120*/  FMUL.FTZ R35, R32.reuse, R44.reuse ;  /* 0x0000002c20237220 */ /* 0x0c0fe20000410000 */
[-C--:B------:R-:W-:Y:S01]  /*6130*/  FMUL.FTZ R32, R32, R45.reuse ;  /* 0x0000002d20207220 */ /* 0x080fe20000410000 */
[----:B------:R-:W-:Y:S02]  /*6140*/  IMAD.MOV.U32 R36, RZ, RZ, R15 ;  /* 0x000000ffff247224 */ /* 0x000fe400078e000f */
[C---:B------:R-:W-:Y:S01]  /*6150*/  FFMA.FTZ R35, R14.reuse, R45, -R35 ;  /* 0x0000002d0e237223 */ /* 0x040fe20000010823 */
[----:B------:R-:W-:Y:S01]  /*6160*/  FFMA.FTZ R32, R14, R44, R32 ;  /* 0x0000002c0e207223 */ /* 0x000fe20000010020 */
[----:B------:R-:W-:-:S03]  /*6170*/  IMAD.MOV.U32 R15, RZ, RZ, R51 ;  /* 0x000000ffff0f7224 */ /* 0x000fc600078e0033 */
[----:B------:R-:W-:Y:S01]  /*6180*/  F2FP.BF16.F32.PACK_AB R35, R35, R37 ;  /* 0x000000252323723e */ /* 0x000fe200000010ff */
[----:B------:R-:W-:Y:S01]  /*6190*/  IMAD.MOV.U32 R37, RZ, RZ, R33 ;  /* 0x000000ffff257224 */ /* 0x000fe200078e0021 */
[----:B------:R-:W-:Y:S02]  /*61a0*/  F2FP.BF16.F32.PACK_AB R32, R32, R46 ;  /* 0x0000002e2020723e */ /* 0x000fe400000010ff */
[----:B------:R-:W-:-:S03]  /*61b0*/  MOV R14, R35 ;  /* 0x00000023000e7202 */ /* 0x000fc60000000f00 */
[----:B------:R-:W-:-:S07]  /*61c0*/  IMAD.MOV.U32 R38, RZ, RZ, R32 ;  /* 0x000000ffff267224 */ /* 0x000fce00078e0020 */
.L_x_452:
[----:B------:R-:W-:Y:S05]  /*61d0*/  BSYNC B2 ;  /* 0x0000000000027941 */ /* 0x000fea0003800000 */
.L_x_451:
[----:B---3--:R-:W-:-:S04]  /*61e0*/  LEA R32, P3, R9, R84, 0x1 ;  /* 0x0000005409207211 */ /* 0x008fc800078608ff */
[----:B--2---:R-:W-:Y:S02]  /*61f0*/  LEA.HI.X R33, R9, R85, R90, 0x1, P3 ;  /* 0x0000005509217211 */ /* 0x004fe400018f0c5a */
[----:B------:R-:W-:-:S03]  /*6200*/  ISETP.GE.AND P3, PT, R48, R11, PT ;  /* 0x0000000b3000720c */ /* 0x000fc60003f66270 */
[----:B0-----:R0:W-:Y:S10]  /*6210*/  ST.E.128 desc[UR42][R32.64], R12 ;  /* 0x0000000c20007985 */ /* 0x0011f4000c101d2a */
[----:B0-----:R-:W-:-:S05]  /*6220*/  @!P3 IMAD.WIDE R12, R48, 0x2, R84 ;  /* 0x00000002300cb825 */ /* 0x001fca00078e0254 */
[----:B----4-:R0:W-:Y:S02]  /*6230*/  @!P3 ST.E.128 desc[UR42][R12.64], R36 ;  /* 0x000000240c00b985 */ /* 0x0101e4000c101d2a */
.L_x_450:
[----:B------:R-:W-:Y:S05]  /*6240*/  BSYNC B1 ;  /* 0x0000000000017941 */ /* 0x000fea0003800000 */
.L_x_449:
[----:B------:R-:W-:-:S13]  /*6250*/  ISETP.NE.AND P3, PT, R52, RZ, PT ;  /* 0x000000ff3400720c */ /* 0x000fda0003f65270 */
[----:B------:R-:W-:Y:S05]  /*6260*/  @!P3 BRA `(.L_x_416) ;  /* 0x0000000c001cb947 */ /* 0x000fea0003800000 */
[----:B------:R-:W-:Y:S01]  /*6270*/  LOP3.LUT P4, RZ, R19, 0x2, RZ, 0xc0, !PT ;  /* 0x0000000213ff7812 */ /* 0x000fe2000788c0ff */
[----:B------:R-:W-:Y:S01]  /*6280*/  BSSY B1, `(.L_x_453) ;  /* 0x0000075000017945 */ /* 0x000fe20003800000 */
[----:B0--3--:R-:W-:Y:S02]  /*6290*/  LEA R36, P3, R10, R84, 0x1 ;  /* 0x000000540a247211 */ /* 0x009fe400078608ff */
[----:B------:R-:W-:Y:S02]  /*62a0*/  SEL R103, R98, R103, !P4 ;  /* 0x0000006762677207 */ /* 0x000fe40006000000 */
[----:B--2---:R-:W-:Y:S02]  /*62b0*/  LEA.HI.X R37, R10, R85, R89, 0x1, P3 ;  /* 0x000000550a257211 */ /* 0x004fe400018f0c59 */
[----:B----4-:R-:W-:Y:S02]  /*62c0*/  SHF.R.S32.HI R12, RZ, 0x1f, R103 ;  /* 0x0000001fff0c7819 */ /* 0x010fe40000011467 */
[----:B------:R-:W-:-:S02]  /*62d0*/  ISETP.GE.AND P3, PT, R4, R96, PT ;  /* 0x000000600400720c */ /* 0x000fc40003f66270 */
[----:B------:R-:W-:-:S04]  /*62e0*/  LEA.HI R12, R12, R103, RZ, 0x4 ;  /* 0x000000670c0c7211 */ /* 0x000fc800078f20ff */
[----:B------:R-:W-:-:S04]  /*62f0*/  SHF.R.S32.HI R13, RZ, 0x4, R12 ;  /* 0x00000004ff0d7819 */ /* 0x000fc8000001140c */
[----:B------:R-:W-:-:S04]  /*6300*/  LEA.HI.SX32 R13, R68, R13, 0x1d ;  /* 0x0000000d440d7211 */ /* 0x000fc800078feaff */
[----:B------:R-:W-:Y:S01]  /*6310*/  SHF.R.S32.HI R12, RZ, 0x1f, R13 ;  /* 0x0000001fff0c7819 */ /* 0x000fe2000001140d */
[----:B------:R-:W-:-:S03]  /*6320*/  IMAD.SHL.U32 R38, R13, 0x8, RZ ;  /* 0x000000080d267824 */ /* 0x000fc600078e00ff */
[----:B------:R-:W-:Y:S02]  /*6330*/  LEA.HI R12, R12, R13, RZ, 0x2 ;  /* 0x0000000d0c0c7211 */ /* 0x000fe400078f10ff */
[----:B------:R-:W-:-:S03]  /*6340*/  LOP3.LUT R13, R143, 0x18, R38, 0xf8, !PT ;  /* 0x000000188f0d7812 */ /* 0x000fc600078ef826 */
[----:B------:R-:W-:Y:S01]  /*6350*/  IMAD.SHL.U32 R12, R12, 0x400, RZ ;  /* 0x000004000c0c7824 */ /* 0x000fe200078e00ff */
[----:B------:R-:W-:-:S04]  /*6360*/  LOP3.LUT R13, R13, R144, RZ, 0x3c, !PT ;  /* 0x000000900d0d7212 */ /* 0x000fc800078e3cff */
[----:B------:R-:W-:-:S04]  /*6370*/  LOP3.LUT R12, R12, 0x7ffff000, RZ, 0xc0, !PT ;  /* 0x7ffff0000c0c7812 */ /* 0x000fc800078ec0ff */
[----:B------:R-:W-:-:S05]  /*6380*/  IADD3 R13, R13, R12, R153 ;  /* 0x0000000c0d0d7210 */ /* 0x000fca0007ffe099 */
[C---:B------:R-:W-:Y:S02]  /*6390*/  IMAD R15, R18.reuse, 0x3000, R13 ;  /* 0x00003000120f7824 */ /* 0x040fe400078e020d */
[----:B------:R-:W-:Y:S02]  /*63a0*/  IMAD R13, R18, 0x3000, R92 ;  /* 0x00003000120d7824 */ /* 0x000fe400078e025c */
[--C-:B------:R-:W-:Y:S02]  /*63b0*/  IMAD R32, R15, 0x2, R2.reuse ;  /* 0x000000020f207824 */ /* 0x100fe400078e0202 */
[----:B------:R-:W-:-:S04]  /*63c0*/  IMAD R13, R13, 0x2, R2 ;  /* 0x000000020d0d7824 */ /* 0x000fc800078e0202 */
[----:B------:R-:W0:Y:S04]  /*63d0*/  LDS.128 R32, [R32+0x15400] ;  /* 0x0154000020207984 */ /* 0x000e280000000c00 */
[----:B------:R-:W2:Y:S01]  /*63e0*/  LDS.128 R12, [R13+0x15400] ;  /* 0x015400000d0c7984 */ /* 0x000ea20000000c00 */
[----:B------:R-:W-:Y:S05]  /*63f0*/  @P3 BRA `(.L_x_454) ;  /* 0x0000000400743947 */ /* 0x000fea0003800000 */
[----:B------:R-:W-:Y:S01]  /*6400*/  SHF.R.U64 R39, R40, 0x10, R41 ;  /* 0x0000001028277819 */ /* 0x000fe20000001229 */
[----:B0-----:R-:W-:Y:S01]  /*6410*/  IMAD.U32 R45, R33, 0x10000, RZ ;  /* 0x00010000212d7824 */ /* 0x001fe200078e00ff */
[----:B------:R-:W-:Y:S02]  /*6420*/  SHF.R.U64 R28, R28, 0x10, R29 ;  /* 0x000000101c1c7819 */ /* 0x000fe4000000121d */
[----:B------:R-:W-:Y:S02]  /*6430*/  SHF.R.U32.HI R41, RZ, 0x10, R41 ;  /* 0x00000010ff297819 */ /* 0x000fe40000011629 */
[----:B------:R-:W-:Y:S02]  /*6440*/  SHF.R.U32.HI R29, RZ, 0x10, R29 ;  /* 0x00000010ff1d7819 */ /* 0x000fe4000001161d */
[----:B------:R-:W-:Y:S02]  /*6450*/  PRMT R41, R113, 0x5432, R41 ;  /* 0x0000543271297816 */ /* 0x000fe40000000029 */
[----:B------:R-:W-:-:S02]  /*6460*/  PRMT R29, R111, 0x5432, R29 ;  /* 0x000054326f1d7816 */ /* 0x000fc4000000001d */
[--C-:B------:R-:W-:Y:S01]  /*6470*/  SHF.R.U64 R40, R42, 0x10, R43.reuse ;  /* 0x000000102a287819 */ /* 0x100fe2000000122b */
[----:B------:R-:W-:Y:S01]  /*6480*/  IMAD.U32 R44, R41, 0x10000, RZ ;  /* 0x00010000292c7824 */ /* 0x000fe200078e00ff */
[----:B------:R-:W-:Y:S01]  /*6490*/  SHF.R.U32.HI R42, RZ, 0x10, R43 ;  /* 0x00000010ff2a7819 */ /* 0x000fe2000001162b */
[----:B------:R-:W-:Y:S01]  /*64a0*/  IMAD.U32 R46, R29, 0x10000, RZ ;  /* 0x000100001d2e7824 */ /* 0x000fe200078e00ff */
[----:B------:R-:W-:Y:S01]  /*64b0*/  LOP3.LUT R41, R41, 0xffff0000, RZ, 0xc0, !PT ;  /* 0xffff000029297812 */ /* 0x000fe200078ec0ff */
[----:B------:R-:W-:Y:S01]  /*64c0*/  FMUL.FTZ R47, R45, R44 ;  /* 0x0000002c2d2f7220 */ /* 0x000fe20000410000 */
[----:B--2---:R-:W-:Y:S02]  /*64d0*/  IMAD.U32 R43, R13, 0x10000, RZ ;  /* 0x000100000d2b7824 */ /* 0x004fe400078e00ff */
[-C--:B------:R-:W-:Y:S01]  /*64e0*/  FMUL.FTZ R45, R45, R46.reuse ;  /* 0x0000002e2d2d7220 */ /* 0x080fe20000410000 */
[----:B------:R-:W-:Y:S01]  /*64f0*/  LOP3.LUT R29, R29, 0xffff0000, RZ, 0xc0, !PT ;  /* 0xffff00001d1d7812 */ /* 0x000fe200078ec0ff */
[----:B------:R-:W-:-:S02]  /*6500*/  FFMA.FTZ R47, R43, R46, -R47 ;  /* 0x0000002e2b2f7223 */ /* 0x000fc4000001082f */
[----:B------:R-:W-:Y:S01]  /*6510*/  FFMA.FTZ R45, R43, R44, R45 ;  /* 0x0000002c2b2d7223 */ /* 0x000fe2000001002d */
[----:B------:R-:W-:Y:S02]  /*6520*/  LOP3.LUT R43, R33, 0xffff0000, RZ, 0xc0, !PT ;  /* 0xffff0000212b7812 */ /* 0x000fe400078ec0ff */
[--C-:B------:R-:W-:Y:S02]  /*6530*/  SHF.R.U64 R30, R30, 0x10, R31.reuse ;  /* 0x000000101e1e7819 */ /* 0x100fe4000000121f */
[----:B------:R-:W-:Y:S01]  /*6540*/  SHF.R.U32.HI R31, RZ, 0x10, R31 ;  /* 0x00000010ff1f7819 */ /* 0x000fe2000001161f */
[----:B------:R-:W-:Y:S01]  /*6550*/  FMUL.FTZ R33, R43, R41 ;  /* 0x000000292b217220 */ /* 0x000fe20000410000 */
[----:B------:R-:W-:Y:S01]  /*6560*/  LOP3.LUT R13, R13, 0xffff0000, RZ, 0xc0, !PT ;  /* 0xffff00000d0d7812 */ /* 0x000fe200078ec0ff */
[----:B------:R-:W-:Y:S01]  /*6570*/  FMUL.FTZ R43, R43, R29 ;  /* 0x0000001d2b2b7220 */ /* 0x000fe20000410000 */
[----:B------:R-:W-:Y:S02]  /*6580*/  PRMT R42, R112, 0x5432, R42 ;  /* 0x00005432702a7816 */ /* 0x000fe4000000002a */
[----:B------:R-:W-:Y:S01]  /*6590*/  PRMT R31, R110, 0x5432, R31 ;  /* 0x000054326e1f7816 */ /* 0x000fe2000000001f */
[----:B------:R-:W-:Y:S01]  /*65a0*/  FFMA.FTZ R43, R13, R41, R43 ;  /* 0x000000290d2b7223 */ /* 0x000fe2000001002b */
[----:B------:R-:W-:-:S02]  /*65b0*/  IMAD.U32 R41, R35, 0x10000, RZ ;  /* 0x0001000023297824 */ /* 0x000fc400078e00ff */
[----:B------:R-:W-:Y:S01]  /*65c0*/  FFMA.FTZ R33, R13, R29, -R33 ;  /* 0x0000001d0d217223 */ /* 0x000fe20000010821 */
[C---:B------:R-:W-:Y:S01]  /*65d0*/  IMAD.U32 R44, R42.reuse, 0x10000, RZ ;  /* 0x000100002a2c7824 */ /* 0x040fe200078e00ff */
[----:B------:R-:W-:Y:S01]  /*65e0*/  LOP3.LUT R42, R42, 0xffff0000, RZ, 0xc0, !PT ;  /* 0xffff00002a2a7812 */ /* 0x000fe200078ec0ff */
[----:B------:R-:W-:Y:S01]  /*65f0*/  IMAD.U32 R46, R31, 0x10000, RZ ;  /* 0x000100001f2e7824 */ /* 0x000fe200078e00ff */
[----:B------:R-:W-:Y:S01]  /*6600*/  LOP3.LUT R35, R35, 0xffff0000, RZ, 0xc0, !PT ;  /* 0xffff000023237812 */ /* 0x000fe200078ec0ff */
[----:B------:R-:W-:Y:S02]  /*6610*/  IMAD.U32 R13, R15, 0x10000, RZ ;  /* 0x000100000f0d7824 */ /* 0x000fe400078e00ff */
[C---:B------:R-:W-:Y:S01]  /*6620*/  FMUL.FTZ R48, R41.reuse, R44 ;  /* 0x0000002c29307220 */ /* 0x040fe20000410000 */
[-C--:B------:R-:W-:Y:S01]  /*6630*/  FMUL.FTZ R41, R41, R46.reuse ;  /* 0x0000002e29297220 */ /* 0x080fe20000410000 */
[----:B------:R-:W-:Y:S02]  /*6640*/  LOP3.LUT R15, R15, 0xffff0000, RZ, 0xc0, !PT ;  /* 0xffff00000f0f7812 */ /* 0x000fe400078ec0ff */
[C---:B------:R-:W-:Y:S01]  /*6650*/  FFMA.FTZ R29, R13.reuse, R46, -R48 ;  /* 0x0000002e0d1d7223 */ /* 0x040fe20000010830 */
[----:B------:R-:W-:Y:S01]  /*6660*/  FFMA.FTZ R13, R13, R44, R41 ;  /* 0x0000002c0d0d7223 */ /* 0x000fe20000010029 */
[----:B------:R-:W-:Y:S01]  /*6670*/  LOP3.LUT R44, R31, 0xffff0000, RZ, 0xc0, !PT ;  /* 0xffff00001f2c7812 */ /* 0x000fe200078ec0ff */
[----:B------:R-:W-:Y:S01]  /*6680*/  FMUL.FTZ R46, R35, R42 ;  /* 0x0000002a232e7220 */ /* 0x000fe20000410000 */
[----:B------:R-:W-:-:S02]  /*6690*/  PRMT R39, R113, 0x5410, R39 ;  /* 0x0000541071277816 */ /* 0x000fc40000000027 */
[----:B------:R-:W-:Y:S01]  /*66a0*/  PRMT R28, R111, 0x5410, R28 ;  /* 0x000054106f1c7816 */ /* 0x000fe2000000001c */
[-C--:B------:R-:W-:Y:S01]  /*66b0*/  FMUL.FTZ R35, R35, R44.reuse ;  /* 0x0000002c23237220 */ /* 0x080fe20000410000 */
[----:B------:R-:W-:Y:S01]  /*66c0*/  FFMA.FTZ R31, R15, R44, -R46 ;  /* 0x0000002c0f1f7223 */ /* 0x000fe2000001082e */
[C---:B------:R-:W-:Y:S01]  /*66d0*/  IMAD.U32 R41, R39.reuse, 0x10000, RZ ;  /* 0x0001000027297824 */ /* 0x040fe200078e00ff */
[----:B------:R-:W-:Y:S01]  /*66e0*/  LOP3.LUT R39, R39, 0xffff0000, RZ, 0xc0, !PT ;  /* 0xffff000027277812 */ /* 0x000fe200078ec0ff */
[----:B------:R-:W-:Y:S01]  /*66f0*/  FFMA.FTZ R15, R15, R42, R35 ;  /* 0x0000002a0f0f7223 */ /* 0x000fe20000010023 */
[C---:B------:R-:W-:Y:S01]  /*6700*/  IMAD.U32 R42, R32.reuse, 0x10000, RZ ;  /* 0x00010000202a7824 */ /* 0x040fe200078e00ff */
[----:B------:R-:W-:Y:S01]  /*6710*/  LOP3.LUT R32, R32, 0xffff0000, RZ, 0xc0, !PT ;  /* 0xffff000020207812 */ /* 0x000fe200078ec0ff */
[----:B------:R-:W-:Y:S01]  /*6720*/  IMAD.U32 R44, R28, 0x10000, RZ ;  /* 0x000100001c2c7824 */ /* 0x000fe200078e00ff */
[----:B------:R-:W-:Y:S01]  /*6730*/  PRMT R40, R112, 0x5410, R40 ;  /* 0x0000541070287816 */ /* 0x000fe20000000028 */
[----:B------:R-:W-:Y:S01]  /*6740*/  FMUL.FTZ R46, R42, R41 ;  /* 0x000000292a2e7220 */ /* 0x000fe20000410000 */
[----:B------:R-:W-:-:S02]  /*6750*/  IMAD.U32 R35, R12, 0x10000, RZ ;  /* 0x000100000c237824 */ /* 0x000fc400078e00ff */
[-C--:B------:R-:W-:Y:S01]  /*6760*/  FMUL.FTZ R42, R42, R44.reuse ;  /* 0x0000002c2a2a7220 */ /* 0x080fe20000410000 */
[----:B------:R-:W-:Y:S01]  /*6770*/  LOP3.LUT R12, R12, 0xffff0000, RZ, 0xc0, !PT ;  /* 0xffff00000c0c7812 */ /* 0x000fe200078ec0ff */
[C---:B------:R-:W-:Y:S02]  /*6780*/  FFMA.FTZ R46, R35.reuse, R44, -R46 ;  /* 0x0000002c232e7223 */ /* 0x040fe4000001082e */
[----:B------:R-:W-:Y:S01]  /*6790*/  FFMA.FTZ R42, R35, R41, R42 ;  /* 0x00000029232a7223 */ /* 0x000fe2000001002a */
[----:B------:R-:W-:Y:S01]  /*67a0*/  LOP3.LUT R35, R28, 0xffff0000, RZ, 0xc0, !PT ;  /* 0xffff00001c237812 */ /* 0x000fe200078ec0ff */
[----:B------:R-:W-:Y:S01]  /*67b0*/  FMUL.FTZ R41, R32, R39 ;  /* 0x0000002720297220 */ /* 0x000fe20000410000 */
[----:B------:R-:W-:Y:S01]  /*67c0*/  PRMT R30, R110, 0x5410, R30 ;  /* 0x000054106e1e7816 */ /* 0x000fe2000000001e */
[----:B------:R-:W-:Y:S01]  /*67d0*/  IMAD.U32 R28, R34, 0x10000, RZ ;  /* 0x00010000221c7824 */ /* 0x000fe200078e00ff */
[----:B------:R-:W-:Y:S01]  /*67e0*/  F2FP.BF16.F32.PACK_AB R33, R33, R47 ;  /* 0x0000002f2121723e */ /* 0x000fe200000010ff */
[-C--:B------:R-:W-:Y:S01]  /*67f0*/  FMUL.FTZ R32, R32, R35.reuse ;  /* 0x0000002320207220 */ /* 0x080fe20000410000 */
[----:B------:R-:W-:Y:S01]  /*6800*/  FFMA.FTZ R35, R12, R35, -R41 ;  /* 0x000000230c237223 */ /* 0x000fe20000010829 */
[C---:B------:R-:W-:Y:S01]  /*6810*/  IMAD.U32 R41, R40.reuse, 0x10000, RZ ;  /* 0x0001000028297824 */ /* 0x040fe200078e00ff */
[----:B------:R-:W-:Y:S01]  /*6820*/  LOP3.LUT R40, R40, 0xffff0000, RZ, 0xc0, !PT ;  /* 0xffff000028287812 */ /* 0x000fe200078ec0ff */
[----:B------:R-:W-:-:S02]  /*6830*/  IMAD.U32 R49, R30, 0x10000, RZ ;  /* 0x000100001e317824 */ /* 0x000fc400078e00ff */
[----:B------:R-:W-:Y:S01]  /*6840*/  FFMA.FTZ R39, R12, R39, R32 ;  /* 0x000000270c277223 */ /* 0x000fe20000010020 */
[----:B------:R-:W-:Y:S01]  /*6850*/  FMUL.FTZ R51, R28, R41 ;  /* 0x000000291c337220 */ /* 0x000fe20000410000 */
[----:B------:R-:W-:Y:S02]  /*6860*/  IMAD.U32 R12, R14, 0x10000, RZ ;  /* 0x000100000e0c7824 */ /* 0x000fe400078e00ff */
[-C--:B------:R-:W-:Y:S01]  /*6870*/  FMUL.FTZ R28, R28, R49.reuse ;  /* 0x000000311c1c7220 */ /* 0x080fe20000410000 */
[----:B------:R-:W-:Y:S01]  /*6880*/  LOP3.LUT R30, R30, 0xffff0000, RZ, 0xc0, !PT ;  /* 0xffff00001e1e7812 */ /* 0x000fe200078ec0ff */
[C---:B------:R-:W-:Y:S02]  /*6890*/  FFMA.FTZ R32, R12.reuse, R49, -R51 ;  /* 0x000000310c207223 */ /* 0x040fe40000010833 */
[----:B------:R-:W-:Y:S01]  /*68a0*/  FFMA.FTZ R28, R12, R41, R28 ;  /* 0x000000290c1c7223 */ /* 0x000fe2000001001c */
[----:B------:R-:W-:Y:S02]  /*68b0*/  LOP3.LUT R41, R34, 0xffff0000, RZ, 0xc0, !PT ;  /* 0xffff000022297812 */ /* 0x000fe400078ec0ff */
[----:B------:R-:W-:-:S02]  /*68c0*/  LOP3.LUT R49, R14, 0xffff0000, RZ, 0xc0, !PT ;  /* 0xffff00000e317812 */ /* 0x000fc400078ec0ff */
[----:B------:R-:W-:Y:S01]  /*68d0*/  F2FP.BF16.F32.PACK_AB R29, R31, R29 ;  /* 0x0000001d1f1d723e */ /* 0x000fe200000010ff */
[C---:B------:R-:W-:Y:S01]  /*68e0*/  FMUL.FTZ R12, R41.reuse, R40 ;  /* 0x00000028290c7220 */ /* 0x040fe20000410000 */
[-C--:B------:R-:W-:Y:S01]  /*68f0*/  FMUL.FTZ R51, R41, R30.reuse ;  /* 0x0000001e29337220 */ /* 0x080fe20000410000 */
[----:B------:R-:W-:Y:S02]  /*6900*/  F2FP.BF16.F32.PACK_AB R43, R43, R45 ;  /* 0x0000002d2b2b723e */ /* 0x000fe400000010ff */
[C---:B------:R-:W-:Y:S01]  /*6910*/  FFMA.FTZ R41, R49.reuse, R30, -R12 ;  /* 0x0000001e31297223 */ /* 0x040fe2000001080c */
[----:B------:R-:W-:Y:S01]  /*6920*/  FFMA.FTZ R51, R49, R40, R51 ;  /* 0x0000002831337223 */ /* 0x000fe20000010033 */
[----:B------:R-:W-:Y:S01]  /*6930*/  F2FP.BF16.F32.PACK_AB R30, R15, R13 ;  /* 0x0000000d0f1e723e */ /* 0x000fe200000010ff */
[----:B------:R-:W-:Y:S01]  /*6940*/  IMAD.MOV.U32 R13, RZ, RZ, R33 ;  /* 0x000000ffff0d7224 */ /* 0x000fe200078e0021 */
[----:B------:R-:W-:Y:S01]  /*6950*/  F2FP.BF16.F32.PACK_AB R42, R39, R42 ;  /* 0x0000002a272a723e */ /* 0x000fe200000010ff */
[----:B------:R-:W-:Y:S01]  /*6960*/  IMAD.MOV.U32 R33, RZ, RZ, R43 ;  /* 0x000000ffff217224 */ /* 0x000fe200078e002b */
[----:B------:R-:W-:Y:S01]  /*6970*/  F2FP.BF16.F32.PACK_AB R12, R35, R46 ;  /* 0x0000002e230c723e */ /* 0x000fe200000010ff */
[----:B------:R-:W-:Y:S01]  /*6980*/  IMAD.MOV.U32 R15, RZ, RZ, R29 ;  /* 0x000000ffff0f7224 */ /* 0x000fe200078e001d */
[----:B------:R-:W-:Y:S01]  /*6990*/  F2FP.BF16.F32.PACK_AB R14, R41, R32 ;  /* 0x00000020290e723e */ /* 0x000fe200000010ff */
[----:B------:R-:W-:Y:S01]  /*69a0*/  IMAD.MOV.U32 R32, RZ, RZ, R42 ;  /* 0x000000ffff207224 */ /* 0x000fe200078e002a */
[----:B------:R-:W-:Y:S01]  /*69b0*/  F2FP.BF16.F32.PACK_AB R34, R51, R28 ;  /* 0x0000001c3322723e */ /* 0x000fe200000010ff */
[----:B------:R-:W-:-:S07]  /*69c0*/  IMAD.MOV.U32 R35, RZ, RZ, R30 ;  /* 0x000000ffff237224 */ /* 0x000fce00078e001e */
.L_x_454:
[----:B------:R-:W-:Y:S05]  /*69d0*/  BSYNC B1 ;  /* 0x0000000000017941 */ /* 0x000fea0003800000 */
.L_x_453:
[----:B--2---:R2:W-:Y:S01]  /*69e0*/  ST.E.128 desc[UR42][R36.64], R12 ;  /* 0x0000000c24007985 */ /* 0x0045e2000c101d2a */
[----:B------:R-:W-:-:S13]  /*69f0*/  ISETP.GE.AND P3, PT, R38, R11, PT ;  /* 0x0000000b2600720c */ /* 0x000fda0003f66270 */
[----:B------:R-:W-:Y:S05]  /*6a00*/  @P3 BRA `(.L_x_416) ;  /* 0x0000000400343947 */ /* 0x000fea0003800000 */
[----:B------:R-:W-:-:S05]  /*6a10*/  IMAD.WIDE R84, R38, 0x2, R84 ;  /* 0x0000000226547825 */ /* 0x000fca00078e0254 */
[----:B0-----:R0:W-:Y:S01]  /*6a20*/  ST.E.128 desc[UR42][R84.64], R32 ;  /* 0x0000002054007985 */ /* 0x0011e2000c101d2a */
[----:B------:R-:W-:Y:S05]  /*6a30*/  BRA `(.L_x_416) ;  /* 0x0000000400287947 */ /* 0x000fea0003800000 */
.L_x_408:
[----:B------:R-:W-:-:S06]  /*6a40*/  UISETP.NE.AND UP0, UPT, UR39, 0x3, UPT ;  /* 0x000000032700788c */ /* 0x000fcc000bf05270 */
[----:B------:R-:W-:-:S13]  /*6a50*/  PLOP3.LUT P2, PT, PT, PT, UP0, 0x80, 0x0 ;  /* 0x000000000000781c */ /* 0x000fda0003f4f008 */
[----:B------:R-:W-:Y:S05]  /*6a60*/  @!P2 BRA `(.L_x_455) ;  /* 0x000000000004a947 */ /* 0x000fea0003800000 */
[----:B------:R-:W-:Y:S01]  /*6a70*/  BPT.TRAP 0x1 ;  /* 0x000000040000795c */ /* 0x000fe20000300000 */
.L_x_455:
[----:B------:R-:W-:Y:S01]  /*6a80*/  IMAD R53, R18, 0x8, R2 ;  /* 0x0000000812357824 */ /* 0x000fe200078e0202 */
[----:B------:R-:W-:Y:S01]  /*6a90*/  SHF.L.U32 R80, R140, 0x1f, RZ ;  /* 0x0000001f8c507819 */ /* 0x000fe200000006ff */
[----:B------:R-:W-:Y:S01]  /*6aa0*/  BSSY B1, `(.L_x_456) ;  /* 0x0000004000017945 */ /* 0x000fe20003800000 */
[----:B------:R-:W-:Y:S02]  /*6ab0*/  SHF.R.S32.HI R77, RZ, 0x1f, R76 ;  /* 0x0000001fff4d7819 */ /* 0x000fe4000001144c */
[----:B------:R-:W0:Y:S02]  /*6ac0*/  SYNCS.PHASECHK.TRANS64.TRYWAIT P3, [R53+URZ+0x2d890], R80 ;  /* 0x02d89050350075a7 */ /* 0x000e24000806017f */
[----:B0-----:R-:W-:Y:S05]  /*6ad0*/  @!P3 BRA `(.L_x_457) ;  /* 0x000001580018b947 */ /* 0x001fea0003800000 */
.L_x_682:
[----:B------:R-:W-:Y:S05]  /*6ae0*/  BSYNC B1 ;  /* 0x0000000000017941 */ /* 0x000fea0003800000 */
.L_x_456:
[----:B------:R-:W-:Y:S01]  /*6af0*/  ULDC.64 UR4, c[0x0][0x300] ;  /* 0x0000c00000047ab9 */ /* 0x000fe20000000a00 */
[----:B-----5:R-:W-:Y:S01]  /*6b00*/  SHF.R.S32.HI R78, RZ, 0x1f, R75 ;  /* 0x0000001fff4e7819 */ /* 0x020fe2000001144b */
[----:B------:R-:W-:Y:S01]  /*6b10*/  IMAD R15, R77, UR4, RZ ;  /* 0x000000044d0f7c24 */ /* 0x000fe2000f8e02ff */
[----:B------:R-:W-:Y:S01]  /*6b20*/  ULDC.64 UR6, c[0x0][0x2e8] ;  /* 0x0000ba0000067ab9 */ /* 0x000fe20000000a00 */
[----:B------:R-:W-:-:S04]  /*6b30*/  IMAD.WIDE.U32 R12, R76, UR4, RZ ;  /* 0x000000044c0c7c25 */ /* 0x000fc8000f8e00ff */
[----:B------:R-:W-:Y:S01]  /*6b40*/  IMAD R15, R76, UR5, R15 ;  /* 0x000000054c0f7c24 */ /* 0x000fe2000f8e020f */
[----:B------:R-:W-:Y:S01]  /*6b50*/  ULDC.64 UR4, c[0x0][0x310] ;  /* 0x0000c40000047ab9 */ /* 0x000fe20000000a00 */
[----:B------:R-:W-:Y:S02]  /*6b60*/  IMAD R79, R11, -0x80, R24 ;  /* 0xffffff800b4f7824 */ /* 0x000fe400078e0218 */
[----:B------:R-:W-:Y:S02]  /*6b70*/  IMAD R14, R78, UR4, RZ ;  /* 0x000000044e0e7c24 */ /* 0x000fe4000f8e02ff */
[----:B------:R-:W-:Y:S01]  /*6b80*/  IMAD.IADD R13, R13, 0x1, R15 ;  /* 0x000000010d0d7824 */ /* 0x000fe200078e020f */
[----:B------:R-:W-:Y:S01]  /*6b90*/  VIMNMX R79, R79, 0x80, PT ;  /* 0x000000804f4f7848 */ /* 0x000fe20003fe0100 */
[C---:B------:R-:W-:Y:S02]  /*6ba0*/  IMAD R15, R75.reuse, UR5, R14 ;  /* 0x000000054b0f7c24 */ /* 0x040fe4000f8e020e */
[----:B------:R-:W-:Y:S01]  /*6bb0*/  IMAD.WIDE.U32 R12, R75, UR4, R12 ;  /* 0x000000044b0c7c25 */ /* 0x000fe2000f8e000c */
[----:B------:R-:W-:-:S03]  /*6bc0*/  ULDC.64 UR4, c[0x0][0x308] ;  /* 0x0000c20000047ab9 */ /* 0x000fc60000000a00 */
[----:B------:R-:W-:Y:S02]  /*6bd0*/  IMAD.IADD R13, R13, 0x1, R15 ;  /* 0x000000010d0d7824 */ /* 0x000fe400078e020f */
[----:B------:R-:W-:Y:S01]  /*6be0*/  IMAD.WIDE.U32 R12, R137, UR4, R12 ;  /* 0x00000004890c7c25 */ /* 0x000fe2000f8e000c */
[----:B------:R-:W-:-:S03]  /*6bf0*/  UMOV UR4, 0xffffffff ;  /* 0xffffffff00047882 */ /* 0x000fc60000000000 */
[----:B------:R-:W-:Y:S01]  /*6c00*/  IMAD R13, R137, UR5, R13 ;  /* 0x00000005890d7c24 */ /* 0x000fe2000f8e020d */
[----:B------:R-:W-:-:S04]  /*6c10*/  LEA R35, P3, R12, UR6, 0x1 ;  /* 0x000000060c237c11 */ /* 0x000fc8000f8608ff */
[----:B------:R-:W-:Y:S02]  /*6c20*/  LEA.HI.X R13, R12, UR7, R13, 0x1, P3 ;  /* 0x000000070c0d7c11 */ /* 0x000fe400098f0c0d */
[----:B------:R-:W-:Y:S01]  /*6c30*/  ISETP.GT.AND P3, PT, R79, R141, PT ;  /* 0x0000008d4f00720c */ /* 0x000fe20003f64270 */
[----:B------:R-:W-:-:S12]  /*6c40*/  BRA.DIV UR4, `(.L_x_458) ;  /* 0x0000015604d07947 */ /* 0x000fd8000b800000 */
[----:B------:R1:W2:Y:S04]  /*6c50*/  SHFL.IDX PT, R34, R13, RZ, 0x1e1f ;  /* 0x001e1fff0d227589 */ /* 0x0002a800000e0000 */
[----:B------:R-:W3:Y:S02]  /*6c60*/  SHFL.IDX PT, R35, R35, RZ, 0x1e1f ;  /* 0x001e1fff23237589 */ /* 0x000ee400000e0000 */
.L_x_686:
[----:B------:R-:W-:Y:S05]  /*6c70*/  @!P3 BRA `(.L_x_416) ;  /* 0x000000000098b947 */ /* 0x000fea0003800000 */
[----:B------:R-:W4:Y:S01]  /*6c80*/  LDL R12, [R1+0x2c] ;  /* 0x00002c00010c7983 */ /* 0x000f220000100800 */
[----:B------:R-:W-:-:S03]  /*6c90*/  ULDC UR4, c[0x0][0x2f4] ;  /* 0x0000bd0000047ab9 */ /* 0x000fc60000000800 */
[----:B------:R-:W5:Y:S04]  /*6ca0*/  LDL R11, [R1+0x28] ;  /* 0x00002800010b7983 */ /* 0x000f680000100800 */
[----:B------:R-:W5:Y:S01]  /*6cb0*/  LDL R36, [R1+0x24] ;  /* 0x0000240001247983 */ /* 0x000f620000100800 */
[----:B------:R-:W-:Y:S02]  /*6cc0*/  ISETP.GE.AND P5, PT, R16, UR4, PT ;  /* 0x0000000410007c0c */ /* 0x000fe4000bfa6270 */
[----:B------:R-:W-:-:S11]  /*6cd0*/  ISETP.GE.AND P4, PT, R23, UR4, PT ;  /* 0x0000000417007c0c */ /* 0x000fd6000bf86270 */
[----:B---3--:R-:W-:-:S04]  /*6ce0*/  @!P5 LEA R32, P3, R16, R35, 0x1 ;  /* 0x000000231020d211 */ /* 0x008fc800078608ff */
[----:B--2---:R-:W-:Y:S02]  /*6cf0*/  @!P5 LEA.HI.X R33, R16, R34, R17, 0x1, P3 ;  /* 0x000000221021d211 */ /* 0x004fe400018f0c11 */
[----:B------:R-:W-:-:S04]  /*6d00*/  @!P4 LEA R30, P3, R23, R35, 0x1 ;  /* 0x00000023171ec211 */ /* 0x000fc800078608ff */
[----:B----4-:R-:W-:Y:S02]  /*6d10*/  @!P4 LEA.HI.X R31, R23, R34, R12, 0x1, P3 ;  /* 0x00000022171fc211 */ /* 0x010fe400018f0c0c */
[----:B-1----:R-:W1:Y:S01]  /*6d20*/  @!P5 LDS.128 R12, [R55+0x15000] ;  /* 0x01500000370cd984 */ /* 0x002e620000000c00 */
[----:B------:R-:W-:-:S13]  /*6d30*/  ISETP.GE.AND P3, PT, R22, UR4, PT ;  /* 0x0000000416007c0c */ /* 0x000fda000bf66270 */
[----:B------:R-:W-:-:S04]  /*6d40*/  @!P3 LEA R28, P6, R22, R35, 0x1 ;  /* 0x00000023161cb211 */ /* 0x000fc800078c08ff */
[----:B-----5:R-:W-:Y:S01]  /*6d50*/  @!P3 LEA.HI.X R29, R22, R34, R11, 0x1, P6 ;  /* 0x00000022161db211 */ /* 0x020fe200030f0c0b */
[----:B-1----:R1:W-:Y:S01]  /*6d60*/  @!P5 ST.E.128 desc[UR42][R32.64], R12 ;  /* 0x0000000c2000d985 */ /* 0x0023e2000c101d2a */
[----:B------:R-:W-:-:S13]  /*6d70*/  ISETP.GE.AND P5, PT, R3, UR4, PT ;  /* 0x0000000403007c0c */ /* 0x000fda000bfa6270 */
[----:B------:R-:W2:Y:S01]  /*6d80*/  @!P5 LDS.128 R12, [R54+0x15000] ;  /* 0x01500000360cd984 */ /* 0x000ea20000000c00 */
[----:B------:R-:W-:Y:S01]  /*6d90*/  @!P5 SHF.L.U32 R11, R156, 0x3, RZ ;  /* 0x000000039c0bd819 */ /* 0x000fe200000006ff */
[----:B-1----:R-:W-:Y:S02]  /*6da0*/  @!P5 IMAD.MOV.U32 R32, RZ, RZ, R35 ;  /* 0x000000ffff20d224 */ /* 0x002fe400078e0023 */
[----:B------:R-:W-:Y:S02]  /*6db0*/  @!P5 IMAD.MOV.U32 R33, RZ, RZ, R34 ;  /* 0x000000ffff21d224 */ /* 0x000fe400078e0022 */
[----:B------:R-:W-:-:S05]  /*6dc0*/  @!P5 IMAD.WIDE R32, R11, 0x2, R32 ;  /* 0x000000020b20d825 */ /* 0x000fca00078e0220 */
[----:B--2---:R1:W-:Y:S01]  /*6dd0*/  @!P5 ST.E.128 desc[UR42][R32.64], R12 ;  /* 0x0000000c2000d985 */ /* 0x0043e2000c101d2a */
[----:B------:R-:W-:-:S13]  /*6de0*/  ISETP.GE.AND P5, PT, R4, UR4, PT ;  /* 0x0000000404007c0c */ /* 0x000fda000bfa6270 */
[----:B------:R-:W2:Y:S01]  /*6df0*/  @!P5 LDS.128 R12, [R55+0x17000] ;  /* 0x01700000370cd984 */ /* 0x000ea20000000c00 */
[----:B------:R-:W-:Y:S02]  /*6e00*/  @!P5 IMAD.SHL.U32 R11, R157, 0x8, RZ ;  /* 0x000000089d0bd824 */ /* 0x000fe400078e00ff */
[----:B-1----:R-:W-:Y:S02]  /*6e10*/  @!P5 IMAD.MOV.U32 R32, RZ, RZ, R35 ;  /* 0x000000ffff20d224 */ /* 0x002fe400078e0023 */
[----:B------:R-:W-:Y:S02]  /*6e20*/  @!P5 IMAD.MOV.U32 R33, RZ, RZ, R34 ;  /* 0x000000ffff21d224 */ /* 0x000fe400078e0022 */
[----:B------:R-:W-:-:S05]  /*6e30*/  @!P5 IMAD.WIDE R32, R11, 0x2, R32 ;  /* 0x000000020b20d825 */ /* 0x000fca00078e0220 */
[----:B--2---:R1:W-:Y:S01]  /*6e40*/  @!P5 ST.E.128 desc[UR42][R32.64], R12 ;  /* 0x0000000c2000d985 */ /* 0x0043e2000c101d2a */
[----:B------:R-:W-:-:S03]  /*6e50*/  ISETP.GE.AND P5, PT, R136, UR4, PT ;  /* 0x0000000488007c0c */ /* 0x000fc6000bfa6270 */
[----:B------:R-:W2:Y:S10]  /*6e60*/  @!P4 LDS.128 R12, [R54+0x17000] ;  /* 0x01700000360cc984 */ /* 0x000eb40000000c00 */
[----:B-1----:R-:W-:-:S04]  /*6e70*/  @!P5 LEA R32, P6, R136, R35, 0x1 ;  /* 0x000000238820d211 */ /* 0x002fc800078c08ff */
[----:B------:R-:W-:Y:S01]  /*6e80*/  @!P5 LEA.HI.X R33, R136, R34, R36, 0x1, P6 ;  /* 0x000000228821d211 */ /* 0x000fe200030f0c24 */
[----:B--2---:R-:W-:Y:S04]  /*6e90*/  @!P4 ST.E.128 desc[UR42][R30.64], R12 ;  /* 0x0000000c1e00c985 */ /* 0x004fe8000c101d2a */
[----:B------:R-:W1:Y:S04]  /*6ea0*/  @!P3 LDS.128 R12, [R55+0x19000] ;  /* 0x01900000370cb984 */ /* 0x000e680000000c00 */
[----:B-1----:R-:W-:Y:S04]  /*6eb0*/  @!P3 ST.E.128 desc[UR42][R28.64], R12 ;  /* 0x0000000c1c00b985 */ /* 0x002fe8000c101d2a */
[----:B------:R-:W1:Y:S04]  /*6ec0*/  @!P5 LDS.128 R12, [R54+0x19000] ;  /* 0x01900000360cd984 */ /* 0x000e680000000c00 */
[----:B-1----:R4:W-:Y:S02]  /*6ed0*/  @!P5 ST.E.128 desc[UR42][R32.64], R12 ;  /* 0x0000000c2000d985 */ /* 0x0029e4000c101d2a */
.L_x_416:
[----:B------:R-:W-:Y:S05]  /*6ee0*/  BSYNC B0 ;  /* 0x0000000000007941 */ /* 0x000fea0003800000 */
.L_x_407:
[----:B------:R-:W5:Y:S01]  /*6ef0*/  S2R R11, SR_TID.X ;  /* 0x00000000000b7919 */ /* 0x000f620000002100 */
[----:B------:R-:W-:Y:S01]  /*6f00*/  @!PT LDS RZ, [RZ] ;  /* 0x00000000fffff984 */ /* 0x000fe20000000800 */
[----:B------:R-:W-:Y:S01]  /*6f10*/  @!PT LDS RZ, [RZ] ;  /* 0x00000000fffff984 */ /* 0x000fe20000000800 */
[----:B------:R-:W-:Y:S01]  /*6f20*/  @!PT LDS RZ, [RZ] ;  /* 0x00000000fffff984 */ /* 0x000fe20000000800 */
[----:B------:R-:W-:Y:S01]  /*6f30*/  @!PT LDS RZ, [RZ] ;  /* 0x00000000fffff984 */ /* 0x000fe20000000800 */
[----:B------:R0:W-:Y:S06]  /*6f40*/  MEMBAR.ALL.CTA ;  /* 0x0000000000007992 */ /* 0x0001ec0000008000 */
[----:B0-----:R-:W0:Y:S01]  /*6f50*/  FENCE.VIEW.ASYNC.S ;  /* 0x00000000000073c6 */ /* 0x001e220000000000 */
[----:B------:R-:W-:Y:S05]  /*6f60*/  WARPSYNC.ALL ;  /* 0x0000000000007948 */ /* 0x000fea0003800000 */
[----:B------:R-:W-:Y:S01]  /*6f70*/  BSSY B0, `(.L_x_459) ;  /* 0x0000008000007945 */ /* 0x000fe20003800000 */
[----:B0-----:R0:W-:Y:S01]  /*6f80*/  BAR.SYNC.DEFER_BLOCKING R101, 0x80 ;  /* 0x000200650000751d */ /* 0x0011e20000010000 */
[----:B-----5:R-:W-:-:S13]  /*6f90*/  LOP3.LUT P3, RZ, R11, 0x7f, RZ, 0xc0, !PT ;  /* 0x0000007f0bff7812 */ /* 0x020fda000786c0ff */
[----:B------:R-:W-:-:S05]  /*6fa0*/  @!P3 VIADD R11, R53, 0x2d8a0 ;  /* 0x0002d8a0350bb836 */ /* 0x000fca0000000000 */
[----:B------:R-:W-:-:S04]  /*6fb0*/  @!P3 PRMT R11, RZ, 0x654, R11 ;  /* 0x00000654ff0bb816 */ /* 0x000fc8000000000b */
[----:B------:R0:W-:Y:S01]  /*6fc0*/  @!P3 SYNCS.ARRIVE.TRANS64.RED.A1T0 RZ, [R11+URZ], RZ ;  /* 0x000000ff0bffb9a7 */ /* 0x0001e2000810043f */
[----:B------:R-:W-:Y:S05]  /*6fd0*/  @!P2 BRA `(.L_x_460) ;  /* 0x000000000004a947 */ /* 0x000fea0003800000 */
[----:B------:R-:W-:Y:S01]  /*6fe0*/  BPT.TRAP 0x1 ;  /* 0x000000040000795c */ /* 0x000fe20000300000 */
.L_x_460:
[----:B------:R-:W-:Y:S05]  /*6ff0*/  BSYNC B0 ;  /* 0x0000000000007941 */ /* 0x000fea0003800000 */
.L_x_459:
[----:B------:R-:W5:Y:S01]  /*7000*/  SYNCS.PHASECHK.TRANS64.TRYWAIT P2, [R53+URZ+0x2d8b0], R80 ;  /* 0x02d8b050350075a7 */ /* 0x000f62000804017f */
[----:B------:R-:W-:Y:S04]  /*7010*/  BSSY B0, `(.L_x_461) ;  /* 0x0000002000007945 */ /* 0x000fe80003800000 */
[----:B-----5:R-:W-:Y:S05]  /*7020*/  @!P2 BRA `(.L_x_462) ;  /* 0x000001540020a947 */ /* 0x020fea0003800000 */
.L_x_687:
[----:B------:R-:W-:Y:S05]  /*7030*/  BSYNC B0 ;  /* 0x0000000000007941 */ /* 0x000fea0003800000 */
.L_x_461:
[----:B------:R-:W-:Y:S01]  /*7040*/  ULDC.64 UR4, c[0x0][0x328] ;  /* 0x0000ca0000047ab9 */ /* 0x000fe20000000a00 */
[----:B------:R-:W-:Y:S01]  /*7050*/  ULDC.64 UR6, c[0x0][0x318] ;  /* 0x0000c60000067ab9 */ /* 0x000fe20000000a00 */
[----:B------:R-:W-:Y:S01]  /*7060*/  IMAD R77, R77, UR4, RZ ;  /* 0x000000044d4d7c24 */ /* 0x000fe2000f8e02ff */
[----:B------:R-:W-:Y:S01]  /*7070*/  BSSY B0, `(.L_x_463) ;  /* 0x0000036000007945 */ /* 0x000fe20003800000 */
[----:B-1234-:R-:W-:-:S04]  /*7080*/  IMAD.WIDE.U32 R12, R76, UR4, RZ ;  /* 0x000000044c0c7c25 */ /* 0x01efc8000f8e00ff */
[----:B------:R-:W-:Y:S01]  /*7090*/  IMAD R77, R76, UR5, R77 ;  /* 0x000000054c4d7c24 */ /* 0x000fe2000f8e024d */
[----:B------:R-:W-:Y:S02]  /*70a0*/  ULDC.64 UR4, c[0x0][0x338] ;  /* 0x0000ce0000047ab9 */ /* 0x000fe40000000a00 */
[----:B------:R-:W-:Y:S02]  /*70b0*/  IMAD R78, R78, UR4, RZ ;  /* 0x000000044e4e7c24 */ /* 0x000fe4000f8e02ff */
[----:B------:R-:W-:Y:S02]  /*70c0*/  IMAD.IADD R13, R13, 0x1, R77 ;  /* 0x000000010d0d7824 */ /* 0x000fe400078e024d */
[C---:B0-----:R-:W-:Y:S02]  /*70d0*/  IMAD R11, R75.reuse, UR5, R78 ;  /* 0x000000054b0b7c24 */ /* 0x041fe4000f8e024e */
[----:B------:R-:W-:Y:S01]  /*70e0*/  IMAD.WIDE.U32 R12, R75, UR4, R12 ;  /* 0x000000044b0c7c25 */ /* 0x000fe2000f8e000c */
[----:B------:R-:W-:-:S03]  /*70f0*/  ULDC.64 UR4, c[0x0][0x330] ;  /* 0x0000cc0000047ab9 */ /* 0x000fc60000000a00 */
[----:B------:R-:W-:Y:S02]  /*7100*/  IMAD.IADD R13, R13, 0x1, R11 ;  /* 0x000000010d0d7824 */ /* 0x000fe400078e020b */
[----:B------:R-:W-:-:S04]  /*7110*/  IMAD.WIDE.U32 R12, R137, UR4, R12 ;  /* 0x00000004890c7c25 */ /* 0x000fc8000f8e000c */
[----:B------:R-:W-:Y:S01]  /*7120*/  IMAD R13, R137, UR5, R13 ;  /* 0x00000005890d7c24 */ /* 0x000fe2000f8e020d */
[----:B------:R-:W-:-:S04]  /*7130*/  LEA R11, P2, R12, UR6, 0x1 ;  /* 0x000000060c0b7c11 */ /* 0x000fc8000f8408ff */
[----:B------:R-:W-:Y:S01]  /*7140*/  LEA.HI.X R12, R12, UR7, R13, 0x1, P2 ;  /* 0x000000070c0c7c11 */ /* 0x000fe200090f0c0d */
[----:B------:R0:W1:Y:S01]  /*7150*/  SHFL.IDX PT, R32, R11, RZ, 0x1e1f ;  /* 0x001e1fff0b207589 */ /* 0x00006200000e0000 */
[----:B------:R-:W-:-:S03]  /*7160*/  ISETP.GT.AND P2, PT, R79, R141, PT ;  /* 0x0000008d4f00720c */ /* 0x000fc60003f44270 */
[----:B------:R0:W2:Y:S10]  /*7170*/  SHFL.IDX PT, R33, R12, RZ, 0x1e1f ;  /* 0x001e1fff0c217589 */ /* 0x0000b400000e0000 */
[----:B0-----:R-:W-:Y:S05]  /*7180*/  @!P2 BRA `(.L_x_464) ;  /* 0x000000000090a947 */ /* 0x001fea0003800000 */
[----:B------:R-:W3:Y:S01]  /*7190*/  LDL R15, [R1+0x2c] ;  /* 0x00002c00010f7983 */ /* 0x000ee20000100800 */
[----:B------:R-:W-:-:S03]  /*71a0*/  ULDC UR4, c[0x0][0x2f4] ;  /* 0x0000bd0000047ab9 */ /* 0x000fc60000000800 */
[----:B------:R-:W4:Y:S01]  /*71b0*/  LDL R14, [R1+0x28] ;  /* 0x00002800010e7983 */ /* 0x000f220000100800 */
[C---:B------:R-:W-:Y:S02]  /*71c0*/  ISETP.GE.AND P5, PT, R16.reuse, UR4, PT ;  /* 0x0000000410007c0c */ /* 0x040fe4000bfa6270 */
[----:B------:R-:W-:Y:S01]  /*71d0*/  ISETP.GE.AND P4, PT, R23, UR4, PT ;  /* 0x0000000417007c0c */ /* 0x000fe2000bf86270 */
[----:B------:R-:W5:Y:S10]  /*71e0*/  LDL R36, [R1+0x24] ;  /* 0x0000240001247983 */ /* 0x000f740000100800 */
[----:B-1----:R-:W-:-:S04]  /*71f0*/  @!P5 LEA R34, P2, R16, R32, 0x1 ;  /* 0x000000201022d211 */ /* 0x002fc800078408ff */
[----:B--2---:R-:W-:Y:S02]  /*7200*/  @!P5 LEA.HI.X R35, R16, R33, R17, 0x1, P2 ;  /* 0x000000211023d211 */ /* 0x004fe400010f0c11 */
[----:B------:R-:W-:-:S04]  /*7210*/  @!P4 LEA R30, P2, R23, R32, 0x1 ;  /* 0x00000020171ec211 */ /* 0x000fc800078408ff */
[----:B---3--:R-:W-:Y:S02]  /*7220*/  @!P4 LEA.HI.X R31, R23, R33, R15, 0x1, P2 ;  /* 0x00000021171fc211 */ /* 0x008fe400010f0c0f */
[----:B------:R-:W-:-:S13]  /*7230*/  ISETP.GE.AND P2, PT, R22, UR4, PT ;  /* 0x0000000416007c0c */ /* 0x000fda000bf46270 */
[----:B------:R-:W-:-:S04]  /*7240*/  @!P2 LEA R28, P6, R22, R32, 0x1 ;  /* 0x00000020161ca211 */ /* 0x000fc800078c08ff */
[----:B----4-:R-:W-:Y:S02]  /*7250*/  @!P2 LEA.HI.X R29, R22, R33, R14, 0x1, P6 ;  /* 0x00000021161da211 */ /* 0x010fe400030f0c0e */
[----:B------:R-:W0:Y:S04]  /*7260*/  @!P5 LDS.128 R12, [R55] ;  /* 0x00000000370cd984 */ /* 0x000e280000000c00 */
[----:B0-----:R0:W-:Y:S01]  /*7270*/  @!P5 ST.E.128 desc[UR42][R34.64], R12 ;  /* 0x0000000c2200d985 */ /* 0x0011e2000c101d2a */
[----:B------:R-:W-:-:S13]  /*7280*/  ISETP.GE.AND P5, PT, R3, UR4, PT ;  /* 0x0000000403007c0c */ /* 0x000fda000bfa6270 */
[----:B------:R-:W1:Y:S01]  /*7290*/  @!P5 LDS.128 R12, [R54] ;  /* 0x00000000360cd984 */ /* 0x000e620000000c00 */
[----:B------:R-:W-:-:S04]  /*72a0*/  @!P5 IMAD.SHL.U32 R11, R156, 0x8, RZ ;  /* 0x000000089c0bd824 */ /* 0x000fc800078e00ff */
[----:B0-----:R-:W-:-:S05]  /*72b0*/  @!P5 IMAD.WIDE R34, R11, 0x2, R32 ;  /* 0x000000020b22d825 */ /* 0x001fca00078e0220 */
[----:B-1----:R0:W-:Y:S01]  /*72c0*/  @!P5 ST.E.128 desc[UR42][R34.64], R12 ;  /* 0x0000000c2200d985 */ /* 0x0021e2000c101d2a */
[----:B------:R-:W-:-:S13]  /*72d0*/  ISETP.GE.AND P5, PT, R4, UR4, PT ;  /* 0x0000000404007c0c */ /* 0x000fda000bfa6270 */
[----:B------:R-:W1:Y:S01]  /*72e0*/  @!P5 LDS.128 R12, [R55+0x2000] ;  /* 0x00200000370cd984 */ /* 0x000e620000000c00 */
[----:B------:R-:W-:Y:S02]  /*72f0*/  @!P5 IMAD.SHL.U32 R11, R157, 0x8, RZ ;  /* 0x000000089d0bd824 */ /* 0x000fe400078e00ff */
[----:B0-----:R-:W-:Y:S02]  /*7300*/  @!P5 IMAD.MOV.U32 R34, RZ, RZ, R32 ;  /* 0x000000ffff22d224 */ /* 0x001fe400078e0020 */
[----:B------:R-:W-:Y:S02]  /*7310*/  @!P5 IMAD.MOV.U32 R35, RZ, RZ, R33 ;  /* 0x000000ffff23d224 */ /* 0x000fe400078e0021 */
[----:B------:R-:W-:-:S05]  /*7320*/  @!P5 IMAD.WIDE R34, R11, 0x2, R34 ;  /* 0x000000020b22d825 */ /* 0x000fca00078e0222 */
[----:B-1----:R-:W-:Y:S01]  /*7330*/  @!P5 ST.E.128 desc[UR42][R34.64], R12 ;  /* 0x0000000c2200d985 */ /* 0x002fe2000c101d2a */
[----:B------:R-:W-:-:S03]  /*7340*/  ISETP.GE.AND P5, PT, R136, UR4, PT ;  /* 0x0000000488007c0c */ /* 0x000fc6000bfa6270 */
[----:B------:R-:W0:Y:S10]  /*7350*/  @!P4 LDS.128 R12, [R54+0x2000] ;  /* 0x00200000360cc984 */ /* 0x000e340000000c00 */
[----:B------:R-:W-:-:S04]  /*7360*/  @!P5 LEA R32, P6, R136, R32, 0x1 ;  /* 0x000000208820d211 */ /* 0x000fc800078c08ff */
[----:B-----5:R-:W-:Y:S01]  /*7370*/  @!P5 LEA.HI.X R33, R136, R33, R36, 0x1, P6 ;  /* 0x000000218821d211 */ /* 0x020fe200030f0c24 */
[----:B0-----:R-:W-:Y:S04]  /*7380*/  @!P4 ST.E.128 desc[UR42][R30.64], R12 ;  /* 0x0000000c1e00c985 */ /* 0x001fe8000c101d2a */
[----:B------:R-:W0:Y:S04]  /*7390*/  @!P2 LDS.128 R12, [R55+0x4000] ;  /* 0x00400000370ca984 */ /* 0x000e280000000c00 */
[----:B0-----:R-:W-:Y:S04]  /*73a0*/  @!P2 ST.E.128 desc[UR42][R28.64], R12 ;  /* 0x0000000c1c00a985 */ /* 0x001fe8000c101d2a */
[----:B------:R-:W0:Y:S04]  /*73b0*/  @!P5 LDS.128 R12, [R54+0x4000] ;  /* 0x00400000360cd984 */ /* 0x000e280000000c00 */
[----:B0-----:R0:W-:Y:S02]  /*73c0*/  @!P5 ST.E.128 desc[UR42][R32.64], R12 ;  /* 0x0000000c2000d985 */ /* 0x0011e4000c101d2a */
.L_x_464:
[----:B------:R-:W-:Y:S05]  /*73d0*/  BSYNC B0 ;  /* 0x0000000000007941 */ /* 0x000fea0003800000 */
.L_x_463:
[----:B------:R-:W-:Y:S01]  /*73e0*/  @!PT LDS RZ, [RZ] ;  /* 0x00000000fffff984 */ /* 0x000fe20000000800 */
[----:B------:R-:W-:Y:S01]  /*73f0*/  @!PT LDS RZ, [RZ] ;  /* 0x00000000fffff984 */ /* 0x000fe20000000800 */
[----:B------:R-:W-:Y:S01]  /*7400*/  @!PT LDS RZ, [RZ] ;  /* 0x00000000fffff984 */ /* 0x000fe20000000800 */
[----:B------:R-:W-:Y:S01]  /*7410*/  @!PT LDS RZ, [RZ] ;  /* 0x00000000fffff984 */ /* 0x000fe20000000800 */
[----:B------:R3:W-:Y:S06]  /*7420*/  MEMBAR.ALL.CTA ;  /* 0x0000000000007992 */ /* 0x0007ec0000008000 */
[----:B---3--:R-:W3:Y:S01]  /*7430*/  FENCE.VIEW.ASYNC.S ;  /* 0x00000000000073c6 */ /* 0x008ee20000000000 */
[----:B------:R-:W-:Y:S02]  /*7440*/  VIADD R18, R18, 0x1 ;  /* 0x0000000112127836 */ /* 0x000fe40000000000 */
[----:B------:R-:W-:Y:S01]  /*7450*/  @!P3 VIADD R53, R53, 0x2d8c0 ;  /* 0x0002d8c03535b836 */ /* 0x000fe20000000000 */
[----:B---3--:R3:W-:Y:S02]  /*7460*/  BAR.SYNC.DEFER_BLOCKING R101, 0x80 ;  /* 0x000200650000751d */ /* 0x0087e40000010000 */
[----:B------:R-:W-:-:S02]  /*7470*/  ISETP.NE.AND P2, PT, R18, 0x2, PT ;  /* 0x000000021200780c */ /* 0x000fc40003f45270 */
[----:B------:R-:W-:Y:S02]  /*7480*/  @!P3 PRMT R53, RZ, 0x654, R53 ;  /* 0x00000654ff35b816 */ /* 0x000fe40000000035 */
[----:B------:R-:W-:Y:S02]  /*7490*/  SEL R11, RZ, 0x1, P2 ;  /* 0x00000001ff0b7807 */ /* 0x000fe40001000000 */
[----:B------:R-:W-:Y:S02]  /*74a0*/  SEL R18, R18, RZ, P2 ;  /* 0x000000ff12127207 */ /* 0x000fe40001000000 */
[----:B------:R-:W-:Y:S01]  /*74b0*/  LOP3.LUT R140, R140, R11, RZ, 0x3c, !PT ;  /* 0x0000000b8c8c7212 */ /* 0x000fe200078e3cff */
[----:B------:R3:W-:Y:S01]  /*74c0*/  @!P3 SYNCS.ARRIVE.TRANS64.RED.A1T0 RZ, [R53+URZ], RZ ;  /* 0x000000ff35ffb9a7 */ /* 0x0007e2000810043f */
[----:B------:R-:W-:Y:S05]  /*74d0*/  @P1 BRA `(.L_x_465) ;  /* 0xffffffb400441947 */ /* 0x000fea000383ffff */
[----:B0-----:R-:W0:Y:S01]  /*74e0*/  S2R R12, SR_TID.X ;  /* 0x00000000000c7919 */ /* 0x001e220000002100 */
[----:B------:R-:W-:Y:S02]  /*74f0*/  PLOP3.LUT P0, PT, PT, PT, PT, 0x8, 0x0 ;  /* 0x000000000000781c */ /* 0x000fe40003f0e170 */
[----:B0-----:R-:W-:-:S04]  /*7500*/  SHF.R.U32.HI R12, RZ, 0x7, R12 ;  /* 0x00000007ff0c7819 */ /* 0x001fc8000001160c */
[----:B------:R-:W-:-:S13]  /*7510*/  ISETP.NE.AND P4, PT, R12, 0x1, PT ;  /* 0x000000010c00780c */ /* 0x000fda0003f85270 */
[----:B------:R-:W-:Y:S06]  /*7520*/  @!P4 BAR.ARV 0x9, 0x100 ;  /* 0x024400000000cb1d */ /* 0x000fec0000002000 */
.L_x_402:
[----:B------:R-:W-:Y:S01]  /*7530*/  IMAD.MOV.U32 R88, RZ, RZ, RZ ;  /* 0x000000ffff587224 */ /* 0x000fe200078e00ff */
[----:B------:R-:W-:Y:S06]  /*7540*/  @P0 BRA `(.L_x_466) ;  /* 0x00000000000c0947 */ /* 0x000fec0003800000 */
[----:B------:R-:W4:Y:S01]  /*7550*/  FENCE.VIEW.ASYNC.G ;  /* 0x00000000000073c6 */ /* 0x000f220000000100 */
[----:B------:R-:W-:Y:S05]  /*7560*/  WARPSYNC.ALL ;  /* 0x0000000000007948 */ /* 0x000fea0003800000 */
[----:B----4-:R-:W-:Y:S06]  /*7570*/  BAR.ARV 0xc, 0x200 ;  /* 0x0308000000007b1d */ /* 0x010fec0000002000 */
.L_x_466:
[----:B------:R-:W-:Y:S01]  /*7580*/  LOP3.LUT P0, RZ, R19, 0x8, RZ, 0xc0, !PT ;  /* 0x0000000813ff7812 */ /* 0x000fe2000780c0ff */
[----:B------:R-:W-:-:S12]  /*7590*/  BSSY B0, `(.L_x_467) ;  /* 0x0000020000007945 */ /* 0x000fd80003800000 */
[----:B------:R-:W-:Y:S05]  /*75a0*/  @!P0 BRA `(.L_x_468) ;  /* 0x0000000000788947 */ /* 0x000fea0003800000 */
[----:B------:R-:W4:Y:S01]  /*75b0*/  LDL R0, [R1+0x94] ;  /* 0x0000940001007983 */ /* 0x000f220000100800 */
[----:B------:R-:W-:Y:S01]  /*75c0*/  ULDC UR4, c[0x0][0x9f0] ;  /* 0x00027c0000047ab9 */ /* 0x000fe20000000800 */
[----:B----4-:R-:W-:-:S04]  /*75d0*/  ISETP.NE.AND P0, PT, R0, RZ, PT ;  /* 0x000000ff0000720c */ /* 0x010fc80003f05270 */
[----:B------:R-:W-:-:S04]  /*75e0*/  SEL R9, R0, UR4, P0 ;  /* 0x0000000400097c07 */ /* 0x000fc80008000000 */
[-C--:B------:R-:W-:Y:S02]  /*75f0*/  IABS R6, R9.reuse ;  /* 0x0000000900067213 */ /* 0x080fe40000000000 */
[----:B------:R-:W-:Y:S02]  /*7600*/  IADD3 R0, R99, -0x1, R9 ;  /* 0xffffffff63007810 */ /* 0x000fe40007ffe009 */
[----:B------:R-:W4:Y:S01]  /*7610*/  I2F.RP R3, R6 ;  /* 0x0000000600037306 */ /* 0x000f220000209400 */
[-C--:B------:R-:W-:Y:S02]  /*7620*/  IABS R10, R9.reuse ;  /* 0x00000009000a7213 */ /* 0x080fe40000000000 */
[----:B------:R-:W-:Y:S02]  /*7630*/  IABS R8, R0 ;  /* 0x0000000000087213 */ /* 0x000fe40000000000 */
[----:B------:R-:W-:-:S04]  /*7640*/  LOP3.LUT R0, R0, R9, RZ, 0x3c, !PT ;  /* 0x0000000900007212 */ /* 0x000fc800078e3cff */
[----:B------:R-:W-:Y:S01]  /*7650*/  ISETP.GE.AND P2, PT, R0, RZ, PT ;  /* 0x000000ff0000720c */ /* 0x000fe20003f46270 */
[----:B----4-:R-:W4:Y:S02]  /*7660*/  MUFU.RCP R3, R3 ;  /* 0x0000000300037308 */ /* 0x010f240000001000 */
[----:B----4-:R-:W-:Y:S02]  /*7670*/  VIADD R4, R3, 0xffffffe ;  /* 0x0ffffffe03047836 */ /* 0x010fe40000000000 */
[----:B------:R-:W-:-:S04]  /*7680*/  IMAD.MOV R3, RZ, RZ, -R10 ;  /* 0x000000ffff037224 */ /* 0x000fc800078e0a0a */
[----:B------:R4:W0:Y:S02]  /*7690*/  F2I.FTZ.U32.TRUNC.NTZ R5, R4 ;  /* 0x0000000400057305 */ /* 0x000824000021f000 */
[----:B----4-:R-:W-:Y:S02]  /*76a0*/  IMAD.MOV.U32 R4, RZ, RZ, RZ ;  /* 0x000000ffff047224 */ /* 0x010fe400078e00ff */
[----:B0-----:R-:W-:-:S04]  /*76b0*/  IMAD.MOV R7, RZ, RZ, -R5 ;  /* 0x000000ffff077224 */ /* 0x001fc800078e0a05 */
        /* <DEDUP_REMOVED lines=13> */
.L_x_468:
[----:B------:R-:W-:Y:S05]  /*7790*/  BSYNC B0 ;  /* 0x0000000000007941 */ /* 0x000fea0003800000 */
.L_x_467:
[----:B------:R-:W4:Y:S01]  /*77a0*/  LDL R0, [R1+0xb0] ;  /* 0x0000b00001007983 */ /* 0x000f220000100800 */
[----:B------:R-:W-:Y:S01]  /*77b0*/  PLOP3.LUT P0, PT, PT, PT, PT, 0x80, 0x0 ;  /* 0x000000000000781c */ /* 0x000fe20003f0f070 */
[----:B------:R-:W-:Y:S01]  /*77c0*/  IMAD.MOV.U32 R3, RZ, RZ, RZ ;  /* 0x000000ffff037224 */ /* 0x000fe200078e00ff */
        /* <DEDUP_REMOVED lines=17> */
[----:B-12---:R-:W-:Y:S02]  /*78e0*/  CS2R R32, SRZ ;  /* 0x0000000000207805 */ /* 0x006fe4000001ff00 */
[----:B------:R-:W-:Y:S02]  /*78f0*/  CS2R R54, SRZ ;  /* 0x0000000000367805 */ /* 0x000fe4000001ff00 */
[----:B------:R-:W-:Y:S02]  /*7900*/  CS2R R30, SRZ ;  /* 0x00000000001e7805 */ /* 0x000fe4000001ff00 */
[----:B---3--:R-:W-:Y:S02]  /*7910*/  CS2R R52, SRZ ;  /* 0x0000000000347805 */ /* 0x008fe4000001ff00 */
[----:B0-----:R-:W-:Y:S02]  /*7920*/  CS2R R28, SRZ ;  /* 0x00000000001c7805 */ /* 0x001fe4000001ff00 */
[----:B------:R-:W-:-:S02]  /*7930*/  CS2R R50, SRZ ;  /* 0x0000000000327805 */ /* 0x000fc4000001ff00 */
[----:B------:R-:W-:Y:S01]  /*7940*/  CS2R R20, SRZ ;  /* 0x0000000000147805 */ /* 0x000fe2000001ff00 */
[----:B----4-:R-:W-:Y:S02]  /*7950*/  IMAD R4, R0, R88, RZ ;  /* 0x0000005800047224 */ /* 0x010fe400078e02ff */
[----:B------:R-:W-:-:S03]  /*7960*/  IMAD.MOV.U32 R0, RZ, RZ, RZ ;  /* 0x000000ffff007224 */ /* 0x000fc600078e00ff */
[----:B------:R0:W-:Y:S01]  /*7970*/  STL [R1+0x78], R4 ;  /* 0x0000780401007387 */ /* 0x0001e20000100800 */
[----:B------:R-:W-:-:S04]  /*7980*/  VIADDMNMX R88, R4, R88, R99, PT ;  /* 0x0000005804587246 */ /* 0x000fc80003800163 */
[----:B------:R-:W-:-:S13]  /*7990*/  ISETP.GT.AND P1, PT, R88, R4, PT ;  /* 0x000000045800720c */ /* 0x000fda0003f24270 */
[----:B0-----:R-:W-:Y:S05]  /*79a0*/  @!P1 BRA `(.L_x_469) ;  /* 0x000000a8002c9947 */ /* 0x001fea0003800000 */
[----:B------:R-:W0:Y:S01]  /*79b0*/  S2R R4, SR_TID.X ;  /* 0x0000000000047919 */ /* 0x000e220000002100 */
[----:B------:R-:W-:Y:S01]  /*79c0*/  UMOV UR4, 0xffffffff ;  /* 0xffffffff00047882 */ /* 0x000fe20000000000 */
[----:B0-----:R-:W-:-:S05]  /*79d0*/  VIADD R40, R4, 0xffffff80 ;  /* 0xffffff8004287836 */ /* 0x001fca0000000000 */
[----:B------:R-:W-:-:S04]  /*79e0*/  SHF.R.S32.HI R41, RZ, 0x1f, R40 ;  /* 0x0000001fff297819 */ /* 0x000fc80000011428 */
[----:B------:R-:W-:-:S04]  /*79f0*/  LEA.HI R13, R41, R40, RZ, 0x7 ;  /* 0x00000028290d7211 */ /* 0x000fc800078f38ff */
[----:B------:R-:W-:Y:S01]  /*7a00*/  SHF.R.S32.HI R13, RZ, 0x7, R13 ;  /* 0x00000007ff0d7819 */ /* 0x000fe2000001140d */
[----:B------:R-:W-:Y:S06]  /*7a10*/  BRA.DIV UR4, `(.L_x_470) ;  /* 0x0000014a04b87947 */ /* 0x000fec000b800000 */
[----:B------:R-:W0:Y:S04]  /*7a20*/  SHFL.IDX PT, R0, R13, RZ, 0x1f ;  /* 0x00001fff0d007589 */ /* 0x000e2800000e0000 */
[----:B0-----:R1:W-:Y:S02]  /*7a30*/  STL [R1+0x7c], R0 ;  /* 0x00007c0001007387 */ /* 0x0013e40000100800 */
.L_x_690:
[----:B------:R-:W1:Y:S01]  /*7a40*/  LDL R3, [R1+0x7c] ;  /* 0x00007c0001037983 */ /* 0x000e620000100800 */
[----:B------:R-:W-:Y:S01]  /*7a50*/  BSSY B6, `(.L_x_471) ;  /* 0x000001b000067945 */ /* 0x000fe20003800000 */
[----:B-1----:R-:W-:-:S05]  /*7a60*/  IMAD.HI R0, R3, 0x55555556, RZ ;  /* 0x5555555603007827 */ /* 0x002fca00078e02ff */
[----:B------:R-:W-:-:S05]  /*7a70*/  LEA.HI R44, R0, R0, RZ, 0x1 ;  /* 0x00000000002c7211 */ /* 0x000fca00078f08ff */
[----:B------:R-:W-:Y:S02]  /*7a80*/  IMAD R44, R44, -0x3, R3 ;  /* 0xfffffffd2c2c7824 */ /* 0x000fe400078e0203 */
[----:B------:R-:W-:-:S04]  /*7a90*/  VIADD R3, R2, 0x21800 ;  /* 0x0002180002037836 */ /* 0x000fc80000000000 */
[----:B------:R-:W-:Y:S01]  /*7aa0*/  IMAD R0, R44, 0x2000, R3 ;  /* 0x000020002c007824 */ /* 0x000fe200078e0203 */
[----:B------:R-:W-:-:S04]  /*7ab0*/  LOP3.LUT P0, RZ, R3, 0x3ff, RZ, 0xc0, !PT ;  /* 0x000003ff03ff7812 */ /* 0x000fc8000780c0ff */
[----:B------:R-:W-:-:S04]  /*7ac0*/  SHF.R.U32.HI R0, RZ, 0x4, R0 ;  /* 0x00000004ff007819 */ /* 0x000fc80000011600 */
[----:B------:R-:W-:-:S05]  /*7ad0*/  LOP3.LUT R0, R0, 0x3fff, RZ, 0xc0, !PT ;  /* 0x00003fff00007812 */ /* 0x000fca00078ec0ff */
[----:B------:R1:W-:Y:S01]  /*7ae0*/  STL [R1+0x84], R0 ;  /* 0x0000840001007387 */ /* 0x0003e20000100800 */
[----:B------:R-:W-:Y:S05]  /*7af0*/  @!P0 BRA `(.L_x_472) ;  /* 0x0000000000408947 */ /* 0x000fea0003800000 */
[----:B0-----:R-:W-:Y:S01]  /*7b00*/  MOV R14, 0x0 ;  /* 0x00000000000e7802 */ /* 0x001fe20000000f00 */
[----:B------:R-:W-:Y:S01]  /*7b10*/  ULDC.64 UR4, c[0x4][0x88] ;  /* 0x0100220000047ab9 */ /* 0x000fe20000000a00 */
[----:B------:R-:W-:Y:S01]  /*7b20*/  ULDC.64 UR6, c[0x4][0x90] ;  /* 0x0100240000067ab9 */ /* 0x000fe20000000a00 */
[----:B------:R-:W-:Y:S01]  /*7b30*/  IMAD.U32 R4, RZ, RZ, UR4 ;  /* 0x00000004ff047e24 */ /* 0x000fe2000f8e00ff */
[----:B------:R-:W-:Y:S01]  /*7b40*/  MOV R6, UR6 ;  /* 0x0000000600067c02 */ /* 0x000fe20008000f00 */
[----:B------:R-:W-:Y:S01]  /*7b50*/  IMAD.U32 R5, RZ, RZ, UR5 ;  /* 0x00000005ff057e24 */ /* 0x000fe2000f8e00ff */
[----:B------:R-:W0:Y:S01]  /*7b60*/  LDC.64 R14, c[0x4][R14] ;  /* 0x010000000e0e7b82 */ /* 0x000e220000000a00 */
        /* <DEDUP_REMOVED lines=9> */
.L_x_472:
[----:B------:R-:W-:Y:S05]  /*7c00*/  BSYNC B6 ;  /* 0x0000000000067941 */ /* 0x000fea0003800000 */
.L_x_471:
[----:B------:R-:W-:Y:S02]  /*7c10*/  ULDC UR4, c[0x0][0x3f4] ;  /* 0x0000fd0000047ab9 */ /* 0x000fe40000000800 */
[----:B------:R-:W-:-:S13]  /*7c20*/  ISETP.LT.AND P0, PT, RZ, UR4, PT ;  /* 0x00000004ff007c0c */ /* 0x000fda000bf01270 */
[----:B------:R-:W-:Y:S05]  /*7c30*/  @P0 BRA `(.L_x_473) ;  /* 0x0000000000400947 */ /* 0x000fea0003800000 */
[----:B------:R-:W-:-:S04]  /*7c40*/  ULEA.HI UR4, UR37, UR37, URZ, 0x1 ;  /* 0x0000002525047291 */ /* 0x000fc8000f8f083f */
[----:B------:R-:W-:-:S04]  /*7c50*/  ULOP3.LUT UR4, UR4, 0xfffffffe, URZ, 0xc0, !UPT ;  /* 0xfffffffe04047892 */ /* 0x000fc8000f8ec03f */
[----:B------:R-:W-:-:S06]  /*7c60*/  UIADD3 UR4, UR37, -UR4, URZ ;  /* 0x8000000425047290 */ /* 0x000fcc000fffe03f */
[----:B------:R-:W-:-:S05]  /*7c70*/  IMAD.U32 R3, RZ, RZ, UR4 ;  /* 0x00000004ff037e24 */ /* 0x000fca000f8e00ff */
[----:B------:R-:W-:-:S04]  /*7c80*/  SHF.L.U32 R3, R3, 0x1f, RZ ;  /* 0x0000001f03037819 */ /* 0x000fc800000006ff */
[----:B------:R2:W3:Y:S03]  /*7c90*/  SYNCS.PHASECHK.TRANS64.TRYWAIT P0, [R2+URZ+0x2d800], R3 ;  /* 0x02d80003020075a7 */ /* 0x0004e6000800017f */
[----:B---3--:R-:W-:Y:S05]  /*7ca0*/  @!P0 NANOSLEEP.SYNCS 0x989680 ;  /* 0x009896800000895d */ /* 0x008fea0003900000 */
[----:B------:R-:W3:Y:S01]  /*7cb0*/  @!P0 SYNCS.PHASECHK.TRANS64 P0, [R2+URZ+0x2d800], R3 ;  /* 0x02d80003020085a7 */ /* 0x000ee2000800007f */
[----:B------:R-:W-:Y:S04]  /*7cc0*/  BSSY B0, `(.L_x_474) ;  /* 0x0000006000007945 */ /* 0x000fe80003800000 */
[----:B---3--:R-:W-:Y:S05]  /*7cd0*/  @P0 BRA `(.L_x_475) ;  /* 0x0000000000100947 */ /* 0x008fea0003800000 */
.L_x_476:
[----:B---3--:R3:W4:Y:S02]  /*7ce0*/  SYNCS.PHASECHK.TRANS64.TRYWAIT P0, [R2+URZ+0x2d800], R3 ;  /* 0x02d80003020075a7 */ /* 0x008724000800017f */
[----:B----4-:R-:W-:Y:S05]  /*7cf0*/  @!P0 NANOSLEEP.SYNCS 0x989680 ;  /* 0x009896800000895d */ /* 0x010fea0003900000 */
[----:B------:R-:W4:Y:S02]  /*7d00*/  @!P0 SYNCS.PHASECHK.TRANS64 P0, [R2+URZ+0x2d800], R3 ;  /* 0x02d80003020085a7 */ /* 0x000f24000800007f */
[----:B----4-:R-:W-:Y:S05]  /*7d10*/  @!P0 BRA `(.L_x_476) ;  /* 0xfffffffc00f08947 */ /* 0x010fea000383ffff */
.L_x_475:
[----:B------:R-:W-:Y:S05]  /*7d20*/  BSYNC B0 ;  /* 0x0000000000007941 */ /* 0x000fea0003800000 */
.L_x_474:
[----:B------:R-:W-:Y:S05]  /*7d30*/  BRA `(.L_x_477) ;  /* 0x0000003c00887947 */ /* 0x000fea0003800000 */
.L_x_473:
[----:B-1---5:R-:W-:Y:S01]  /*7d40*/  SHF.R.S32.HI R0, RZ, 0x1f, R95 ;  /* 0x0000001fff007819 */ /* 0x022fe2000001145f */
[----:B------:R-:W-:Y:S01]  /*7d50*/  ULOP3.LUT UP0, URZ, UR40, 0x1bf, URZ, 0xc0, !UPT ;  /* 0x000001bf283f7892 */ /* 0x000fe2000f80c03f */
[----:B------:R-:W-:Y:S01]  /*7d60*/  ULDC.64 UR4, c[0x0][0x3f8] ;  /* 0x0000fe0000047ab9 */ /* 0x000fe20000000a00 */
[----:B------:R-:W-:Y:S02]  /*7d70*/  ULDC.64 UR6, c[0x0][0x408] ;  /* 0x0001020000067ab9 */ /* 0x000fe40000000a00 */
[C---:B------:R-:W-:Y:S02]  /*7d80*/  IMAD R6, R0.reuse, UR4, RZ ;  /* 0x0000000400067c24 */ /* 0x040fe4000f8e02ff */
[----:B------:R-:W-:Y:S01]  /*7d90*/  IMAD R0, R0, UR6, RZ ;  /* 0x0000000600007c24 */ /* 0x000fe2000f8e02ff */
[----:B------:R-:W-:Y:S01]  /*7da0*/  PLOP3.LUT P2, PT, PT, PT, UP0, 0x80, 0x0 ;  /* 0x000000000000781c */ /* 0x000fe20003f4f008 */
[C---:B------:R-:W-:Y:S02]  /*7db0*/  IMAD R25, R95.reuse, UR5, R6 ;  /* 0x000000055f197c24 */ /* 0x040fe4000f8e0206 */
[----:B------:R-:W-:Y:S01]  /*7dc0*/  IMAD.WIDE.U32 R4, R95, UR4, RZ ;  /* 0x000000045f047c25 */ /* 0x000fe2000f8e00ff */
[----:B------:R-:W-:-:S03]  /*7dd0*/  ULDC.64 UR4, c[0x0][0x3e8] ;  /* 0x0000fa0000047ab9 */ /* 0x000fc60000000a00 */
[C---:B------:R-:W-:Y:S01]  /*7de0*/  IMAD R37, R95.reuse, UR7, R0 ;  /* 0x000000075f257c24 */ /* 0x040fe2000f8e0200 */
[----:B------:R-:W-:Y:S01]  /*7df0*/  LEA R24, P0, R4, UR4, 0x1 ;  /* 0x0000000404187c11 */ /* 0x000fe2000f8008ff */
[----:B------:R-:W-:Y:S01]  /*7e00*/  IMAD.WIDE.U32 R6, R95, UR6, RZ ;  /* 0x000000065f067c25 */ /* 0x000fe2000f8e00ff */
[----:B------:R-:W-:-:S03]  /*7e10*/  ULDC.64 UR6, c[0x0][0x400] ;  /* 0x0001000000067ab9 */ /* 0x000fc60000000a00 */
[----:B------:R-:W-:Y:S01]  /*7e20*/  IMAD.IADD R25, R25, 0x1, R5 ;  /* 0x0000000119197824 */ /* 0x000fe200078e0205 */
[----:B------:R-:W-:Y:S01]  /*7e30*/  LEA R39, P1, R6, UR6, 0x1 ;  /* 0x0000000606277c11 */ /* 0x000fe2000f8208ff */
[----:B------:R-:W-:-:S03]  /*7e40*/  IMAD.IADD R37, R37, 0x1, R7 ;  /* 0x0000000125257824 */ /* 0x000fc600078e0207 */
[----:B------:R-:W-:Y:S02]  /*7e50*/  LEA.HI.X R25, R4, UR5, R25, 0x1, P0 ;  /* 0x0000000504197c11 */ /* 0x000fe400080f0c19 */
[----:B------:R-:W-:Y:S01]  /*7e60*/  LEA.HI.X R37, R6, UR7, R37, 0x1, P1 ;  /* 0x0000000706257c11 */ /* 0x000fe200088f0c25 */
[----:B------:R-:W-:Y:S06]  /*7e70*/  @!P2 BRA `(.L_x_478) ;  /* 0x000000000040a947 */ /* 0x000fec0003800000 */
[----:B0-----:R-:W-:Y:S01]  /*7e80*/  MOV R14, 0x0 ;  /* 0x00000000000e7802 */ /* 0x001fe20000000f00 */
[----:B------:R-:W-:Y:S01]  /*7e90*/  ULDC.64 UR4, c[0x4][0x88] ;  /* 0x0100220000047ab9 */ /* 0x000fe20000000a00 */
[----:B------:R-:W-:Y:S01]  /*7ea0*/  ULDC.64 UR6, c[0x4][0x90] ;  /* 0x0100240000067ab9 */ /* 0x000fe20000000a00 */
[----:B------:R-:W-:Y:S02]  /*7eb0*/  IMAD.U32 R4, RZ, RZ, UR4 ;  /* 0x00000004ff047e24 */ /* 0x000fe4000f8e00ff */
[----:B------:R-:W-:Y:S01]  /*7ec0*/  IMAD.U32 R5, RZ, RZ, UR5 ;  /* 0x00000005ff057e24 */ /* 0x000fe2000f8e00ff */
[----:B------:R-:W0:Y:S01]  /*7ed0*/  LDC.64 R14, c[0x4][R14] ;  /* 0x010000000e0e7b82 */ /* 0x000e220000000a00 */
        /* <DEDUP_REMOVED lines=9> */
[----:B0-----:R-:W-:Y:S05]  /*7f70*/  CALL.ABS.NOINC R14 ;  /* 0x000000000e007343 */ /* 0x001fea0003c00000 */
.L_x_478:
[----:B------:R-:W-:Y:S01]  /*7f80*/  ULDC.U8 UR4, c[0x0][0x410] ;  /* 0x0001040000047ab9 */ /* 0x000fe20000000000 */
[----:B------:R-:W-:Y:S01]  /*7f90*/  BSSY B0, `(.L_x_479) ;  /* 0x00003b4000007945 */ /* 0x000fe20003800000 */
[----:B------:R-:W-:Y:S01]  /*7fa0*/  ISETP.NE.AND P0, PT, RZ, UR4, PT ;  /* 0x00000004ff007c0c */ /* 0x000fe2000bf05270 */
[----:B------:R-:W-:-:S12]  /*7fb0*/  IMAD R6, R97, 0xc0, R141 ;  /* 0x000000c061067824 */ /* 0x000fd800078e028d */
[----:B------:R-:W-:Y:S05]  /*7fc0*/  @!P0 BRA `(.L_x_480) ;  /* 0x0000001c00748947 */ /* 0x000fea0003800000 */
[----:B------:R-:W-:-:S03]  /*7fd0*/  UMOV UR4, 0xffffffff ;  /* 0xffffffff00047882 */ /* 0x000fc60000000000 */
[----:B------:R-:W-:Y:S05]  /*7fe0*/  BRA.DIV UR4, `(.L_x_481) ;  /* 0x00000146046c7947 */ /* 0x000fea000b800000 */
[----:B------:R1:W2:Y:S04]  /*7ff0*/  SHFL.IDX PT, R3, R25, RZ, 0x1e1f ;  /* 0x001e1fff19037589 */ /* 0x0002a800000e0000 */
[----:B------:R1:W3:Y:S04]  /*8000*/  SHFL.IDX PT, R38, R24, RZ, 0x1e1f ;  /* 0x001e1fff18267589 */ /* 0x0002e800000e0000 */
[----:B------:R1:W4:Y:S04]  /*8010*/  SHFL.IDX PT, R0, R37, RZ, 0x1e1f ;  /* 0x001e1fff25007589 */ /* 0x00032800000e0000 */
[----:B------:R-:W0:Y:S02]  /*8020*/  SHFL.IDX PT, R39, R39, RZ, 0x1e1f ;  /* 0x001e1fff27277589 */ /* 0x000e2400000e0000 */
.L_x_696:
[----:B------:R-:W-:Y:S01]  /*8030*/  ULDC UR4, c[0x0][0x448] ;  /* 0x0001120000047ab9 */ /* 0x000fe20000000800 */
[----:B------:R-:W-:Y:S01]  /*8040*/  BSSY B1, `(.L_x_482) ;  /* 0x000005e000017945 */ /* 0x000fe20003800000 */
[----:B------:R-:W-:Y:S01]  /*8050*/  IMAD R42, R100, UR4, RZ ;  /* 0x00000004642a7c24 */ /* 0x000fe2000f8e02ff */
[----:B------:R-:W-:Y:S02]  /*8060*/  CS2R R34, SRZ ;  /* 0x0000000000227805 */ /* 0x000fe4000001ff00 */
[----:B------:R-:W-:Y:S02]  /*8070*/  CS2R R30, SRZ ;  /* 0x00000000001e7805 */ /* 0x000fe4000001ff00 */
[----:B------:R-:W-:Y:S02]  /*8080*/  CS2R R26, SRZ ;  /* 0x00000000001a7805 */ /* 0x000fe4000001ff00 */
[----:B------:R-:W-:Y:S02]  /*8090*/  CS2R R20, SRZ ;  /* 0x0000000000147805 */ /* 0x000fe4000001ff00 */
[----:B------:R-:W-:Y:S01]  /*80a0*/  ISETP.GE.AND P0, PT, R6, R42, PT ;  /* 0x0000002a0600720c */ /* 0x000fe20003f06270 */
[----:B------:R-:W-:Y:S01]  /*80b0*/  IMAD R42, R97, -0xc0, R42 ;  /* 0xffffff40612a7824 */ /* 0x000fe200078e022a */
[----:B------:R-:W-:-:S02]  /*80c0*/  CS2R R12, SRZ ;  /* 0x00000000000c7805 */ /* 0x000fc4000001ff00 */
[----:B------:R-:W-:Y:S02]  /*80d0*/  CS2R R8, SRZ ;  /* 0x0000000000087805 */ /* 0x000fe4000001ff00 */
[----:B-1----:R-:W-:Y:S02]  /*80e0*/  CS2R R36, SRZ ;  /* 0x0000000000247805 */ /* 0x002fe4000001ff00 */
[----:B------:R-:W-:Y:S02]  /*80f0*/  CS2R R32, SRZ ;  /* 0x0000000000207805 */ /* 0x000fe4000001ff00 */
[----:B------:R-:W-:Y:S02]  /*8100*/  CS2R R28, SRZ ;  /* 0x00000000001c7805 */ /* 0x000fe4000001ff00 */
[----:B------:R-:W-:Y:S02]  /*8110*/  CS2R R24, SRZ ;  /* 0x0000000000187805 */ /* 0x000fe4000001ff00 */
[----:B0-----:R-:W-:-:S02]  /*8120*/  CS2R R14, SRZ ;  /* 0x00000000000e7805 */ /* 0x001fc4000001ff00 */
[----:B------:R-:W-:Y:S01]  /*8130*/  CS2R R10, SRZ ;  /* 0x00000000000a7805 */ /* 0x000fe2000001ff00 */
[----:B------:R-:W-:Y:S06]  /*8140*/  @P0 BRA `(.L_x_483) ;  /* 0x0000000400340947 */ /* 0x000fec0003800000 */
[----:B------:R-:W2:Y:S01]  /*8150*/  LDL R48, [R1+0x54] ;  /* 0x0000540001307983 */ /* 0x000ea20000100800 */
[----:B------:R-:W-:-:S03]  /*8160*/  ULDC UR4, c[0x0][0x3f4] ;  /* 0x0000fd0000047ab9 */ /* 0x000fc60000000800 */
[----:B------:R-:W3:Y:S04]  /*8170*/  LDL R47, [R1+0x4c] ;  /* 0x00004c00012f7983 */ /* 0x000ee80000100800 */
[----:B------:R-:W4:Y:S04]  /*8180*/  LDL R46, [R1+0x50] ;  /* 0x00005000012e7983 */ /* 0x000f280000100800 */
[----:B------:R-:W4:Y:S04]  /*8190*/  LDL R45, [R1+0x48] ;  /* 0x00004800012d7983 */ /* 0x000f280000100800 */
[----:B------:R-:W4:Y:S01]  /*81a0*/  LDL R43, [R1+0x58] ;  /* 0x00005800012b7983 */ /* 0x000f220000100800 */
[----:B------:R-:W-:-:S02]  /*81b0*/  CS2R R36, SRZ ;  /* 0x0000000000247805 */ /* 0x000fc4000001ff00 */
[----:B------:R-:W-:Y:S02]  /*81c0*/  CS2R R34, SRZ ;  /* 0x0000000000227805 */ /* 0x000fe4000001ff00 */
[----:B------:R-:W-:Y:S02]  /*81d0*/  CS2R R32, SRZ ;  /* 0x0000000000207805 */ /* 0x000fe4000001ff00 */
[C---:B--2---:R-:W-:Y:S01]  /*81e0*/  ISETP.GE.AND P3, PT, R48.reuse, UR4, PT ;  /* 0x0000000430007c0c */ /* 0x044fe2000bf66270 */
[C---:B------:R-:W-:Y:S01]  /*81f0*/  IMAD.SHL.U32 R24, R48.reuse, 0x2, RZ ;  /* 0x0000000230187824 */ /* 0x040fe200078e00ff */
[----:B------:R-:W-:Y:S02]  /*8200*/  SHF.R.S32.HI R4, RZ, 0x1f, R48 ;  /* 0x0000001fff047819 */ /* 0x000fe40000011430 */
[C---:B---3--:R-:W-:Y:S01]  /*8210*/  ISETP.GE.AND P2, PT, R47.reuse, UR4, PT ;  /* 0x000000042f007c0c */ /* 0x048fe2000bf46270 */
[----:B------:R-:W-:Y:S01]  /*8220*/  IMAD.SHL.U32 R14, R47, 0x2, RZ ;  /* 0x000000022f0e7824 */ /* 0x000fe200078e00ff */
[----:B------:R-:W-:-:S02]  /*8230*/  SHF.L.U64.HI R4, R48, 0x1, R4 ;  /* 0x0000000130047819 */ /* 0x000fc40000010204 */
[C---:B----4-:R-:W-:Y:S01]  /*8240*/  ISETP.GE.AND P1, PT, R46.reuse, UR4, PT ;  /* 0x000000042e007c0c */ /* 0x050fe2000bf26270 */
[----:B------:R-:W-:Y:S01]  /*8250*/  IMAD.SHL.U32 R10, R46, 0x2, RZ ;  /* 0x000000022e0a7824 */ /* 0x000fe200078e00ff */
[----:B------:R-:W-:Y:S02]  /*8260*/  SHF.R.S32.HI R5, RZ, 0x1f, R47 ;  /* 0x0000001fff057819 */ /* 0x000fe4000001142f */
[C---:B------:R-:W-:Y:S01]  /*8270*/  ISETP.GE.AND P0, PT, R45.reuse, UR4, PT ;  /* 0x000000042d007c0c */ /* 0x040fe2000bf06270 */
[----:B------:R-:W-:Y:S01]  /*8280*/  IMAD.SHL.U32 R28, R45, 0x2, RZ ;  /* 0x000000022d1c7824 */ /* 0x000fe200078e00ff */
[CC--:B------:R-:W-:Y:S02]  /*8290*/  @!P3 IADD3 R26, P4, R38.reuse, R24.reuse, RZ ;  /* 0x00000018261ab210 */ /* 0x0c0fe40007f9e0ff */
[----:B------:R-:W-:Y:S01]  /*82a0*/  @!P3 IADD3 R24, P5, R39, R24, RZ ;  /* 0x000000182718b210 */ /* 0x000fe20007fbe0ff */
[----:B------:R-:W-:Y:S01]  /*82b0*/  IMAD.SHL.U32 R30, R43, 0x2, RZ ;  /* 0x000000022b1e7824 */ /* 0x000fe200078e00ff */
[----:B------:R-:W-:Y:S01]  /*82c0*/  SHF.L.U64.HI R5, R47, 0x1, R5 ;  /* 0x000000012f057819 */ /* 0x000fe20000010205 */
[--C-:B------:R-:W-:Y:S01]  /*82d0*/  @!P3 IMAD.X R27, R3, 0x1, R4.reuse, P4 ;  /* 0x00000001031bb824 */ /* 0x100fe200020e0604 */
[-C--:B------:R-:W-:Y:S01]  /*82e0*/  @!P2 IADD3 R20, P4, R38, R14.reuse, RZ ;  /* 0x0000000e2614a210 */ /* 0x080fe20007f9e0ff */
[----:B------:R-:W-:Y:S01]  /*82f0*/  @!P3 IMAD.X R25, R0, 0x1, R4, P5 ;  /* 0x000000010019b824 */ /* 0x000fe200028e0604 */
[----:B------:R-:W-:-:S02]  /*8300*/  @!P2 IADD3 R14, P5, R39, R14, RZ ;  /* 0x0000000e270ea210 */ /* 0x000fc40007fbe0ff */
[----:B------:R-:W-:Y:S01]  /*8310*/  SHF.R.S32.HI R6, RZ, 0x1f, R46 ;  /* 0x0000001fff067819 */ /* 0x000fe2000001142e */
[--C-:B------:R-:W-:Y:S01]  /*8320*/  @!P2 IMAD.X R21, R3, 0x1, R5.reuse, P4 ;  /* 0x000000010315a824 */ /* 0x100fe200020e0605 */
[-C--:B------:R-:W-:Y:S01]  /*8330*/  @!P1 IADD3 R12, P4, R38, R10.reuse, RZ ;  /* 0x0000000a260c9210 */ /* 0x080fe20007f9e0ff */
[----:B------:R-:W-:Y:S01]  /*8340*/  @!P2 IMAD.X R15, R0, 0x1, R5, P5 ;  /* 0x00000001000fa824 */ /* 0x000fe200028e0605 */
[----:B------:R-:W-:Y:S01]  /*8350*/  SHF.L.U64.HI R6, R46, 0x1, R6 ;  /* 0x000000012e067819 */ /* 0x000fe20000010206 */
[----:B------:R-:W5:Y:S01]  /*8360*/  @!P3 LD.E.64 R32, desc[UR42][R26.64] ;  /* 0x0000002a1a20b980 */ /* 0x000f62000c101b00 */
[----:B------:R-:W-:Y:S02]  /*8370*/  @!P1 IADD3 R10, P5, R39, R10, RZ ;  /* 0x0000000a270a9210 */ /* 0x000fe40007fbe0ff */
[----:B------:R-:W-:Y:S01]  /*8380*/  SHF.R.S32.HI R7, RZ, 0x1f, R45 ;  /* 0x0000001fff077819 */ /* 0x000fe2000001142d */
[--C-:B------:R-:W-:Y:S01]  /*8390*/  @!P1 IMAD.X R13, R3, 0x1, R6.reuse, P4 ;  /* 0x00000001030d9824 */ /* 0x100fe200020e0606 */
[----:B------:R-:W-:Y:S01]  /*83a0*/  ISETP.GE.AND P4, PT, R138, UR4, PT ;  /* 0x000000048a007c0c */ /* 0x000fe2000bf86270 */
[----:B------:R-:W-:Y:S01]  /*83b0*/  @!P1 IMAD.X R11, R0, 0x1, R6, P5 ;  /* 0x00000001000b9824 */ /* 0x000fe200028e0606 */
[----:B------:R-:W-:-:S02]  /*83c0*/  SHF.L.U64.HI R7, R45, 0x1, R7 ;  /* 0x000000012d077819 */ /* 0x000fc40000010207 */
[----:B------:R-:W-:Y:S02]  /*83d0*/  @!P0 IADD3 R8, P5, R38, R28, RZ ;  /* 0x0000001c26088210 */ /* 0x000fe40007fbe0ff */
[----:B------:R-:W-:-:S03]  /*83e0*/  SHF.R.S32.HI R31, RZ, 0x1f, R43 ;  /* 0x0000001fff1f7819 */ /* 0x000fc6000001142b */
[----:B------:R-:W-:Y:S01]  /*83f0*/  @!P0 IMAD.X R9, R3, 0x1, R7, P5 ;  /* 0x0000000103098824 */ /* 0x000fe200028e0607 */
[----:B------:R-:W-:-:S03]  /*8400*/  @!P0 IADD3 R4, P5, R39, R28, RZ ;  /* 0x0000001c27048210 */ /* 0x000fc60007fbe0ff */
[----:B------:R-:W-:Y:S01]  /*8410*/  @!P4 MOV R29, R3 ;  /* 0x00000003001dc202 */ /* 0x000fe20000000f00 */
[----:B------:R-:W-:Y:S02]  /*8420*/  @!P4 IMAD.MOV.U32 R28, RZ, RZ, R38 ;  /* 0x000000ffff1cc224 */ /* 0x000fe400078e0026 */
[----:B------:R-:W-:Y:S01]  /*8430*/  @!P0 IMAD.X R5, R0, 0x1, R7, P5 ;  /* 0x0000000100058824 */ /* 0x000fe200028e0607 */
[----:B------:R-:W-:Y:S01]  /*8440*/  ISETP.GE.AND P5, PT, R43, UR4, PT ;  /* 0x000000042b007c0c */ /* 0x000fe2000bfa6270 */
[----:B------:R-:W-:Y:S02]  /*8450*/  @!P4 IMAD.MOV.U32 R6, RZ, RZ, R39 ;  /* 0x000000ffff06c224 */ /* 0x000fe400078e0027 */
[----:B------:R-:W-:Y:S02]  /*8460*/  @!P4 IMAD.MOV.U32 R7, RZ, RZ, R0 ;  /* 0x000000ffff07c224 */ /* 0x000fe400078e0000 */
[----:B------:R-:W-:-:S04]  /*8470*/  @!P4 IMAD.WIDE R28, R138, 0x2, R28 ;  /* 0x000000028a1cc825 */ /* 0x000fc800078e021c */
[----:B------:R-:W-:Y:S01]  /*8480*/  @!P4 IMAD.WIDE R6, R138, 0x2, R6 ;  /* 0x000000028a06c825 */ /* 0x000fe200078e0206 */
[----:B------:R-:W5:Y:S01]  /*8490*/  @!P4 LD.E.64 R36, desc[UR42][R28.64] ;  /* 0x0000002a1c24c980 */ /* 0x000f62000c101b00 */
[----:B------:R-:W-:-:S03]  /*84a0*/  SHF.L.U64.HI R31, R43, 0x1, R31 ;  /* 0x000000012b1f7819 */ /* 0x000fc6000001021f */
[----:B------:R0:W5:Y:S02]  /*84b0*/  @!P4 LD.E.64 R34, desc[UR42][R6.64] ;  /* 0x0000002a0622c980 */ /* 0x000164000c101b00 */
[----:B0-----:R-:W-:-:S05]  /*84c0*/  @!P5 IADD3 R6, P4, R38, R30, RZ ;  /* 0x0000001e2606d210 */ /* 0x001fca0007f9e0ff */
[--C-:B------:R-:W-:Y:S01]  /*84d0*/  @!P5 IMAD.X R7, R3, 0x1, R31.reuse, P4 ;  /* 0x000000010307d824 */ /* 0x100fe200020e061f */
[----:B------:R-:W-:Y:S02]  /*84e0*/  @!P5 IADD3 R38, P4, R39, R30, RZ ;  /* 0x0000001e2726d210 */ /* 0x000fe40007f9e0ff */
[----:B------:R-:W-:Y:S02]  /*84f0*/  CS2R R28, SRZ ;  /* 0x00000000001c7805 */ /* 0x000fe4000001ff00 */
[----:B------:R-:W-:Y:S01]  /*8500*/  CS2R R26, SRZ ;  /* 0x00000000001a7805 */ /* 0x000fe2000001ff00 */
[----:B------:R-:W-:Y:S01]  /*8510*/  @!P5 IMAD.X R39, R0, 0x1, R31, P4 ;  /* 0x000000010027d824 */ /* 0x000fe200020e061f */
[----:B------:R-:W-:Y:S02]  /*8520*/  CS2R R30, SRZ ;  /* 0x00000000001e7805 */ /* 0x000fe4000001ff00 */
[----:B------:R0:W5:Y:S04]  /*8530*/  @!P2 LD.E.64 R28, desc[UR42][R20.64] ;  /* 0x0000002a141ca980 */ /* 0x000168000c101b00 */
[----:B------:R1:W5:Y:S04]  /*8540*/  @!P2 LD.E.64 R26, desc[UR42][R14.64] ;  /* 0x0000002a0e1aa980 */ /* 0x000368000c101b00 */
[----:B------:R2:W5:Y:S01]  /*8550*/  @!P3 LD.E.64 R30, desc[UR42][R24.64] ;  /* 0x0000002a181eb980 */ /* 0x000562000c101b00 */
[----:B0-----:R-:W-:-:S02]  /*8560*/  CS2R R20, SRZ ;  /* 0x0000000000147805 */ /* 0x001fc4000001ff00 */
[----:B-1----:R-:W-:-:S04]  /*8570*/  CS2R R14, SRZ ;  /* 0x00000000000e7805 */ /* 0x002fc8000001ff00 */
[----:B------:R0:W5:Y:S01]  /*8580*/  @!P1 LD.E.64 R20, desc[UR42][R10.64] ;  /* 0x0000002a0a149980 */ /* 0x000162000c101b00 */
[----:B--2---:R-:W-:-:S03]  /*8590*/  CS2R R24, SRZ ;  /* 0x0000000000187805 */ /* 0x004fc6000001ff00 */
[----:B------:R1:W5:Y:S04]  /*85a0*/  @!P0 LD.E.64 R14, desc[UR42][R8.64] ;  /* 0x0000002a080e8980 */ /* 0x000368000c101b00 */
[----:B------:R2:W5:Y:S01]  /*85b0*/  @!P1 LD.E.64 R24, desc[UR42][R12.64] ;  /* 0x0000002a0c189980 */ /* 0x000562000c101b00 */
[----:B0-----:R-:W-:Y:S02]  /*85c0*/  CS2R R10, SRZ ;  /* 0x00000000000a7805 */ /* 0x001fe4000001ff00 */
[----:B-1----:R-:W-:-:S04]  /*85d0*/  CS2R R8, SRZ ;  /* 0x0000000000087805 */ /* 0x002fc8000001ff00 */
[----:B------:R0:W5:Y:S01]  /*85e0*/  @!P5 LD.E.64 R10, desc[UR42][R6.64] ;  /* 0x0000002a060ad980 */ /* 0x000162000c101b00 */
[----:B--2---:R-:W-:-:S03]  /*85f0*/  CS2R R12, SRZ ;  /* 0x00000000000c7805 */ /* 0x004fc6000001ff00 */
[----:B------:R0:W5:Y:S04]  /*8600*/  @!P5 LD.E.64 R8, desc[UR42][R38.64] ;  /* 0x0000002a2608d980 */ /* 0x000168000c101b00 */
[----:B------:R0:W5:Y:S02]  /*8610*/  @!P0 LD.E.64 R12, desc[UR42][R4.64] ;  /* 0x0000002a040c8980 */ /* 0x000164000c101b00 */
.L_x_483:
[----:B------:R-:W-:Y:S05]  /*8620*/  BSYNC B1 ;  /* 0x0000000000017941 */ /* 0x000fea0003800000 */
.L_x_482:
[----:B------:R-:W-:Y:S01]  /*8630*/  ULEA.HI UR4, UR37, UR37, URZ, 0x1 ;  /* 0x0000002525047291 */ /* 0x000fe2000f8f083f */
[----:B--2--5:R-:W-:Y:S01]  /*8640*/  IMAD.MOV.U32 R3, RZ, RZ, R35 ;  /* 0x000000ffff037224 */ /* 0x024fe200078e0023 */
[----:B------:R-:W-:Y:S01]  /*8650*/  VIMNMX R42, R42, 0xc0, PT ;  /* 0x000000c02a2a7848 */ /* 0x000fe20003fe0100 */
[----:B----4-:R-:W-:Y:S01]  /*8660*/  IMAD.MOV.U32 R0, RZ, RZ, R34 ;  /* 0x000000ffff007224 */ /* 0x010fe200078e0022 */
[----:B------:R-:W-:Y:S01]  /*8670*/  ULOP3.LUT UR4, UR4, 0xfffffffe, URZ, 0xc0, !UPT ;  /* 0xfffffffe04047892 */ /* 0x000fe2000f8ec03f */
[----:B0-----:R-:W-:Y:S01]  /*8680*/  IMAD.MOV.U32 R4, RZ, RZ, R30 ;  /* 0x000000ffff047224 */ /* 0x001fe200078e001e */
[----:B------:R-:W-:Y:S01]  /*8690*/  PRMT R59, R3, 0x7610, R59 ;  /* 0x00007610033b7816 */ /* 0x000fe2000000003b */
[----:B------:R-:W-:Y:S01]  /*86a0*/  IMAD.MOV.U32 R5, RZ, RZ, R27 ;  /* 0x000000ffff057224 */ /* 0x000fe200078e001b */
[----:B------:R-:W-:Y:S01]  /*86b0*/  UIADD3 UR4, UR37, -UR4, URZ ;  /* 0x8000000425047290 */ /* 0x000fe2000fffe03f */
[----:B---3--:R-:W-:Y:S01]  /*86c0*/  PRMT R38, R38, 0x5410, R0 ;  /* 0x0000541026267816 */ /* 0x008fe20000000000 */
[----:B------:R-:W-:Y:S01]  /*86d0*/  IMAD.MOV.U32 R0, RZ, RZ, R31 ;  /* 0x000000ffff007224 */ /* 0x000fe200078e001f */
[----:B------:R-:W-:Y:S01]  /*86e0*/  PRMT R57, R4, 0x7610, R57 ;  /* 0x0000761004397816 */ /* 0x000fe20000000039 */
[----:B------:R-:W-:Y:S01]  /*86f0*/  IMAD.MOV.U32 R4, RZ, RZ, R26 ;  /* 0x000000ffff047224 */ /* 0x000fe200078e001a */
[----:B------:R-:W-:Y:S01]  /*8700*/  PRMT R54, R5, 0x7610, R54 ;  /* 0x0000761005367816 */ /* 0x000fe20000000036 */
[----:B------:R-:W-:Y:S01]  /*8710*/  IMAD.U32 R3, RZ, RZ, UR4 ;  /* 0x00000004ff037e24 */ /* 0x000fe2000f8e00ff */
[----:B------:R-:W-:Y:S01]  /*8720*/  PRMT R58, R0, 0x7610, R58 ;  /* 0x00007610003a7816 */ /* 0x000fe2000000003a */
[----:B------:R-:W-:Y:S01]  /*8730*/  IMAD.MOV.U32 R0, RZ, RZ, R20 ;  /* 0x000000ffff007224 */ /* 0x000fe200078e0014 */
[----:B------:R-:W-:Y:S01]  /*8740*/  PRMT R53, R4, 0x7610, R53 ;  /* 0x0000761004357816 */ /* 0x000fe20000000035 */
[----:B------:R-:W-:Y:S01]  /*8750*/  IMAD.MOV.U32 R4, RZ, RZ, R21 ;  /* 0x000000ffff047224 */ /* 0x000fe200078e0015 */
[----:B------:R-:W-:Y:S01]  /*8760*/  SHF.L.U32 R3, R3, 0x1f, RZ ;  /* 0x0000001f03037819 */ /* 0x000fe200000006ff */
[----:B------:R-:W-:Y:S01]  /*8770*/  IMAD.MOV.U32 R5, RZ, RZ, R12 ;  /* 0x000000ffff057224 */ /* 0x000fe200078e000c */
[----:B------:R-:W-:Y:S01]  /*8780*/  PRMT R49, R0, 0x7610, R49 ;  /* 0x0000761000317816 */ /* 0x000fe20000000031 */
[----:B------:R-:W-:Y:S01]  /*8790*/  IMAD.MOV.U32 R6, RZ, RZ, R13 ;  /* 0x000000ffff067224 */ /* 0x000fe200078e000d */
[----:B------:R-:W0:Y:S01]  /*87a0*/  SYNCS.PHASECHK.TRANS64.TRYWAIT P0, [R2+URZ+0x2d800], R3 ;  /* 0x02d80003020075a7 */ /* 0x000e22000800017f */
[----:B------:R-:W-:Y:S01]  /*87b0*/  PRMT R50, R4, 0x7610, R50 ;  /* 0x0000761004327816 */ /* 0x000fe20000000032 */
[----:B------:R-:W-:Y:S01]  /*87c0*/  IMAD.MOV.U32 R0, RZ, RZ, R8 ;  /* 0x000000ffff007224 */ /* 0x000fe200078e0008 */
[----:B------:R-:W-:Y:S01]  /*87d0*/  PRMT R45, R5, 0x7610, R45 ;  /* 0x00007610052d7816 */ /* 0x000fe2000000002d */
[----:B------:R-:W-:Y:S01]  /*87e0*/  IMAD.MOV.U32 R4, RZ, RZ, R9 ;  /* 0x000000ffff047224 */ /* 0x000fe200078e0009 */
[----:B------:R-:W-:Y:S01]  /*87f0*/  PRMT R46, R6, 0x7610, R46 ;  /* 0x00007610062e7816 */ /* 0x000fe2000000002e */
[----:B------:R-:W-:Y:S01]  /*8800*/  IMAD.MOV.U32 R5, RZ, RZ, R36 ;  /* 0x000000ffff057224 */ /* 0x000fe200078e0024 */
[----:B------:R-:W-:Y:S01]  /*8810*/  PRMT R38, R0, 0x7610, R38 ;  /* 0x0000761000267816 */ /* 0x000fe20000000026 */
[----:B------:R-:W-:Y:S01]  /*8820*/  IMAD.MOV.U32 R6, RZ, RZ, R37 ;  /* 0x000000ffff067224 */ /* 0x000fe200078e0025 */
[----:B------:R-:W-:Y:S01]  /*8830*/  ISETP.GE.AND P1, PT, R141, R42, PT ;  /* 0x0000002a8d00720c */ /* 0x000fe20003f26270 */
[----:B------:R-:W-:Y:S01]  /*8840*/  IMAD.MOV.U32 R0, RZ, RZ, R32 ;  /* 0x000000ffff007224 */ /* 0x000fe200078e0020 */
        /* <DEDUP_REMOVED lines=12> */
[----:B------:R-:W-:Y:S01]  /*8910*/  BSSY B1, `(.L_x_484) ;  /* 0x0000009000017945 */ /* 0x000fe20003800000 */
[----:B------:R-:W-:Y:S01]  /*8920*/  IMAD.MOV.U32 R6, RZ, RZ, R15 ;  /* 0x000000ffff067224 */ /* 0x000fe200078e000f */
[----:B------:R-:W-:Y:S01]  /*8930*/  PRMT R51, R0, 0x7610, R51 ;  /* 0x0000761000337816 */ /* 0x000fe20000000033 */
[----:B------:R-:W-:Y:S01]  /*8940*/  IMAD.MOV.U32 R0, RZ, RZ, R10 ;  /* 0x000000ffff007224 */ /* 0x000fe200078e000a */
[----:B------:R-:W-:Y:S01]  /*8950*/  PRMT R52, R4, 0x7610, R52 ;  /* 0x0000761004347816 */ /* 0x000fe20000000034 */
[----:B------:R-:W-:Y:S01]  /*8960*/  IMAD.MOV.U32 R4, RZ, RZ, R11 ;  /* 0x000000ffff047224 */ /* 0x000fe200078e000b */
[----:B------:R-:W-:-:S02]  /*8970*/  PRMT R47, R5, 0x7610, R47 ;  /* 0x00007610052f7816 */ /* 0x000fc4000000002f */
[----:B------:R-:W-:Y:S01]  /*8980*/  PRMT R48, R6, 0x7610, R48 ;  /* 0x0000761006307816 */ /* 0x000fe20000000030 */
[----:B0-----:R-:W-:Y:S06]  /*8990*/  @!P0 BRA `(.L_x_485) ;  /* 0x0000013c00748947 */ /* 0x001fec0003800000 */
.L_x_697:
[----:B------:R-:W-:Y:S05]  /*89a0*/  BSYNC B1 ;  /* 0x0000000000017941 */ /* 0x000fea0003800000 */
.L_x_484:
[----:B------:R-:W-:Y:S02]  /*89b0*/  PRMT R42, R0, 0x7610, R42 ;  /* 0x00007610002a7816 */ /* 0x000fe4000000002a */
[----:B------:R-:W-:Y:S01]  /*89c0*/  PRMT R43, R4, 0x7610, R43 ;  /* 0x00007610042b7816 */ /* 0x000fe2000000002b */
[----:B------:R-:W-:Y:S06]  /*89d0*/  @P1 BRA `(.L_x_486) ;  /* 0x00000030003c1947 */ /* 0x000fec0003800000 */
[----:B------:R-:W2:Y:S01]  /*89e0*/  LDL R65, [R1+0x88] ;  /* 0x0000880001417983 */ /* 0x000ea20000100800 */
[----:B------:R-:W1:Y:S03]  /*89f0*/  LDC R5, c[0x0][0x3f4] ;  /* 0x0000fd00ff057b82 */ /* 0x000e660000000800 */
[----:B------:R-:W3:Y:S04]  /*8a00*/  LDL R64, [R1+0x54] ;  /* 0x0000540001407983 */ /* 0x000ee80000100800 */
[----:B------:R-:W4:Y:S04]  /*8a10*/  LDL R63, [R1+0x4c] ;  /* 0x00004c00013f7983 */ /* 0x000f280000100800 */
[----:B------:R-:W5:Y:S04]  /*8a20*/  LDL R61, [R1+0x50] ;  /* 0x00005000013d7983 */ /* 0x000f680000100800 */
[----:B------:R-:W5:Y:S04]  /*8a30*/  LDL R60, [R1+0x48] ;  /* 0x00004800013c7983 */ /* 0x000f680000100800 */
[----:B------:R-:W5:Y:S01]  /*8a40*/  LDL R6, [R1+0x58] ;  /* 0x0000580001067983 */ /* 0x000f620000100800 */
[----:B------:R-:W-:Y:S01]  /*8a50*/  LEA.HI R40, R41, R40, RZ, 0x2 ;  /* 0x0000002829287211 */ /* 0x000fe200078f10ff */
[----:B------:R-:W-:Y:S03]  /*8a60*/  BSSY B1, `(.L_x_487) ;  /* 0x000003e000017945 */ /* 0x000fe60003800000 */
[----:B------:R-:W-:-:S02]  /*8a70*/  SHF.R.S32.HI R0, RZ, 0x2, R40 ;  /* 0x00000002ff007819 */ /* 0x000fc40000011428 */
[----:B0-----:R-:W-:Y:S02]  /*8a80*/  SHF.R.S32.HI R3, RZ, 0x1f, R40 ;  /* 0x0000001fff037819 */ /* 0x001fe40000011428 */
[----:B-1----:R-:W-:Y:S02]  /*8a90*/  ISETP.GE.AND P6, PT, R138, R5, PT ;  /* 0x000000058a00720c */ /* 0x002fe40003fc6270 */
[----:B------:R-:W-:-:S04]  /*8aa0*/  LEA.HI R3, R3, R0, RZ, 0x2 ;  /* 0x0000000003037211 */ /* 0x000fc800078f10ff */
[----:B------:R-:W-:-:S04]  /*8ab0*/  LOP3.LUT R7, R3, 0xfffffffc, RZ, 0xc0, !PT ;  /* 0xfffffffc03077812 */ /* 0x000fc800078ec0ff */
[----:B------:R-:W-:-:S04]  /*8ac0*/  IADD3 R7, R0, -R7, RZ ;  /* 0x8000000700077210 */ /* 0x000fc80007ffe0ff */
[----:B------:R-:W-:Y:S01]  /*8ad0*/  LOP3.LUT P0, RZ, R7, 0x2, RZ, 0xc0, !PT ;  /* 0x0000000207ff7812 */ /* 0x000fe2000780c0ff */
[----:B--2---:R-:W-:-:S04]  /*8ae0*/  IMAD R3, R65, 0x2, R2 ;  /* 0x0000000241037824 */ /* 0x004fc800078e0202 */
[----:B------:R-:W-:Y:S01]  /*8af0*/  VIADD R0, R3, 0x20 ;  /* 0x0000002003007836 */ /* 0x000fe20000000000 */
[-C--:B---3--:R-:W-:Y:S02]  /*8b00*/  ISETP.GE.AND P1, PT, R64, R5.reuse, PT ;  /* 0x000000054000720c */ /* 0x088fe40003f26270 */
[-C--:B----4-:R-:W-:Y:S02]  /*8b10*/  ISETP.GE.AND P2, PT, R63, R5.reuse, PT ;  /* 0x000000053f00720c */ /* 0x090fe40003f46270 */
[-C--:B-----5:R-:W-:Y:S02]  /*8b20*/  ISETP.GE.AND P3, PT, R61, R5.reuse, PT ;  /* 0x000000053d00720c */ /* 0x0a0fe40003f66270 */
[-C--:B------:R-:W-:Y:S02]  /*8b30*/  ISETP.GE.AND P4, PT, R60, R5.reuse, PT ;  /* 0x000000053c00720c */ /* 0x080fe40003f86270 */
[----:B------:R-:W-:Y:S01]  /*8b40*/  ISETP.GE.AND P5, PT, R6, R5, PT ;  /* 0x000000050600720c */ /* 0x000fe20003fa6270 */
[----:B------:R-:W-:-:S12]  /*8b50*/  @P6 BRA `(.L_x_488) ;  /* 0x0000000000b86947 */ /* 0x000fd80003800000 */
[----:B------:R-:W0:Y:S01]  /*8b60*/  LDS.128 R4, [R3+0xc400] ;  /* 0x00c4000003047984 */ /* 0x000e220000000c00 */
[----:B------:R-:W-:Y:S02]  /*8b70*/  SHF.R.U32.HI R61, RZ, 0x10, R35 ;  /* 0x00000010ff3d7819 */ /* 0x000fe40000011623 */
[----:B------:R-:W-:Y:S02]  /*8b80*/  SHF.R.U32.HI R41, RZ, 0x10, R37 ;  /* 0x00000010ff297819 */ /* 0x000fe40000011625 */
[----:B------:R-:W-:Y:S02]  /*8b90*/  PRMT R61, R59, 0x5410, R61 ;  /* 0x000054103b3d7816 */ /* 0x000fe4000000003d */
[----:B------:R-:W-:Y:S02]  /*8ba0*/  PRMT R41, R62, 0x5410, R41 ;  /* 0x000054103e297816 */ /* 0x000fe40000000029 */
[----:B------:R-:W-:Y:S01]  /*8bb0*/  SHF.R.U64 R60, R34, 0x10, R35 ;  /* 0x00000010223c7819 */ /* 0x000fe20000001223 */
[----:B------:R-:W-:Y:S01]  /*8bc0*/  IMAD.U32 R62, R61, 0x10000, RZ ;  /* 0x000100003d3e7824 */ /* 0x000fe200078e00ff */
[----:B------:R-:W-:Y:S01]  /*8bd0*/  SHF.R.U64 R40, R36, 0x10, R37 ;  /* 0x0000001024287819 */ /* 0x000fe20000001225 */
[----:B------:R-:W-:Y:S01]  /*8be0*/  IMAD.U32 R59, R41, 0x10000, RZ ;  /* 0x00010000293b7824 */ /* 0x000fe200078e00ff */
[----:B------:R-:W-:-:S02]  /*8bf0*/  LOP3.LUT R61, R61, 0xffff0000, RZ, 0xc0, !PT ;  /* 0xffff00003d3d7812 */ /* 0x000fc400078ec0ff */
[----:B------:R-:W-:Y:S02]  /*8c00*/  LOP3.LUT R41, R41, 0xffff0000, RZ, 0xc0, !PT ;  /* 0xffff000029297812 */ /* 0x000fe400078ec0ff */
[----:B------:R-:W-:Y:S02]  /*8c10*/  PRMT R40, R39, 0x5432, R40 ;  /* 0x0000543227287816 */ /* 0x000fe40000000028 */
[----:B------:R-:W-:Y:S02]  /*8c20*/  PRMT R60, R38, 0x5432, R60 ;  /* 0x00005432263c7816 */ /* 0x000fe4000000003c */
[C---:B0-----:R-:W-:Y:S01]  /*8c30*/  LOP3.LUT R35, R6.reuse, 0xffff0000, RZ, 0xc0, !PT ;  /* 0xffff000006237812 */ /* 0x041fe200078ec0ff */
[----:B------:R-:W-:Y:S01]  /*8c40*/  IMAD.U32 R34, R6, 0x10000, RZ ;  /* 0x0001000006227824 */ /* 0x000fe200078e00ff */
[C---:B------:R-:W-:Y:S01]  /*8c50*/  LOP3.LUT R37, R7.reuse, 0xffff0000, RZ, 0xc0, !PT ;  /* 0xffff000007257812 */ /* 0x040fe200078ec0ff */
[----:B------:R-:W-:Y:S02]  /*8c60*/  IMAD.U32 R36, R7, 0x10000, RZ ;  /* 0x0001000007247824 */ /* 0x000fe400078e00ff */
[C---:B------:R-:W-:Y:S01]  /*8c70*/  FMUL.FTZ R63, R35.reuse, R62 ;  /* 0x0000003e233f7220 */ /* 0x040fe20000410000 */
[----:B------:R-:W-:Y:S01]  /*8c80*/  FMUL.FTZ R35, R35, R59 ;  /* 0x0000003b23237220 */ /* 0x000fe20000410000 */
[----:B------:R-:W-:Y:S01]  /*8c90*/  FMUL.FTZ R65, R37, R61 ;  /* 0x0000003d25417220 */ /* 0x000fe20000410000 */
[----:B------:R-:W-:-:S02]  /*8ca0*/  IMAD.U32 R6, R4, 0x10000, RZ ;  /* 0x0001000004067824 */ /* 0x000fc400078e00ff */
[C---:B------:R-:W-:Y:S01]  /*8cb0*/  FFMA.FTZ R63, R34.reuse, R59, -R63 ;  /* 0x0000003b223f7223 */ /* 0x040fe2000001083f */
[----:B------:R-:W-:Y:S01]  /*8cc0*/  FFMA.FTZ R62, R34, R62, R35 ;  /* 0x0000003e223e7223 */ /* 0x000fe20000010023 */
[-C--:B------:R-:W-:Y:S01]  /*8cd0*/  FMUL.FTZ R59, R37, R41.reuse ;  /* 0x00000029253b7220 */ /* 0x080fe20000410000 */
[C---:B------:R-:W-:Y:S01]  /*8ce0*/  IMAD.U32 R7, R5.reuse, 0x10000, RZ ;  /* 0x0001000005077824 */ /* 0x040fe200078e00ff */
[----:B------:R-:W-:Y:S01]  /*8cf0*/  LOP3.LUT R4, R4, 0xffff0000, RZ, 0xc0, !PT ;  /* 0xffff000004047812 */ /* 0x000fe200078ec0ff */
[----:B------:R-:W-:Y:S01]  /*8d00*/  IMAD.U32 R37, R60, 0x10000, RZ ;  /* 0x000100003c257824 */ /* 0x000fe200078e00ff */
[----:B------:R-:W-:Y:S01]  /*8d10*/  LOP3.LUT R5, R5, 0xffff0000, RZ, 0xc0, !PT ;  /* 0xffff000005057812 */ /* 0x000fe200078ec0ff */
[----:B------:R-:W-:Y:S01]  /*8d20*/  IMAD.U32 R35, R40, 0x10000, RZ ;  /* 0x0001000028237824 */ /* 0x000fe200078e00ff */
[----:B------:R-:W-:Y:S01]  /*8d30*/  LOP3.LUT R60, R60, 0xffff0000, RZ, 0xc0, !PT ;  /* 0xffff00003c3c7812 */ /* 0x000fe200078ec0ff */
[----:B------:R-:W-:Y:S01]  /*8d40*/  FFMA.FTZ R65, R36, R41, -R65 ;  /* 0x0000002924417223 */ /* 0x000fe20000010841 */
[----:B------:R-:W-:Y:S01]  /*8d50*/  LOP3.LUT R40, R40, 0xffff0000, RZ, 0xc0, !PT ;  /* 0xffff000028287812 */ /* 0x000fe200078ec0ff */
[----:B------:R-:W-:Y:S01]  /*8d60*/  FFMA.FTZ R64, R36, R61, R59 ;  /* 0x0000003d24407223 */ /* 0x000fe2000001003b */
[C---:B------:R-:W-:Y:S01]  /*8d70*/  FMUL.FTZ R41, R4.reuse, R37 ;  /* 0x0000002504297220 */ /* 0x040fe20000410000 */
[-C--:B------:R-:W-:Y:S01]  /*8d80*/  FMUL.FTZ R34, R4, R35.reuse ;  /* 0x0000002304227220 */ /* 0x080fe20000410000 */
[C---:B------:R-:W-:Y:S01]  /*8d90*/  FMUL.FTZ R36, R5.reuse, R60 ;  /* 0x0000003c05247220 */ /* 0x040fe20000410000 */
[-C--:B------:R-:W-:Y:S01]  /*8da0*/  FMUL.FTZ R59, R5, R40.reuse ;  /* 0x00000028053b7220 */ /* 0x080fe20000410000 */
[C---:B------:R-:W-:Y:S01]  /*8db0*/  FFMA.FTZ R4, R6.reuse, R35, -R41 ;  /* 0x0000002306047223 */ /* 0x040fe20000010829 */
[----:B------:R-:W-:Y:S01]  /*8dc0*/  FFMA.FTZ R37, R6, R37, R34 ;  /* 0x0000002506257223 */ /* 0x000fe20000010022 */
[C---:B------:R-:W-:Y:S01]  /*8dd0*/  FFMA.FTZ R5, R7.reuse, R40, -R36 ;  /* 0x0000002807057223 */ /* 0x040fe20000010824 */
[----:B------:R-:W-:Y:S01]  /*8de0*/  FFMA.FTZ R60, R7, R60, R59 ;  /* 0x0000003c073c7223 */ /* 0x000fe2000001003b */
[----:B------:R-:W-:-:S02]  /*8df0*/  F2FP.BF16.F32.PACK_AB R6, R62, R63 ;  /* 0x0000003f3e06723e */ /* 0x000fc400000010ff */
[----:B------:R-:W-:Y:S02]  /*8e00*/  F2FP.BF16.F32.PACK_AB R7, R64, R65 ;  /* 0x000000414007723e */ /* 0x000fe400000010ff */
[----:B------:R-:W-:Y:S02]  /*8e10*/  F2FP.BF16.F32.PACK_AB R4, R37, R4 ;  /* 0x000000042504723e */ /* 0x000fe400000010ff */
[----:B------:R-:W-:-:S05]  /*8e20*/  F2FP.BF16.F32.PACK_AB R5, R60, R5 ;  /* 0x000000053c05723e */ /* 0x000fca00000010ff */
[----:B------:R0:W-:Y:S02]  /*8e30*/  STS.128 [R3+0xc400], R4 ;  /* 0x00c4000403007388 */ /* 0x0001e40000000c00 */
.L_x_488:
[----:B------:R-:W-:Y:S05]  /*8e40*/  BSYNC B1 ;  /* 0x0000000000017941 */ /* 0x000fea0003800000 */
.L_x_487:
[----:B------:R-:W-:Y:S01]  /*8e50*/  BSSY B1, `(.L_x_489) ;  /* 0x0000031000017945 */ /* 0x000fe20003800000 */
[----:B------:R-:W-:-:S03]  /*8e60*/  @P0 VIADD R0, R3, 0xffffffe0 ;  /* 0xffffffe003000836 */ /* 0x000fc60000000000 */
[----:B------:R-:W-:Y:S05]  /*8e70*/  @P1 BRA `(.L_x_490) ;  /* 0x0000000000b81947 */ /* 0x000fea0003800000 */
[----:B0-----:R-:W0:Y:S01]  /*8e80*/  LDS.128 R4, [R0+0xc400] ;  /* 0x00c4000000047984 */ /* 0x001e220000000c00 */
[--C-:B------:R-:W-:Y:S02]  /*8e90*/  SHF.R.U64 R30, R30, 0x10, R31.reuse ;  /* 0x000000101e1e7819 */ /* 0x100fe4000000121f */
[----:B------:R-:W-:Y:S02]  /*8ea0*/  SHF.R.U32.HI R31, RZ, 0x10, R31 ;  /* 0x00000010ff1f7819 */ /* 0x000fe4000001161f */
[----:B------:R-:W-:Y:S02]  /*8eb0*/  SHF.R.U32.HI R35, RZ, 0x10, R33 ;  /* 0x00000010ff237819 */ /* 0x000fe40000011621 */
[----:B------:R-:W-:Y:S02]  /*8ec0*/  PRMT R58, R58, 0x5410, R31 ;  /* 0x000054103a3a7816 */ /* 0x000fe4000000001f */
[----:B------:R-:W-:Y:S02]  /*8ed0*/  PRMT R35, R66, 0x5410, R35 ;  /* 0x0000541042237816 */ /* 0x000fe40000000023 */
[----:B------:R-:W-:Y:S01]  /*8ee0*/  SHF.R.U64 R34, R32, 0x10, R33 ;  /* 0x0000001020227819 */ /* 0x000fe20000001221 */
[C---:B------:R-:W-:Y:S01]  /*8ef0*/  IMAD.U32 R37, R58.reuse, 0x10000, RZ ;  /* 0x000100003a257824 */ /* 0x040fe200078e00ff */
[----:B------:R-:W-:Y:S01]  /*8f00*/  LOP3.LUT R58, R58, 0xffff0000, RZ, 0xc0, !PT ;  /* 0xffff00003a3a7812 */ /* 0x000fe200078ec0ff */
[C---:B------:R-:W-:Y:S01]  /*8f10*/  IMAD.U32 R36, R35.reuse, 0x10000, RZ ;  /* 0x0001000023247824 */ /* 0x040fe200078e00ff */
[----:B------:R-:W-:-:S02]  /*8f20*/  LOP3.LUT R35, R35, 0xffff0000, RZ, 0xc0, !PT ;  /* 0xffff000023237812 */ /* 0x000fc400078ec0ff */
[----:B------:R-:W-:Y:S02]  /*8f30*/  PRMT R34, R42, 0x5432, R34 ;  /* 0x000054322a227816 */ /* 0x000fe40000000022 */
[----:B------:R-:W-:Y:S02]  /*8f40*/  PRMT R57, R57, 0x5410, R30 ;  /* 0x0000541039397816 */ /* 0x000fe4000000001e */
[C---:B0-----:R-:W-:Y:S01]  /*8f50*/  LOP3.LUT R31, R6.reuse, 0xffff0000, RZ, 0xc0, !PT ;  /* 0xffff0000061f7812 */ /* 0x041fe200078ec0ff */
[C---:B------:R-:W-:Y:S01]  /*8f60*/  IMAD.U32 R32, R7.reuse, 0x10000, RZ ;  /* 0x0001000007207824 */ /* 0x040fe200078e00ff */
[----:B------:R-:W-:Y:S01]  /*8f70*/  LOP3.LUT R33, R7, 0xffff0000, RZ, 0xc0, !PT ;  /* 0xffff000007217812 */ /* 0x000fe200078ec0ff */
[----:B------:R-:W-:Y:S02]  /*8f80*/  IMAD.U32 R30, R6, 0x10000, RZ ;  /* 0x00010000061e7824 */ /* 0x000fe400078e00ff */
[C---:B------:R-:W-:Y:S01]  /*8f90*/  FMUL.FTZ R41, R31.reuse, R37 ;  /* 0x000000251f297220 */ /* 0x040fe20000410000 */
[----:B------:R-:W-:Y:S01]  /*8fa0*/  FMUL.FTZ R40, R31, R36 ;  /* 0x000000241f287220 */ /* 0x000fe20000410000 */
[----:B------:R-:W-:Y:S01]  /*8fb0*/  FMUL.FTZ R31, R33, R58 ;  /* 0x0000003a211f7220 */ /* 0x000fe20000410000 */
[----:B------:R-:W-:-:S02]  /*8fc0*/  IMAD.U32 R6, R4, 0x10000, RZ ;  /* 0x0001000004067824 */ /* 0x000fc400078e00ff */
[----:B------:R-:W-:Y:S01]  /*8fd0*/  FFMA.FTZ R41, R30, R36, -R41 ;  /* 0x000000241e297223 */ /* 0x000fe20000010829 */
[----:B------:R-:W-:Y:S02]  /*8fe0*/  IMAD.U32 R7, R5, 0x10000, RZ ;  /* 0x0001000005077824 */ /* 0x000fe400078e00ff */
[----:B------:R-:W-:Y:S01]  /*8ff0*/  FFMA.FTZ R59, R32, R35, -R31 ;  /* 0x00000023203b7223 */ /* 0x000fe2000001081f */
[----:B------:R-:W-:Y:S01]  /*9000*/  FFMA.FTZ R40, R30, R37, R40 ;  /* 0x000000251e287223 */ /* 0x000fe20000010028 */
[----:B------:R-:W-:Y:S01]  /*9010*/  IMAD.U32 R31, R34, 0x10000, RZ ;  /* 0x00010000221f7824 */ /* 0x000fe200078e00ff */
[----:B------:R-:W-:Y:S01]  /*9020*/  LOP3.LUT R4, R4, 0xffff0000, RZ, 0xc0, !PT ;  /* 0xffff000004047812 */ /* 0x000fe200078ec0ff */
[----:B------:R-:W-:Y:S01]  /*9030*/  FMUL.FTZ R37, R33, R35 ;  /* 0x0000002321257220 */ /* 0x000fe20000410000 */
[----:B------:R-:W-:Y:S01]  /*9040*/  LOP3.LUT R5, R5, 0xffff0000, RZ, 0xc0, !PT ;  /* 0xffff000005057812 */ /* 0x000fe200078ec0ff */
[C---:B------:R-:W-:Y:S01]  /*9050*/  IMAD.U32 R33, R57.reuse, 0x10000, RZ ;  /* 0x0001000039217824 */ /* 0x040fe200078e00ff */
[----:B------:R-:W-:Y:S01]  /*9060*/  LOP3.LUT R30, R57, 0xffff0000, RZ, 0xc0, !PT ;  /* 0xffff0000391e7812 */ /* 0x000fe200078ec0ff */
[----:B------:R-:W-:Y:S01]  /*9070*/  FFMA.FTZ R58, R32, R58, R37 ;  /* 0x0000003a203a7223 */ /* 0x000fe20000010025 */
[----:B------:R-:W-:Y:S01]  /*9080*/  LOP3.LUT R34, R34, 0xffff0000, RZ, 0xc0, !PT ;  /* 0xffff000022227812 */ /* 0x000fe200078ec0ff */
[C---:B------:R-:W-:Y:S01]  /*9090*/  FMUL.FTZ R35, R4.reuse, R33 ;  /* 0x0000002104237220 */ /* 0x040fe20000410000 */
[----:B------:R-:W-:Y:S01]  /*90a0*/  FMUL.FTZ R32, R4, R31 ;  /* 0x0000001f04207220 */ /* 0x000fe20000410000 */
[----:B------:R-:W-:-:S02]  /*90b0*/  FMUL.FTZ R36, R5, R30 ;  /* 0x0000001e05247220 */ /* 0x000fc40000410000 */
[-C--:B------:R-:W-:Y:S01]  /*90c0*/  FMUL.FTZ R37, R5, R34.reuse ;  /* 0x0000002205257220 */ /* 0x080fe20000410000 */
[C---:B------:R-:W-:Y:S01]  /*90d0*/  FFMA.FTZ R4, R6.reuse, R31, -R35 ;  /* 0x0000001f06047223 */ /* 0x040fe20000010823 */
[----:B------:R-:W-:Y:S01]  /*90e0*/  FFMA.FTZ R33, R6, R33, R32 ;  /* 0x0000002106217223 */ /* 0x000fe20000010020 */
[C---:B------:R-:W-:Y:S01]  /*90f0*/  FFMA.FTZ R5, R7.reuse, R34, -R36 ;  /* 0x0000002207057223 */ /* 0x040fe20000010824 */
[----:B------:R-:W-:Y:S01]  /*9100*/  FFMA.FTZ R30, R7, R30, R37 ;  /* 0x0000001e071e7223 */ /* 0x000fe20000010025 */
[----:B------:R-:W-:Y:S02]  /*9110*/  F2FP.BF16.F32.PACK_AB R6, R40, R41 ;  /* 0x000000292806723e */ /* 0x000fe400000010ff */
[----:B------:R-:W-:Y:S02]  /*9120*/  F2FP.BF16.F32.PACK_AB R7, R58, R59 ;  /* 0x0000003b3a07723e */ /* 0x000fe400000010ff */
[----:B------:R-:W-:Y:S02]  /*9130*/  F2FP.BF16.F32.PACK_AB R4, R33, R4 ;  /* 0x000000042104723e */ /* 0x000fe400000010ff */
[----:B------:R-:W-:-:S05]  /*9140*/  F2FP.BF16.F32.PACK_AB R5, R30, R5 ;  /* 0x000000051e05723e */ /* 0x000fca00000010ff */
[----:B------:R1:W-:Y:S02]  /*9150*/  STS.128 [R0+0xc400], R4 ;  /* 0x00c4000400007388 */ /* 0x0003e40000000c00 */
.L_x_490:
[----:B------:R-:W-:Y:S05]  /*9160*/  BSYNC B1 ;  /* 0x0000000000017941 */ /* 0x000fea0003800000 */
.L_x_489:
[----:B------:R-:W-:Y:S04]  /*9170*/  BSSY B1, `(.L_x_491) ;  /* 0x0000030000017945 */ /* 0x000fe80003800000 */
[----:B------:R-:W-:Y:S05]  /*9180*/  @P2 BRA `(.L_x_492) ;  /* 0x0000000000b82947 */ /* 0x000fea0003800000 */
[----:B01----:R-:W0:Y:S01]  /*9190*/  LDS.128 R4, [R3+0xf400] ;  /* 0x00f4000003047984 */ /* 0x003e220000000c00 */
[----:B------:R-:W-:Y:S02]  /*91a0*/  SHF.R.U64 R28, R28, 0x10, R29 ;  /* 0x000000101c1c7819 */ /* 0x000fe4000000121d */
[----:B------:R-:W-:Y:S02]  /*91b0*/  SHF.R.U64 R26, R26, 0x10, R27 ;  /* 0x000000101a1a7819 */ /* 0x000fe4000000121b */
[----:B------:R-:W-:Y:S02]  /*91c0*/  SHF.R.U32.HI R29, RZ, 0x10, R29 ;  /* 0x00000010ff1d7819 */ /* 0x000fe4000001161d */
[----:B------:R-:W-:Y:S02]  /*91d0*/  SHF.R.U32.HI R27, RZ, 0x10, R27 ;  /* 0x00000010ff1b7819 */ /* 0x000fe4000001161b */
[----:B------:R-:W-:Y:S02]  /*91e0*/  PRMT R56, R56, 0x5410, R29 ;  /* 0x0000541038387816 */ /* 0x000fe4000000001d */
[----:B------:R-:W-:-:S02]  /*91f0*/  PRMT R54, R54, 0x5410, R27 ;  /* 0x0000541036367816 */ /* 0x000fc4000000001b */
[----:B------:R-:W-:Y:S01]  /*9200*/  PRMT R53, R53, 0x5410, R26 ;  /* 0x0000541035357816 */ /* 0x000fe2000000001a */
[C---:B------:R-:W-:Y:S01]  /*9210*/  IMAD.U32 R30, R56.reuse, 0x10000, RZ ;  /* 0x00010000381e7824 */ /* 0x040fe200078e00ff */
[----:B------:R-:W-:Y:S01]  /*9220*/  LOP3.LUT R56, R56, 0xffff0000, RZ, 0xc0, !PT ;  /* 0xffff000038387812 */ /* 0x000fe200078ec0ff */
[C---:B------:R-:W-:Y:S01]  /*9230*/  IMAD.U32 R31, R54.reuse, 0x10000, RZ ;  /* 0x00010000361f7824 */ /* 0x040fe200078e00ff */
[----:B------:R-:W-:Y:S02]  /*9240*/  LOP3.LUT R54, R54, 0xffff0000, RZ, 0xc0, !PT ;  /* 0xffff000036367812 */ /* 0x000fe400078ec0ff */
[----:B------:R-:W-:Y:S02]  /*9250*/  PRMT R55, R55, 0x5410, R28 ;  /* 0x0000541037377816 */ /* 0x000fe4000000001c */
[C---:B0-----:R-:W-:Y:S01]  /*9260*/  LOP3.LUT R27, R6.reuse, 0xffff0000, RZ, 0xc0, !PT ;  /* 0xffff0000061b7812 */ /* 0x041fe200078ec0ff */
[----:B------:R-:W-:Y:S01]  /*9270*/  IMAD.U32 R26, R6, 0x10000, RZ ;  /* 0x00010000061a7824 */ /* 0x000fe200078e00ff */
[C---:B------:R-:W-:Y:S01]  /*9280*/  LOP3.LUT R29, R7.reuse, 0xffff0000, RZ, 0xc0, !PT ;  /* 0xffff0000071d7812 */ /* 0x040fe200078ec0ff */
[----:B------:R-:W-:-:S02]  /*9290*/  IMAD.U32 R28, R7, 0x10000, RZ ;  /* 0x00010000071c7824 */ /* 0x000fc400078e00ff */
[C---:B------:R-:W-:Y:S01]  /*92a0*/  FMUL.FTZ R32, R27.reuse, R30 ;  /* 0x0000001e1b207220 */ /* 0x040fe20000410000 */
[-C--:B------:R-:W-:Y:S01]  /*92b0*/  FMUL.FTZ R33, R27, R31.reuse ;  /* 0x0000001f1b217220 */ /* 0x080fe20000410000 */
[----:B------:R-:W-:Y:S01]  /*92c0*/  FMUL.FTZ R27, R29, R54 ;  /* 0x000000361d1b7220 */ /* 0x000fe20000410000 */
[----:B------:R-:W-:Y:S02]  /*92d0*/  IMAD.U32 R6, R4, 0x10000, RZ ;  /* 0x0001000004067824 */ /* 0x000fe400078e00ff */
[C---:B------:R-:W-:Y:S01]  /*92e0*/  FFMA.FTZ R35, R26.reuse, R31, R32 ;  /* 0x0000001f1a237223 */ /* 0x040fe20000010020 */
[----:B------:R-:W-:Y:S02]  /*92f0*/  IMAD.U32 R7, R5, 0x10000, RZ ;  /* 0x0001000005077824 */ /* 0x000fe400078e00ff */
[----:B------:R-:W-:Y:S01]  /*9300*/  FFMA.FTZ R34, R26, R30, -R33 ;  /* 0x0000001e1a227223 */ /* 0x000fe20000010821 */
[-C--:B------:R-:W-:Y:S01]  /*9310*/  FMUL.FTZ R31, R29, R56.reuse ;  /* 0x000000381d1f7220 */ /* 0x080fe20000410000 */
[----:B------:R-:W-:Y:S01]  /*9320*/  LOP3.LUT R4, R4, 0xffff0000, RZ, 0xc0, !PT ;  /* 0xffff000004047812 */ /* 0x000fe200078ec0ff */
[C---:B------:R-:W-:Y:S01]  /*9330*/  FFMA.FTZ R56, R28.reuse, R56, -R27 ;  /* 0x000000381c387223 */ /* 0x040fe2000001081b */
[----:B------:R-:W-:Y:S01]  /*9340*/  LOP3.LUT R5, R5, 0xffff0000, RZ, 0xc0, !PT ;  /* 0xffff000005057812 */ /* 0x000fe200078ec0ff */
[C---:B------:R-:W-:Y:S01]  /*9350*/  IMAD.U32 R29, R53.reuse, 0x10000, RZ ;  /* 0x00010000351d7824 */ /* 0x040fe200078e00ff */
[----:B------:R-:W-:Y:S01]  /*9360*/  LOP3.LUT R30, R53, 0xffff0000, RZ, 0xc0, !PT ;  /* 0xffff0000351e7812 */ /* 0x000fe200078ec0ff */
[C---:B------:R-:W-:Y:S01]  /*9370*/  IMAD.U32 R27, R55.reuse, 0x10000, RZ ;  /* 0x00010000371b7824 */ /* 0x040fe200078e00ff */
        /* <DEDUP_REMOVED lines=15> */
.L_x_492:
[----:B------:R-:W-:Y:S05]  /*9470*/  BSYNC B1 ;  /* 0x0000000000017941 */ /* 0x000fea0003800000 */
.L_x_491:
[----:B------:R-:W-:Y:S04]  /*9480*/  BSSY B1, `(.L_x_493) ;  /* 0x0000030000017945 */ /* 0x000fe80003800000 */
[----:B------:R-:W-:Y:S05]  /*9490*/  @P3 BRA `(.L_x_494) ;  /* 0x0000000000b83947 */ /* 0x000fea0003800000 */
[----:B012---:R-:W0:Y:S01]  /*94a0*/  LDS.128 R4, [R0+0xf400] ;  /* 0x00f4000000047984 */ /* 0x007e220000000c00 */
        /* <DEDUP_REMOVED lines=15> */
[----:B------:R-:W-:Y:S01]  /*95a0*/  IMAD.U32 R24, R7, 0x10000, RZ ;  /* 0x0001000007187824 */ /* 0x000fe200078e00ff */
[----:B------:R-:W-:Y:S01]  /*95b0*/  SHF.L.U32 R7, R5, 0x10, RZ ;  /* 0x0000001005077819 */ /* 0x000fe200000006ff */
[C---:B------:R-:W-:Y:S01]  /*95c0*/  FMUL.FTZ R28, R21.reuse, R26 ;  /* 0x0000001a151c7220 */ /* 0x040fe20000410000 */
[----:B------:R-:W-:Y:S01]  /*95d0*/  FMUL.FTZ R29, R21, R27 ;  /* 0x0000001b151d7220 */ /* 0x000fe20000410000 */
[----:B------:R-:W-:Y:S01]  /*95e0*/  FMUL.FTZ R21, R25, R50 ;  /* 0x0000003219157220 */ /* 0x000fe20000410000 */
[----:B------:R-:W-:-:S02]  /*95f0*/  IMAD.U32 R6, R4, 0x10000, RZ ;  /* 0x0001000004067824 */ /* 0x000fc400078e00ff */
[C---:B------:R-:W-:Y:S01]  /*9600*/  FFMA.FTZ R31, R20.reuse, R27, R28 ;  /* 0x0000001b141f7223 */ /* 0x040fe2000001001c */
        /* <DEDUP_REMOVED lines=23> */
.L_x_494:
[----:B------:R-:W-:Y:S05]  /*9780*/  BSYNC B1 ;  /* 0x0000000000017941 */ /* 0x000fea0003800000 */
.L_x_493:
[----:B------:R-:W-:Y:S04]  /*9790*/  BSSY B1, `(.L_x_495) ;  /* 0x0000030000017945 */ /* 0x000fe80003800000 */
[----:B------:R-:W-:Y:S05]  /*97a0*/  @P4 BRA `(.L_x_496) ;  /* 0x0000000000b84947 */ /* 0x000fea0003800000 */
[----:B0123--:R-:W0:Y:S01]  /*97b0*/  LDS.128 R4, [R3+0x12400] ;  /* 0x0124000003047984 */ /* 0x00fe220000000c00 */
        /* <DEDUP_REMOVED lines=45> */
.L_x_496:
[----:B------:R-:W-:Y:S05]  /*9a90*/  BSYNC B1 ;  /* 0x0000000000017941 */ /* 0x000fea0003800000 */
.L_x_495:
[----:B------:R-:W-:Y:S05]  /*9aa0*/  @P5 BRA `(.L_x_486) ;  /* 0x0000002000085947 */ /* 0x000fea0003800000 */
[----:B01234-:R-:W0:Y:S01]  /*9ab0*/  LDS.128 R4, [R0+0x12400] ;  /* 0x0124000000047984 */ /* 0x01fe220000000c00 */
        /* <DEDUP_REMOVED lines=13> */
[C---:B------:R-:W-:Y:S01]  /*9b90*/  IMAD.U32 R10, R7.reuse, 0x10000, RZ ;  /* 0x00010000070a7824 */ /* 0x040fe200078e00ff */
[----:B------:R-:W-:Y:S01]  /*9ba0*/  LOP3.LUT R7, R7, 0xffff0000, RZ, 0xc0, !PT ;  /* 0xffff000007077812 */ /* 0x000fe200078ec0ff */
[----:B------:R-:W-:-:S02]  /*9bb0*/  IMAD.U32 R8, R6, 0x10000, RZ ;  /* 0x0001000006087824 */ /* 0x000fc400078e00ff */
[CC--:B------:R-:W-:Y:S01]  /*9bc0*/  FMUL.FTZ R13, R9.reuse, R12.reuse ;  /* 0x0000000c090d7220 */ /* 0x0c0fe20000410000 */
[----:B------:R-:W-:Y:S01]  /*9bd0*/  FMUL.FTZ R9, R9, R11 ;  /* 0x0000000b09097220 */ /* 0x000fe20000410000 */
[C---:B------:R-:W-:Y:S01]  /*9be0*/  FMUL.FTZ R21, R7.reuse, R39 ;  /* 0x0000002707157220 */ /* 0x040fe20000410000 */
[----:B------:R-:W-:Y:S02]  /*9bf0*/  IMAD.U32 R3, R4, 0x10000, RZ ;  /* 0x0001000004037824 */ /* 0x000fe400078e00ff */
        /* <DEDUP_REMOVED lines=15> */
[----:B------:R-:W-:Y:S01]  /*9cf0*/  FMUL.FTZ R13, R5, R42 ;  /* 0x0000002a050d7220 */ /* 0x000fe20000410000 */
        /* <DEDUP_REMOVED lines=8> */
[----:B------:R0:W-:Y:S01]  /*9d80*/  STS.128 [R0+0x12400], R4 ;  /* 0x0124000400007388 */ /* 0x0001e20000000c00 */
[----:B------:R-:W-:Y:S05]  /*9d90*/  BRA `(.L_x_486) ;  /* 0x0000001c004c7947 */ /* 0x000fea0003800000 */
.L_x_480:
[----:B------:R-:W-:-:S03]  /*9da0*/  UMOV UR4, 0xffffffff ;  /* 0xffffffff00047882 */ /* 0x000fc60000000000 */
[----:B------:R-:W-:Y:S05]  /*9db0*/  BRA.DIV UR4, `(.L_x_497) ;  /* 0x0000012a04807947 */ /* 0x000fea000b800000 */
[----:B------:R1:W2:Y:S04]  /*9dc0*/  SHFL.IDX PT, R0, R25, RZ, 0x1e1f ;  /* 0x001e1fff19007589 */ /* 0x0002a800000e0000 */
[----:B------:R1:W3:Y:S04]  /*9dd0*/  SHFL.IDX PT, R3, R24, RZ, 0x1e1f ;  /* 0x001e1fff18037589 */ /* 0x0002e800000e0000 */
[----:B------:R-:W4:Y:S04]  /*9de0*/  SHFL.IDX PT, R37, R37, RZ, 0x1e1f ;  /* 0x001e1fff25257589 */ /* 0x000f2800000e0000 */
[----:B------:R1:W0:Y:S02]  /*9df0*/  SHFL.IDX PT, R38, R39, RZ, 0x1e1f ;  /* 0x001e1fff27267589 */ /* 0x00022400000e0000 */
.L_x_703:
        /* <DEDUP_REMOVED lines=10> */
[----:B0-----:R-:W-:Y:S02]  /*9ea0*/  CS2R R14, SRZ ;  /* 0x00000000000e7805 */ /* 0x001fe4000001ff00 */
[----:B-1----:R-:W-:Y:S02]  /*9eb0*/  CS2R R24, SRZ ;  /* 0x0000000000187805 */ /* 0x002fe4000001ff00 */
[----:B------:R-:W-:Y:S02]  /*9ec0*/  CS2R R26, SRZ ;  /* 0x00000000001a7805 */ /* 0x000fe4000001ff00 */
[----:B------:R-:W-:Y:S02]  /*9ed0*/  CS2R R28, SRZ ;  /* 0x00000000001c7805 */ /* 0x000fe4000001ff00 */
[----:B------:R-:W-:Y:S02]  /*9ee0*/  CS2R R30, SRZ ;  /* 0x00000000001e7805 */ /* 0x000fe4000001ff00 */
[----:B------:R-:W-:-:S02]  /*9ef0*/  CS2R R32, SRZ ;  /* 0x0000000000207805 */ /* 0x000fc4000001ff00 */
[----:B------:R-:W-:Y:S01]  /*9f00*/  CS2R R34, SRZ ;  /* 0x0000000000227805 */ /* 0x000fe2000001ff00 */
[----:B------:R-:W-:Y:S06]  /*9f10*/  @P0 BRA `(.L_x_499) ;  /* 0x0000000000a00947 */ /* 0x000fec0003800000 */
[C---:B------:R-:W-:Y:S01]  /*9f20*/  VIADD R4, R16.reuse, 0x10 ;  /* 0x0000001010047836 */ /* 0x040fe20000000000 */
[----:B------:R-:W-:Y:S01]  /*9f30*/  ULDC UR4, c[0x0][0x3f4] ;  /* 0x0000fd0000047ab9 */ /* 0x000fe20000000800 */
[C---:B------:R-:W-:Y:S01]  /*9f40*/  VIADD R5, R16.reuse, 0x20 ;  /* 0x0000002010057836 */ /* 0x040fe20000000000 */
[----:B------:R-:W-:Y:S01]  /*9f50*/  ISETP.GE.AND P2, PT, R16, UR4, PT ;  /* 0x0000000410007c0c */ /* 0x000fe2000bf46270 */
[----:B---3--:R-:W-:Y:S01]  /*9f60*/  IMAD.MOV.U32 R6, RZ, RZ, R3 ;  /* 0x000000ffff067224 */ /* 0x008fe200078e0003 */
[----:B------:R-:W-:Y:S01]  /*9f70*/  ISETP.GE.AND P3, PT, R4, UR4, PT ;  /* 0x0000000404007c0c */ /* 0x000fe2000bf66270 */
[----:B--2---:R-:W-:Y:S01]  /*9f80*/  IMAD.MOV.U32 R7, RZ, RZ, R0 ;  /* 0x000000ffff077224 */ /* 0x004fe200078e0000 */
[----:B------:R-:W-:Y:S01]  /*9f90*/  ISETP.GE.AND P4, PT, R5, UR4, PT ;  /* 0x0000000405007c0c */ /* 0x000fe2000bf86270 */
[----:B------:R-:W-:Y:S01]  /*9fa0*/  IMAD.MOV.U32 R8, RZ, RZ, R38 ;  /* 0x000000ffff087224 */ /* 0x000fe200078e0026 */
[----:B------:R-:W-:Y:S01]  /*9fb0*/  CS2R R28, SRZ ;  /* 0x00000000001c7805 */ /* 0x000fe2000001ff00 */
[----:B----4-:R-:W-:Y:S01]  /*9fc0*/  IMAD.MOV.U32 R9, RZ, RZ, R37 ;  /* 0x000000ffff097224 */ /* 0x010fe200078e0025 */
[----:B------:R-:W-:-:S02]  /*9fd0*/  CS2R R30, SRZ ;  /* 0x00000000001e7805 */ /* 0x000fc4000001ff00 */
[----:B------:R-:W-:Y:S02]  /*9fe0*/  CS2R R10, SRZ ;  /* 0x00000000000a7805 */ /* 0x000fe4000001ff00 */
[----:B------:R-:W-:Y:S02]  /*9ff0*/  CS2R R32, SRZ ;  /* 0x0000000000207805 */ /* 0x000fe4000001ff00 */
[----:B------:R-:W-:Y:S01]  /*a000*/  CS2R R34, SRZ ;  /* 0x0000000000227805 */ /* 0x000fe2000001ff00 */
[----:B------:R-:W-:Y:S02]  /*a010*/  @!P2 IMAD.SHL.U32 R36, R16, 0x2, RZ ;  /* 0x000000021024a824 */ /* 0x000fe400078e00ff */
[----:B------:R-:W-:Y:S02]  /*a020*/  @!P3 IMAD.SHL.U32 R13, R156, 0x8, RZ ;  /* 0x000000089c0db824 */ /* 0x000fe400078e00ff */
[----:B------:R-:W-:Y:S01]  /*a030*/  @!P4 IMAD.SHL.U32 R39, R157, 0x8, RZ ;  /* 0x000000089d27c824 */ /* 0x000fe200078e00ff */
[-C--:B------:R-:W-:Y:S01]  /*a040*/  @!P2 IADD3 R20, P0, R3, R36.reuse, RZ ;  /* 0x000000240314a210 */ /* 0x080fe20007f1e0ff */
[----:B------:R-:W-:Y:S01]  /*a050*/  @!P3 IMAD.WIDE R4, R13, 0x2, R6 ;  /* 0x000000020d04b825 */ /* 0x000fe200078e0206 */
[----:B------:R-:W-:-:S02]  /*a060*/  @!P2 IADD3 R36, P1, R38, R36, RZ ;  /* 0x000000242624a210 */ /* 0x000fc40007f3e0ff */
[----:B------:R-:W-:Y:S01]  /*a070*/  @!P2 SHF.L.U64.HI R3, R16, 0x1, R17 ;  /* 0x000000011003a819 */ /* 0x000fe20000010211 */
[----:B------:R-:W-:Y:S01]  /*a080*/  @!P4 IMAD.WIDE R6, R39, 0x2, R6 ;  /* 0x000000022706c825 */ /* 0x000fe200078e0206 */
[----:B------:R0:W5:Y:S03]  /*a090*/  @!P3 LD.E.128 R28, desc[UR42][R4.64] ;  /* 0x0000002a041cb980 */ /* 0x000166000c101d00 */
[--C-:B------:R-:W-:Y:S01]  /*a0a0*/  @!P3 IMAD.WIDE R12, R13, 0x2, R8.reuse ;  /* 0x000000020d0cb825 */ /* 0x100fe200078e0208 */
[----:B------:R1:W5:Y:S03]  /*a0b0*/  @!P4 LD.E.128 R32, desc[UR42][R6.64] ;  /* 0x0000002a0620c980 */ /* 0x000366000c101d00 */
[----:B------:R-:W-:Y:S01]  /*a0c0*/  @!P4 IMAD.WIDE R38, R39, 0x2, R8 ;  /* 0x000000022726c825 */ /* 0x000fe200078e0208 */
[----:B------:R-:W-:-:S02]  /*a0d0*/  CS2R R8, SRZ ;  /* 0x0000000000087805 */ /* 0x000fc4000001ff00 */
[----:B------:R-:W-:Y:S02]  /*a0e0*/  CS2R R14, SRZ ;  /* 0x00000000000e7805 */ /* 0x000fe4000001ff00 */
[----:B------:R-:W-:Y:S02]  /*a0f0*/  CS2R R24, SRZ ;  /* 0x0000000000187805 */ /* 0x000fe4000001ff00 */
[----:B------:R-:W-:Y:S02]  /*a100*/  CS2R R26, SRZ ;  /* 0x00000000001a7805 */ /* 0x000fe4000001ff00 */
[----:B0-----:R-:W-:Y:S01]  /*a110*/  CS2R R4, SRZ ;  /* 0x0000000000047805 */ /* 0x001fe2000001ff00 */
[--C-:B------:R-:W-:Y:S01]  /*a120*/  @!P2 IMAD.X R21, R0, 0x1, R3.reuse, P0 ;  /* 0x000000010015a824 */ /* 0x100fe200000e0603 */
[----:B------:R0:W5:Y:S01]  /*a130*/  @!P3 LD.E.128 R8, desc[UR42][R12.64] ;  /* 0x0000002a0c08b980 */ /* 0x000162000c101d00 */
[----:B-1----:R-:W-:Y:S01]  /*a140*/  CS2R R6, SRZ ;  /* 0x0000000000067805 */ /* 0x002fe2000001ff00 */
[----:B------:R-:W-:-:S02]  /*a150*/  @!P2 IMAD.X R37, R37, 0x1, R3, P1 ;  /* 0x000000012525a824 */ /* 0x000fc400008e0603 */
[----:B------:R1:W5:Y:S04]  /*a160*/  @!P2 LD.E.128 R24, desc[UR42][R20.64] ;  /* 0x0000002a1418a980 */ /* 0x000368000c101d00 */
[----:B------:R1:W5:Y:S01]  /*a170*/  @!P2 LD.E.128 R4, desc[UR42][R36.64] ;  /* 0x0000002a2404a980 */ /* 0x000362000c101d00 */
[----:B0-----:R-:W-:-:S06]  /*a180*/  CS2R R12, SRZ ;  /* 0x00000000000c7805 */ /* 0x001fcc000001ff00 */
[----:B------:R1:W5:Y:S02]  /*a190*/  @!P4 LD.E.128 R12, desc[UR42][R38.64] ;  /* 0x0000002a260cc980 */ /* 0x000364000c101d00 */
.L_x_499:
[----:B------:R-:W-:Y:S05]  /*a1a0*/  BSYNC B1 ;  /* 0x0000000000017941 */ /* 0x000fea0003800000 */
.L_x_498:
[----:B------:R-:W-:Y:S01]  /*a1b0*/  ULEA.HI UR4, UR37, UR37, URZ, 0x1 ;  /* 0x0000002525047291 */ /* 0x000fe2000f8f083f */
[----:B---3-5:R-:W-:Y:S01]  /*a1c0*/  IMAD.MOV.U32 R3, RZ, RZ, R5 ;  /* 0x000000ffff037224 */ /* 0x028fe200078e0005 */
[----:B-1----:R-:W-:Y:S01]  /*a1d0*/  MOV R20, R6 ;  /* 0x0000000600147202 */ /* 0x002fe20000000f00 */
[----:B--2---:R-:W-:Y:S01]  /*a1e0*/  IMAD.MOV.U32 R0, RZ, RZ, R4 ;  /* 0x000000ffff007224 */ /* 0x004fe200078e0004 */
[----:B------:R-:W-:Y:S01]  /*a1f0*/  ULOP3.LUT UR4, UR4, 0xfffffffe, URZ, 0xc0, !UPT ;  /* 0xfffffffe04047892 */ /* 0x000fe2000f8ec03f */
[----:B------:R-:W-:Y:S01]  /*a200*/  IMAD.MOV.U32 R36, RZ, RZ, R8 ;  /* 0x000000ffff247224 */ /* 0x000fe200078e0008 */
[----:B------:R-:W-:Y:S01]  /*a210*/  PRMT R59, R3, 0x7610, R59 ;  /* 0x00007610033b7816 */ /* 0x000fe2000000003b */
[----:B----4-:R-:W-:Y:S01]  /*a220*/  IMAD.MOV.U32 R37, RZ, RZ, R9 ;  /* 0x000000ffff257224 */ /* 0x010fe200078e0009 */
[----:B------:R-:W-:Y:S01]  /*a230*/  UIADD3 UR4, UR37, -UR4, URZ ;  /* 0x8000000425047290 */ /* 0x000fe2000fffe03f */
[----:B------:R-:W-:Y:S01]  /*a240*/  PRMT R20, R20, 0x5410, R0 ;  /* 0x0000541014147816 */ /* 0x000fe20000000000 */
        /* <DEDUP_REMOVED lines=34> */
[----:B------:R-:W-:Y:S01]  /*a470*/  VIMNMX R40, R40, 0xc0, PT ;  /* 0x000000c028287848 */ /* 0x000fe20003fe0100 */
[----:B------:R-:W-:Y:S01]  /*a480*/  IMAD.MOV.U32 R38, RZ, RZ, R33 ;  /* 0x000000ffff267224 */ /* 0x000fe200078e0021 */
[----:B------:R-:W-:Y:S01]  /*a490*/  BSSY B1, `(.L_x_500) ;  /* 0x0000009000017945 */ /* 0x000fe20003800000 */
[----:B------:R-:W-:Y:S01]  /*a4a0*/  PRMT R58, R0, 0x7610, R58 ;  /* 0x00007610003a7816 */ /* 0x000fe2000000003a */
[----:B------:R-:W-:Y:S01]  /*a4b0*/  IMAD.MOV.U32 R0, RZ, RZ, R34 ;  /* 0x000000ffff007224 */ /* 0x000fe200078e0022 */
[----:B------:R-:W-:Y:S01]  /*a4c0*/  PRMT R57, R36, 0x7610, R57 ;  /* 0x0000761024397816 */ /* 0x000fe20000000039 */
[----:B------:R-:W-:Y:S01]  /*a4d0*/  IMAD.MOV.U32 R36, RZ, RZ, R35 ;  /* 0x000000ffff247224 */ /* 0x000fe200078e0023 */
[----:B------:R-:W-:-:S02]  /*a4e0*/  ISETP.GE.AND P1, PT, R141, R40, PT ;  /* 0x000000288d00720c */ /* 0x000fc40003f26270 */
[----:B------:R-:W-:Y:S02]  /*a4f0*/  PRMT R47, R37, 0x7610, R47 ;  /* 0x00007610252f7816 */ /* 0x000fe4000000002f */
[----:B------:R-:W-:Y:S01]  /*a500*/  PRMT R48, R38, 0x7610, R48 ;  /* 0x0000761026307816 */ /* 0x000fe20000000030 */
[----:B0-----:R-:W-:Y:S08]  /*a510*/  @!P0 BRA `(.L_x_501) ;  /* 0x00000124001c8947 */ /* 0x001ff00003800000 */
.L_x_704:
[----:B------:R-:W-:Y:S05]  /*a520*/  BSYNC B1 ;  /* 0x0000000000017941 */ /* 0x000fea0003800000 */
.L_x_500:
[----:B------:R-:W-:Y:S02]  /*a530*/  PRMT R49, R0, 0x7610, R49 ;  /* 0x0000761000317816 */ /* 0x000fe40000000031 */
[----:B------:R-:W-:Y:S01]  /*a540*/  PRMT R50, R36, 0x7610, R50 ;  /* 0x0000761024327816 */ /* 0x000fe20000000032 */
[----:B------:R-:W-:Y:S06]  /*a550*/  @P1 BRA `(.L_x_486) ;  /* 0x00000014005c1947 */ /* 0x000fec0003800000 */
[----:B0-----:R-:W0:Y:S01]  /*a560*/  LDC R3, c[0x0][0x3f4] ;  /* 0x0000fd00ff037b82 */ /* 0x001e220000000800 */
[C---:B------:R-:W-:Y:S01]  /*a570*/  VIADD R0, R16.reuse, 0x10 ;  /* 0x0000001010007836 */ /* 0x040fe20000000000 */
[----:B------:R-:W-:Y:S01]  /*a580*/  BSSY B1, `(.L_x_502) ;  /* 0x000006e000017945 */ /* 0x000fe20003800000 */
[C---:B------:R-:W-:Y:S01]  /*a590*/  VIADD R36, R16.reuse, 0x20 ;  /* 0x0000002010247836 */ /* 0x040fe20000000000 */
[-C--:B0-----:R-:W-:Y:S02]  /*a5a0*/  ISETP.GE.AND P0, PT, R16, R3.reuse, PT ;  /* 0x000000031000720c */ /* 0x081fe40003f06270 */
[-C--:B------:R-:W-:Y:S02]  /*a5b0*/  ISETP.GE.AND P1, PT, R0, R3.reuse, PT ;  /* 0x000000030000720c */ /* 0x080fe40003f26270 */
[----:B------:R-:W-:-:S09]  /*a5c0*/  ISETP.GE.AND P2, PT, R36, R3, PT ;  /* 0x000000032400720c */ /* 0x000fd20003f46270 */
[----:B------:R-:W-:Y:S05]  /*a5d0*/  @P0 BRA `(.L_x_503) ;  /* 0x0000000400a00947 */ /* 0x000fea0003800000 */
[----:B------:R-:W2:Y:S04]  /*a5e0*/  LDL R37, [R1+0xdc] ;  /* 0x0000dc0001257983 */ /* 0x000ea80000100800 */
[----:B------:R-:W3:Y:S01]  /*a5f0*/  LDL R74, [R1+0x108] ;  /* 0x00010800014a7983 */ /* 0x000ee20000100800 */
[--C-:B------:R-:W-:Y:S02]  /*a600*/  SHF.R.U64 R63, R24, 0x10, R25.reuse ;  /* 0x00000010183f7819 */ /* 0x100fe40000001219 */
[----:B------:R-:W-:Y:S02]  /*a610*/  SHF.R.U32.HI R52, RZ, 0x10, R25 ;  /* 0x00000010ff347819 */ /* 0x000fe40000011619 */
[----:B------:R-:W-:Y:S02]  /*a620*/  SHF.R.U64 R62, R4, 0x10, R5 ;  /* 0x00000010043e7819 */ /* 0x000fe40000001205 */
[----:B------:R-:W-:-:S02]  /*a630*/  SHF.R.U64 R25, R26, 0x10, R27 ;  /* 0x000000101a197819 */ /* 0x000fc4000000121b */
[----:B------:R-:W-:Y:S02]  /*a640*/  SHF.R.U64 R24, R6, 0x10, R7 ;  /* 0x0000001006187819 */ /* 0x000fe40000001207 */
[----:B------:R-:W-:Y:S02]  /*a650*/  SHF.R.U32.HI R51, RZ, 0x10, R5 ;  /* 0x00000010ff337819 */ /* 0x000fe40000011605 */
[----:B------:R-:W-:Y:S02]  /*a660*/  SHF.R.U32.HI R4, RZ, 0x10, R7 ;  /* 0x00000010ff047819 */ /* 0x000fe40000011607 */
[----:B------:R-:W-:Y:S02]  /*a670*/  PRMT R62, R20, 0x5432, R62 ;  /* 0x00005432143e7816 */ /* 0x000fe4000000003e */
[----:B------:R-:W-:Y:S02]  /*a680*/  PRMT R63, R64, 0x5410, R63 ;  /* 0x00005410403f7816 */ /* 0x000fe4000000003f */
[----:B------:R-:W-:Y:S01]  /*a690*/  PRMT R6, R65, 0x5410, R25 ;  /* 0x0000541041067816 */ /* 0x000fe20000000019 */
[----:B------:R-:W-:Y:S01]  /*a6a0*/  IMAD.U32 R69, R62, 0x10000, RZ ;  /* 0x000100003e457824 */ /* 0x000fe200078e00ff */
[----:B------:R-:W-:-:S02]  /*a6b0*/  PRMT R7, R21, 0x5432, R24 ;  /* 0x0000543215077816 */ /* 0x000fc40000000018 */
[----:B------:R-:W-:Y:S02]  /*a6c0*/  PRMT R51, R59, 0x5410, R51 ;  /* 0x000054103b337816 */ /* 0x000fe40000000033 */
[----:B------:R-:W-:Y:S02]  /*a6d0*/  SHF.R.U32.HI R26, RZ, 0x10, R27 ;  /* 0x00000010ff1a7819 */ /* 0x000fe4000001161b */
[----:B------:R-:W-:Y:S01]  /*a6e0*/  PRMT R52, R46, 0x5432, R52 ;  /* 0x000054322e347816 */ /* 0x000fe20000000034 */
[----:B------:R-:W-:Y:S01]  /*a6f0*/  IMAD.U32 R70, R51, 0x10000, RZ ;  /* 0x0001000033467824 */ /* 0x000fe200078e00ff */
[----:B------:R-:W-:Y:S02]  /*a700*/  PRMT R5, R47, 0x5432, R26 ;  /* 0x000054322f057816 */ /* 0x000fe4000000001a */
[----:B------:R-:W-:Y:S02]  /*a710*/  PRMT R4, R45, 0x5432, R4 ;  /* 0x000054322d047816 */ /* 0x000fe40000000004 */
[----:B------:R-:W-:-:S02]  /*a720*/  LOP3.LUT R51, R51, 0xffff0000, RZ, 0xc0, !PT ;  /* 0xffff000033337812 */ /* 0x000fc400078ec0ff */
[----:B--2---:R-:W-:-:S04]  /*a730*/  LEA.HI R0, R3, R37, RZ, 0x1d ;  /* 0x0000002503007211 */ /* 0x004fc800078fe8ff */
[----:B------:R-:W-:-:S04]  /*a740*/  SHF.R.S32.HI R37, RZ, 0x1f, R0 ;  /* 0x0000001fff257819 */ /* 0x000fc80000011400 */
[----:B------:R-:W-:Y:S01]  /*a750*/  LEA.HI R37, R37, R0, RZ, 0x2 ;  /* 0x0000000025257211 */ /* 0x000fe200078f10ff */
[----:B------:R-:W-:-:S03]  /*a760*/  IMAD.SHL.U32 R0, R0, 0x8, RZ ;  /* 0x0000000800007824 */ /* 0x000fc600078e00ff */
[----:B------:R-:W-:Y:S02]  /*a770*/  SHF.R.S32.HI R36, RZ, 0x2, R37 ;  /* 0x00000002ff247819 */ /* 0x000fe40000011425 */
[----:B------:R-:W-:-:S03]  /*a780*/  LOP3.LUT R37, R143, 0x18, R0, 0xf8, !PT ;  /* 0x000000188f257812 */ /* 0x000fc600078ef800 */
[----:B------:R-:W-:Y:S01]  /*a790*/  IMAD R36, R36, 0x1800, R153 ;  /* 0x0000180024247824 */ /* 0x000fe200078e0299 */
[----:B------:R-:W-:-:S05]  /*a7a0*/  LOP3.LUT R37, R37, R144, RZ, 0x3c, !PT ;  /* 0x0000009025257212 */ /* 0x000fca00078e3cff */
[----:B------:R-:W-:Y:S02]  /*a7b0*/  IMAD.IADD R41, R36, 0x1, R37 ;  /* 0x0000000124297824 */ /* 0x000fe400078e0225 */
[----:B---3--:R-:W0:Y:S02]  /*a7c0*/  LDS.128 R36, [R74] ;  /* 0x000000004a247984 */ /* 0x008e240000000c00 */
[----:B------:R-:W-:-:S05]  /*a7d0*/  IMAD R0, R41, 0x2, R2 ;  /* 0x0000000229007824 */ /* 0x000fca00078e0202 */
[----:B------:R-:W1:Y:S01]  /*a7e0*/  LDS.128 R40, [R0+0xc400] ;  /* 0x00c4000000287984 */ /* 0x000e620000000c00 */
[C---:B0-----:R-:W-:Y:S01]  /*a7f0*/  IMAD.U32 R25, R38.reuse, 0x10000, RZ ;  /* 0x0001000026197824 */ /* 0x041fe200078e00ff */
[----:B------:R-:W-:Y:S01]  /*a800*/  LOP3.LUT R24, R38, 0xffff0000, RZ, 0xc0, !PT ;  /* 0xffff000026187812 */ /* 0x000fe200078ec0ff */
[C---:B------:R-:W-:Y:S01]  /*a810*/  IMAD.U32 R65, R39.reuse, 0x10000, RZ ;  /* 0x0001000027417824 */ /* 0x040fe200078e00ff */
[----:B------:R-:W-:Y:S01]  /*a820*/  LOP3.LUT R38, R39, 0xffff0000, RZ, 0xc0, !PT ;  /* 0xffff000027267812 */ /* 0x000fe200078ec0ff */
[C---:B------:R-:W-:Y:S01]  /*a830*/  IMAD.U32 R64, R36.reuse, 0x10000, RZ ;  /* 0x0001000024407824 */ /* 0x040fe200078e00ff */
[----:B------:R-:W-:Y:S01]  /*a840*/  LOP3.LUT R26, R36, 0xffff0000, RZ, 0xc0, !PT ;  /* 0xffff0000241a7812 */ /* 0x000fe200078ec0ff */
[----:B------:R-:W-:Y:S01]  /*a850*/  IMAD.U32 R66, R37, 0x10000, RZ ;  /* 0x0001000025427824 */ /* 0x000fe200078e00ff */
[C---:B-1----:R-:W-:Y:S01]  /*a860*/  SHF.L.U32 R39, R40.reuse, 0x10, RZ ;  /* 0x0000001028277819 */ /* 0x042fe200000006ff */
[----:B------:R-:W-:Y:S01]  /*a870*/  IMAD.U32 R67, R41, 0x10000, RZ ;  /* 0x0001000029437824 */ /* 0x000fe200078e00ff */
[----:B------:R-:W-:Y:S01]  /*a880*/  LOP3.LUT R59, R40, 0xffff0000, RZ, 0xc0, !PT ;  /* 0xffff0000283b7812 */ /* 0x000fe200078ec0ff */
[----:B------:R-:W-:Y:S01]  /*a890*/  IMAD.U32 R68, R43, 0x10000, RZ ;  /* 0x000100002b447824 */ /* 0x000fe200078e00ff */
[----:B------:R-:W-:Y:S01]  /*a8a0*/  LOP3.LUT R40, R41, 0xffff0000, RZ, 0xc0, !PT ;  /* 0xffff000029287812 */ /* 0x000fe200078ec0ff */
[----:B------:R-:W-:-:S02]  /*a8b0*/  IMAD.U32 R41, R63, 0x10000, RZ ;  /* 0x000100003f297824 */ /* 0x000fc400078e00ff */
[----:B------:R-:W-:Y:S01]  /*a8c0*/  FMUL.FTZ R71, R39, R69 ;  /* 0x0000004527477220 */ /* 0x000fe20000410000 */
[----:B------:R-:W-:Y:S01]  /*a8d0*/  LOP3.LUT R36, R37, 0xffff0000, RZ, 0xc0, !PT ;  /* 0xffff000025247812 */ /* 0x000fe200078ec0ff */
[C---:B------:R-:W-:Y:S02]  /*a8e0*/  IMAD.U32 R37, R42.reuse, 0x10000, RZ ;  /* 0x000100002a257824 */ /* 0x040fe400078e00ff */
[-C--:B------:R-:W-:Y:S01]  /*a8f0*/  FMUL.FTZ R73, R39, R41.reuse ;  /* 0x0000002927497220 */ /* 0x080fe20000410000 */
[----:B------:R-:W-:Y:S01]  /*a900*/  LOP3.LUT R27, R42, 0xffff0000, RZ, 0xc0, !PT ;  /* 0xffff00002a1b7812 */ /* 0x000fe200078ec0ff */
[----:B------:R-:W-:Y:S01]  /*a910*/  FFMA.FTZ R39, R64, R41, -R71 ;  /* 0x0000002940277223 */ /* 0x000fe20000010847 */
[----:B------:R-:W-:Y:S01]  /*a920*/  LOP3.LUT R42, R43, 0xffff0000, RZ, 0xc0, !PT ;  /* 0xffff00002b2a7812 */ /* 0x000fe200078ec0ff */
[----:B------:R-:W-:Y:S02]  /*a930*/  IMAD.U32 R43, R52, 0x10000, RZ ;  /* 0x00010000342b7824 */ /* 0x000fe400078e00ff */
[----:B------:R-:W-:Y:S01]  /*a940*/  FFMA.FTZ R41, R64, R69, R73 ;  /* 0x0000004540297223 */ /* 0x000fe20000010049 */
[----:B------:R-:W-:-:S02]  /*a950*/  IMAD.U32 R71, R4, 0x10000, RZ ;  /* 0x0001000004477824 */ /* 0x000fc400078e00ff */
[-C--:B------:R-:W-:Y:S01]  /*a960*/  FMUL.FTZ R75, R67, R70.reuse ;  /* 0x00000046434b7220 */ /* 0x080fe20000410000 */
[----:B------:R-:W-:Y:S02]  /*a970*/  IMAD.U32 R69, R5, 0x10000, RZ ;  /* 0x0001000005457824 */ /* 0x000fe400078e00ff */
[----:B------:R-:W-:Y:S01]  /*a980*/  FMUL.FTZ R73, R67, R43 ;  /* 0x0000002b43497220 */ /* 0x000fe20000410000 */
[----:B------:R-:W-:Y:S01]  /*a990*/  FMUL.FTZ R72, R68, R71 ;  /* 0x0000004744487220 */ /* 0x000fe20000410000 */
[----:B------:R-:W-:Y:S01]  /*a9a0*/  LOP3.LUT R67, R62, 0xffff0000, RZ, 0xc0, !PT ;  /* 0xffff00003e437812 */ /* 0x000fe200078ec0ff */
[----:B------:R-:W-:Y:S01]  /*a9b0*/  FMUL.FTZ R68, R68, R69 ;  /* 0x0000004544447220 */ /* 0x000fe20000410000 */
[C---:B------:R-:W-:Y:S01]  /*a9c0*/  FFMA.FTZ R43, R66.reuse, R43, -R75 ;  /* 0x0000002b422b7223 */ /* 0x040fe2000001084b */
[----:B------:R-:W-:Y:S01]  /*a9d0*/  FFMA.FTZ R64, R66, R70, R73 ;  /* 0x0000004642407223 */ /* 0x000fe20000010049 */
[----:B------:R-:W-:Y:S01]  /*a9e0*/  LOP3.LUT R66, R63, 0xffff0000, RZ, 0xc0, !PT ;  /* 0xffff00003f427812 */ /* 0x000fe200078ec0ff */
[C---:B------:R-:W-:Y:S01]  /*a9f0*/  FFMA.FTZ R62, R65.reuse, R69, -R72 ;  /* 0x00000045413e7223 */ /* 0x040fe20000010848 */
[----:B------:R-:W-:Y:S01]  /*aa00*/  FFMA.FTZ R63, R65, R71, R68 ;  /* 0x00000047413f7223 */ /* 0x000fe20000010044 */
[C---:B------:R-:W-:Y:S01]  /*aa10*/  FMUL.FTZ R69, R59.reuse, R67 ;  /* 0x000000433b457220 */ /* 0x040fe20000410000 */
[----:B------:R-:W-:Y:S01]  /*aa20*/  LOP3.LUT R65, R52, 0xffff0000, RZ, 0xc0, !PT ;  /* 0xffff000034417812 */ /* 0x000fe200078ec0ff */
[----:B------:R-:W-:Y:S01]  /*aa30*/  FMUL.FTZ R59, R59, R66 ;  /* 0x000000423b3b7220 */ /* 0x000fe20000410000 */
[----:B------:R-:W-:-:S02]  /*aa40*/  IMAD.U32 R52, R6, 0x10000, RZ ;  /* 0x0001000006347824 */ /* 0x000fc400078e00ff */
[----:B------:R-:W-:Y:S01]  /*aa50*/  FFMA.FTZ R68, R26, R66, -R69 ;  /* 0x000000421a447223 */ /* 0x000fe20000010845 */
[C---:B------:R-:W-:Y:S01]  /*aa60*/  FMUL.FTZ R69, R40.reuse, R51 ;  /* 0x0000003328457220 */ /* 0x040fe20000410000 */
[-C--:B------:R-:W-:Y:S01]  /*aa70*/  FMUL.FTZ R70, R40, R65.reuse ;  /* 0x0000004128467220 */ /* 0x080fe20000410000 */
[----:B------:R-:W-:Y:S01]  /*aa80*/  IMAD.U32 R66, R7, 0x10000, RZ ;  /* 0x0001000007427824 */ /* 0x000fe200078e00ff */
[----:B------:R-:W-:Y:S01]  /*aa90*/  LOP3.LUT R6, R6, 0xffff0000, RZ, 0xc0, !PT ;  /* 0xffff000006067812 */ /* 0x000fe200078ec0ff */
[C---:B------:R-:W-:Y:S01]  /*aaa0*/  FFMA.FTZ R40, R36.reuse, R65, -R69 ;  /* 0x0000004124287223 */ /* 0x040fe20000010845 */
[----:B------:R-:W-:Y:S01]  /*aab0*/  FFMA.FTZ R51, R36, R51, R70 ;  /* 0x0000003324337223 */ /* 0x000fe20000010046 */
[C---:B------:R-:W-:Y:S01]  /*aac0*/  FMUL.FTZ R72, R37.reuse, R66 ;  /* 0x0000004225487220 */ /* 0x040fe20000410000 */
[-C--:B------:R-:W-:Y:S01]  /*aad0*/  FMUL.FTZ R36, R37, R52.reuse ;  /* 0x0000003425247220 */ /* 0x080fe20000410000 */
[----:B------:R-:W-:Y:S01]  /*aae0*/  LOP3.LUT R7, R7, 0xffff0000, RZ, 0xc0, !PT ;  /* 0xffff000007077812 */ /* 0x000fe200078ec0ff */
[----:B------:R-:W-:Y:S01]  /*aaf0*/  FFMA.FTZ R26, R26, R67, R59 ;  /* 0x000000431a1a7223 */ /* 0x000fe2000001003b */
[----:B------:R-:W-:Y:S01]  /*ab00*/  LOP3.LUT R37, R4, 0xffff0000, RZ, 0xc0, !PT ;  /* 0xffff000004257812 */ /* 0x000fe200078ec0ff */
[----:B------:R-:W-:Y:S01]  /*ab10*/  FFMA.FTZ R72, R25, R52, -R72 ;  /* 0x0000003419487223 */ /* 0x000fe20000010848 */
[----:B------:R-:W-:Y:S01]  /*ab20*/  LOP3.LUT R5, R5, 0xffff0000, RZ, 0xc0, !PT ;  /* 0xffff000005057812 */ /* 0x000fe200078ec0ff */
[----:B------:R-:W-:Y:S01]  /*ab30*/  FFMA.FTZ R36, R25, R66, R36 ;  /* 0x0000004219247223 */ /* 0x000fe20000010024 */
[CC--:B------:R-:W-:Y:S01]  /*ab40*/  FMUL.FTZ R4, R27.reuse, R6.reuse ;  /* 0x000000061b047220 */ /* 0x0c0fe20000410000 */
[----:B------:R-:W-:Y:S01]  /*ab50*/  FMUL.FTZ R25, R27, R7 ;  /* 0x000000071b197220 */ /* 0x000fe20000410000 */
[C---:B------:R-:W-:Y:S01]  /*ab60*/  FMUL.FTZ R59, R42.reuse, R37 ;  /* 0x000000252a3b7220 */ /* 0x040fe20000410000 */
[----:B------:R-:W-:Y:S01]  /*ab70*/  FMUL.FTZ R42, R42, R5 ;  /* 0x000000052a2a7220 */ /* 0x000fe20000410000 */
[C---:B------:R-:W-:Y:S01]  /*ab80*/  FFMA.FTZ R7, R24.reuse, R7, R4 ;  /* 0x0000000718077223 */ /* 0x040fe20000010004 */
[----:B------:R-:W-:Y:S01]  /*ab90*/  FFMA.FTZ R27, R24, R6, -R25 ;  /* 0x00000006181b7223 */ /* 0x000fe20000010819 */
[C---:B------:R-:W-:Y:S01]  /*aba0*/  FFMA.FTZ R59, R38.reuse, R5, -R59 ;  /* 0x00000005263b7223 */ /* 0x040fe2000001083b */
[----:B------:R-:W-:Y:S01]  /*abb0*/  FFMA.FTZ R42, R38, R37, R42 ;  /* 0x00000025262a7223 */ /* 0x000fe2000001002a */
[----:B------:R-:W-:-:S02]  /*abc0*/  F2FP.BF16.F32.PACK_AB R24, R26, R41 ;  /* 0x000000291a18723e */ /* 0x000fc400000010ff */
[----:B------:R-:W-:Y:S02]  /*abd0*/  F2FP.BF16.F32.PACK_AB R26, R7, R36 ;  /* 0x00000024071a723e */ /* 0x000fe400000010ff */
[----:B------:R-:W-:Y:S02]  /*abe0*/  F2FP.BF16.F32.PACK_AB R4, R68, R39 ;  /* 0x000000274404723e */ /* 0x000fe400000010ff */
[----:B------:R-:W-:Y:S02]  /*abf0*/  F2FP.BF16.F32.PACK_AB R5, R40, R43 ;  /* 0x0000002b2805723e */ /* 0x000fe400000010ff */
[----:B------:R-:W-:Y:S02]  /*ac00*/  F2FP.BF16.F32.PACK_AB R6, R27, R72 ;  /* 0x000000481b06723e */ /* 0x000fe400000010ff */
[----:B------:R-:W-:Y:S02]  /*ac10*/  F2FP.BF16.F32.PACK_AB R7, R59, R62 ;  /* 0x0000003e3b07723e */ /* 0x000fe400000010ff */
[----:B------:R-:W-:-:S02]  /*ac20*/  F2FP.BF16.F32.PACK_AB R25, R51, R64 ;  /* 0x000000403319723e */ /* 0x000fc400000010ff */
[----:B------:R-:W-:Y:S01]  /*ac30*/  F2FP.BF16.F32.PACK_AB R27, R42, R63 ;  /* 0x0000003f2a1b723e */ /* 0x000fe200000010ff */
[----:B------:R0:W-:Y:S04]  /*ac40*/  STS.128 [R74], R4 ;  /* 0x000000044a007388 */ /* 0x0001e80000000c00 */
[----:B------:R0:W-:Y:S02]  /*ac50*/  STS.128 [R0+0xc400], R24 ;  /* 0x00c4001800007388 */ /* 0x0001e40000000c00 */
.L_x_503:
[----:B------:R-:W-:Y:S05]  /*ac60*/  BSYNC B1 ;  /* 0x0000000000017941 */ /* 0x000fea0003800000 */
.L_x_502:
[----:B------:R-:W-:Y:S04]  /*ac70*/  BSSY B1, `(.L_x_504) ;  /* 0x0000073000017945 */ /* 0x000fe80003800000 */
[----:B------:R-:W-:Y:S05]  /*ac80*/  @P1 BRA `(.L_x_505) ;  /* 0x0000000400c41947 */ /* 0x000fea0003800000 */
[----:B0-----:R-:W2:Y:S01]  /*ac90*/  LDL R0, [R1+0x4c] ;  /* 0x00004c0001007983 */ /* 0x001ea20000100800 */
[--C-:B------:R-:W-:Y:S02]  /*aca0*/  SHF.R.U64 R28, R28, 0x10, R29.reuse ;  /* 0x000000101c1c7819 */ /* 0x100fe4000000121d */
[----:B------:R-:W-:Y:S02]  /*acb0*/  SHF.R.U32.HI R39, RZ, 0x10, R29 ;  /* 0x00000010ff277819 */ /* 0x000fe4000001161d */
[--C-:B------:R-:W-:Y:S02]  /*acc0*/  SHF.R.U64 R29, R8, 0x10, R9.reuse ;  /* 0x00000010081d7819 */ /* 0x100fe40000001209 */
[----:B------:R-:W-:Y:S02]  /*acd0*/  SHF.R.U32.HI R8, RZ, 0x10, R9 ;  /* 0x00000010ff087819 */ /* 0x000fe40000011609 */
[----:B------:R-:W-:Y:S02]  /*ace0*/  PRMT R54, R54, 0x5410, R29 ;  /* 0x0000541036367816 */ /* 0x000fe4000000001d */
[----:B------:R-:W-:-:S02]  /*acf0*/  SHF.R.U64 R9, R10, 0x10, R11 ;  /* 0x000000100a097819 */ /* 0x000fc4000000120b */
[----:B------:R-:W-:Y:S02]  /*ad00*/  PRMT R61, R61, 0x5410, R28 ;  /* 0x000054103d3d7816 */ /* 0x000fe4000000001c */
[--C-:B------:R-:W-:Y:S02]  /*ad10*/  SHF.R.U64 R37, R30, 0x10, R31.reuse ;  /* 0x000000101e257819 */ /* 0x100fe4000000121f */
[----:B------:R-:W-:Y:S01]  /*ad20*/  SHF.R.U32.HI R30, RZ, 0x10, R31 ;  /* 0x00000010ff1e7819 */ /* 0x000fe2000001161f */
[----:B------:R-:W-:Y:S01]  /*ad30*/  IMAD.U32 R38, R61, 0x10000, RZ ;  /* 0x000100003d267824 */ /* 0x000fe200078e00ff */
[----:B------:R-:W-:Y:S02]  /*ad40*/  SHF.R.U32.HI R10, RZ, 0x10, R11 ;  /* 0x00000010ff0a7819 */ /* 0x000fe4000001160b */
[----:B------:R-:W-:Y:S01]  /*ad50*/  PRMT R60, R60, 0x5410, R39 ;  /* 0x000054103c3c7816 */ /* 0x000fe20000000027 */
[----:B------:R-:W-:Y:S01]  /*ad60*/  IMAD.U32 R39, R54, 0x10000, RZ ;  /* 0x0001000036277824 */ /* 0x000fe200078e00ff */
[----:B------:R-:W-:-:S02]  /*ad70*/  PRMT R55, R55, 0x5410, R8 ;  /* 0x0000541037377816 */ /* 0x000fc40000000008 */
[----:B------:R-:W-:Y:S02]  /*ad80*/  PRMT R56, R56, 0x5410, R9 ;  /* 0x0000541038387816 */ /* 0x000fe40000000009 */
[----:B------:R-:W-:Y:S01]  /*ad90*/  PRMT R57, R57, 0x5410, R30 ;  /* 0x0000541039397816 */ /* 0x000fe2000000001e */
[----:B------:R-:W-:Y:S01]  /*ada0*/  IMAD.U32 R41, R55, 0x10000, RZ ;  /* 0x0001000037297824 */ /* 0x000fe200078e00ff */
[----:B------:R-:W-:Y:S02]  /*adb0*/  PRMT R53, R53, 0x5410, R10 ;  /* 0x0000541035357816 */ /* 0x000fe4000000000a */
[----:B------:R-:W-:Y:S02]  /*adc0*/  PRMT R58, R58, 0x5410, R37 ;  /* 0x000054103a3a7816 */ /* 0x000fe40000000025 */
[----:B------:R-:W-:Y:S02]  /*add0*/  LOP3.LUT R54, R54, 0xffff0000, RZ, 0xc0, !PT ;  /* 0xffff000036367812 */ /* 0x000fe400078ec0ff */
[----:B------:R-:W-:Y:S01]  /*ade0*/  LOP3.LUT R61, R61, 0xffff0000, RZ, 0xc0, !PT ;  /* 0xffff00003d3d7812 */ /* 0x000fe200078ec0ff */
[----:B--2---:R-:W-:Y:S01]  /*adf0*/  IMAD.IADD R4, R138, 0x1, R0 ;  /* 0x000000018a047824 */ /* 0x004fe200078e0200 */
[----:B------:R-:W-:-:S04]  /*ae00*/  LEA.HI R0, R3, R156, RZ, 0x1d ;  /* 0x0000009c03007211 */ /* 0x000fc800078fe8ff */
[----:B------:R-:W-:-:S04]  /*ae10*/  SHF.R.S32.HI R5, RZ, 0x1f, R4 ;  /* 0x0000001fff057819 */ /* 0x000fc80000011404 */
[CC--:B------:R-:W-:Y:S02]  /*ae20*/  LEA.HI R6, R5.reuse, R4.reuse, RZ, 0x5 ;  /* 0x0000000405067211 */ /* 0x0c0fe400078f28ff */
[----:B------:R-:W-:Y:S02]  /*ae30*/  LEA.HI R4, R5, R4, RZ, 0x3 ;  /* 0x0000000405047211 */ /* 0x000fe400078f18ff */
[----:B------:R-:W-:Y:S02]  /*ae40*/  SHF.R.S32.HI R5, RZ, 0x1f, R0 ;  /* 0x0000001fff057819 */ /* 0x000fe40000011400 */
[----:B------:R-:W-:Y:S01]  /*ae50*/  LOP3.LUT R7, R143, 0x18, R4, 0xf8, !PT ;  /* 0x000000188f077812 */ /* 0x000fe200078ef804 */
[----:B------:R-:W-:Y:S01]  /*ae60*/  IMAD.SHL.U32 R4, R0, 0x8, RZ ;  /* 0x0000000800047824 */ /* 0x000fe200078e00ff */
[----:B------:R-:W-:Y:S02]  /*ae70*/  LEA.HI R0, R5, R0, RZ, 0x2 ;  /* 0x0000000005007211 */ /* 0x000fe400078f10ff */
[----:B------:R-:W-:-:S02]  /*ae80*/  SHF.R.S32.HI R6, RZ, 0x5, R6 ;  /* 0x00000005ff067819 */ /* 0x000fc40000011406 */
[----:B------:R-:W-:Y:S02]  /*ae90*/  LOP3.LUT R5, R143, 0x18, R4, 0xf8, !PT ;  /* 0x000000188f057812 */ /* 0x000fe400078ef804 */
[----:B------:R-:W-:Y:S01]  /*aea0*/  SHF.R.S32.HI R0, RZ, 0x2, R0 ;  /* 0x00000002ff007819 */ /* 0x000fe20000011400 */
[--C-:B------:R-:W-:Y:S01]  /*aeb0*/  IMAD R6, R6, 0x1800, R153.reuse ;  /* 0x0000180006067824 */ /* 0x100fe200078e0299 */
[-C--:B------:R-:W-:Y:S02]  /*aec0*/  LOP3.LUT R5, R5, R144.reuse, RZ, 0x3c, !PT ;  /* 0x0000009005057212 */ /* 0x080fe400078e3cff */
[----:B------:R-:W-:Y:S01]  /*aed0*/  LOP3.LUT R7, R7, R144, RZ, 0x3c, !PT ;  /* 0x0000009007077212 */ /* 0x000fe200078e3cff */
[----:B------:R-:W-:-:S04]  /*aee0*/  IMAD R4, R0, 0x1800, R153 ;  /* 0x0000180000047824 */ /* 0x000fc800078e0299 */
[----:B------:R-:W-:Y:S02]  /*aef0*/  IMAD.IADD R25, R4, 0x1, R5 ;  /* 0x0000000104197824 */ /* 0x000fe400078e0205 */
[----:B------:R-:W-:Y:S02]  /*af00*/  IMAD.IADD R6, R6, 0x1, R7 ;  /* 0x0000000106067824 */ /* 0x000fe400078e0207 */
[----:B------:R-:W-:-:S03]  /*af10*/  IMAD R36, R25, 0x2, R2 ;  /* 0x0000000219247824 */ /* 0x000fc600078e0202 */
[----:B------:R-:W-:Y:S02]  /*af20*/  LEA R0, R6, UR40, 0x1 ;  /* 0x0000002806007c11 */ /* 0x000fe4000f8e08ff */
[----:B------:R-:W0:Y:S04]  /*af30*/  LDS.128 R24, [R36+0xc400] ;  /* 0x00c4000024187984 */ /* 0x000e280000000c00 */
[----:B------:R-:W1:Y:S01]  /*af40*/  LDS.128 R4, [R0] ;  /* 0x0000000000047984 */ /* 0x000e620000000c00 */
[C---:B0-----:R-:W-:Y:S01]  /*af50*/  IMAD.U32 R8, R24.reuse, 0x10000, RZ ;  /* 0x0001000018087824 */ /* 0x041fe200078e00ff */
[----:B------:R-:W-:Y:S01]  /*af60*/  LOP3.LUT R24, R24, 0xffff0000, RZ, 0xc0, !PT ;  /* 0xffff000018187812 */ /* 0x000fe200078ec0ff */
[C---:B------:R-:W-:Y:S01]  /*af70*/  IMAD.U32 R10, R25.reuse, 0x10000, RZ ;  /* 0x00010000190a7824 */ /* 0x040fe200078e00ff */
[----:B------:R-:W-:Y:S01]  /*af80*/  LOP3.LUT R25, R25, 0xffff0000, RZ, 0xc0, !PT ;  /* 0xffff000019197812 */ /* 0x000fe200078ec0ff */
[C---:B-1----:R-:W-:Y:S01]  /*af90*/  IMAD.U32 R9, R4.reuse, 0x10000, RZ ;  /* 0x0001000004097824 */ /* 0x042fe200078e00ff */
[----:B------:R-:W-:Y:S01]  /*afa0*/  LOP3.LUT R11, R4, 0xffff0000, RZ, 0xc0, !PT ;  /* 0xffff0000040b7812 */ /* 0x000fe200078ec0ff */
[C---:B------:R-:W-:Y:S01]  /*afb0*/  IMAD.U32 R28, R5.reuse, 0x10000, RZ ;  /* 0x00010000051c7824 */ /* 0x040fe200078e00ff */
[----:B------:R-:W-:Y:S01]  /*afc0*/  LOP3.LUT R29, R5, 0xffff0000, RZ, 0xc0, !PT ;  /* 0xffff0000051d7812 */ /* 0x000fe200078ec0ff */
[C---:B------:R-:W-:Y:S01]  /*afd0*/  IMAD.U32 R5, R6.reuse, 0x10000, RZ ;  /* 0x0001000006057824 */ /* 0x040fe200078e00ff */
[----:B------:R-:W-:Y:S01]  /*afe0*/  LOP3.LUT R4, R6, 0xffff0000, RZ, 0xc0, !PT ;  /* 0xffff000006047812 */ /* 0x000fe200078ec0ff */
[C---:B------:R-:W-:Y:S01]  /*aff0*/  IMAD.U32 R30, R7.reuse, 0x10000, RZ ;  /* 0x00010000071e7824 */ /* 0x040fe200078e00ff */
[----:B------:R-:W-:Y:S01]  /*b000*/  LOP3.LUT R6, R7, 0xffff0000, RZ, 0xc0, !PT ;  /* 0xffff000007067812 */ /* 0x000fe200078ec0ff */
[----:B------:R-:W-:Y:S01]  /*b010*/  FMUL.FTZ R40, R8, R39 ;  /* 0x0000002708287220 */ /* 0x000fe20000410000 */
[C---:B------:R-:W-:Y:S01]  /*b020*/  IMAD.U32 R31, R26.reuse, 0x10000, RZ ;  /* 0x000100001a1f7824 */ /* 0x040fe200078e00ff */
[----:B------:R-:W-:Y:S01]  /*b030*/  LOP3.LUT R7, R26, 0xffff0000, RZ, 0xc0, !PT ;  /* 0xffff00001a077812 */ /* 0x000fe200078ec0ff */
[C---:B------:R-:W-:Y:S01]  /*b040*/  IMAD.U32 R37, R27.reuse, 0x10000, RZ ;  /* 0x000100001b257824 */ /* 0x040fe200078e00ff */
[----:B------:R-:W-:Y:S01]  /*b050*/  LOP3.LUT R26, R27, 0xffff0000, RZ, 0xc0, !PT ;  /* 0xffff00001b1a7812 */ /* 0x000fe200078ec0ff */
[----:B------:R-:W-:Y:S01]  /*b060*/  FMUL.FTZ R42, R8, R38 ;  /* 0x00000026082a7220 */ /* 0x000fe20000410000 */
[----:B------:R-:W-:-:S02]  /*b070*/  IMAD.U32 R27, R60, 0x10000, RZ ;  /* 0x000100003c1b7824 */ /* 0x000fc400078e00ff */
[----:B------:R-:W-:Y:S01]  /*b080*/  FFMA.FTZ R8, R9, R38, -R40 ;  /* 0x0000002609087223 */ /* 0x000fe20000010828 */
[C---:B------:R-:W-:Y:S01]  /*b090*/  FMUL.FTZ R43, R10.reuse, R41 ;  /* 0x000000290a2b7220 */ /* 0x040fe20000410000 */
[----:B------:R-:W-:Y:S02]  /*b0a0*/  IMAD.U32 R40, R53, 0x10000, RZ ;  /* 0x0001000035287824 */ /* 0x000fe400078e00ff */
[----:B------:R-:W-:Y:S01]  /*b0b0*/  FFMA.FTZ R9, R9, R39, R42 ;  /* 0x0000002709097223 */ /* 0x000fe2000001002a */
[----:B------:R-:W-:Y:S02]  /*b0c0*/  IMAD.U32 R38, R57, 0x10000, RZ ;  /* 0x0001000039267824 */ /* 0x000fe400078e00ff */
[-C--:B------:R-:W-:Y:S01]  /*b0d0*/  FMUL.FTZ R39, R10, R27.reuse ;  /* 0x0000001b0a277220 */ /* 0x080fe20000410000 */
[C---:B------:R-:W-:Y:S01]  /*b0e0*/  FFMA.FTZ R10, R28.reuse, R27, -R43 ;  /* 0x0000001b1c0a7223 */ /* 0x040fe2000001082b */
[C---:B------:R-:W-:Y:S01]  /*b0f0*/  FMUL.FTZ R27, R37.reuse, R40 ;  /* 0x00000028251b7220 */ /* 0x040fe20000410000 */
[-C--:B------:R-:W-:Y:S01]  /*b100*/  FMUL.FTZ R37, R37, R38.reuse ;  /* 0x0000002625257220 */ /* 0x080fe20000410000 */
[----:B------:R-:W-:Y:S01]  /*b110*/  FFMA.FTZ R39, R28, R41, R39 ;  /* 0x000000291c277223 */ /* 0x000fe20000010027 */
[----:B------:R-:W-:Y:S01]  /*b120*/  LOP3.LUT R28, R55, 0xffff0000, RZ, 0xc0, !PT ;  /* 0xffff0000371c7812 */ /* 0x000fe200078ec0ff */
[C---:B------:R-:W-:Y:S01]  /*b130*/  FFMA.FTZ R27, R30.reuse, R38, -R27 ;  /* 0x000000261e1b7223 */ /* 0x040fe2000001081b */
[----:B------:R-:W-:Y:S01]  /*b140*/  FFMA.FTZ R37, R30, R40, R37 ;  /* 0x000000281e257223 */ /* 0x000fe20000010025 */
[----:B------:R-:W-:Y:S01]  /*b150*/  FMUL.FTZ R30, R24, R54 ;  /* 0x00000036181e7220 */ /* 0x000fe20000410000 */
[----:B------:R-:W-:Y:S01]  /*b160*/  LOP3.LUT R60, R60, 0xffff0000, RZ, 0xc0, !PT ;  /* 0xffff00003c3c7812 */ /* 0x000fe200078ec0ff */
[-C--:B------:R-:W-:Y:S01]  /*b170*/  FMUL.FTZ R38, R24, R61.reuse ;  /* 0x0000003d18267220 */ /* 0x080fe20000410000 */
[----:B------:R-:W-:Y:S01]  /*b180*/  SHF.L.U32 R24, R58, 0x10, RZ ;  /* 0x000000103a187819 */ /* 0x000fe200000006ff */
[----:B------:R-:W-:Y:S01]  /*b190*/  FFMA.FTZ R61, R11, R61, -R30 ;  /* 0x0000003d0b3d7223 */ /* 0x000fe2000001081e */
[----:B------:R-:W-:Y:S01]  /*b1a0*/  FMUL.FTZ R40, R25, R28 ;  /* 0x0000001c19287220 */ /* 0x000fe20000410000 */
[----:B------:R-:W-:-:S02]  /*b1b0*/  IMAD.U32 R30, R56, 0x10000, RZ ;  /* 0x00010000381e7824 */ /* 0x000fc400078e00ff */
[----:B------:R-:W-:Y:S01]  /*b1c0*/  FFMA.FTZ R38, R11, R54, R38 ;  /* 0x000000360b267223 */ /* 0x000fe20000010026 */
[----:B------:R-:W-:Y:S01]  /*b1d0*/  LOP3.LUT R56, R56, 0xffff0000, RZ, 0xc0, !PT ;  /* 0xffff000038387812 */ /* 0x000fe200078ec0ff */
[----:B------:R-:W-:Y:S01]  /*b1e0*/  FFMA.FTZ R11, R29, R60, -R40 ;  /* 0x0000003c1d0b7223 */ /* 0x000fe20000010828 */
[C---:B------:R-:W-:Y:S01]  /*b1f0*/  FMUL.FTZ R42, R31.reuse, R30 ;  /* 0x0000001e1f2a7220 */ /* 0x040fe20000410000 */
[----:B------:R-:W-:Y:S01]  /*b200*/  FMUL.FTZ R40, R31, R24 ;  /* 0x000000181f287220 */ /* 0x000fe20000410000 */
[----:B------:R-:W-:Y:S01]  /*b210*/  FMUL.FTZ R25, R25, R60 ;  /* 0x0000003c19197220 */ /* 0x000fe20000410000 */
[----:B------:R-:W-:Y:S01]  /*b220*/  LOP3.LUT R53, R53, 0xffff0000, RZ, 0xc0, !PT ;  /* 0xffff000035357812 */ /* 0x000fe200078ec0ff */
[C---:B------:R-:W-:Y:S01]  /*b230*/  FFMA.FTZ R42, R5.reuse, R24, -R42 ;  /* 0x00000018052a7223 */ /* 0x040fe2000001082a */
[----:B------:R-:W-:Y:S01]  /*b240*/  LOP3.LUT R58, R58, 0xffff0000, RZ, 0xc0, !PT ;  /* 0xffff00003a3a7812 */ /* 0x000fe200078ec0ff */
[----:B------:R-:W-:Y:S01]  /*b250*/  FFMA.FTZ R40, R5, R30, R40 ;  /* 0x0000001e05287223 */ /* 0x000fe20000010028 */
[----:B------:R-:W-:Y:S01]  /*b260*/  LOP3.LUT R57, R57, 0xffff0000, RZ, 0xc0, !PT ;  /* 0xffff000039397812 */ /* 0x000fe200078ec0ff */
[----:B------:R-:W-:Y:S01]  /*b270*/  FFMA.FTZ R28, R29, R28, R25 ;  /* 0x0000001c1d1c7223 */ /* 0x000fe20000010019 */
[C---:B------:R-:W-:Y:S01]  /*b280*/  FMUL.FTZ R5, R7.reuse, R56 ;  /* 0x0000003807057220 */ /* 0x040fe20000410000 */
[C---:B------:R-:W-:Y:S01]  /*b290*/  FMUL.FTZ R29, R26.reuse, R53 ;  /* 0x000000351a1d7220 */ /* 0x040fe20000410000 */
[-C--:B------:R-:W-:Y:S01]  /*b2a0*/  FMUL.FTZ R25, R7, R58.reuse ;  /* 0x0000003a07197220 */ /* 0x080fe20000410000 */
[-C--:B------:R-:W-:Y:S01]  /*b2b0*/  FMUL.FTZ R26, R26, R57.reuse ;  /* 0x000000391a1a7220 */ /* 0x080fe20000410000 */
[----:B------:R-:W-:Y:S01]  /*b2c0*/  FFMA.FTZ R7, R4, R58, -R5 ;  /* 0x0000003a04077223 */ /* 0x000fe20000010805 */
[----:B------:R-:W-:Y:S01]  /*b2d0*/  FFMA.FTZ R24, R6, R57, -R29 ;  /* 0x0000003906187223 */ /* 0x000fe2000001081d */
[----:B------:R-:W-:Y:S01]  /*b2e0*/  FFMA.FTZ R25, R4, R56, R25 ;  /* 0x0000003804197223 */ /* 0x000fe20000010019 */
[----:B------:R-:W-:Y:S01]  /*b2f0*/  FFMA.FTZ R26, R6, R53, R26 ;  /* 0x00000035061a7223 */ /* 0x000fe2000001001a */
[----:B------:R-:W-:-:S02]  /*b300*/  F2FP.BF16.F32.PACK_AB R4, R61, R8 ;  /* 0x000000083d04723e */ /* 0x000fc400000010ff */
[----:B------:R-:W-:Y:S02]  /*b310*/  F2FP.BF16.F32.PACK_AB R6, R7, R42 ;  /* 0x0000002a0706723e */ /* 0x000fe400000010ff */
[----:B------:R-:W-:Y:S02]  /*b320*/  F2FP.BF16.F32.PACK_AB R8, R38, R9 ;  /* 0x000000092608723e */ /* 0x000fe400000010ff */
[----:B------:R-:W-:Y:S02]  /*b330*/  F2FP.BF16.F32.PACK_AB R5, R11, R10 ;  /* 0x0000000a0b05723e */ /* 0x000fe400000010ff */
[----:B------:R-:W-:Y:S02]  /*b340*/  F2FP.BF16.F32.PACK_AB R7, R24, R27 ;  /* 0x0000001b1807723e */ /* 0x000fe400000010ff */
[----:B------:R-:W-:Y:S02]  /*b350*/  F2FP.BF16.F32.PACK_AB R9, R28, R39 ;  /* 0x000000271c09723e */ /* 0x000fe400000010ff */
[----:B------:R-:W-:Y:S01]  /*b360*/  F2FP.BF16.F32.PACK_AB R10, R25, R40 ;  /* 0x00000028190a723e */ /* 0x000fe200000010ff */
[----:B------:R1:W-:Y:S01]  /*b370*/  STS.128 [R0], R4 ;  /* 0x0000000400007388 */ /* 0x0003e20000000c00 */
[----:B------:R-:W-:-:S05]  /*b380*/  F2FP.BF16.F32.PACK_AB R11, R26, R37 ;  /* 0x000000251a0b723e */ /* 0x000fca00000010ff */
[----:B------:R1:W-:Y:S02]  /*b390*/  STS.128 [R36+0xc400], R8 ;  /* 0x00c4000824007388 */ /* 0x0003e40000000c00 */
.L_x_505:
[----:B------:R-:W-:Y:S05]  /*b3a0*/  BSYNC B1 ;  /* 0x0000000000017941 */ /* 0x000fea0003800000 */
.L_x_504:
[----:B------:R-:W-:Y:S05]  /*b3b0*/  @P2 BRA `(.L_x_486) ;  /* 0x0000000400c42947 */ /* 0x000fea0003800000 */
[----:B01----:R-:W2:Y:S01]  /*b3c0*/  LDL R0, [R1+0x48] ;  /* 0x0000480001007983 */ /* 0x003ea20000100800 */
[----:B------:R-:W-:Y:S02]  /*b3d0*/  LEA.HI R3, R3, R157, RZ, 0x1d ;  /* 0x0000009d03037211 */ /* 0x000fe400078fe8ff */
[----:B------:R-:W-:Y:S02]  /*b3e0*/  SHF.R.U64 R26, R32, 0x10, R33 ;  /* 0x00000010201a7819 */ /* 0x000fe40000001221 */
[----:B------:R-:W-:Y:S02]  /*b3f0*/  SHF.R.S32.HI R4, RZ, 0x1f, R3 ;  /* 0x0000001fff047819 */ /* 0x000fe40000011403 */
[--C-:B------:R-:W-:Y:S02]  /*b400*/  SHF.R.U64 R25, R12, 0x10, R13.reuse ;  /* 0x000000100c197819 */ /* 0x100fe4000000120d */
[----:B------:R-:W-:Y:S02]  /*b410*/  LEA.HI R4, R4, R3, RZ, 0x2 ;  /* 0x0000000304047211 */ /* 0x000fe400078f10ff */
[----:B------:R-:W-:-:S02]  /*b420*/  SHF.R.U32.HI R28, RZ, 0x10, R13 ;  /* 0x00000010ff1c7819 */ /* 0x000fc4000001160d */
[----:B------:R-:W-:Y:S02]  /*b430*/  SHF.R.S32.HI R4, RZ, 0x2, R4 ;  /* 0x00000002ff047819 */ /* 0x000fe40000011404 */
[----:B------:R-:W-:Y:S02]  /*b440*/  PRMT R47, R47, 0x5410, R26 ;  /* 0x000054102f2f7816 */ /* 0x000fe4000000001a */
[----:B------:R-:W-:Y:S01]  /*b450*/  PRMT R26, R20, 0x5410, R25 ;  /* 0x00005410141a7816 */ /* 0x000fe20000000019 */
[----:B------:R-:W-:Y:S01]  /*b460*/  IMAD R4, R4, 0x1800, R153 ;  /* 0x0000180004047824 */ /* 0x000fe200078e0299 */
[----:B------:R-:W-:Y:S01]  /*b470*/  SHF.R.U32.HI R33, RZ, 0x10, R33 ;  /* 0x00000010ff217819 */ /* 0x000fe20000011621 */
[----:B------:R-:W-:Y:S01]  /*b480*/  IMAD.U32 R27, R47, 0x10000, RZ ;  /* 0x000100002f1b7824 */ /* 0x000fe200078e00ff */
[----:B------:R-:W-:Y:S01]  /*b490*/  SHF.R.U64 R12, R14, 0x10, R15 ;  /* 0x000000100e0c7819 */ /* 0x000fe2000000120f */
[----:B------:R-:W-:Y:S01]  /*b4a0*/  IMAD.U32 R29, R26, 0x10000, RZ ;  /* 0x000100001a1d7824 */ /* 0x000fe200078e00ff */
[----:B------:R-:W-:-:S02]  /*b4b0*/  PRMT R28, R21, 0x5410, R28 ;  /* 0x00005410151c7816 */ /* 0x000fc4000000001c */
[----:B------:R-:W-:Y:S02]  /*b4c0*/  SHF.R.U64 R24, R34, 0x10, R35 ;  /* 0x0000001022187819 */ /* 0x000fe40000001223 */
[----:B------:R-:W-:Y:S01]  /*b4d0*/  SHF.R.U32.HI R15, RZ, 0x10, R15 ;  /* 0x00000010ff0f7819 */ /* 0x000fe2000001160f */
[----:B------:R-:W-:Y:S01]  /*b4e0*/  IMAD.U32 R30, R28, 0x10000, RZ ;  /* 0x000100001c1e7824 */ /* 0x000fe200078e00ff */
[----:B------:R-:W-:Y:S02]  /*b4f0*/  SHF.R.U32.HI R35, RZ, 0x10, R35 ;  /* 0x00000010ff237819 */ /* 0x000fe40000011623 */
[----:B------:R-:W-:Y:S02]  /*b500*/  PRMT R48, R48, 0x5410, R33 ;  /* 0x0000541030307816 */ /* 0x000fe40000000021 */
[----:B------:R-:W-:Y:S02]  /*b510*/  PRMT R45, R45, 0x5410, R12 ;  /* 0x000054102d2d7816 */ /* 0x000fe4000000000c */
[----:B------:R-:W-:-:S02]  /*b520*/  PRMT R46, R46, 0x5410, R15 ;  /* 0x000054102e2e7816 */ /* 0x000fc4000000000f */
[----:B------:R-:W-:Y:S02]  /*b530*/  PRMT R50, R50, 0x5410, R35 ;  /* 0x0000541032327816 */ /* 0x000fe40000000023 */
[----:B------:R-:W-:Y:S01]  /*b540*/  LOP3.LUT R47, R47, 0xffff0000, RZ, 0xc0, !PT ;  /* 0xffff00002f2f7812 */ /* 0x000fe200078ec0ff */
[----:B------:R-:W-:Y:S01]  /*b550*/  IMAD.U32 R32, R46, 0x10000, RZ ;  /* 0x000100002e207824 */ /* 0x000fe200078e00ff */
[----:B------:R-:W-:Y:S02]  /*b560*/  LOP3.LUT R28, R28, 0xffff0000, RZ, 0xc0, !PT ;  /* 0xffff00001c1c7812 */ /* 0x000fe400078ec0ff */
[----:B------:R-:W-:Y:S02]  /*b570*/  PRMT R49, R49, 0x5410, R24 ;  /* 0x0000541031317816 */ /* 0x000fe40000000018 */
[----:B------:R-:W-:Y:S01]  /*b580*/  LOP3.LUT R46, R46, 0xffff0000, RZ, 0xc0, !PT ;  /* 0xffff00002e2e7812 */ /* 0x000fe200078ec0ff */
[----:B--2---:R-:W-:-:S05]  /*b590*/  IMAD.IADD R0, R138, 0x1, R0 ;  /* 0x000000018a007824 */ /* 0x004fca00078e0200 */
[----:B------:R-:W-:-:S04]  /*b5a0*/  SHF.R.S32.HI R5, RZ, 0x1f, R0 ;  /* 0x0000001fff057819 */ /* 0x000fc80000011400 */
[CC--:B------:R-:W-:Y:S02]  /*b5b0*/  LEA.HI R6, R5.reuse, R0.reuse, RZ, 0x5 ;  /* 0x0000000005067211 */ /* 0x0c0fe400078f28ff */
[----:B------:R-:W-:Y:S02]  /*b5c0*/  LEA.HI R0, R5, R0, RZ, 0x3 ;  /* 0x0000000005007211 */ /* 0x000fe400078f18ff */
[----:B------:R-:W-:Y:S02]  /*b5d0*/  SHF.R.S32.HI R6, RZ, 0x5, R6 ;  /* 0x00000005ff067819 */ /* 0x000fe40000011406 */
[----:B------:R-:W-:Y:S01]  /*b5e0*/  LOP3.LUT R5, R143, 0x18, R0, 0xf8, !PT ;  /* 0x000000188f057812 */ /* 0x000fe200078ef800 */
[----:B------:R-:W-:Y:S02]  /*b5f0*/  IMAD.SHL.U32 R0, R3, 0x8, RZ ;  /* 0x0000000803007824 */ /* 0x000fe400078e00ff */
[----:B------:R-:W-:Y:S01]  /*b600*/  IMAD R6, R6, 0x1800, R153 ;  /* 0x0000180006067824 */ /* 0x000fe200078e0299 */
[----:B------:R-:W-:-:S02]  /*b610*/  LOP3.LUT R5, R5, R144, RZ, 0x3c, !PT ;  /* 0x0000009005057212 */ /* 0x000fc400078e3cff */
[----:B------:R-:W-:-:S03]  /*b620*/  LOP3.LUT R3, R143, 0x18, R0, 0xf8, !PT ;  /* 0x000000188f037812 */ /* 0x000fc600078ef800 */
[----:B------:R-:W-:Y:S01]  /*b630*/  IMAD.IADD R0, R6, 0x1, R5 ;  /* 0x0000000106007824 */ /* 0x000fe200078e0205 */
[----:B------:R-:W-:-:S04]  /*b640*/  LOP3.LUT R3, R3, R144, RZ, 0x3c, !PT ;  /* 0x0000009003037212 */ /* 0x000fc800078e3cff */
[----:B------:R-:W-:Y:S01]  /*b650*/  LEA R0, R0, UR40, 0x1 ;  /* 0x0000002800007c11 */ /* 0x000fe2000f8e08ff */
[----:B------:R-:W-:-:S04]  /*b660*/  IMAD.IADD R3, R4, 0x1, R3 ;  /* 0x0000000104037824 */ /* 0x000fc800078e0203 */
[----:B------:R-:W-:Y:S01]  /*b670*/  IMAD R3, R3, 0x2, R2 ;  /* 0x0000000203037824 */ /* 0x000fe200078e0202 */
[----:B------:R-:W0:Y:S04]  /*b680*/  LDS.128 R4, [R0] ;  /* 0x0000000000047984 */ /* 0x000e280000000c00 */
[----:B------:R-:W1:Y:S01]  /*b690*/  LDS.128 R8, [R3+0xc400] ;  /* 0x00c4000003087984 */ /* 0x000e620000000c00 */
        /* <DEDUP_REMOVED lines=8> */
[C---:B------:R-:W-:Y:S01]  /*b720*/  FMUL.FTZ R31, R20.reuse, R29 ;  /* 0x0000001d141f7220 */ /* 0x040fe20000410000 */
[----:B------:R-:W-:Y:S01]  /*b730*/  FMUL.FTZ R33, R20, R27 ;  /* 0x0000001b14217220 */ /* 0x000fe20000410000 */
[----:B------:R-:W-:-:S02]  /*b740*/  IMAD.U32 R20, R48, 0x10000, RZ ;  /* 0x0001000030147824 */ /* 0x000fc400078e00ff */
[----:B------:R-:W-:Y:S01]  /*b750*/  FMUL.FTZ R34, R21, R30 ;  /* 0x0000001e15227220 */ /* 0x000fe20000410000 */
[----:B------:R-:W-:Y:S02]  /*b760*/  IMAD.U32 R25, R11, 0x10000, RZ ;  /* 0x000100000b197824 */ /* 0x000fe400078e00ff */
[C---:B------:R-:W-:Y:S01]  /*b770*/  FFMA.FTZ R31, R12.reuse, R27, -R31 ;  /* 0x0000001b0c1f7223 */ /* 0x040fe2000001081f */
[----:B------:R-:W-:Y:S01]  /*b780*/  FFMA.FTZ R33, R12, R29, R33 ;  /* 0x0000001d0c217223 */ /* 0x000fe20000010021 */
[----:B------:R-:W-:Y:S02]  /*b790*/  IMAD.U32 R12, R50, 0x10000, RZ ;  /* 0x00010000320c7824 */ /* 0x000fe400078e00ff */
[-C--:B------:R-:W-:Y:S01]  /*b7a0*/  FMUL.FTZ R36, R21, R20.reuse ;  /* 0x0000001415247220 */ /* 0x080fe20000410000 */
[----:B------:R-:W-:Y:S01]  /*b7b0*/  LOP3.LUT R21, R26, 0xffff0000, RZ, 0xc0, !PT ;  /* 0xffff00001a157812 */ /* 0x000fe200078ec0ff */
[----:B------:R-:W-:Y:S01]  /*b7c0*/  FFMA.FTZ R34, R13, R20, -R34 ;  /* 0x000000140d227223 */ /* 0x000fe20000010822 */
[----:B------:R-:W-:Y:S01]  /*b7d0*/  FMUL.FTZ R20, R25, R32 ;  /* 0x0000002019147220 */ /* 0x000fe20000410000 */
[----:B------:R-:W-:-:S02]  /*b7e0*/  IMAD.U32 R15, R7, 0x10000, RZ ;  /* 0x00010000070f7824 */ /* 0x000fc400078e00ff */
[----:B------:R-:W-:Y:S01]  /*b7f0*/  FMUL.FTZ R25, R25, R12 ;  /* 0x0000000c19197220 */ /* 0x000fe20000410000 */
[----:B------:R-:W-:Y:S01]  /*b800*/  FFMA.FTZ R36, R13, R30, R36 ;  /* 0x0000001e0d247223 */ /* 0x000fe20000010024 */
[----:B------:R-:W-:Y:S01]  /*b810*/  LOP3.LUT R48, R48, 0xffff0000, RZ, 0xc0, !PT ;  /* 0xffff000030307812 */ /* 0x000fe200078ec0ff */
[C---:B------:R-:W-:Y:S01]  /*b820*/  FMUL.FTZ R13, R8.reuse, R21 ;  /* 0x00000015080d7220 */ /* 0x040fe20000410000 */
[C---:B------:R-:W-:Y:S01]  /*b830*/  FFMA.FTZ R32, R15.reuse, R32, R25 ;  /* 0x000000200f207223 */ /* 0x040fe20000010019 */
[----:B------:R-:W-:Y:S01]  /*b840*/  FFMA.FTZ R26, R15, R12, -R20 ;  /* 0x0000000c0f1a7223 */ /* 0x000fe20000010814 */
[-C--:B------:R-:W-:Y:S01]  /*b850*/  FMUL.FTZ R25, R8, R47.reuse ;  /* 0x0000002f08197220 */ /* 0x080fe20000410000 */
[----:B------:R-:W-:Y:S02]  /*b860*/  IMAD.U32 R24, R10, 0x10000, RZ ;  /* 0x000100000a187824 */ /* 0x000fe400078e00ff */
[----:B------:R-:W-:Y:S01]  /*b870*/  FFMA.FTZ R8, R4, R47, -R13 ;  /* 0x0000002f04087223 */ /* 0x000fe2000001080d */
[----:B------:R-:W-:-:S02]  /*b880*/  IMAD.U32 R15, R45, 0x10000, RZ ;  /* 0x000100002d0f7824 */ /* 0x000fc400078e00ff */
[C---:B------:R-:W-:Y:S01]  /*b890*/  FMUL.FTZ R20, R9.reuse, R28 ;  /* 0x0000001c09147220 */ /* 0x040fe20000410000 */
[-C--:B------:R-:W-:Y:S01]  /*b8a0*/  FMUL.FTZ R27, R9, R48.reuse ;  /* 0x00000030091b7220 */ /* 0x080fe20000410000 */
[----:B------:R-:W-:Y:S02]  /*b8b0*/  IMAD.U32 R13, R49, 0x10000, RZ ;  /* 0x00010000310d7824 */ /* 0x000fe400078e00ff */
[----:B------:R-:W-:Y:S01]  /*b8c0*/  FFMA.FTZ R12, R4, R21, R25 ;  /* 0x00000015040c7223 */ /* 0x000fe20000010019 */
[----:B------:R-:W-:Y:S02]  /*b8d0*/  IMAD.U32 R14, R6, 0x10000, RZ ;  /* 0x00010000060e7824 */ /* 0x000fe400078e00ff */
[----:B------:R-:W-:Y:S01]  /*b8e0*/  FMUL.FTZ R21, R24, R15 ;  /* 0x0000000f18157220 */ /* 0x000fe20000410000 */
[C---:B------:R-:W-:Y:S01]  /*b8f0*/  FFMA.FTZ R9, R5.reuse, R48, -R20 ;  /* 0x0000003005097223 */ /* 0x040fe20000010814 */
[----:B------:R-:W-:Y:S01]  /*b900*/  FFMA.FTZ R27, R5, R28, R27 ;  /* 0x0000001c051b7223 */ /* 0x000fe2000001001b */
[----:B------:R-:W-:Y:S01]  /*b910*/  LOP3.LUT R10, R10, 0xffff0000, RZ, 0xc0, !PT ;  /* 0xffff00000a0a7812 */ /* 0x000fe200078ec0ff */
[-C--:B------:R-:W-:Y:S01]  /*b920*/  FMUL.FTZ R5, R24, R13.reuse ;  /* 0x0000000d18057220 */ /* 0x080fe20000410000 */
[----:B------:R-:W-:Y:S01]  /*b930*/  LOP3.LUT R11, R11, 0xffff0000, RZ, 0xc0, !PT ;  /* 0xffff00000b0b7812 */ /* 0x000fe200078ec0ff */
[C---:B------:R-:W-:Y:S01]  /*b940*/  FFMA.FTZ R21, R14.reuse, R13, -R21 ;  /* 0x0000000d0e157223 */ /* 0x040fe20000010815 */
[----:B------:R-:W-:Y:S01]  /*b950*/  LOP3.LUT R45, R45, 0xffff0000, RZ, 0xc0, !PT ;  /* 0xffff00002d2d7812 */ /* 0x000fe200078ec0ff */
[----:B------:R-:W-:Y:S01]  /*b960*/  FFMA.FTZ R14, R14, R15, R5 ;  /* 0x0000000f0e0e7223 */ /* 0x000fe20000010005 */
[----:B------:R-:W-:Y:S01]  /*b970*/  LOP3.LUT R49, R49, 0xffff0000, RZ, 0xc0, !PT ;  /* 0xffff000031317812 */ /* 0x000fe200078ec0ff */
[----:B------:R-:W-:Y:S01]  /*b980*/  FMUL.FTZ R20, R11, R46 ;  /* 0x0000002e0b147220 */ /* 0x000fe20000410000 */
[----:B------:R-:W-:Y:S01]  /*b990*/  LOP3.LUT R50, R50, 0xffff0000, RZ, 0xc0, !PT ;  /* 0xffff000032327812 */ /* 0x000fe200078ec0ff */
[----:B------:R-:W-:Y:S01]  /*b9a0*/  FMUL.FTZ R5, R10, R45 ;  /* 0x0000002d0a057220 */ /* 0x000fe20000410000 */
[----:B------:R-:W-:Y:S01]  /*b9b0*/  LOP3.LUT R6, R6, 0xffff0000, RZ, 0xc0, !PT ;  /* 0xffff000006067812 */ /* 0x000fe200078ec0ff */
[----:B------:R-:W-:Y:S01]  /*b9c0*/  FMUL.FTZ R4, R10, R49 ;  /* 0x000000310a047220 */ /* 0x000fe20000410000 */
[----:B------:R-:W-:Y:S01]  /*b9d0*/  LOP3.LUT R7, R7, 0xffff0000, RZ, 0xc0, !PT ;  /* 0xffff000007077812 */ /* 0x000fe200078ec0ff */
[----:B------:R-:W-:-:S02]  /*b9e0*/  FMUL.FTZ R13, R11, R50 ;  /* 0x000000320b0d7220 */ /* 0x000fc40000410000 */
[C---:B------:R-:W-:Y:S01]  /*b9f0*/  FFMA.FTZ R10, R6.reuse, R49, -R5 ;  /* 0x00000031060a7223 */ /* 0x040fe20000010805 */
[----:B------:R-:W-:Y:S01]  /*ba00*/  FFMA.FTZ R45, R6, R45, R4 ;  /* 0x0000002d062d7223 */ /* 0x000fe20000010004 */
[C---:B------:R-:W-:Y:S01]  /*ba10*/  FFMA.FTZ R11, R7.reuse, R50, -R20 ;  /* 0x00000032070b7223 */ /* 0x040fe20000010814 */
[----:B------:R-:W-:Y:S01]  /*ba20*/  FFMA.FTZ R13, R7, R46, R13 ;  /* 0x0000002e070d7223 */ /* 0x000fe2000001000d */
[----:B------:R-:W-:Y:S02]  /*ba30*/  F2FP.BF16.F32.PACK_AB R4, R8, R31 ;  /* 0x0000001f0804723e */ /* 0x000fe400000010ff */
[----:B------:R-:W-:Y:S02]  /*ba40*/  F2FP.BF16.F32.PACK_AB R5, R9, R34 ;  /* 0x000000220905723e */ /* 0x000fe400000010ff */
[----:B------:R-:W-:Y:S02]  /*ba50*/  F2FP.BF16.F32.PACK_AB R6, R10, R21 ;  /* 0x000000150a06723e */ /* 0x000fe400000010ff */
[----:B------:R-:W-:-:S02]  /*ba60*/  F2FP.BF16.F32.PACK_AB R7, R11, R26 ;  /* 0x0000001a0b07723e */ /* 0x000fc400000010ff */
[----:B------:R-:W-:Y:S02]  /*ba70*/  F2FP.BF16.F32.PACK_AB R8, R12, R33 ;  /* 0x000000210c08723e */ /* 0x000fe400000010ff */
[----:B------:R-:W-:Y:S01]  /*ba80*/  F2FP.BF16.F32.PACK_AB R9, R27, R36 ;  /* 0x000000241b09723e */ /* 0x000fe200000010ff */
[----:B------:R0:W-:Y:S01]  /*ba90*/  STS.128 [R0], R4 ;  /* 0x0000000400007388 */ /* 0x0001e20000000c00 */
[----:B------:R-:W-:Y:S02]  /*baa0*/  F2FP.BF16.F32.PACK_AB R10, R45, R14 ;  /* 0x0000000e2d0a723e */ /* 0x000fe400000010ff */
[----:B------:R-:W-:-:S05]  /*bab0*/  F2FP.BF16.F32.PACK_AB R11, R13, R32 ;  /* 0x000000200d0b723e */ /* 0x000fca00000010ff */
[----:B------:R0:W-:Y:S02]  /*bac0*/  STS.128 [R3+0xc400], R8 ;  /* 0x00c4000803007388 */ /* 0x0001e40000000c00 */
.L_x_486:
[----:B------:R-:W-:Y:S05]  /*bad0*/  BSYNC B0 ;  /* 0x0000000000007941 */ /* 0x000fea0003800000 */
.L_x_479:
[----:B------:R-:W-:Y:S01]  /*bae0*/  @!PT LDS RZ, [RZ] ;  /* 0x00000000fffff984 */ /* 0x000fe20000000800 */
[----:B------:R-:W-:Y:S01]  /*baf0*/  @!PT LDS RZ, [RZ] ;  /* 0x00000000fffff984 */ /* 0x000fe20000000800 */
[----:B------:R-:W-:Y:S01]  /*bb00*/  @!PT LDS RZ, [RZ] ;  /* 0x00000000fffff984 */ /* 0x000fe20000000800 */
[----:B------:R-:W-:Y:S01]  /*bb10*/  @!PT LDS RZ, [RZ] ;  /* 0x00000000fffff984 */ /* 0x000fe20000000800 */
[----:B------:R5:W-:Y:S06]  /*bb20*/  MEMBAR.ALL.CTA ;  /* 0x0000000000007992 */ /* 0x000bec0000008000 */
[----:B-----5:R-:W5:Y:S01]  /*bb30*/  FENCE.VIEW.ASYNC.S ;  /* 0x00000000000073c6 */ /* 0x020f620000000000 */
[----:B------:R-:W-:Y:S05]  /*bb40*/  WARPSYNC.ALL ;  /* 0x0000000000007948 */ /* 0x000fea0003800000 */
[----:B-----5:R-:W-:Y:S06]  /*bb50*/  BAR.SYNC.DEFER_BLOCKING 0xd, 0x180 ;  /* 0x0346000000007b1d */ /* 0x020fec0000010000 */
.L_x_477:
[----:B01-3--:R-:W-:-:S05]  /*bb60*/  IMAD.U32 R0, RZ, RZ, UR39 ;  /* 0x00000027ff007e24 */ /* 0x00bfca000f8e00ff */
[----:B------:R-:W-:-:S13]  /*bb70*/  ISETP.NE.AND P0, PT, R0, 0x3, PT ;  /* 0x000000030000780c */ /* 0x000fda0003f05270 */
[----:B------:R-:W-:Y:S05]  /*bb80*/  @!P0 BRA `(.L_x_506) ;  /* 0x0000000000048947 */ /* 0x000fea0003800000 */
[----:B------:R-:W-:Y:S01]  /*bb90*/  BPT.TRAP 0x1 ;  /* 0x000000040000795c */ /* 0x000fe20000300000 */
.L_x_506:
[----:B--2-4-:R-:W2:Y:S01]  /*bba0*/  LDL R3, [R1] ;  /* 0x0000000001037983 */ /* 0x014ea20000100800 */
[----:B------:R-:W-:Y:S01]  /*bbb0*/  IMAD R0, R142, 0x8, R2 ;  /* 0x000000088e007824 */ /* 0x000fe200078e0202 */
[----:B--2---:R-:W-:-:S04]  /*bbc0*/  SHF.L.U32 R5, R3, 0x1f, RZ ;  /* 0x0000001f03057819 */ /* 0x004fc800000006ff */
[----:B------:R0:W1:Y:S01]  /*bbd0*/  SYNCS.PHASECHK.TRANS64.TRYWAIT P1, [R0+URZ+0x2d830], R5 ;  /* 0x02d83005000075a7 */ /* 0x000062000802017f */
[----:B------:R-:W-:Y:S05]  /*bbe0*/  @!P0 BRA `(.L_x_507) ;  /* 0x0000000000048947 */ /* 0x000fea0003800000 */
[----:B------:R-:W-:Y:S01]  /*bbf0*/  BPT.TRAP 0x1 ;  /* 0x000000040000795c */ /* 0x000fe20000300000 */
.L_x_507:
[----:B------:R-:W-:Y:S02]  /*bc00*/  VIADD R3, R2, 0x15400 ;  /* 0x0001540002037836 */ /* 0x000fe40000000000 */
[----:B------:R-:W-:-:S03]  /*bc10*/  IMAD R44, R44, 0x1000, R2 ;  /* 0x000010002c2c7824 */ /* 0x000fc600078e0202 */
[----:B------:R-:W-:Y:S01]  /*bc20*/  SHF.R.U32.HI R3, RZ, 0x4, R3 ;  /* 0x00000004ff037819 */ /* 0x000fe20000011603 */
[----:B------:R-:W-:-:S03]  /*bc30*/  VIADD R44, R44, 0xc400 ;  /* 0x0000c4002c2c7836 */ /* 0x000fc60000000000 */
[----:B------:R-:W-:Y:S02]  /*bc40*/  LOP3.LUT R3, R3, 0x3fff, RZ, 0xc0, !PT ;  /* 0x00003fff03037812 */ /* 0x000fe400078ec0ff */
[----:B------:R-:W-:Y:S02]  /*bc50*/  SHF.R.U32.HI R44, RZ, 0x4, R44 ;  /* 0x00000004ff2c7819 */ /* 0x000fe4000001162c */
[----:B------:R-:W-:Y:S02]  /*bc60*/  LOP3.LUT R3, R3, 0x10000, RZ, 0xfc, !PT ;  /* 0x0001000003037812 */ /* 0x000fe400078efcff */
[----:B------:R-:W-:-:S03]  /*bc70*/  LOP3.LUT R44, R44, 0x3fff, RZ, 0xc0, !PT ;  /* 0x00003fff2c2c7812 */ /* 0x000fc600078ec0ff */
[----:B------:R2:W-:Y:S01]  /*bc80*/  STL [R1+0x80], R3 ;  /* 0x0000800301007387 */ /* 0x0005e20000100800 */
[----:B-1----:R-:W-:Y:S05]  /*bc90*/  @P1 BRA `(.L_x_508) ;  /* 0x0000000000081947 */ /* 0x002fea0003800000 */
[----:B------:R-:W1:Y:S02]  /*bca0*/  SYNCS.PHASECHK.TRANS64.TRYWAIT P1, [R0+URZ+0x2d830], R5 ;  /* 0x02d83005000075a7 */ /* 0x000e64000802017f */
[----:B-1----:R-:W-:Y:S05]  /*bcb0*/  @!P1 BRA `(.L_x_509) ;  /* 0x0000010c00489947 */ /* 0x002fea0003800000 */
.L_x_508:
[----:B--2---:R-:W2:Y:S01]  /*bcc0*/  LDL R3, [R1+0x80] ;  /* 0x0000800001037983 */ /* 0x004ea20000100800 */
[----:B01----:R-:W-:Y:S01]  /*bcd0*/  IMAD.MOV.U32 R5, RZ, RZ, -0x7fffffe0 ;  /* 0x80000020ff057424 */ /* 0x003fe200078e00ff */
[----:B------:R-:W-:Y:S01]  /*bce0*/  LOP3.LUT R8, R44, 0x10000, RZ, 0xfc, !PT ;  /* 0x000100002c087812 */ /* 0x000fe200078efcff */
[----:B------:R-:W-:Y:S01]  /*bcf0*/  IMAD.MOV.U32 R9, RZ, RZ, -0x7fffffe0 ;  /* 0x80000020ff097424 */ /* 0x000fe200078e00ff */
[----:B------:R-:W-:Y:S05]  /*bd00*/  WARPSYNC.ALL ;  /* 0x0000000000007948 */ /* 0x000fea0003800000 */
[----:B------:R-:W-:Y:S01]  /*bd10*/  R2UR UR7, R5 ;  /* 0x00000000050772ca */ /* 0x000fe200000e0000 */
[----:B------:R-:W-:Y:S01]  /*bd20*/  WARPGROUP.ARRIVE ;  /* 0x00000000000079c5 */ /* 0x000fe20000000000 */
[C---:B------:R-:W-:Y:S01]  /*bd30*/  R2UR UR4, R8.reuse ;  /* 0x00000000080472ca */ /* 0x040fe200000e0000 */
[C---:B------:R-:W-:Y:S01]  /*bd40*/  VIADD R20, R8.reuse, 0x2 ;  /* 0x0000000208147836 */ /* 0x040fe20000000000 */
[----:B------:R-:W-:Y:S01]  /*bd50*/  R2UR UR5, R9 ;  /* 0x00000000090572ca */ /* 0x000fe200000e0000 */
[----:B------:R-:W-:Y:S01]  /*bd60*/  IMAD.MOV.U32 R21, RZ, RZ, -0x7fffffe0 ;  /* 0x80000020ff157424 */ /* 0x000fe200078e00ff */
[----:B------:R-:W-:Y:S01]  /*bd70*/  MOV R7, 0x80000020 ;  /* 0x8000002000077802 */ /* 0x000fe20000000f00 */
[----:B------:R-:W-:Y:S01]  /*bd80*/  VIADD R14, R8, 0x300 ;  /* 0x00000300080e7836 */ /* 0x000fe20000000000 */
[----:B------:R0:W-:Y:S01]  /*bd90*/  STL.64 [R1+0x18], R8 ;  /* 0x0000180801007387 */ /* 0x0001e20000100a00 */
[----:B------:R-:W-:-:S02]  /*bda0*/  IMAD.MOV.U32 R15, RZ, RZ, -0x7fffffe0 ;  /* 0x80000020ff0f7424 */ /* 0x000fc400078e00ff */
[C---:B------:R-:W-:Y:S01]  /*bdb0*/  VIADD R12, R8.reuse, 0x302 ;  /* 0x00000302080c7836 */ /* 0x040fe20000000000 */
[----:B------:R0:W-:Y:S01]  /*bdc0*/  STL.64 [R1+0x68], R20 ;  /* 0x0000681401007387 */ /* 0x0001e20000100a00 */
[----:B------:R-:W-:Y:S02]  /*bdd0*/  IMAD.MOV.U32 R13, RZ, RZ, -0x7fffffe0 ;  /* 0x80000020ff0d7424 */ /* 0x000fe400078e00ff */
[----:B------:R-:W-:Y:S01]  /*bde0*/  VIADD R10, R8, 0x600 ;  /* 0x00000600080a7836 */ /* 0x000fe20000000000 */
[----:B------:R0:W-:Y:S01]  /*bdf0*/  STL.64 [R1+0x60], R14 ;  /* 0x0000600e01007387 */ /* 0x0001e20000100a00 */
[----:B------:R-:W-:Y:S02]  /*be00*/  IMAD.MOV.U32 R11, RZ, RZ, -0x7fffffe0 ;  /* 0x80000020ff0b7424 */ /* 0x000fe400078e00ff */
[----:B------:R-:W-:Y:S01]  /*be10*/  IMAD.MOV.U32 R5, RZ, RZ, -0x7fffffe0 ;  /* 0x80000020ff057424 */ /* 0x000fe200078e00ff */
[----:B------:R0:W-:Y:S01]  /*be20*/  STL.64 [R1+0x40], R12 ;  /* 0x0000400c01007387 */ /* 0x0001e20000100a00 */
[----:B------:R-:W-:-:S03]  /*be30*/  IMAD.MOV.U32 R135, RZ, RZ, RZ ;  /* 0x000000ffff877224 */ /* 0x000fc600078e00ff */
[----:B------:R0:W-:Y:S01]  /*be40*/  STL.64 [R1+0x38], R10 ;  /* 0x0000380a01007387 */ /* 0x0001e20000100a00 */
[----:B--2---:R-:W-:-:S04]  /*be50*/  IMAD R4, R142, 0x600, R3 ;  /* 0x000006008e047824 */ /* 0x004fc800078e0203 */
[C---:B------:R-:W-:Y:S01]  /*be60*/  VIADD R6, R4.reuse, 0x2 ;  /* 0x0000000204067836 */ /* 0x040fe20000000000 */
[----:B------:R-:W-:-:S13]  /*be70*/  R2UR UR6, R4 ;  /* 0x00000000040672ca */ /* 0x000fda00000e0000 */
[----:B------:R-:W-:Y:S01]  /*be80*/  HGMMA.64x128x16.F32.BF16 R24, gdesc[UR4], RZ, !UPT, gsb0 ;  /* 0x01e00000041879f0 */ /* 0x000fe2000c0018ff */
[----:B------:R-:W-:Y:S01]  /*be90*/  R2UR UR6, R6 ;  /* 0x00000000060672ca */ /* 0x000fe200000e0000 */
[----:B------:R-:W-:Y:S01]  /*bea0*/  VIADD R6, R4, 0x200 ;  /* 0x0000020004067836 */ /* 0x000fe20000000000 */
[----:B------:R-:W-:Y:S01]  /*beb0*/  R2UR UR7, R7 ;  /* 0x00000000070772ca */ /* 0x000fe200000e0000 */
[----:B------:R-:W-:Y:S01]  /*bec0*/  IMAD.MOV.U32 R7, RZ, RZ, -0x7fffffe0 ;  /* 0x80000020ff077424 */ /* 0x000fe200078e00ff */
[----:B------:R-:W-:Y:S02]  /*bed0*/  R2UR UR4, R20 ;  /* 0x00000000140472ca */ /* 0x000fe400000e0000 */
[----:B------:R-:W-:Y:S01]  /*bee0*/  R2UR UR5, R21 ;  /* 0x00000000150572ca */ /* 0x000fe200000e0000 */
[----:B------:R-:W-:Y:S02]  /*bef0*/  WARPGROUP.DEPBAR.LE gsb0, 0x0 ;  /* 0x00008000000079c5 */ /* 0x000fe40000010000 */
[----:B------:R-:W-:-:S10]  /*bf00*/  WARPGROUP.ARRIVE ;  /* 0x00000000000079c5 */ /* 0x000fd40000000000 */
[----:B------:R-:W-:Y:S01]  /*bf10*/  HGMMA.64x128x16.F32.BF16 R24, gdesc[UR4], R24, gsb0 ;  /* 0x01e00000041879f0 */ /* 0x000fe20008001818 */
        /* <DEDUP_REMOVED lines=13> */
[----:B------:R-:W-:Y:S01]  /*bff0*/  R2UR UR4, R12 ;  /* 0x000000000c0472ca */ /* 0x000fe200000e0000 */
[----:B------:R-:W-:Y:S01]  /*c000*/  VIADD R4, R4, 0x402 ;  /* 0x0000040204047836 */ /* 0x000fe20000000000 */
        /* <DEDUP_REMOVED lines=9> */
[----:B------:R-:W-:Y:S02]  /*c0a0*/  R2UR UR5, R11 ;  /* 0x000000000b0572ca */ /* 0x000fe400000e0000 */
[----:B------:R0:W-:Y:S01]  /*c0b0*/  STL.64 [R1+0x30], R6 ;  /* 0x0000300601007387 */ /* 0x0001e20000100a00 */
[----:B------:R-:W-:-:S02]  /*c0c0*/  WARPGROUP.DEPBAR.LE gsb0, 0x0 ;  /* 0x00008000000079c5 */ /* 0x000fc40000010000 */
[----:B------:R-:W-:-:S08]  /*c0d0*/  WARPGROUP.ARRIVE ;  /* 0x00000000000079c5 */ /* 0x000fd00000000000 */
[----:B------:R-:W-:Y:S01]  /*c0e0*/  HGMMA.64x128x16.F32.BF16 R24, gdesc[UR4], R24, gsb0 ;  /* 0x01e00000041879f0 */ /* 0x000fe20008001818 */
[----:B------:R-:W-:Y:S02]  /*c0f0*/  R2UR UR6, R4 ;  /* 0x00000000040672ca */ /* 0x000fe400000e0000 */
[----:B------:R-:W-:Y:S02]  /*c100*/  R2UR UR7, R5 ;  /* 0x00000000050772ca */ /* 0x000fe400000e0000 */
[----:B------:R-:W-:Y:S02]  /*c110*/  R2UR UR4, R6 ;  /* 0x00000000060472ca */ /* 0x000fe400000e0000 */
[----:B------:R-:W-:Y:S01]  /*c120*/  R2UR UR5, R7 ;  /* 0x00000000070572ca */ /* 0x000fe200000e0000 */
[----:B------:R-:W-:Y:S02]  /*c130*/  WARPGROUP.DEPBAR.LE gsb0, 0x0 ;  /* 0x00008000000079c5 */ /* 0x000fe40000010000 */
[----:B------:R-:W-:-:S10]  /*c140*/  WARPGROUP.ARRIVE ;  /* 0x00000000000079c5 */ /* 0x000fd40000000000 */
[----:B------:R-:W-:Y:S03]  /*c150*/  HGMMA.64x128x16.F32.BF16 R24, gdesc[UR4], R24, gsb0 ;  /* 0x01e00000041879f0 */ /* 0x000fe60008001818 */
[----:B------:R-:W-:Y:S02]  /*c160*/  WARPGROUP.DEPBAR.LE gsb0, 0x0 ;  /* 0x00008000000079c5 */ /* 0x000fe40000010000 */
[----:B0-----:R-:W-:Y:S05]  /*c170*/  @!P0 BRA `(.L_x_510) ;  /* 0x0000000000048947 */ /* 0x001fea0003800000 */
[----:B------:R-:W-:Y:S01]  /*c180*/  BPT.TRAP 0x1 ;  /* 0x000000040000795c */ /* 0x000fe20000300000 */
.L_x_510:
[----:B------:R-:W2:Y:S01]  /*c190*/  LDL R89, [R1+0xac] ;  /* 0x0000ac0001597983 */ /* 0x000ea20000100800 */
[----:B------:R-:W-:Y:S01]  /*c1a0*/  ULDC UR4, c[0x0][0x9d8] ;  /* 0x0002760000047ab9 */ /* 0x000fe20000000800 */
[----:B------:R-:W-:Y:S01]  /*c1b0*/  ULDC UR45, c[0x0][0x988] ;  /* 0x00026200002d7ab9 */ /* 0x000fe20000000800 */
[----:B------:R-:W-:Y:S01]  /*c1c0*/  FMUL.FTZ R3, R24, UR4 ;  /* 0x0000000418037c20 */ /* 0x000fe20008410000 */
[----:B------:R-:W3:Y:S01]  /*c1d0*/  LDL R91, [R1+0x5c] ;  /* 0x00005c00015b7983 */ /* 0x000ee20000100800 */
        /* <DEDUP_REMOVED lines=20> */
[----:B------:R-:W4:Y:S01]  /*c320*/  MUFU.TANH R9, R9 ;  /* 0x0000000900097308 */ /* 0x000f220000002400 */
        /* <DEDUP_REMOVED lines=25> */
[----:B------:R-:W3:Y:S01]  /*c4c0*/  LDL R92, [R1+0x8c] ;  /* 0x00008c00015c7983 */ /* 0x000ee20000100800 */
        /* <DEDUP_REMOVED lines=14> */
[----:B------:R-:W3:Y:S01]  /*c5b0*/  LDL R90, [R1+0x74] ;  /* 0x00007400015a7983 */ /* 0x000ee20000100800 */
[----:B------:R-:W-:Y:S01]  /*c5c0*/  VIADD R0, R0, 0x2d840 ;  /* 0x0002d84000007836 */ /* 0x000fe20000000000 */
[----:B------:R-:W-:Y:S01]  /*c5d0*/  ULDC UR41, c[0x0][0x9d8] ;  /* 0x0002760000297ab9 */ /* 0x000fe20000000800 */
[----:B------:R-:W-:-:S04]  /*c5e0*/  ULDC UR44, c[0x0][0x988] ;  /* 0x00026200002c7ab9 */ /* 0x000fc80000000800 */
[----:B------:R-:W4:Y:S08]  /*c5f0*/  MUFU.TANH R12, R12 ;  /* 0x0000000c000c7308 */ /* 0x000f300000002400 */
        /* <DEDUP_REMOVED lines=19> */
[----:B------:R-:W3:Y:S08]  /*c730*/  MUFU.TANH R35, R35 ;  /* 0x0000002300237308 */ /* 0x000ef00000002400 */
[----:B------:R-:W3:Y:S08]  /*c740*/  MUFU.TANH R41, R41 ;  /* 0x0000002900297308 */ /* 0x000ef00000002400 */
[----:B------:R-:W3:Y:S08]  /*c750*/  MUFU.TANH R36, R36 ;  /* 0x0000002400247308 */ /* 0x000ef00000002400 */
[----:B------:R-:W3:Y:S08]  /*c760*/  MUFU.TANH R42, R42 ;  /* 0x0000002a002a7308 */ /* 0x000ef00000002400 */
[----:B------:R-:W3:Y:S08]  /*c770*/  MUFU.TANH R39, R39 ;  /* 0x0000002700277308 */ /* 0x000ef00000002400 */
[----:B------:R-:W3:Y:S01]  /*c780*/  MUFU.TANH R45, R45 ;  /* 0x0000002d002d7308 */ /* 0x000ee20000002400 */
[----:B--2---:R-:W-:-:S07]  /*c790*/  IADD3 R65, R102, 0x80, -R89 ;  /* 0x0000008066417810 */ /* 0x004fce0007ffe859 */
[----:B------:R-:W2:Y:S01]  /*c7a0*/  MUFU.TANH R40, R40 ;  /* 0x0000002800287308 */ /* 0x000ea20000002400 */
[----:B------:R-:W-:Y:S01]  /*c7b0*/  FMUL.FTZ R63, R78, UR4 ;  /* 0x000000044e3f7c20 */ /* 0x000fe20008410000 */
[----:B------:R-:W2:Y:S01]  /*c7c0*/  LDL R89, [R1+0x70] ;  /* 0x0000700001597983 */ /* 0x000ea20000100800 */
[----:B------:R-:W-:-:S05]  /*c7d0*/  IMAD R62, R88, -0x80, R65 ;  /* 0xffffff80583e7824 */ /* 0x000fca00078e0241 */
[----:B------:R-:W2:Y:S01]  /*c7e0*/  MUFU.TANH R46, R46 ;  /* 0x0000002e002e7308 */ /* 0x000ea20000002400 */
[C---:B------:R-:W-:Y:S02]  /*c7f0*/  ISETP.GT.AND P1, PT, R62.reuse, RZ, PT ;  /* 0x000000ff3e00720c */ /* 0x040fe40003f24270 */
[C---:B------:R-:W-:Y:S02]  /*c800*/  ISETP.GT.AND P3, PT, R62.reuse, 0x1, PT ;  /* 0x000000013e00780c */ /* 0x040fe40003f64270 */
[----:B------:R-:W-:Y:S02]  /*c810*/  ISETP.GT.AND P2, PT, R62, 0x8, PT ;  /* 0x000000083e00780c */ /* 0x000fe40003f44270 */
[----:B0-----:R-:W-:Y:S01]  /*c820*/  FSEL R3, R3, -INF , P1 ;  /* 0xff80000003037808 */ /* 0x001fe20000800000 */
[----:B------:R-:W0:Y:S01]  /*c830*/  MUFU.TANH R43, R43 ;  /* 0x0000002b002b7308 */ /* 0x000e220000002400 */
[----:B-1----:R-:W-:Y:S02]  /*c840*/  FSEL R4, R4, -INF , P3 ;  /* 0xff80000004047808 */ /* 0x002fe40001800000 */
[----:B----4-:R-:W-:-:S02]  /*c850*/  FSEL R65, R9, -INF , P2 ;  /* 0xff80000009417808 */ /* 0x010fc40001000000 */
[----:B------:R-:W-:Y:S02]  /*c860*/  ISETP.GT.AND P5, PT, R62, 0x9, PT ;  /* 0x000000093e00780c */ /* 0x000fe40003fa4270 */
[----:B------:R-:W-:Y:S01]  /*c870*/  FSEL R66, R7, -INF , P2 ;  /* 0xff80000007427808 */ /* 0x000fe20001000000 */
[----:B------:R-:W1:Y:S01]  /*c880*/  MUFU.TANH R49, R49 ;  /* 0x0000003100317308 */ /* 0x000e620000002400 */
[----:B------:R-:W-:Y:S02]  /*c890*/  FMNMX.FTZ R9, R3, R4, !PT ;  /* 0x0000000403097209 */ /* 0x000fe40007810000 */
[----:B------:R-:W-:Y:S02]  /*c8a0*/  FSEL R64, R6, -INF , P3 ;  /* 0xff80000006407808 */ /* 0x000fe40001800000 */
[----:B------:R-:W-:Y:S02]  /*c8b0*/  ISETP.GT.AND P4, PT, R62, 0x10, PT ;  /* 0x000000103e00780c */ /* 0x000fe40003f84270 */
[----:B------:R-:W-:Y:S01]  /*c8c0*/  FSEL R67, R8, -INF , P5 ;  /* 0xff80000008437808 */ /* 0x000fe20002800000 */
[----:B------:R-:W4:Y:S01]  /*c8d0*/  MUFU.TANH R44, R44 ;  /* 0x0000002c002c7308 */ /* 0x000f220000002400 */
[----:B------:R-:W-:-:S02]  /*c8e0*/  FMNMX.FTZ R6, R66, R9, !PT ;  /* 0x0000000942067209 */ /* 0x000fc40007810000 */
[----:B------:R-:W-:Y:S02]  /*c8f0*/  FSEL R5, R5, -INF , P1 ;  /* 0xff80000005057808 */ /* 0x000fe40000800000 */
[C---:B------:R-:W-:Y:S02]  /*c900*/  ISETP.GT.AND P1, PT, R62.reuse, 0x11, PT ;  /* 0x000000113e00780c */ /* 0x040fe40003f24270 */
[----:B------:R-:W-:Y:S01]  /*c910*/  FSEL R11, R11, -INF , P4 ;  /* 0xff8000000b0b7808 */ /* 0x000fe20002000000 */
[----:B------:R-:W4:Y:S01]  /*c920*/  MUFU.TANH R47, R47 ;  /* 0x0000002f002f7308 */ /* 0x000f220000002400 */
[----:B------:R-:W-:Y:S02]  /*c930*/  FMNMX.FTZ R6, R67, R6, !PT ;  /* 0x0000000643067209 */ /* 0x000fe40007810000 */
[----:B------:R-:W-:Y:S02]  /*c940*/  ISETP.GT.AND P3, PT, R62, 0x18, PT ;  /* 0x000000183e00780c */ /* 0x000fe40003f64270 */
[----:B------:R-:W-:-:S02]  /*c950*/  FSEL R68, R12, -INF , P1 ;  /* 0xff8000000c447808 */ /* 0x000fc40000800000 */
[----:B------:R-:W-:Y:S01]  /*c960*/  FMNMX.FTZ R9, R11, R6, !PT ;  /* 0x000000060b097209 */ /* 0x000fe20007810000 */
[----:B------:R-:W4:Y:S01]  /*c970*/  MUFU.TANH R48, R48 ;  /* 0x0000003000307308 */ /* 0x000f220000002400 */
[----:B------:R-:W-:Y:S02]  /*c980*/  FSEL R69, R15, -INF , P3 ;  /* 0xff8000000f457808 */ /* 0x000fe40001800000 */
[----:B------:R-:W-:Y:S02]  /*c990*/  FMNMX.FTZ R6, R68, R9, !PT ;  /* 0x0000000944067209 */ /* 0x000fe40007810000 */
[----:B------:R-:W-:Y:S02]  /*c9a0*/  FSEL R7, R13, -INF , P4 ;  /* 0xff8000000d077808 */ /* 0x000fe40002000000 */
[----:B------:R-:W-:Y:S01]  /*c9b0*/  ISETP.GT.AND P2, PT, R62, 0x19, PT ;  /* 0x000000193e00780c */ /* 0x000fe20003f44270 */
[----:B------:R-:W-:Y:S01]  /*c9c0*/  MUFU.TANH R50, R50 ;  /* 0x0000003200327308 */ /* 0x000fe20000002400 */
[----:B------:R-:W-:-:S02]  /*c9d0*/  FMNMX.FTZ R13, R69, R6, !PT ;  /* 0x00000006450d7209 */ /* 0x000fc40007810000 */
[----:B------:R-:W-:Y:S02]  /*c9e0*/  FMNMX.FTZ R6, R5, R64, !PT ;  /* 0x0000004005067209 */ /* 0x000fe40007810000 */
[----:B------:R-:W-:Y:S02]  /*c9f0*/  FSEL R10, R10, -INF , P5 ;  /* 0xff8000000a0a7808 */ /* 0x000fe40002800000 */
[----:B------:R-:W-:Y:S01]  /*ca00*/  ISETP.GT.AND P5, PT, R62, 0x20, PT ;  /* 0x000000203e00780c */ /* 0x000fe20003fa4270 */
[----:B------:R-:W4:Y:S01]  /*ca10*/  MUFU.TANH R51, R51 ;  /* 0x0000003300337308 */ /* 0x000f220000002400 */
[----:B------:R-:W-:Y:S02]  /*ca20*/  FSEL R20, R20, -INF , P2 ;  /* 0xff80000014147808 */ /* 0x000fe40001000000 */
[----:B------:R-:W-:Y:S02]  /*ca30*/  FMNMX.FTZ R9, R65, R6, !PT ;  /* 0x0000000641097209 */ /* 0x000fe40007810000 */
[----:B------:R-:W-:-:S02]  /*ca40*/  ISETP.GT.AND P4, PT, R62, 0x21, PT ;  /* 0x000000213e00780c */ /* 0x000fc40003f84270 */
[----:B------:R-:W-:Y:S01]  /*ca50*/  FSEL R25, R25, -INF , P5 ;  /* 0xff80000019197808 */ /* 0x000fe20002800000 */
[----:B------:R-:W4:Y:S01]  /*ca60*/  MUFU.TANH R52, R52 ;  /* 0x0000003400347308 */ /* 0x000f220000002400 */
[----:B------:R-:W-:Y:S02]  /*ca70*/  FMNMX.FTZ R12, R20, R13, !PT ;  /* 0x0000000d140c7209 */ /* 0x000fe40007810000 */
[----:B------:R-:W-:Y:S02]  /*ca80*/  FMNMX.FTZ R6, R10, R9, !PT ;  /* 0x000000090a067209 */ /* 0x000fe40007810000 */
[----:B------:R-:W-:Y:S02]  /*ca90*/  FSEL R8, R14, -INF , P1 ;  /* 0xff8000000e087808 */ /* 0x000fe40000800000 */
[----:B------:R-:W-:Y:S01]  /*caa0*/  ISETP.GT.AND P1, PT, R62, 0x28, PT ;  /* 0x000000283e00780c */ /* 0x000fe20003f24270 */
[----:B------:R-:W-:Y:S01]  /*cab0*/  MUFU.TANH R53, R53 ;  /* 0x0000003500357308 */ /* 0x000fe20000002400 */
[----:B------:R-:W-:-:S02]  /*cac0*/  FSEL R26, R26, -INF , P4 ;  /* 0xff8000001a1a7808 */ /* 0x000fc40002000000 */
[----:B------:R-:W-:Y:S02]  /*cad0*/  FMNMX.FTZ R13, R25, R12, !PT ;  /* 0x0000000c190d7209 */ /* 0x000fe40007810000 */
[----:B------:R-:W-:Y:S02]  /*cae0*/  FMNMX.FTZ R9, R7, R6, !PT ;  /* 0x0000000607097209 */ /* 0x000fe40007810000 */
[----:B------:R-:W-:Y:S01]  /*caf0*/  FSEL R21, R21, -INF , P3 ;  /* 0xff80000015157808 */ /* 0x000fe20001800000 */
[----:B------:R-:W-:Y:S01]  /*cb00*/  MUFU.TANH R54, R54 ;  /* 0x0000003600367308 */ /* 0x000fe20000002400 */
[----:B------:R-:W-:Y:S02]  /*cb10*/  ISETP.GT.AND P3, PT, R62, 0x29, PT ;  /* 0x000000293e00780c */ /* 0x000fe40003f64270 */
[----:B------:R-:W-:Y:S02]  /*cb20*/  FSEL R29, R29, -INF , P1 ;  /* 0xff8000001d1d7808 */ /* 0x000fe40000800000 */
[----:B------:R-:W-:-:S02]  /*cb30*/  FMNMX.FTZ R12, R26, R13, !PT ;  /* 0x0000000d1a0c7209 */ /* 0x000fc40007810000 */
[----:B------:R-:W-:Y:S01]  /*cb40*/  FMNMX.FTZ R6, R8, R9, !PT ;  /* 0x0000000908067209 */ /* 0x000fe20007810000 */
[----:B------:R-:W4:Y:S01]  /*cb50*/  MUFU.TANH R55, R55 ;  /* 0x0000003700377308 */ /* 0x000f220000002400 */
[----:B------:R-:W-:Y:S02]  /*cb60*/  FSEL R24, R24, -INF , P2 ;  /* 0xff80000018187808 */ /* 0x000fe40001000000 */
[----:B------:R-:W-:Y:S02]  /*cb70*/  ISETP.GT.AND P2, PT, R62, 0x30, PT ;  /* 0x000000303e00780c */ /* 0x000fe40003f44270 */
[----:B------:R-:W-:Y:S02]  /*cb80*/  FSEL R30, R30, -INF , P3 ;  /* 0xff8000001e1e7808 */ /* 0x000fe40001800000 */
[----:B------:R-:W-:Y:S01]  /*cb90*/  FMNMX.FTZ R13, R29, R12, !PT ;  /* 0x0000000c1d0d7209 */ /* 0x000fe20007810000 */
[----:B------:R-:W4:Y:S01]  /*cba0*/  MUFU.TANH R56, R56 ;  /* 0x0000003800387308 */ /* 0x000f220000002400 */
[----:B------:R-:W-:-:S02]  /*cbb0*/  FMNMX.FTZ R9, R21, R6, !PT ;  /* 0x0000000615097209 */ /* 0x000fc40007810000 */
[----:B------:R-:W-:Y:S02]  /*cbc0*/  FSEL R27, R27, -INF , P5 ;  /* 0xff8000001b1b7808 */ /* 0x000fe40002800000 */
[----:B------:R-:W-:Y:S02]  /*cbd0*/  ISETP.GT.AND P5, PT, R62, 0x31, PT ;  /* 0x000000313e00780c */ /* 0x000fe40003fa4270 */
[----:B------:R-:W-:Y:S01]  /*cbe0*/  FSEL R33, R33, -INF , P2 ;  /* 0xff80000021217808 */ /* 0x000fe20001000000 */
[----:B------:R-:W-:Y:S01]  /*cbf0*/  MUFU.TANH R57, R57 ;  /* 0x0000003900397308 */ /* 0x000fe20000002400 */
[----:B------:R-:W-:Y:S02]  /*cc00*/  FMNMX.FTZ R12, R30, R13, !PT ;  /* 0x0000000d1e0c7209 */ /* 0x000fe40007810000 */
[----:B------:R-:W-:Y:S02]  /*cc10*/  FMNMX.FTZ R6, R24, R9, !PT ;  /* 0x0000000918067209 */ /* 0x000fe40007810000 */
[----:B------:R-:W-:-:S02]  /*cc20*/  FSEL R28, R28, -INF , P4 ;  /* 0xff8000001c1c7808 */ /* 0x000fc40002000000 */
[----:B------:R-:W-:Y:S01]  /*cc30*/  ISETP.GT.AND P4, PT, R62, 0x38, PT ;  /* 0x000000383e00780c */ /* 0x000fe20003f84270 */
[----:B------:R-:W-:Y:S01]  /*cc40*/  MUFU.TANH R58, R58 ;  /* 0x0000003a003a7308 */ /* 0x000fe20000002400 */
[----:B------:R-:W-:Y:S02]  /*cc50*/  FSEL R34, R34, -INF , P5 ;  /* 0xff80000022227808 */ /* 0x000fe40002800000 */
[----:B------:R-:W-:Y:S02]  /*cc60*/  FMNMX.FTZ R13, R33, R12, !PT ;  /* 0x0000000c210d7209 */ /* 0x000fe40007810000 */
[----:B------:R-:W-:Y:S02]  /*cc70*/  FMNMX.FTZ R9, R27, R6, !PT ;  /* 0x000000061b097209 */ /* 0x000fe40007810000 */
[----:B------:R-:W-:Y:S01]  /*cc80*/  FSEL R31, R31, -INF , P1 ;  /* 0xff8000001f1f7808 */ /* 0x000fe20000800000 */
[----:B------:R-:W4:Y:S01]  /*cc90*/  MUFU.TANH R59, R59 ;  /* 0x0000003b003b7308 */ /* 0x000f220000002400 */
[----:B------:R-:W-:-:S02]  /*cca0*/  ISETP.GT.AND P1, PT, R62, 0x39, PT ;  /* 0x000000393e00780c */ /* 0x000fc40003f24270 */
[----:B------:R-:W-:Y:S02]  /*ccb0*/  FSEL R37, R37, -INF , P4 ;  /* 0xff80000025257808 */ /* 0x000fe40002000000 */
[----:B------:R-:W-:Y:S02]  /*ccc0*/  FMNMX.FTZ R12, R34, R13, !PT ;  /* 0x0000000d220c7209 */ /* 0x000fe40007810000 */
[----:B------:R-:W-:Y:S01]  /*ccd0*/  FMNMX.FTZ R6, R28, R9, !PT ;  /* 0x000000091c067209 */ /* 0x000fe20007810000 */
[----:B------:R-:W4:Y:S01]  /*cce0*/  MUFU.TANH R60, R60 ;  /* 0x0000003c003c7308 */ /* 0x000f220000002400 */
[----:B------:R-:W-:Y:S02]  /*ccf0*/  FSEL R32, R32, -INF , P3 ;  /* 0xff80000020207808 */ /* 0x000fe40001800000 */
[----:B------:R-:W-:Y:S02]  /*cd00*/  ISETP.GT.AND P3, PT, R62, 0x40, PT ;  /* 0x000000403e00780c */ /* 0x000fe40003f64270 */
[----:B------:R-:W-:-:S02]  /*cd10*/  FSEL R38, R38, -INF , P1 ;  /* 0xff80000026267808 */ /* 0x000fc40000800000 */
[----:B------:R-:W-:Y:S02]  /*cd20*/  FMNMX.FTZ R13, R37, R12, !PT ;  /* 0x0000000c250d7209 */ /* 0x000fe40007810000 */
[----:B------:R-:W-:Y:S02]  /*cd30*/  FMNMX.FTZ R9, R31, R6, !PT ;  /* 0x000000061f097209 */ /* 0x000fe40007810000 */
[----:B---3--:R-:W-:Y:S02]  /*cd40*/  FSEL R35, R35, -INF , P2 ;  /* 0xff80000023237808 */ /* 0x008fe40001000000 */
[----:B------:R-:W-:Y:S02]  /*cd50*/  ISETP.GT.AND P2, PT, R62, 0x41, PT ;  /* 0x000000413e00780c */ /* 0x000fe40003f44270 */
[----:B------:R-:W-:Y:S02]  /*cd60*/  FSEL R41, R41, -INF , P3 ;  /* 0xff80000029297808 */ /* 0x000fe40001800000 */
[----:B------:R-:W-:-:S02]  /*cd70*/  FMNMX.FTZ R12, R38, R13, !PT ;  /* 0x0000000d260c7209 */ /* 0x000fc40007810000 */
[----:B------:R-:W-:Y:S02]  /*cd80*/  FMNMX.FTZ R6, R32, R9, !PT ;  /* 0x0000000920067209 */ /* 0x000fe40007810000 */
[----:B------:R-:W-:Y:S02]  /*cd90*/  FSEL R36, R36, -INF , P5 ;  /* 0xff80000024247808 */ /* 0x000fe40002800000 */
[----:B------:R-:W-:Y:S02]  /*cda0*/  ISETP.GT.AND P5, PT, R62, 0x48, PT ;  /* 0x000000483e00780c */ /* 0x000fe40003fa4270 */
[----:B------:R-:W-:Y:S02]  /*cdb0*/  FSEL R42, R42, -INF , P2 ;  /* 0xff8000002a2a7808 */ /* 0x000fe40001000000 */
[----:B------:R-:W-:Y:S01]  /*cdc0*/  FMNMX.FTZ R13, R41, R12, !PT ;  /* 0x0000000c290d7209 */ /* 0x000fe20007810000 */
[----:B------:R-:W-:Y:S01]  /*cdd0*/  MUFU.TANH R61, R61 ;  /* 0x0000003d003d7308 */ /* 0x000fe20000002400 */
[----:B------:R-:W-:-:S02]  /*cde0*/  FMNMX.FTZ R9, R35, R6, !PT ;  /* 0x0000000623097209 */ /* 0x000fc40007810000 */
[----:B------:R-:W-:Y:S02]  /*cdf0*/  FSEL R39, R39, -INF , P4 ;  /* 0xff80000027277808 */ /* 0x000fe40002000000 */
[----:B------:R-:W-:-:S03]  /*ce00*/  ISETP.GT.AND P4, PT, R62, 0x49, PT ;  /* 0x000000493e00780c */ /* 0x000fc60003f84270 */
[----:B------:R-:W3:Y:S01]  /*ce10*/  MUFU.TANH R63, R63 ;  /* 0x0000003f003f7308 */ /* 0x000ee20000002400 */
[----:B------:R-:W-:Y:S02]  /*ce20*/  FSEL R45, R45, -INF , P5 ;  /* 0xff8000002d2d7808 */ /* 0x000fe40002800000 */
[----:B------:R-:W-:Y:S02]  /*ce30*/  FMNMX.FTZ R12, R42, R13, !PT ;  /* 0x0000000d2a0c7209 */ /* 0x000fe40007810000 */
[----:B------:R-:W-:Y:S02]  /*ce40*/  FMNMX.FTZ R6, R36, R9, !PT ;  /* 0x0000000924067209 */ /* 0x000fe40007810000 */
[----:B--2---:R-:W-:Y:S02]  /*ce50*/  FSEL R40, R40, -INF , P1 ;  /* 0xff80000028287808 */ /* 0x004fe40000800000 */
[----:B------:R-:W-:Y:S02]  /*ce60*/  ISETP.GT.AND P1, PT, R62, 0x50, PT ;  /* 0x000000503e00780c */ /* 0x000fe40003f24270 */
[----:B------:R-:W-:-:S02]  /*ce70*/  FSEL R46, R46, -INF , P4 ;  /* 0xff8000002e2e7808 */ /* 0x000fc40002000000 */
[----:B------:R-:W-:Y:S02]  /*ce80*/  FMNMX.FTZ R13, R45, R12, !PT ;  /* 0x0000000c2d0d7209 */ /* 0x000fe40007810000 */
[----:B0-----:R-:W-:Y:S02]  /*ce90*/  FSEL R43, R43, -INF , P3 ;  /* 0xff8000002b2b7808 */ /* 0x001fe40001800000 */
[----:B------:R-:W-:Y:S02]  /*cea0*/  FMNMX.FTZ R9, R39, R6, !PT ;  /* 0x0000000627097209 */ /* 0x000fe40007810000 */
[----:B------:R-:W-:Y:S02]  /*ceb0*/  ISETP.GT.AND P3, PT, R62, 0x51, PT ;  /* 0x000000513e00780c */ /* 0x000fe40003f64270 */
[----:B-1----:R-:W-:Y:S02]  /*cec0*/  FSEL R49, R49, -INF , P1 ;  /* 0xff80000031317808 */ /* 0x002fe40000800000 */
[----:B------:R-:W-:-:S02]  /*ced0*/  FMNMX.FTZ R12, R46, R13, !PT ;  /* 0x0000000d2e0c7209 */ /* 0x000fc40007810000 */
[----:B------:R-:W-:Y:S02]  /*cee0*/  FMNMX.FTZ R6, R40, R9, !PT ;  /* 0x0000000928067209 */ /* 0x000fe40007810000 */
[----:B----4-:R-:W-:Y:S02]  /*cef0*/  FSEL R44, R44, -INF , P2 ;  /* 0xff8000002c2c7808 */ /* 0x010fe40001000000 */
[----:B------:R-:W-:Y:S02]  /*cf00*/  FSEL R47, R47, -INF , P5 ;  /* 0xff8000002f2f7808 */ /* 0x000fe40002800000 */
[----:B------:R-:W-:Y:S02]  /*cf10*/  FSEL R48, R48, -INF , P4 ;  /* 0xff80000030307808 */ /* 0x000fe40002000000 */
[----:B------:R-:W-:Y:S02]  /*cf20*/  FSEL R51, R51, -INF , P1 ;  /* 0xff80000033337808 */ /* 0x000fe40000800000 */
[----:B------:R-:W-:-:S02]  /*cf30*/  FSEL R52, R52, -INF , P3 ;  /* 0xff80000034347808 */ /* 0x000fc40001800000 */
[----:B------:R-:W-:Y:S02]  /*cf40*/  FSEL R50, R50, -INF , P3 ;  /* 0xff80000032327808 */ /* 0x000fe40001800000 */
[C---:B------:R-:W-:Y:S02]  /*cf50*/  ISETP.GT.AND P2, PT, R62.reuse, 0x58, PT ;  /* 0x000000583e00780c */ /* 0x040fe40003f44270 */
[C---:B------:R-:W-:Y:S02]  /*cf60*/  ISETP.GT.AND P5, PT, R62.reuse, 0x59, PT ;  /* 0x000000593e00780c */ /* 0x040fe40003fa4270 */
[C---:B------:R-:W-:Y:S02]  /*cf70*/  ISETP.GT.AND P4, PT, R62.reuse, 0x60, PT ;  /* 0x000000603e00780c */ /* 0x040fe40003f84270 */
[C---:B------:R-:W-:Y:S02]  /*cf80*/  ISETP.GT.AND P1, PT, R62.reuse, 0x61, PT ;  /* 0x000000613e00780c */ /* 0x040fe40003f24270 */
[----:B------:R-:W-:Y:S01]  /*cf90*/  ISETP.GT.AND P3, PT, R62, 0x68, PT ;  /* 0x000000683e00780c */ /* 0x000fe20003f64270 */
[----:B------:R-:W-:Y:S01]  /*cfa0*/  FMUL.FTZ R70, R77, UR4 ;  /* 0x000000044d467c20 */ /* 0x000fe20008410000 */
[----:B------:R-:W-:-:S02]  /*cfb0*/  FMNMX.FTZ R13, R49, R12, !PT ;  /* 0x0000000c310d7209 */ /* 0x000fc40007810000 */
[----:B------:R-:W-:Y:S02]  /*cfc0*/  FMNMX.FTZ R9, R43, R6, !PT ;  /* 0x000000062b097209 */ /* 0x000fe40007810000 */
[----:B------:R-:W-:Y:S02]  /*cfd0*/  FSEL R55, R55, -INF , P2 ;  /* 0xff80000037377808 */ /* 0x000fe40001000000 */
[----:B------:R-:W-:Y:S02]  /*cfe0*/  FSEL R53, R53, -INF , P2 ;  /* 0xff80000035357808 */ /* 0x000fe40001000000 */
[----:B------:R-:W-:Y:S02]  /*cff0*/  FSEL R56, R56, -INF , P5 ;  /* 0xff80000038387808 */ /* 0x000fe40002800000 */
[----:B------:R-:W-:Y:S02]  /*d000*/  FSEL R54, R54, -INF , P5 ;  /* 0xff80000036367808 */ /* 0x000fe40002800000 */
[----:B------:R-:W-:-:S02]  /*d010*/  FSEL R59, R59, -INF , P4 ;  /* 0xff8000003b3b7808 */ /* 0x000fc40002000000 */
[----:B------:R-:W-:Y:S02]  /*d020*/  FSEL R57, R57, -INF , P4 ;  /* 0xff80000039397808 */ /* 0x000fe40002000000 */
[----:B------:R-:W-:Y:S02]  /*d030*/  FSEL R60, R60, -INF , P1 ;  /* 0xff8000003c3c7808 */ /* 0x000fe40000800000 */
[----:B------:R-:W-:Y:S02]  /*d040*/  FSEL R58, R58, -INF , P1 ;  /* 0xff8000003a3a7808 */ /* 0x000fe40000800000 */
[----:B---3--:R-:W-:Y:S02]  /*d050*/  FSEL R63, R63, -INF , P3 ;  /* 0xff8000003f3f7808 */ /* 0x008fe40001800000 */
[----:B------:R-:W-:Y:S02]  /*d060*/  FSEL R61, R61, -INF , P3 ;  /* 0xff8000003d3d7808 */ /* 0x000fe40001800000 */
[----:B------:R-:W-:-:S02]  /*d070*/  ISETP.GT.AND P2, PT, R62, 0x69, PT ;  /* 0x000000693e00780c */ /* 0x000fc40003f44270 */
[C---:B------:R-:W-:Y:S02]  /*d080*/  ISETP.GT.AND P5, PT, R62.reuse, 0x70, PT ;  /* 0x000000703e00780c */ /* 0x040fe40003fa4270 */
[C---:B------:R-:W-:Y:S02]  /*d090*/  ISETP.GT.AND P4, PT, R62.reuse, 0x71, PT ;  /* 0x000000713e00780c */ /* 0x040fe40003f84270 */
[C---:B------:R-:W-:Y:S02]  /*d0a0*/  ISETP.GT.AND P1, PT, R62.reuse, 0x78, PT ;  /* 0x000000783e00780c */ /* 0x040fe40003f24270 */
[----:B------:R-:W-:Y:S01]  /*d0b0*/  ISETP.GT.AND P3, PT, R62, 0x79, PT ;  /* 0x000000793e00780c */ /* 0x000fe20003f64270 */
[----:B------:R-:W-:Y:S01]  /*d0c0*/  FMUL.FTZ R62, R80, UR4 ;  /* 0x00000004503e7c20 */ /* 0x000fe20008410000 */
[----:B------:R-:W-:Y:S02]  /*d0d0*/  FMNMX.FTZ R12, R50, R13, !PT ;  /* 0x0000000d320c7209 */ /* 0x000fe40007810000 */
[----:B------:R-:W-:Y:S01]  /*d0e0*/  FMNMX.FTZ R6, R44, R9, !PT ;  /* 0x000000092c067209 */ /* 0x000fe20007810000 */
[----:B------:R-:W0:Y:S01]  /*d0f0*/  MUFU.TANH R70, R70 ;  /* 0x0000004600467308 */ /* 0x000e220000002400 */
[----:B------:R-:W-:Y:S01]  /*d100*/  FMNMX.FTZ R13, R53, R12, !PT ;  /* 0x0000000c350d7209 */ /* 0x000fe20007810000 */
[----:B------:R-:W-:Y:S01]  /*d110*/  FMUL.FTZ R72, R81, UR4 ;  /* 0x0000000451487c20 */ /* 0x000fe20008410000 */
[----:B------:R-:W-:Y:S01]  /*d120*/  FMNMX.FTZ R9, R47, R6, !PT ;  /* 0x000000062f097209 */ /* 0x000fe20007810000 */
[----:B------:R-:W-:Y:S01]  /*d130*/  FMUL.FTZ R71, R84, UR4 ;  /* 0x0000000454477c20 */ /* 0x000fe20008410000 */
[----:B------:R-:W-:-:S03]  /*d140*/  FMNMX.FTZ R12, R54, R13, !PT ;  /* 0x0000000d360c7209 */ /* 0x000fc60007810000 */
[----:B------:R-:W1:Y:S01]  /*d150*/  MUFU.TANH R62, R62 ;  /* 0x0000003e003e7308 */ /* 0x000e620000002400 */
[----:B------:R-:W-:Y:S01]  /*d160*/  FMNMX.FTZ R6, R48, R9, !PT ;  /* 0x0000000930067209 */ /* 0x000fe20007810000 */
[----:B------:R-:W-:Y:S01]  /*d170*/  FMUL.FTZ R76, R79, UR4 ;  /* 0x000000044f4c7c20 */ /* 0x000fe20008410000 */
[----:B------:R-:W-:Y:S01]  /*d180*/  FMNMX.FTZ R13, R57, R12, !PT ;  /* 0x0000000c390d7209 */ /* 0x000fe20007810000 */
[----:B------:R-:W-:Y:S01]  /*d190*/  FMUL.FTZ R79, R85, UR4 ;  /* 0x00000004554f7c20 */ /* 0x000fe20008410000 */
[----:B------:R-:W-:-:S03]  /*d1a0*/  FMNMX.FTZ R9, R51, R6, !PT ;  /* 0x0000000633097209 */ /* 0x000fc60007810000 */
[----:B------:R-:W2:Y:S01]  /*d1b0*/  MUFU.TANH R72, R72 ;  /* 0x0000004800487308 */ /* 0x000ea20000002400 */
[----:B------:R-:W-:Y:S01]  /*d1c0*/  FMNMX.FTZ R12, R58, R13, !PT ;  /* 0x0000000d3a0c7209 */ /* 0x000fe20007810000 */
[----:B------:R-:W-:Y:S01]  /*d1d0*/  FMUL.FTZ R75, R82, UR4 ;  /* 0x00000004524b7c20 */ /* 0x000fe20008410000 */
[----:B------:R-:W-:-:S05]  /*d1e0*/  FMNMX.FTZ R6, R52, R9, !PT ;  /* 0x0000000934067209 */ /* 0x000fca0007810000 */
[----:B------:R-:W3:Y:S01]  /*d1f0*/  MUFU.TANH R71, R71 ;  /* 0x0000004700477308 */ /* 0x000ee20000002400 */
[----:B0-----:R-:W-:Y:S02]  /*d200*/  FSEL R70, R70, -INF , P2 ;  /* 0xff80000046467808 */ /* 0x001fe40001000000 */
[----:B------:R-:W-:Y:S01]  /*d210*/  FMNMX.FTZ R13, R61, R12, !PT ;  /* 0x0000000c3d0d7209 */ /* 0x000fe20007810000 */
[----:B------:R-:W-:Y:S01]  /*d220*/  FMUL.FTZ R74, R83, UR4 ;  /* 0x00000004534a7c20 */ /* 0x000fe20008410000 */
[----:B------:R-:W-:-:S03]  /*d230*/  FMNMX.FTZ R9, R55, R6, !PT ;  /* 0x0000000637097209 */ /* 0x000fc60007810000 */
[----:B------:R-:W0:Y:S01]  /*d240*/  MUFU.TANH R79, R79 ;  /* 0x0000004f004f7308 */ /* 0x000e220000002400 */
[----:B-1----:R-:W-:Y:S02]  /*d250*/  FSEL R62, R62, -INF , P5 ;  /* 0xff8000003e3e7808 */ /* 0x002fe40002800000 */
[----:B------:R-:W-:-:S05]  /*d260*/  FMNMX.FTZ R13, R70, R13, !PT ;  /* 0x0000000d460d7209 */ /* 0x000fca0007810000 */
[----:B------:R-:W1:Y:S01]  /*d270*/  MUFU.TANH R76, R76 ;  /* 0x0000004c004c7308 */ /* 0x000e620000002400 */
[----:B------:R-:W-:Y:S01]  /*d280*/  FMNMX.FTZ R6, R56, R9, !PT ;  /* 0x0000000938067209 */ /* 0x000fe20007810000 */
[----:B------:R-:W-:Y:S01]  /*d290*/  FMUL.FTZ R73, R86, UR4 ;  /* 0x0000000456497c20 */ /* 0x000fe20008410000 */
[----:B--2---:R-:W-:-:S05]  /*d2a0*/  FSEL R72, R72, -INF , P4 ;  /* 0xff80000048487808 */ /* 0x004fca0002000000 */
[----:B------:R-:W2:Y:S01]  /*d2b0*/  MUFU.TANH R75, R75 ;  /* 0x0000004b004b7308 */ /* 0x000ea20000002400 */
[----:B------:R-:W-:Y:S01]  /*d2c0*/  FMNMX.FTZ R13, R62, R13, !PT ;  /* 0x0000000d3e0d7209 */ /* 0x000fe20007810000 */
[----:B------:R-:W-:Y:S01]  /*d2d0*/  FMUL.FTZ R77, R87, UR4 ;  /* 0x00000004574d7c20 */ /* 0x000fe20008410000 */
[----:B------:R-:W-:-:S05]  /*d2e0*/  FMNMX.FTZ R9, R59, R6, !PT ;  /* 0x000000063b097209 */ /* 0x000fca0007810000 */
[----:B------:R-:W4:Y:S01]  /*d2f0*/  MUFU.TANH R74, R74 ;  /* 0x0000004a004a7308 */ /* 0x000f220000002400 */
[----:B---3--:R-:W-:Y:S02]  /*d300*/  FSEL R71, R71, -INF , P1 ;  /* 0xff80000047477808 */ /* 0x008fe40000800000 */
[----:B------:R-:W-:Y:S02]  /*d310*/  FMNMX.FTZ R12, R72, R13, !PT ;  /* 0x0000000d480c7209 */ /* 0x000fe40007810000 */
[----:B------:R-:W-:-:S03]  /*d320*/  FMNMX.FTZ R6, R60, R9, !PT ;  /* 0x000000093c067209 */ /* 0x000fc60007810000 */
[----:B------:R-:W3:Y:S01]  /*d330*/  MUFU.TANH R73, R73 ;  /* 0x0000004900497308 */ /* 0x000ee20000002400 */
[----:B0-----:R-:W-:Y:S02]  /*d340*/  FSEL R79, R79, -INF , P3 ;  /* 0xff8000004f4f7808 */ /* 0x001fe40001800000 */
[----:B------:R-:W-:Y:S02]  /*d350*/  FMNMX.FTZ R12, R71, R12, !PT ;  /* 0x0000000c470c7209 */ /* 0x000fe40007810000 */
[----:B-1----:R-:W-:Y:S02]  /*d360*/  FSEL R76, R76, -INF , P2 ;  /* 0xff8000004c4c7808 */ /* 0x002fe40001000000 */
[----:B------:R-:W-:Y:S01]  /*d370*/  FMNMX.FTZ R9, R63, R6, !PT ;  /* 0x000000063f097209 */ /* 0x000fe20007810000 */
[----:B------:R-:W0:Y:S01]  /*d380*/  MUFU.TANH R77, R77 ;  /* 0x0000004d004d7308 */ /* 0x000e220000002400 */
[----:B------:R-:W-:Y:S02]  /*d390*/  FMNMX.FTZ R6, R79, R12, !PT ;  /* 0x0000000c4f067209 */ /* 0x000fe40007810000 */
[----:B--2---:R-:W-:-:S02]  /*d3a0*/  FSEL R75, R75, -INF , P5 ;  /* 0xff8000004b4b7808 */ /* 0x004fc40002800000 */
[----:B------:R-:W-:Y:S02]  /*d3b0*/  FMNMX.FTZ R12, R76, R9, !PT ;  /* 0x000000094c0c7209 */ /* 0x000fe40007810000 */
[----:B----4-:R-:W-:Y:S02]  /*d3c0*/  FSEL R74, R74, -INF , P4 ;  /* 0xff8000004a4a7808 */ /* 0x010fe40002000000 */
[----:B------:R-:W-:Y:S02]  /*d3d0*/  FMNMX.FTZ R13, R75, R12, !PT ;  /* 0x0000000c4b0d7209 */ /* 0x000fe40007810000 */
[----:B---3--:R-:W-:Y:S02]  /*d3e0*/  FSEL R73, R73, -INF , P1 ;  /* 0xff80000049497808 */ /* 0x008fe40000800000 */
[----:B------:R-:W-:Y:S01]  /*d3f0*/  FMNMX.FTZ R12, R74, R13, !PT ;  /* 0x0000000d4a0c7209 */ /* 0x000fe20007810000 */
[----:B------:R-:W1:Y:S01]  /*d400*/  SHFL.BFLY PT, R9, R6, 0x2, 0x1f ;  /* 0x0c401f0006097f89 */ /* 0x000e6200000e0000 */
[----:B0-----:R-:W-:-:S02]  /*d410*/  FSEL R77, R77, -INF , P3 ;  /* 0xff8000004d4d7808 */ /* 0x001fc40001800000 */
[----:B------:R-:W-:-:S04]  /*d420*/  FMNMX.FTZ R12, R73, R12, !PT ;  /* 0x0000000c490c7209 */ /* 0x000fc80007810000 */
[----:B------:R-:W-:-:S05]  /*d430*/  FMNMX.FTZ R12, R77, R12, !PT ;  /* 0x0000000c4d0c7209 */ /* 0x000fca0007810000 */
[----:B------:R-:W0:Y:S01]  /*d440*/  SHFL.BFLY PT, R13, R12, 0x2, 0x1f ;  /* 0x0c401f000c0d7f89 */ /* 0x000e2200000e0000 */
[----:B-1----:R-:W-:-:S05]  /*d450*/  FMNMX.FTZ R6, R6, R9, !PT ;  /* 0x0000000906067209 */ /* 0x002fca0007810000 */
[----:B------:R-:W1:Y:S01]  /*d460*/  SHFL.BFLY PT, R14, R6, 0x1, 0x1f ;  /* 0x0c201f00060e7f89 */ /* 0x000e6200000e0000 */
[----:B0-----:R-:W-:-:S05]  /*d470*/  FMNMX.FTZ R9, R12, R13, !PT ;  /* 0x0000000d0c097209 */ /* 0x001fca0007810000 */
[----:B------:R-:W0:Y:S01]  /*d480*/  SHFL.BFLY PT, R12, R9, 0x1, 0x1f ;  /* 0x0c201f00090c7f89 */ /* 0x000e2200000e0000 */
[----:B-1----:R-:W-:-:S04]  /*d490*/  FMNMX.FTZ R6, R6, R14, !PT ;  /* 0x0000000e06067209 */ /* 0x002fc80007810000 */
[C---:B------:R-:W-:Y:S01]  /*d4a0*/  FSETP.NEU.FTZ.AND P1, PT, R6.reuse, -INF , PT ;  /* 0xff8000000600780b */ /* 0x040fe20003f3d000 */
[----:B------:R-:W-:-:S05]  /*d4b0*/  FMUL.FTZ R78, R6, UR45 ;  /* 0x0000002d064e7c20 */ /* 0x000fca0008410000 */
[----:B------:R-:W-:Y:S02]  /*d4c0*/  FSEL R78, R78, RZ, P1 ;  /* 0x000000ff4e4e7208 */ /* 0x000fe40000800000 */
[----:B0-----:R-:W-:-:S03]  /*d4d0*/  FMNMX.FTZ R9, R9, R12, !PT ;  /* 0x0000000c09097209 */ /* 0x001fc60007810000 */
[----:B------:R-:W-:Y:S01]  /*d4e0*/  FFMA.FTZ R80, R66, UR45, -R78 ;  /* 0x0000002d42507c23 */ /* 0x000fe2000801084e */
[C---:B------:R-:W-:Y:S01]  /*d4f0*/  FSETP.NEU.FTZ.AND P1, PT, R9.reuse, -INF , PT ;  /* 0xff8000000900780b */ /* 0x040fe20003f3d000 */
[----:B------:R-:W-:-:S05]  /*d500*/  FMUL.FTZ R66, R9, UR45 ;  /* 0x0000002d09427c20 */ /* 0x000fca0008410000 */
[----:B------:R-:W-:Y:S01]  /*d510*/  FSEL R66, R66, RZ, P1 ;  /* 0x000000ff42427208 */ /* 0x000fe20000800000 */
[--C-:B------:R-:W-:Y:S01]  /*d520*/  FFMA.FTZ R3, R3, UR45, -R78.reuse ;  /* 0x0000002d03037c23 */ /* 0x100fe2000801084e */
[--C-:B------:R-:W-:Y:S01]  /*d530*/  FFMA.FTZ R4, R4, UR45, -R78.reuse ;  /* 0x0000002d04047c23 */ /* 0x100fe2000801084e */
[----:B------:R-:W-:Y:S02]  /*d540*/  FFMA.FTZ R67, R67, UR45, -R78 ;  /* 0x0000002d43437c23 */ /* 0x000fe4000801084e */
[--C-:B------:R-:W-:Y:S01]  /*d550*/  FFMA.FTZ R5, R5, UR45, -R66.reuse ;  /* 0x0000002d05057c23 */ /* 0x100fe20008010842 */
[--C-:B------:R-:W-:Y:S01]  /*d560*/  FFMA.FTZ R64, R64, UR45, -R66.reuse ;  /* 0x0000002d40407c23 */ /* 0x100fe20008010842 */
[--C-:B------:R-:W-:Y:S01]  /*d570*/  FFMA.FTZ R65, R65, UR45, -R66.reuse ;  /* 0x0000002d41417c23 */ /* 0x100fe20008010842 */
[----:B------:R-:W-:Y:S01]  /*d580*/  FFMA.FTZ R10, R10, UR45, -R66 ;  /* 0x0000002d0a0a7c23 */ /* 0x000fe20008010842 */
[----:B------:R-:W-:Y:S08]  /*d590*/  MUFU.EX2 R3, R3 ;  /* 0x0000000300037308 */ /* 0x000ff00000000800 */
[----:B------:R-:W0:Y:S08]  /*d5a0*/  MUFU.EX2 R4, R4 ;  /* 0x0000000400047308 */ /* 0x000e300000000800 */
[----:B------:R-:W-:Y:S08]  /*d5b0*/  MUFU.EX2 R80, R80 ;  /* 0x0000005000507308 */ /* 0x000ff00000000800 */
[----:B------:R-:W1:Y:S08]  /*d5c0*/  MUFU.EX2 R67, R67 ;  /* 0x0000004300437308 */ /* 0x000e700000000800 */
[----:B------:R-:W-:Y:S08]  /*d5d0*/  MUFU.EX2 R5, R5 ;  /* 0x0000000500057308 */ /* 0x000ff00000000800 */
[----:B------:R-:W2:Y:S08]  /*d5e0*/  MUFU.EX2 R64, R64 ;  /* 0x0000004000407308 */ /* 0x000eb00000000800 */
[----:B------:R-:W-:Y:S08]  /*d5f0*/  MUFU.EX2 R65, R65 ;  /* 0x0000004100417308 */ /* 0x000ff00000000800 */
[----:B------:R-:W3:Y:S01]  /*d600*/  MUFU.EX2 R10, R10 ;  /* 0x0000000a000a7308 */ /* 0x000ee20000000800 */
[----:B------:R-:W-:Y:S01]  /*d610*/  IMAD.U32 R13, RZ, RZ, UR38 ;  /* 0x00000026ff0d7e24 */ /* 0x000fe2000f8e00ff */
[----:B0-----:R-:W-:-:S02]  /*d620*/  F2FP.BF16.F32.PACK_AB R12, R4, R3 ;  /* 0x00000003040c723e */ /* 0x001fc400000010ff */
[----:B-1----:R-:W-:Y:S02]  /*d630*/  F2FP.BF16.F32.PACK_AB R14, R67, R80 ;  /* 0x00000050430e723e */ /* 0x002fe400000010ff */
[----:B------:R-:W-:Y:S02]  /*d640*/  PRMT R0, R13, 0x654, R0 ;  /* 0x000006540d007816 */ /* 0x000fe40000000000 */
[----:B--2---:R-:W-:Y:S01]  /*d650*/  F2FP.BF16.F32.PACK_AB R13, R64, R5 ;  /* 0x00000005400d723e */ /* 0x004fe200000010ff */
[--C-:B------:R-:W-:Y:S01]  /*d660*/  FFMA.FTZ R11, R11, UR45, -R78.reuse ;  /* 0x0000002d0b0b7c23 */ /* 0x100fe2000801084e */
[--C-:B------:R-:W-:Y:S01]  /*d670*/  FFMA.FTZ R69, R69, UR45, -R78.reuse ;  /* 0x0000002d45457c23 */ /* 0x100fe2000801084e */
[----:B------:R0:W-:Y:S01]  /*d680*/  SYNCS.ARRIVE.TRANS64.RED.A1T0 RZ, [R0+URZ], RZ ;  /* 0x000000ff00ff79a7 */ /* 0x0001e2000810043f */
[----:B---3--:R-:W-:Y:S01]  /*d690*/  F2FP.BF16.F32.PACK_AB R15, R10, R65 ;  /* 0x000000410a0f723e */ /* 0x008fe200000010ff */
[----:B------:R-:W-:Y:S01]  /*d6a0*/  FFMA.FTZ R68, R68, UR45, -R78 ;  /* 0x0000002d44447c23 */ /* 0x000fe2000801084e */
[----:B------:R-:W-:-:S03]  /*d6b0*/  FFMA.FTZ R7, R7, UR45, -R66 ;  /* 0x0000002d07077c23 */ /* 0x000fc60008010842 */
[----:B------:R1:W-:Y:S01]  /*d6c0*/  STSM.16.M88.4 [R91+0x21800], R12 ;  /* 0x0218000c5b007844 */ /* 0x0003e20000000200 */
[----:B------:R-:W-:Y:S02]  /*d6d0*/  FFMA.FTZ R20, R20, UR45, -R78 ;  /* 0x0000002d14147c23 */ /* 0x000fe4000801084e */
[----:B------:R-:W-:Y:S01]  /*d6e0*/  MUFU.EX2 R7, R7 ;  /* 0x0000000700077308 */ /* 0x000fe20000000800 */
[----:B------:R-:W-:Y:S01]  /*d6f0*/  FFMA.FTZ R21, R21, UR45, -R66 ;  /* 0x0000002d15157c23 */ /* 0x000fe20008010842 */
[----:B------:R-:W-:-:S06]  /*d700*/  FFMA.FTZ R25, R25, UR45, -R78 ;  /* 0x0000002d19197c23 */ /* 0x000fcc000801084e */
[----:B-1----:R-:W1:Y:S08]  /*d710*/  MUFU.EX2 R12, R11 ;  /* 0x0000000b000c7308 */ /* 0x002e700000000800 */
[----:B------:R2:W-:Y:S02]  /*d720*/  MUFU.EX2 R14, R69 ;  /* 0x00000045000e7308 */ /* 0x0005e40000000800 */
[--C-:B--2---:R-:W-:Y:S01]  /*d730*/  FFMA.FTZ R69, R45, UR45, -R78.reuse ;  /* 0x0000002d2d457c23 */ /* 0x104fe2000801084e */
[----:B------:R-:W-:Y:S01]  /*d740*/  FFMA.FTZ R45, R57, UR45, -R78 ;  /* 0x0000002d392d7c23 */ /* 0x000fe2000801084e */
[----:B------:R-:W-:-:S04]  /*d750*/  FFMA.FTZ R57, R8, UR45, -R66 ;  /* 0x0000002d08397c23 */ /* 0x000fc80008010842 */
[----:B------:R-:W2:Y:S01]  /*d760*/  MUFU.EX2 R13, R68 ;  /* 0x00000044000d7308 */ /* 0x000ea20000000800 */
[----:B------:R-:W-:Y:S01]  /*d770*/  FFMA.FTZ R8, R35, UR45, -R66 ;  /* 0x0000002d23087c23 */ /* 0x000fe20008010842 */
[----:B------:R-:W-:Y:S01]  /*d780*/  FADD.FTZ R35, R3, R4 ;  /* 0x0000000403237221 */ /* 0x000fe20000010000 */
[----:B------:R-:W-:-:S03]  /*d790*/  FFMA.FTZ R83, R46, UR45, -R78 ;  /* 0x0000002d2e537c23 */ /* 0x000fc6000801084e */
[----:B------:R-:W-:Y:S01]  /*d7a0*/  FADD.FTZ R80, R80, R35 ;  /* 0x0000002350507221 */ /* 0x000fe20000010000 */
[----:B------:R-:W-:Y:S01]  /*d7b0*/  FFMA.FTZ R46, R58, UR45, -R78 ;  /* 0x0000002d3a2e7c23 */ /* 0x000fe2000801084e */
[----:B------:R-:W3:Y:S01]  /*d7c0*/  MUFU.EX2 R57, R57 ;  /* 0x0000003900397308 */ /* 0x000ee20000000800 */
[----:B------:R-:W-:Y:S01]  /*d7d0*/  FADD.FTZ R64, R5, R64 ;  /* 0x0000004005407221 */ /* 0x000fe20000010000 */
[----:B------:R-:W-:Y:S01]  /*d7e0*/  FFMA.FTZ R58, R24, UR45, -R66 ;  /* 0x0000002d183a7c23 */ /* 0x000fe20008010842 */
[----:B------:R-:W-:Y:S01]  /*d7f0*/  FADD.FTZ R67, R67, R80 ;  /* 0x0000005043437221 */ /* 0x000fe20000010000 */
[----:B------:R-:W-:-:S04]  /*d800*/  FFMA.FTZ R26, R26, UR45, -R78 ;  /* 0x0000002d1a1a7c23 */ /* 0x000fc8000801084e */
[----:B------:R4:W0:Y:S01]  /*d810*/  MUFU.EX2 R15, R20 ;  /* 0x00000014000f7308 */ /* 0x0008220000000800 */
[----:B------:R-:W-:Y:S01]  /*d820*/  FADD.FTZ R65, R65, R64 ;  /* 0x0000004041417221 */ /* 0x000fe20000010000 */
[----:B------:R-:W-:Y:S01]  /*d830*/  FFMA.FTZ R27, R27, UR45, -R66 ;  /* 0x0000002d1b1b7c23 */ /* 0x000fe20008010842 */
[----:B-1----:R-:W-:Y:S01]  /*d840*/  FADD.FTZ R24, R12, R67 ;  /* 0x000000430c187221 */ /* 0x002fe20000010000 */
[----:B------:R-:W-:-:S04]  /*d850*/  FFMA.FTZ R81, R29, UR45, -R78 ;  /* 0x0000002d1d517c23 */ /* 0x000fc8000801084e */
[----:B------:R-:W1:Y:S01]  /*d860*/  MUFU.EX2 R21, R21 ;  /* 0x0000001500157308 */ /* 0x000e620000000800 */
[--C-:B------:R-:W-:Y:S01]  /*d870*/  FFMA.FTZ R35, R47, UR45, -R66.reuse ;  /* 0x0000002d2f237c23 */ /* 0x100fe20008010842 */
[----:B------:R-:W-:Y:S01]  /*d880*/  FADD.FTZ R10, R10, R65 ;  /* 0x000000410a0a7221 */ /* 0x000fe20000010000 */
[----:B------:R-:W-:-:S05]  /*d890*/  FFMA.FTZ R28, R28, UR45, -R66 ;  /* 0x0000002d1c1c7c23 */ /* 0x000fca0008010842 */
[----:B------:R-:W1:Y:S01]  /*d8a0*/  MUFU.EX2 R25, R25 ;  /* 0x0000001900197308 */ /* 0x000e620000000800 */
[----:B--2---:R-:W-:Y:S01]  /*d8b0*/  FADD.FTZ R47, R13, R24 ;  /* 0x000000180d2f7221 */ /* 0x004fe20000010000 */
[--C-:B------:R-:W-:Y:S01]  /*d8c0*/  FFMA.FTZ R82, R30, UR45, -R78.reuse ;  /* 0x0000002d1e527c23 */ /* 0x100fe2000801084e */
[----:B----4-:R-:W-:-:S05]  /*d8d0*/  FFMA.FTZ R20, R49, UR45, -R78 ;  /* 0x0000002d31147c23 */ /* 0x010fca000801084e */
[----:B------:R-:W2:Y:S01]  /*d8e0*/  MUFU.EX2 R58, R58 ;  /* 0x0000003a003a7308 */ /* 0x000ea20000000800 */
[----:B------:R-:W-:Y:S01]  /*d8f0*/  FFMA.FTZ R49, R61, UR45, -R78 ;  /* 0x0000002d3d317c23 */ /* 0x000fe2000801084e */
[----:B------:R-:W-:Y:S01]  /*d900*/  FADD.FTZ R10, R7, R10 ;  /* 0x0000000a070a7221 */ /* 0x000fe20000010000 */
[----:B------:R-:W-:-:S05]  /*d910*/  FFMA.FTZ R61, R31, UR45, -R66 ;  /* 0x0000002d1f3d7c23 */ /* 0x000fca0008010842 */
[----:B------:R-:W4:Y:S01]  /*d920*/  MUFU.EX2 R26, R26 ;  /* 0x0000001a001a7308 */ /* 0x000f220000000800 */
[----:B------:R-:W-:Y:S01]  /*d930*/  FADD.FTZ R24, R14, R47 ;  /* 0x0000002f0e187221 */ /* 0x000fe20000010000 */
[--C-:B------:R-:W-:Y:S01]  /*d940*/  FFMA.FTZ R11, R33, UR45, -R78.reuse ;  /* 0x0000002d210b7c23 */ /* 0x100fe2000801084e */
[--C-:B------:R-:W-:Y:S01]  /*d950*/  FFMA.FTZ R29, R34, UR45, -R78.reuse ;  /* 0x0000002d221d7c23 */ /* 0x100fe2000801084e */
[----:B------:R-:W-:-:S04]  /*d960*/  FFMA.FTZ R34, R53, UR45, -R78 ;  /* 0x0000002d35227c23 */ /* 0x000fc8000801084e */
[----:B------:R-:W4:Y:S01]  /*d970*/  MUFU.EX2 R27, R27 ;  /* 0x0000001b001b7308 */ /* 0x000f220000000800 */
[----:B------:R-:W-:Y:S01]  /*d980*/  FFMA.FTZ R53, R62, UR45, -R78 ;  /* 0x0000002d3e357c23 */ /* 0x000fe2000801084e */
[----:B---3--:R-:W-:Y:S01]  /*d990*/  FADD.FTZ R10, R57, R10 ;  /* 0x0000000a390a7221 */ /* 0x008fe20000010000 */
[----:B------:R-:W-:-:S05]  /*d9a0*/  FFMA.FTZ R62, R32, UR45, -R66 ;  /* 0x0000002d203e7c23 */ /* 0x000fca0008010842 */
[----:B------:R-:W3:Y:S01]  /*d9b0*/  MUFU.EX2 R81, R81 ;  /* 0x0000005100517308 */ /* 0x000ee20000000800 */
[----:B0-----:R-:W-:Y:S01]  /*d9c0*/  FADD.FTZ R24, R15, R24 ;  /* 0x000000180f187221 */ /* 0x001fe20000010000 */
[--C-:B------:R-:W-:Y:S01]  /*d9d0*/  FFMA.FTZ R32, R39, UR45, -R66.reuse ;  /* 0x0000002d27207c23 */ /* 0x100fe20008010842 */
[----:B------:R-:W-:-:S05]  /*d9e0*/  FFMA.FTZ R39, R51, UR45, -R66 ;  /* 0x0000002d33277c23 */ /* 0x000fca0008010842 */
[----:B------:R-:W0:Y:S01]  /*d9f0*/  MUFU.EX2 R28, R28 ;  /* 0x0000001c001c7308 */ /* 0x000e220000000800 */
[----:B-1----:R-:W-:Y:S01]  /*da00*/  FADD.FTZ R47, R21, R10 ;  /* 0x0000000a152f7221 */ /* 0x002fe20000010000 */
[----:B------:R-:W-:-:S06]  /*da10*/  FADD.FTZ R51, R25, R24 ;  /* 0x0000001819337221 */ /* 0x000fcc0000010000 */
[----:B------:R-:W1:Y:S01]  /*da20*/  MUFU.EX2 R82, R82 ;  /* 0x0000005200527308 */ /* 0x000e620000000800 */
[----:B------:R-:W-:Y:S01]  /*da30*/  FFMA.FTZ R30, R37, UR45, -R78 ;  /* 0x0000002d251e7c23 */ /* 0x000fe2000801084e */
[--C-:B------:R-:W-:Y:S01]  /*da40*/  FFMA.FTZ R5, R44, UR45, -R66.reuse ;  /* 0x0000002d2c057c23 */ /* 0x100fe20008010842 */
[----:B------:R-:W-:-:S05]  /*da50*/  FFMA.FTZ R44, R48, UR45, -R66 ;  /* 0x0000002d302c7c23 */ /* 0x000fca0008010842 */
[----:B------:R-:W1:Y:S01]  /*da60*/  MUFU.EX2 R61, R61 ;  /* 0x0000003d003d7308 */ /* 0x000e620000000800 */
[----:B--2---:R-:W-:Y:S01]  /*da70*/  FADD.FTZ R24, R58, R47 ;  /* 0x0000002f3a187221 */ /* 0x004fe20000010000 */
[----:B------:R-:W-:Y:S01]  /*da80*/  FFMA.FTZ R31, R36, UR45, -R66 ;  /* 0x0000002d241f7c23 */ /* 0x000fe20008010842 */
[----:B----4-:R-:W-:-:S05]  /*da90*/  FADD.FTZ R48, R26, R51 ;  /* 0x000000331a307221 */ /* 0x010fca0000010000 */
[----:B------:R-:W2:Y:S01]  /*daa0*/  MUFU.EX2 R11, R11 ;  /* 0x0000000b000b7308 */ /* 0x000ea20000000800 */
[----:B------:R-:W-:Y:S01]  /*dab0*/  FFMA.FTZ R38, R38, UR45, -R78 ;  /* 0x0000002d26267c23 */ /* 0x000fe2000801084e */
[----:B------:R-:W-:-:S06]  /*dac0*/  FADD.FTZ R47, R27, R24 ;  /* 0x000000181b2f7221 */ /* 0x000fcc0000010000 */
[----:B------:R-:W4:Y:S01]  /*dad0*/  MUFU.EX2 R62, R62 ;  /* 0x0000003e003e7308 */ /* 0x000f220000000800 */
[----:B---3--:R-:W-:Y:S01]  /*dae0*/  FADD.FTZ R51, R81, R48 ;  /* 0x0000003051337221 */ /* 0x008fe20000010000 */
[----:B------:R-:W-:-:S06]  /*daf0*/  FFMA.FTZ R41, R41, UR45, -R78 ;  /* 0x0000002d29297c23 */ /* 0x000fcc000801084e */
[----:B------:R-:W3:Y:S01]  /*db00*/  MUFU.EX2 R29, R29 ;  /* 0x0000001d001d7308 */ /* 0x000ee20000000800 */
[----:B0-----:R-:W-:Y:S01]  /*db10*/  FADD.FTZ R24, R28, R47 ;  /* 0x0000002f1c187221 */ /* 0x001fe20000010000 */
[----:B------:R-:W-:-:S06]  /*db20*/  FFMA.FTZ R3, R40, UR45, -R66 ;  /* 0x0000002d28037c23 */ /* 0x000fcc0008010842 */
[----:B------:R-:W0:Y:S01]  /*db30*/  MUFU.EX2 R8, R8 ;  /* 0x0000000800087308 */ /* 0x000e220000000800 */
[----:B-1----:R-:W-:Y:S01]  /*db40*/  FADD.FTZ R48, R82, R51 ;  /* 0x0000003352307221 */ /* 0x002fe20000010000 */
[----:B------:R-:W-:-:S06]  /*db50*/  FFMA.FTZ R68, R42, UR45, -R78 ;  /* 0x0000002d2a447c23 */ /* 0x000fcc000801084e */
[----:B------:R-:W1:Y:S01]  /*db60*/  MUFU.EX2 R30, R30 ;  /* 0x0000001e001e7308 */ /* 0x000e620000000800 */
[----:B------:R-:W-:Y:S01]  /*db70*/  FADD.FTZ R47, R61, R24 ;  /* 0x000000183d2f7221 */ /* 0x000fe20000010000 */
[----:B--2---:R-:W-:-:S06]  /*db80*/  FADD.FTZ R48, R11, R48 ;  /* 0x000000300b307221 */ /* 0x004fcc0000010000 */
[----:B------:R-:W2:Y:S08]  /*db90*/  MUFU.EX2 R31, R31 ;  /* 0x0000001f001f7308 */ /* 0x000eb00000000800 */
[----:B------:R-:W2:Y:S01]  /*dba0*/  MUFU.EX2 R38, R38 ;  /* 0x0000002600267308 */ /* 0x000ea20000000800 */
[----:B------:R-:W-:Y:S01]  /*dbb0*/  FFMA.FTZ R4, R43, UR45, -R66 ;  /* 0x0000002d2b047c23 */ /* 0x000fe20008010842 */
[----:B------:R-:W-:Y:S01]  /*dbc0*/  F2FP.BF16.F32.PACK_AB R12, R13, R12 ;  /* 0x0000000c0d0c723e */ /* 0x000fe200000010ff */
[----:B----4-:R-:W-:-:S05]  /*dbd0*/  FADD.FTZ R47, R62, R47 ;  /* 0x0000002f3e2f7221 */ /* 0x010fca0000010000 */
[----:B------:R-:W4:Y:S01]  /*dbe0*/  MUFU.EX2 R32, R32 ;  /* 0x0000002000207308 */ /* 0x000f220000000800 */
[----:B---3--:R-:W-:-:S07]  /*dbf0*/  FADD.FTZ R13, R29, R48 ;  /* 0x000000301d0d7221 */ /* 0x008fce0000010000 */
[----:B------:R-:W3:Y:S01]  /*dc00*/  MUFU.EX2 R41, R41 ;  /* 0x0000002900297308 */ /* 0x000ee20000000800 */
[----:B0-----:R-:W-:Y:S01]  /*dc10*/  FADD.FTZ R48, R8, R47 ;  /* 0x0000002f08307221 */ /* 0x001fe20000010000 */
[----:B-1----:R-:W-:-:S06]  /*dc20*/  FADD.FTZ R47, R30, R13 ;  /* 0x0000000d1e2f7221 */ /* 0x002fcc0000010000 */
[----:B------:R-:W0:Y:S08]  /*dc30*/  MUFU.EX2 R3, R3 ;  /* 0x0000000300037308 */ /* 0x000e300000000800 */
[----:B------:R-:W1:Y:S01]  /*dc40*/  MUFU.EX2 R68, R68 ;  /* 0x0000004400447308 */ /* 0x000e620000000800 */
[----:B------:R-:W-:Y:S01]  /*dc50*/  FFMA.FTZ R40, R52, UR45, -R66 ;  /* 0x0000002d34287c23 */ /* 0x000fe20008010842 */
[----:B--2---:R-:W-:Y:S01]  /*dc60*/  FADD.FTZ R13, R31, R48 ;  /* 0x000000301f0d7221 */ /* 0x004fe20000010000 */
[----:B------:R-:W-:-:S05]  /*dc70*/  FADD.FTZ R52, R38, R47 ;  /* 0x0000002f26347221 */ /* 0x000fca0000010000 */
[----:B------:R-:W2:Y:S01]  /*dc80*/  MUFU.EX2 R69, R69 ;  /* 0x0000004500457308 */ /* 0x000ea20000000800 */
[----:B------:R-:W-:Y:S01]  /*dc90*/  FFMA.FTZ R37, R50, UR45, -R78 ;  /* 0x0000002d32257c23 */ /* 0x000fe2000801084e */
[----:B------:R-:W-:-:S06]  /*dca0*/  F2FP.BF16.F32.PACK_AB R24, R26, R25 ;  /* 0x000000191a18723e */ /* 0x000fcc00000010ff */
[----:B------:R-:W2:Y:S01]  /*dcb0*/  MUFU.EX2 R4, R4 ;  /* 0x0000000400047308 */ /* 0x000ea20000000800 */
[----:B----4-:R-:W-:Y:S01]  /*dcc0*/  FADD.FTZ R48, R32, R13 ;  /* 0x0000000d20307221 */ /* 0x010fe20000010000 */
[----:B---3--:R-:W-:-:S06]  /*dcd0*/  FADD.FTZ R25, R41, R52 ;  /* 0x0000003429197221 */ /* 0x008fcc0000010000 */
[----:B------:R-:W3:Y:S01]  /*dce0*/  MUFU.EX2 R83, R83 ;  /* 0x0000005300537308 */ /* 0x000ee20000000800 */
[----:B------:R-:W-:Y:S01]  /*dcf0*/  F2FP.BF16.F32.PACK_AB R13, R57, R7 ;  /* 0x00000007390d723e */ /* 0x000fe200000010ff */
[----:B0-----:R-:W-:-:S06]  /*dd00*/  FADD.FTZ R7, R3, R48 ;  /* 0x0000003003077221 */ /* 0x001fcc0000010000 */
[----:B------:R-:W0:Y:S01]  /*dd10*/  MUFU.EX2 R5, R5 ;  /* 0x0000000500057308 */ /* 0x000e220000000800 */
[----:B-1----:R-:W-:Y:S01]  /*dd20*/  FADD.FTZ R48, R68, R25 ;  /* 0x0000001944307221 */ /* 0x002fe20000010000 */
[----:B------:R-:W-:-:S06]  /*dd30*/  FFMA.FTZ R42, R54, UR45, -R78 ;  /* 0x0000002d362a7c23 */ /* 0x000fcc000801084e */
[----:B------:R-:W1:Y:S01]  /*dd40*/  MUFU.EX2 R20, R20 ;  /* 0x0000001400147308 */ /* 0x000e620000000800 */
[----:B--2---:R-:W-:-:S07]  /*dd50*/  FADD.FTZ R48, R69, R48 ;  /* 0x0000003045307221 */ /* 0x004fce0000010000 */
[----:B------:R-:W2:Y:S01]  /*dd60*/  MUFU.EX2 R35, R35 ;  /* 0x0000002300237308 */ /* 0x000ea20000000800 */
[----:B------:R-:W-:Y:S02]  /*dd70*/  F2FP.BF16.F32.PACK_AB R25, R28, R27 ;  /* 0x0000001b1c19723e */ /* 0x000fe400000010ff */
[----:B------:R-:W-:-:S05]  /*dd80*/  F2FP.BF16.F32.PACK_AB R14, R15, R14 ;  /* 0x0000000e0f0e723e */ /* 0x000fca00000010ff */
[----:B------:R-:W-:Y:S01]  /*dd90*/  MUFU.EX2 R45, R45 ;  /* 0x0000002d002d7308 */ /* 0x000fe20000000800 */
[----:B------:R-:W-:-:S07]  /*dda0*/  FADD.FTZ R28, R4, R7 ;  /* 0x00000007041c7221 */ /* 0x000fce0000010000 */
[----:B------:R-:W-:Y:S08]  /*ddb0*/  MUFU.EX2 R46, R46 ;  /* 0x0000002e002e7308 */ /* 0x000ff00000000800 */
[----:B------:R-:W-:Y:S01]  /*ddc0*/  MUFU.EX2 R49, R49 ;  /* 0x0000003100317308 */ /* 0x000fe20000000800 */
[--C-:B------:R-:W-:Y:S01]  /*ddd0*/  FFMA.FTZ R0, R71, UR45, -R78.reuse ;  /* 0x0000002d47007c23 */ /* 0x100fe2000801084e */
[----:B------:R-:W-:Y:S01]  /*dde0*/  FFMA.FTZ R33, R79, UR45, -R78 ;  /* 0x0000002d4f217c23 */ /* 0x000fe2000801084e */
[----:B------:R-:W4:Y:S05]  /*ddf0*/  LDL R47, [R1+0x90] ;  /* 0x00009000012f7983 */ /* 0x000f2a0000100800 */
[----:B------:R-:W2:Y:S01]  /*de00*/  MUFU.EX2 R37, R37 ;  /* 0x0000002500257308 */ /* 0x000ea20000000800 */
[----:B------:R-:W-:Y:S01]  /*de10*/  F2FP.BF16.F32.PACK_AB R15, R58, R21 ;  /* 0x000000153a0f723e */ /* 0x000fe200000010ff */
[----:B---3--:R-:W-:-:S06]  /*de20*/  FADD.FTZ R21, R83, R48 ;  /* 0x0000003053157221 */ /* 0x008fcc0000010000 */
[----:B------:R-:W3:Y:S01]  /*de30*/  MUFU.EX2 R34, R34 ;  /* 0x0000002200227308 */ /* 0x000ee20000000800 */
[----:B0-----:R-:W-:Y:S01]  /*de40*/  FADD.FTZ R28, R5, R28 ;  /* 0x0000001c051c7221 */ /* 0x001fe20000010000 */
[----:B-1----:R-:W-:-:S06]  /*de50*/  FADD.FTZ R48, R20, R21 ;  /* 0x0000001514307221 */ /* 0x002fcc0000010000 */
[----:B------:R-:W0:Y:S01]  /*de60*/  MUFU.EX2 R42, R42 ;  /* 0x0000002a002a7308 */ /* 0x000e220000000800 */
[----:B--2---:R-:W-:Y:S01]  /*de70*/  FADD.FTZ R7, R35, R28 ;  /* 0x0000001c23077221 */ /* 0x004fe20000010000 */
[----:B------:R-:W-:Y:S01]  /*de80*/  F2FP.BF16.F32.PACK_AB R28, R29, R11 ;  /* 0x0000000b1d1c723e */ /* 0x000fe200000010ff */
[----:B------:R-:W-:Y:S01]  /*de90*/  FADD.FTZ R11, R37, R48 ;  /* 0x00000030250b7221 */ /* 0x000fe20000010000 */
[----:B------:R-:W-:Y:S01]  /*dea0*/  FFMA.FTZ R50, R70, UR45, -R78 ;  /* 0x0000002d46327c23 */ /* 0x000fe2000801084e */
[----:B------:R-:W-:Y:S02]  /*deb0*/  F2FP.BF16.F32.PACK_AB R29, R31, R8 ;  /* 0x000000081f1d723e */ /* 0x000fe400000010ff */
[----:B---3--:R-:W-:-:S03]  /*dec0*/  FADD.FTZ R11, R34, R11 ;  /* 0x0000000b220b7221 */ /* 0x008fc60000010000 */
[----:B------:R-:W1:Y:S01]  /*ded0*/  MUFU.EX2 R50, R50 ;  /* 0x0000003200327308 */ /* 0x000e620000000800 */
[----:B------:R-:W-:Y:S01]  /*dee0*/  FFMA.FTZ R54, R72, UR45, -R78 ;  /* 0x0000002d48367c23 */ /* 0x000fe2000801084e */
[----:B------:R-:W-:Y:S01]  /*def0*/  F2FP.BF16.F32.PACK_AB R31, R3, R32 ;  /* 0x00000020031f723e */ /* 0x000fe200000010ff */
[----:B0-----:R-:W-:-:S05]  /*df00*/  FADD.FTZ R8, R42, R11 ;  /* 0x0000000b2a087221 */ /* 0x001fca0000010000 */
[----:B------:R-:W0:Y:S01]  /*df10*/  MUFU.EX2 R53, R53 ;  /* 0x0000003500357308 */ /* 0x000e220000000800 */
[----:B------:R-:W-:Y:S01]  /*df20*/  FADD.FTZ R3, R45, R8 ;  /* 0x000000082d037221 */ /* 0x000fe20000010000 */
[----:B------:R2:W-:Y:S03]  /*df30*/  STSM.16.M88.4 [R92], R12 ;  /* 0x0000000c5c007844 */ /* 0x0005e60000000200 */
[----:B------:R-:W-:-:S03]  /*df40*/  FADD.FTZ R8, R46, R3 ;  /* 0x000000032e087221 */ /* 0x000fc60000010000 */
[----:B------:R-:W3:Y:S08]  /*df50*/  MUFU.EX2 R54, R54 ;  /* 0x0000003600367308 */ /* 0x000ef00000000800 */
[----:B------:R-:W-:Y:S01]  /*df60*/  MUFU.EX2 R0, R0 ;  /* 0x0000000000007308 */ /* 0x000fe20000000800 */
[----:B--2---:R-:W-:Y:S01]  /*df70*/  F2FP.BF16.F32.PACK_AB R13, R5, R4 ;  /* 0x00000004050d723e */ /* 0x004fe200000010ff */
[----:B------:R-:W-:-:S06]  /*df80*/  FADD.FTZ R5, R49, R8 ;  /* 0x0000000831057221 */ /* 0x000fcc0000010000 */
[----:B------:R-:W2:Y:S01]  /*df90*/  MUFU.EX2 R33, R33 ;  /* 0x0000002100217308 */ /* 0x000ea20000000800 */
[----:B-1----:R-:W-:Y:S01]  /*dfa0*/  FADD.FTZ R8, R50, R5 ;  /* 0x0000000532087221 */ /* 0x002fe20000010000 */
[----:B------:R-:W-:Y:S02]  /*dfb0*/  F2FP.BF16.F32.PACK_AB R26, R82, R81 ;  /* 0x00000051521a723e */ /* 0x000fe400000010ff */
[----:B------:R-:W-:Y:S01]  /*dfc0*/  F2FP.BF16.F32.PACK_AB R27, R62, R61 ;  /* 0x0000003d3e1b723e */ /* 0x000fe200000010ff */
[----:B0-----:R-:W-:Y:S01]  /*dfd0*/  FADD.FTZ R5, R53, R8 ;  /* 0x0000000835057221 */ /* 0x001fe20000010000 */
[----:B------:R-:W-:-:S03]  /*dfe0*/  F2FP.BF16.F32.PACK_AB R30, R38, R30 ;  /* 0x0000001e261e723e */ /* 0x000fc600000010ff */
[----:B---3--:R-:W-:Y:S01]  /*dff0*/  FADD.FTZ R5, R54, R5 ;  /* 0x0000000536057221 */ /* 0x008fe20000010000 */
[----:B------:R-:W-:Y:S04]  /*e000*/  STSM.16.M88.4 [R90], R24 ;  /* 0x000000185a007844 */ /* 0x000fe80000000200 */
[----:B------:R2:W-:Y:S02]  /*e010*/  STSM.16.M88.4 [R89], R28 ;  /* 0x0000001c59007844 */ /* 0x0005e40000000200 */
[----:B--2---:R-:W-:Y:S01]  /*e020*/  F2FP.BF16.F32.PACK_AB R30, R33, R0 ;  /* 0x00000000211e723e */ /* 0x004fe200000010ff */
[----:B------:R-:W-:Y:S02]  /*e030*/  FADD.FTZ R0, R0, R5 ;  /* 0x0000000500007221 */ /* 0x000fe40000010000 */
[----:B------:R-:W2:Y:S01]  /*e040*/  LDL R5, [R1+0x78] ;  /* 0x0000780001057983 */ /* 0x000ea20000100800 */
[----:B------:R-:W0:Y:S01]  /*e050*/  MUFU.EX2 R44, R44 ;  /* 0x0000002c002c7308 */ /* 0x000e220000000800 */
[--C-:B------:R-:W-:Y:S01]  /*e060*/  FFMA.FTZ R55, R55, UR45, -R66.reuse ;  /* 0x0000002d37377c23 */ /* 0x100fe20008010842 */
[----:B------:R-:W-:-:S06]  /*e070*/  FFMA.FTZ R36, R56, UR45, -R66 ;  /* 0x0000002d38247c23 */ /* 0x000fcc0008010842 */
[----:B------:R-:W1:Y:S01]  /*e080*/  MUFU.EX2 R39, R39 ;  /* 0x0000002700277308 */ /* 0x000e620000000800 */
[----:B------:R-:W-:-:S07]  /*e090*/  FFMA.FTZ R43, R59, UR45, -R66 ;  /* 0x0000002d3b2b7c23 */ /* 0x000fce0008010842 */
[----:B------:R-:W3:Y:S01]  /*e0a0*/  MUFU.EX2 R40, R40 ;  /* 0x0000002800287308 */ /* 0x000ee20000000800 */
[----:B0-----:R-:W-:Y:S01]  /*e0b0*/  FADD.FTZ R38, R44, R7 ;  /* 0x000000072c267221 */ /* 0x001fe20000010000 */
[----:B------:R-:W-:-:S06]  /*e0c0*/  FFMA.FTZ R60, R60, UR45, -R66 ;  /* 0x0000002d3c3c7c23 */ /* 0x000fcc0008010842 */
[----:B------:R-:W0:Y:S01]  /*e0d0*/  MUFU.EX2 R10, R55 ;  /* 0x00000037000a7308 */ /* 0x000e220000000800 */
[----:B-1----:R-:W-:Y:S01]  /*e0e0*/  FADD.FTZ R7, R39, R38 ;  /* 0x0000002627077221 */ /* 0x002fe20000010000 */
[----:B------:R-:W-:-:S06]  /*e0f0*/  FFMA.FTZ R63, R63, UR45, -R66 ;  /* 0x0000002d3f3f7c23 */ /* 0x000fcc0008010842 */
[----:B------:R-:W1:Y:S01]  /*e100*/  MUFU.EX2 R36, R36 ;  /* 0x0000002400247308 */ /* 0x000e620000000800 */
[--C-:B------:R-:W-:Y:S01]  /*e110*/  FFMA.FTZ R76, R76, UR45, -R66.reuse ;  /* 0x0000002d4c4c7c23 */ /* 0x100fe20008010842 */
[--C-:B------:R-:W-:Y:S01]  /*e120*/  FFMA.FTZ R75, R75, UR45, -R66.reuse ;  /* 0x0000002d4b4b7c23 */ /* 0x100fe20008010842 */
[--C-:B------:R-:W-:Y:S01]  /*e130*/  FFMA.FTZ R74, R74, UR45, -R66.reuse ;  /* 0x0000002d4a4a7c23 */ /* 0x100fe20008010842 */
[--C-:B------:R-:W-:Y:S01]  /*e140*/  FFMA.FTZ R73, R73, UR45, -R66.reuse ;  /* 0x0000002d49497c23 */ /* 0x100fe20008010842 */
[----:B------:R-:W-:-:S03]  /*e150*/  FFMA.FTZ R66, R77, UR45, -R66 ;  /* 0x0000002d4d427c23 */ /* 0x000fc60008010842 */
[----:B------:R-:W1:Y:S01]  /*e160*/  MUFU.EX2 R43, R43 ;  /* 0x0000002b002b7308 */ /* 0x000e620000000800 */
[----:B---3--:R-:W-:-:S07]  /*e170*/  FADD.FTZ R7, R40, R7 ;  /* 0x0000000728077221 */ /* 0x008fce0000010000 */
[----:B------:R-:W3:Y:S01]  /*e180*/  MUFU.EX2 R60, R60 ;  /* 0x0000003c003c7308 */ /* 0x000ee20000000800 */
[----:B0-----:R-:W-:-:S07]  /*e190*/  FADD.FTZ R7, R10, R7 ;  /* 0x000000070a077221 */ /* 0x001fce0000010000 */
[----:B------:R-:W0:Y:S01]  /*e1a0*/  MUFU.EX2 R63, R63 ;  /* 0x0000003f003f7308 */ /* 0x000e220000000800 */
[----:B-1----:R-:W-:-:S07]  /*e1b0*/  FADD.FTZ R4, R36, R7 ;  /* 0x0000000724047221 */ /* 0x002fce0000010000 */
[----:B------:R-:W1:Y:S08]  /*e1c0*/  MUFU.EX2 R76, R76 ;  /* 0x0000004c004c7308 */ /* 0x000e700000000800 */
[----:B------:R-:W-:Y:S08]  /*e1d0*/  MUFU.EX2 R75, R75 ;  /* 0x0000004b004b7308 */ /* 0x000ff00000000800 */
[----:B------:R-:W1:Y:S08]  /*e1e0*/  MUFU.EX2 R74, R74 ;  /* 0x0000004a004a7308 */ /* 0x000e700000000800 */
[----:B------:R-:W-:Y:S08]  /*e1f0*/  MUFU.EX2 R73, R73 ;  /* 0x0000004900497308 */ /* 0x000ff00000000800 */
[----:B------:R-:W1:Y:S01]  /*e200*/  MUFU.EX2 R66, R66 ;  /* 0x0000004200427308 */ /* 0x000e620000000800 */
[----:B------:R-:W-:Y:S01]  /*e210*/  FADD.FTZ R3, R43, R4 ;  /* 0x000000042b037221 */ /* 0x000fe20000010000 */
[----:B------:R-:W-:-:S02]  /*e220*/  F2FP.BF16.F32.PACK_AB R12, R68, R41 ;  /* 0x00000029440c723e */ /* 0x000fc400000010ff */
[----:B------:R-:W-:Y:S02]  /*e230*/  F2FP.BF16.F32.PACK_AB R14, R83, R69 ;  /* 0x00000045530e723e */ /* 0x000fe400000010ff */
[----:B------:R-:W-:Y:S01]  /*e240*/  F2FP.BF16.F32.PACK_AB R15, R44, R35 ;  /* 0x000000232c0f723e */ /* 0x000fe200000010ff */
[----:B---3--:R-:W-:Y:S01]  /*e250*/  FADD.FTZ R4, R60, R3 ;  /* 0x000000033c047221 */ /* 0x008fe20000010000 */
[----:B------:R-:W-:-:S03]  /*e260*/  F2FP.BF16.F32.PACK_AB R24, R46, R45 ;  /* 0x0000002d2e18723e */ /* 0x000fc600000010ff */
[----:B------:R3:W-:Y:S01]  /*e270*/  STSM.16.M88.4 [R91+0x27800], R12 ;  /* 0x0278000c5b007844 */ /* 0x0007e20000000200 */
[----:B0-----:R-:W-:Y:S01]  /*e280*/  FADD.FTZ R3, R63, R4 ;  /* 0x000000043f037221 */ /* 0x001fe20000010000 */
[----:B------:R-:W-:Y:S02]  /*e290*/  F2FP.BF16.F32.PACK_AB R26, R50, R49 ;  /* 0x00000031321a723e */ /* 0x000fe400000010ff */
[----:B------:R-:W-:Y:S02]  /*e2a0*/  F2FP.BF16.F32.PACK_AB R25, R60, R43 ;  /* 0x0000002b3c19723e */ /* 0x000fe400000010ff */
[----:B-1----:R-:W-:Y:S02]  /*e2b0*/  F2FP.BF16.F32.PACK_AB R27, R76, R63 ;  /* 0x0000003f4c1b723e */ /* 0x002fe400000010ff */
[----:B------:R-:W-:Y:S02]  /*e2c0*/  F2FP.BF16.F32.PACK_AB R28, R54, R53 ;  /* 0x00000035361c723e */ /* 0x000fe400000010ff */
[----:B------:R-:W-:-:S02]  /*e2d0*/  F2FP.BF16.F32.PACK_AB R29, R74, R75 ;  /* 0x0000004b4a1d723e */ /* 0x000fc400000010ff */
[----:B------:R-:W-:Y:S02]  /*e2e0*/  F2FP.BF16.F32.PACK_AB R31, R66, R73 ;  /* 0x00000049421f723e */ /* 0x000fe400000010ff */
[----:B---3--:R-:W-:Y:S02]  /*e2f0*/  F2FP.BF16.F32.PACK_AB R12, R37, R20 ;  /* 0x00000014250c723e */ /* 0x008fe400000010ff */
[----:B------:R-:W-:Y:S02]  /*e300*/  F2FP.BF16.F32.PACK_AB R14, R42, R34 ;  /* 0x000000222a0e723e */ /* 0x000fe400000010ff */
[----:B------:R-:W-:Y:S02]  /*e310*/  F2FP.BF16.F32.PACK_AB R13, R40, R39 ;  /* 0x00000027280d723e */ /* 0x000fe400000010ff */
[----:B------:R-:W-:Y:S01]  /*e320*/  F2FP.BF16.F32.PACK_AB R15, R36, R10 ;  /* 0x0000000a240f723e */ /* 0x000fe200000010ff */
[----:B------:R-:W-:-:S04]  /*e330*/  FADD.FTZ R4, R76, R3 ;  /* 0x000000034c047221 */ /* 0x000fc80000010000 */
[----:B------:R-:W-:-:S04]  /*e340*/  FADD.FTZ R3, R75, R4 ;  /* 0x000000044b037221 */ /* 0x000fc80000010000 */
[----:B------:R-:W-:Y:S01]  /*e350*/  FADD.FTZ R4, R74, R3 ;  /* 0x000000034a047221 */ /* 0x000fe20000010000 */
[----:B------:R-:W-:Y:S01]  /*e360*/  FADD.FTZ R3, R33, R0 ;  /* 0x0000000021037221 */ /* 0x000fe20000010000 */
[----:B------:R-:W-:Y:S02]  /*e370*/  VIADD R0, R88, 0xfffffffe ;  /* 0xfffffffe58007836 */ /* 0x000fe40000000000 */
[----:B------:R-:W-:Y:S01]  /*e380*/  FADD.FTZ R73, R73, R4 ;  /* 0x0000000449497221 */ /* 0x000fe20000010000 */
[--C-:B------:R-:W-:Y:S01]  /*e390*/  IMAD.MOV.U32 R134, RZ, RZ, R135.reuse ;  /* 0x000000ffff867224 */ /* 0x100fe200078e0087 */
[-C--:B------:R-:W-:Y:S01]  /*e3a0*/  MOV R125, R135.reuse ;  /* 0x00000087007d7202 */ /* 0x080fe20000000f00 */
[----:B------:R-:W-:Y:S02]  /*e3b0*/  IMAD.MOV.U32 R133, RZ, RZ, R135 ;  /* 0x000000ffff857224 */ /* 0x000fe400078e0087 */
[----:B------:R-:W-:Y:S01]  /*e3c0*/  FADD.FTZ R4, R66, R73 ;  /* 0x0000004942047221 */ /* 0x000fe20000010000 */
[--C-:B------:R-:W-:Y:S01]  /*e3d0*/  IMAD.MOV.U32 R132, RZ, RZ, R135.reuse ;  /* 0x000000ffff847224 */ /* 0x100fe200078e0087 */
[----:B------:R-:W-:Y:S01]  /*e3e0*/  MOV R94, R135 ;  /* 0x00000087005e7202 */ /* 0x000fe20000000f00 */
[----:B------:R-:W-:-:S02]  /*e3f0*/  IMAD.MOV.U32 R131, RZ, RZ, R135 ;  /* 0x000000ffff837224 */ /* 0x000fc400078e0087 */
[--C-:B------:R-:W-:Y:S02]  /*e400*/  IMAD.MOV.U32 R130, RZ, RZ, R135.reuse ;  /* 0x000000ffff827224 */ /* 0x100fe400078e0087 */
[--C-:B------:R-:W-:Y:S02]  /*e410*/  IMAD.MOV.U32 R129, RZ, RZ, R135.reuse ;  /* 0x000000ffff817224 */ /* 0x100fe400078e0087 */
[--C-:B------:R-:W-:Y:S02]  /*e420*/  IMAD.MOV.U32 R128, RZ, RZ, R135.reuse ;  /* 0x000000ffff807224 */ /* 0x100fe400078e0087 */
[--C-:B------:R-:W-:Y:S02]  /*e430*/  IMAD.MOV.U32 R127, RZ, RZ, R135.reuse ;  /* 0x000000ffff7f7224 */ /* 0x100fe400078e0087 */
[--C-:B------:R-:W-:Y:S02]  /*e440*/  IMAD.MOV.U32 R126, RZ, RZ, R135.reuse ;  /* 0x000000ffff7e7224 */ /* 0x100fe400078e0087 */
[----:B------:R-:W-:-:S02]  /*e450*/  IMAD.MOV.U32 R124, RZ, RZ, R135 ;  /* 0x000000ffff7c7224 */ /* 0x000fc400078e0087 */
[--C-:B------:R-:W-:Y:S02]  /*e460*/  IMAD.MOV.U32 R123, RZ, RZ, R135.reuse ;  /* 0x000000ffff7b7224 */ /* 0x100fe400078e0087 */
[--C-:B------:R-:W-:Y:S02]  /*e470*/  IMAD.MOV.U32 R122, RZ, RZ, R135.reuse ;  /* 0x000000ffff7a7224 */ /* 0x100fe400078e0087 */
[--C-:B------:R-:W-:Y:S02]  /*e480*/  IMAD.MOV.U32 R121, RZ, RZ, R135.reuse ;  /* 0x000000ffff797224 */ /* 0x100fe400078e0087 */
[--C-:B------:R-:W-:Y:S02]  /*e490*/  IMAD.MOV.U32 R120, RZ, RZ, R135.reuse ;  /* 0x000000ffff787224 */ /* 0x100fe400078e0087 */
[--C-:B------:R-:W-:Y:S02]  /*e4a0*/  IMAD.MOV.U32 R119, RZ, RZ, R135.reuse ;  /* 0x000000ffff777224 */ /* 0x100fe400078e0087 */
[--C-:B------:R-:W-:Y:S01]  /*e4b0*/  IMAD.MOV.U32 R118, RZ, RZ, R135.reuse ;  /* 0x000000ffff767224 */ /* 0x100fe200078e0087 */
[----:B----4-:R-:W-:Y:S04]  /*e4c0*/  STSM.16.M88.4 [R47], R12 ;  /* 0x0000000c2f007844 */ /* 0x010fe80000000200 */
[----:B------:R0:W-:Y:S04]  /*e4d0*/  STSM.16.M88.4 [R90+0x6000], R24 ;  /* 0x006000185a007844 */ /* 0x0001e80000000200 */
[----:B------:R1:W-:Y:S01]  /*e4e0*/  STSM.16.M88.4 [R89+0x6000], R28 ;  /* 0x0060001c59007844 */ /* 0x0003e20000000200 */
[----:B------:R3:W-:Y:S06]  /*e4f0*/  MEMBAR.ALL.CTA ;  /* 0x0000000000007992 */ /* 0x0007ec0000008000 */
[----:B---3--:R-:W3:Y:S01]  /*e500*/  FENCE.VIEW.ASYNC.S ;  /* 0x00000000000073c6 */ /* 0x008ee20000000000 */
        /* <DEDUP_REMOVED lines=22> */
[--C-:B-----5:R-:W-:Y:S02]  /*e670*/  IMAD.MOV.U32 R95, RZ, RZ, R135.reuse ;  /* 0x000000ffff5f7224 */ /* 0x120fe400078e0087 */
[--C-:B------:R-:W-:Y:S02]  /*e680*/  IMAD.MOV.U32 R93, RZ, RZ, R135.reuse ;  /* 0x000000ffff5d7224 */ /* 0x100fe400078e0087 */
[----:B------:R-:W-:-:S02]  /*e690*/  IMAD.MOV.U32 R92, RZ, RZ, R135 ;  /* 0x000000ffff5c7224 */ /* 0x000fc400078e0087 */
[--C-:B------:R-:W-:Y:S02]  /*e6a0*/  IMAD.MOV.U32 R91, RZ, RZ, R135.reuse ;  /* 0x000000ffff5b7224 */ /* 0x100fe400078e0087 */
[--C-:B0-----:R-:W-:Y:S02]  /*e6b0*/  IMAD.MOV.U32 R90, RZ, RZ, R135.reuse ;  /* 0x000000ffff5a7224 */ /* 0x101fe400078e0087 */
[--C-:B-1----:R-:W-:Y:S02]  /*e6c0*/  IMAD.MOV.U32 R89, RZ, RZ, R135.reuse ;  /* 0x000000ffff597224 */ /* 0x102fe400078e0087 */
[----:B------:R-:W-:Y:S01]  /*e6d0*/  IMAD.MOV.U32 R88, RZ, RZ, R135 ;  /* 0x000000ffff587224 */ /* 0x000fe200078e0087 */
[----:B--2---:R-:W-:Y:S01]  /*e6e0*/  ISETP.GE.AND P1, PT, R0, R5, PT ;  /* 0x000000050000720c */ /* 0x004fe20003f26270 */
[----:B---3--:R-:W-:-:S12]  /*e6f0*/  NOP ;  /* 0x0000000000007918 */ /* 0x008fd80000000000 */
[----:B------:R-:W-:Y:S05]  /*e700*/  @!P1 BRA `(.L_x_511) ;  /* 0x0000002c00c49947 */ /* 0x000fea0003800000 */
[----:B------:R0:W5:Y:S01]  /*e710*/  LDL.LU R10, [R1] ;  /* 0x00000000010a7983 */ /* 0x0001620000300800 */
[----:B------:R-:W-:Y:S01]  /*e720*/  IMAD.MOV.U32 R8, RZ, RZ, R9 ;  /* 0x000000ffff087224 */ /* 0x000fe200078e0009 */
[----:B------:R-:W-:Y:S01]  /*e730*/  CS2R R134, SRZ ;  /* 0x0000000000867805 */ /* 0x000fe2000001ff00 */
[----:B------:R-:W-:Y:S01]  /*e740*/  IMAD.MOV.U32 R7, RZ, RZ, R6 ;  /* 0x000000ffff077224 */ /* 0x000fe200078e0006 */
[----:B------:R-:W-:Y:S01]  /*e750*/  CS2R R132, SRZ ;  /* 0x0000000000847805 */ /* 0x000fe2000001ff00 */
[----:B------:R-:W-:Y:S01]  /*e760*/  IMAD.MOV.U32 R5, RZ, RZ, R142 ;  /* 0x000000ffff057224 */ /* 0x000fe200078e008e */
        /* <DEDUP_REMOVED lines=21> */
[----:B0-----:R-:W-:-:S07]  /*e8c0*/  CS2R R88, SRZ ;  /* 0x0000000000587805 */ /* 0x001fce000001ff00 */
.L_x_523:
[----:B------:R-:W2:Y:S01]  /*e8d0*/  LDL R6, [R1+0x7c] ;  /* 0x00007c0001067983 */ /* 0x000ea20000100800 */
[----:B------:R-:W-:Y:S01]  /*e8e0*/  ISETP.NE.AND P1, PT, R5, 0x1, PT ;  /* 0x000000010500780c */ /* 0x000fe20003f25270 */
[----:B------:R-:W-:Y:S05]  /*e8f0*/  YIELD ;  /* 0x0000000000007946 */ /* 0x000fea0003800000 */
[----:B------:R-:W-:-:S04]  /*e900*/  SEL R9, RZ, 0x1, P1 ;  /* 0x00000001ff097807 */ /* 0x000fc80000800000 */
[----:B-----5:R-:W-:-:S05]  /*e910*/  LOP3.LUT R11, R10, R9, RZ, 0x3c, !PT ;  /* 0x000000090a0b7212 */ /* 0x020fca00078e3cff */
[----:B------:R0:W-:Y:S01]  /*e920*/  STL [R1], R11 ;  /* 0x0000000b01007387 */ /* 0x0001e20000100800 */
[----:B--2---:R-:W-:-:S13]  /*e930*/  ISETP.NE.AND P1, PT, R6, RZ, PT ;  /* 0x000000ff0600720c */ /* 0x004fda0003f25270 */
[----:B0-----:R-:W-:Y:S05]  /*e940*/  @P1 BRA `(.L_x_512) ;  /* 0x00000000003c1947 */ /* 0x001fea0003800000 */
[----:B------:R-:W-:Y:S05]  /*e950*/  @!P0 BRA `(.L_x_513) ;  /* 0x0000000000048947 */ /* 0x000fea0003800000 */
[----:B------:R-:W-:Y:S01]  /*e960*/  BPT.TRAP 0x1 ;  /* 0x000000040000795c */ /* 0x000fe20000300000 */
.L_x_513:
[----:B------:R-:W-:-:S05]  /*e970*/  VIADD R6, R5, 0x1 ;  /* 0x0000000105067836 */ /* 0x000fca0000000000 */
[----:B------:R-:W-:-:S04]  /*e980*/  ISETP.NE.AND P2, PT, R6, 0x2, PT ;  /* 0x000000020600780c */ /* 0x000fc80003f45270 */
[----:B------:R-:W-:Y:S02]  /*e990*/  SEL R9, R6, RZ, P2 ;  /* 0x000000ff06097207 */ /* 0x000fe40001000000 */
[----:B------:R-:W-:-:S03]  /*e9a0*/  SHF.L.U32 R6, R11, 0x1f, RZ ;  /* 0x0000001f0b067819 */ /* 0x000fc600000006ff */
[----:B------:R-:W-:-:S04]  /*e9b0*/  IMAD R9, R9, 0x8, R2 ;  /* 0x0000000809097824 */ /* 0x000fc800078e0202 */
[----:B------:R0:W1:Y:S01]  /*e9c0*/  SYNCS.PHASECHK.TRANS64.TRYWAIT P2, [R9+URZ+0x2d830], R6 ;  /* 0x02d83006090075a7 */ /* 0x000062000804017f */
[----:B------:R-:W-:Y:S05]  /*e9d0*/  @!P0 BRA `(.L_x_514) ;  /* 0x0000000000048947 */ /* 0x000fea0003800000 */
[----:B------:R-:W-:Y:S01]  /*e9e0*/  BPT.TRAP 0x1 ;  /* 0x000000040000795c */ /* 0x000fe20000300000 */
.L_x_514:
[----:B------:R-:W-:Y:S04]  /*e9f0*/  BSSY B0, `(.L_x_512) ;  /* 0x0000004000007945 */ /* 0x000fe80003800000 */
[----:B-1----:R-:W-:Y:S05]  /*ea00*/  @P2 BRA `(.L_x_515) ;  /* 0x0000000000082947 */ /* 0x002fea0003800000 */
[----:B------:R-:W1:Y:S02]  /*ea10*/  SYNCS.PHASECHK.TRANS64.TRYWAIT P2, [R9+URZ+0x2d830], R6 ;  /* 0x02d83006090075a7 */ /* 0x000e64000804017f */
[----:B-1----:R-:W-:Y:S05]  /*ea20*/  @!P2 BRA `(.L_x_516) ;  /* 0x000000e00000a947 */ /* 0x002fea0003800000 */
.L_x_515:
[----:B------:R-:W-:Y:S05]  /*ea30*/  BSYNC B0 ;  /* 0x0000000000007941 */ /* 0x000fea0003800000 */
.L_x_512:
[----:B01----:R-:W2:Y:S04]  /*ea40*/  LDL R9, [R1+0x80] ;  /* 0x0000800001097983 */ /* 0x003ea80000100800 */
[----:B------:R-:W3:Y:S01]  /*ea50*/  LDL.64 R26, [R1+0x18] ;  /* 0x00001800011a7983 */ /* 0x000ee20000100a00 */
[----:B------:R-:W-:Y:S01]  /*ea60*/  VIADD R142, R5, 0x1 ;  /* 0x00000001058e7836 */ /* 0x000fe20000000000 */
[----:B------:R-:W-:Y:S05]  /*ea70*/  WARPSYNC.ALL ;  /* 0x0000000000007948 */ /* 0x000fea0003800000 */
[C---:B------:R-:W-:Y:S01]  /*ea80*/  ISETP.NE.AND P2, PT, R142.reuse, 0x2, PT ;  /* 0x000000028e00780c */ /* 0x040fe20003f45270 */
[----:B------:R-:W4:Y:S03]  /*ea90*/  LDL.64 R154, [R1+0x60] ;  /* 0x00006000019a7983 */ /* 0x000f260000100a00 */
[----:B------:R-:W-:Y:S01]  /*eaa0*/  SEL R142, R142, RZ, P2 ;  /* 0x000000ff8e8e7207 */ /* 0x000fe20001000000 */
[----:B------:R-:W-:Y:S01]  /*eab0*/  IMAD.MOV.U32 R15, RZ, RZ, -0x7fffffe0 ;  /* 0x80000020ff0f7424 */ /* 0x000fe200078e00ff */
[----:B------:R-:W0:Y:S04]  /*eac0*/  S2R R6, SR_TID.X ;  /* 0x0000000000067919 */ /* 0x000e280000002100 */
[----:B------:R-:W-:Y:S01]  /*ead0*/  R2UR UR15, R15 ;  /* 0x000000000f0f72ca */ /* 0x000fe200000e0000 */
[----:B------:R-:W-:Y:S01]  /*eae0*/  IMAD.MOV.U32 R13, RZ, RZ, -0x7fffffe0 ;  /* 0x80000020ff0d7424 */ /* 0x000fe200078e00ff */
[----:B------:R-:W5:Y:S04]  /*eaf0*/  LDL.64 R150, [R1+0x40] ;  /* 0x0000400001967983 */ /* 0x000f680000100a00 */
[----:B------:R-:W5:Y:S04]  /*eb00*/  LDL.64 R148, [R1+0x38] ;  /* 0x0000380001947983 */ /* 0x000f680000100a00 */
[----:B------:R-:W5:Y:S01]  /*eb10*/  LDL.64 R146, [R1+0x30] ;  /* 0x0000300001927983 */ /* 0x000f620000100a00 */
[----:B0-----:R-:W-:-:S05]  /*eb20*/  SHF.R.U32.HI R6, RZ, 0x7, R6 ;  /* 0x00000007ff067819 */ /* 0x001fca0000011606 */
[----:B------:R-:W-:Y:S01]  /*eb30*/  VIADD R6, R6, 0x8 ;  /* 0x0000000806067836 */ /* 0x000fe20000000000 */
[----:B------:R-:W-:Y:S01]  /*eb40*/  R2UR UR7, R13 ;  /* 0x000000000d0772ca */ /* 0x000fe200000e0000 */
[----:B------:R-:W-:-:S05]  /*eb50*/  IMAD.MOV.U32 R25, RZ, RZ, -0x7fffffe0 ;  /* 0x80000020ff197424 */ /* 0x000fca00078e00ff */
[----:B------:R-:W-:Y:S01]  /*eb60*/  R2UR UR23, R25 ;  /* 0x00000000191772ca */ /* 0x000fe200000e0000 */
[----:B------:R-:W-:Y:S02]  /*eb70*/  IMAD.MOV.U32 R21, RZ, RZ, -0x7fffffe0 ;  /* 0x80000020ff157424 */ /* 0x000fe400078e00ff */
[----:B--2---:R-:W-:-:S04]  /*eb80*/  IMAD R12, R142, 0x600, R9 ;  /* 0x000006008e0c7824 */ /* 0x004fc800078e0209 */
[----:B------:R-:W-:-:S05]  /*eb90*/  VIADD R14, R12, 0x200 ;  /* 0x000002000c0e7836 */ /* 0x000fca0000000000 */
[----:B------:R-:W-:Y:S02]  /*eba0*/  R2UR UR14, R14 ;  /* 0x000000000e0e72ca */ /* 0x000fe400000e0000 */
[----:B------:R-:W2:Y:S01]  /*ebb0*/  LDL.64 R14, [R1+0x68] ;  /* 0x00006800010e7983 */ /* 0x000ea20000100a00 */
[C---:B------:R-:W-:Y:S01]  /*ebc0*/  R2UR UR6, R12.reuse ;  /* 0x000000000c0672ca */ /* 0x040fe200000e0000 */
[----:B------:R-:W-:Y:S01]  /*ebd0*/  VIADD R24, R12, 0x400 ;  /* 0x000004000c187836 */ /* 0x000fe20000000000 */
[----:B---3--:R-:W-:Y:S02]  /*ebe0*/  R2UR UR4, R26 ;  /* 0x000000001a0472ca */ /* 0x008fe400000e0000 */
[----:B------:R-:W-:Y:S02]  /*ebf0*/  R2UR UR5, R27 ;  /* 0x000000001b0572ca */ /* 0x000fe400000e0000 */
[----:B------:R-:W-:Y:S01]  /*ec00*/  R2UR UR22, R24 ;  /* 0x00000000181672ca */ /* 0x000fe200000e0000 */
[----:B------:R0:W-:Y:S06]  /*ec10*/  BAR.SYNC.DEFER_BLOCKING R6, 0x100 ;  /* 0x000400060000751d */ /* 0x0001ec0000010000 */
[----:B------:R-:W-:-:S06]  /*ec20*/  WARPGROUP.ARRIVE ;  /* 0x00000000000079c5 */ /* 0x000fcc0000000000 */
[----:B------:R-:W-:Y:S01]  /*ec30*/  HGMMA.64x128x16.F32.BF16 R24, gdesc[UR4], RZ, !UPT, gsb0 ;  /* 0x01e00000041879f0 */ /* 0x000fe2000c0018ff */
[----:B------:R-:W-:Y:S01]  /*ec40*/  VIADD R20, R12, 0x2 ;  /* 0x000000020c147836 */ /* 0x000fe20000000000 */
[----:B------:R-:W-:-:S04]  /*ec50*/  R2UR UR11, R21 ;  /* 0x00000000150b72ca */ /* 0x000fc800000e0000 */
[----:B------:R-:W-:Y:S02]  /*ec60*/  R2UR UR10, R20 ;  /* 0x00000000140a72ca */ /* 0x000fe400000e0000 */
[----:B----4-:R-:W-:Y:S02]  /*ec70*/  R2UR UR12, R154 ;  /* 0x000000009a0c72ca */ /* 0x010fe400000e0000 */
[----:B------:R-:W-:Y:S01]  /*ec80*/  R2UR UR13, R155 ;  /* 0x000000009b0d72ca */ /* 0x000fe200000e0000 */
[----:B------:R-:W-:Y:S02]  /*ec90*/  WARPGROUP.DEPBAR.LE gsb0, 0x0 ;  /* 0x00008000000079c5 */ /* 0x000fe40000010000 */
[----:B------:R-:W-:Y:S01]  /*eca0*/  WARPGROUP.ARRIVE ;  /* 0x00000000000079c5 */ /* 0x000fe20000000000 */
[----:B--2---:R-:W-:Y:S02]  /*ecb0*/  R2UR UR8, R14 ;  /* 0x000000000e0872ca */ /* 0x004fe400000e0000 */
[----:B------:R-:W-:-:S13]  /*ecc0*/  R2UR UR9, R15 ;  /* 0x000000000f0972ca */ /* 0x000fda00000e0000 */
[----:B------:R-:W-:Y:S01]  /*ecd0*/  HGMMA.64x128x16.F32.BF16 R24, gdesc[UR8], R24, gsb0 ;  /* 0x01e00000081879f0 */ /* 0x000fe20008001818 */
[----:B------:R-:W-:Y:S01]  /*ece0*/  VIADD R20, R12, 0x202 ;  /* 0x000002020c147836 */ /* 0x000fe20000000000 */
[----:B------:R-:W-:Y:S02]  /*ecf0*/  R2UR UR19, R21 ;  /* 0x00000000151372ca */ /* 0x000fe400000e0000 */
[----:B-----5:R-:W-:Y:S02]  /*ed00*/  R2UR UR16, R150 ;  /* 0x00000000961072ca */ /* 0x020fe400000e0000 */
[----:B------:R-:W-:Y:S02]  /*ed10*/  R2UR UR18, R20 ;  /* 0x00000000141272ca */ /* 0x000fe400000e0000 */
[----:B------:R-:W-:Y:S01]  /*ed20*/  R2UR UR17, R151 ;  /* 0x00000000971172ca */ /* 0x000fe200000e0000 */
[----:B------:R-:W-:Y:S02]  /*ed30*/  WARPGROUP.DEPBAR.LE gsb0, 0x0 ;  /* 0x00008000000079c5 */ /* 0x000fe40000010000 */
[----:B------:R-:W-:-:S06]  /*ed40*/  WARPGROUP.ARRIVE ;  /* 0x00000000000079c5 */ /* 0x000fcc0000000000 */
[----:B------:R-:W-:Y:S01]  /*ed50*/  HGMMA.64x128x16.F32.BF16 R24, gdesc[UR12], R24, gsb0 ;  /* 0x01e000000c1879f0 */ /* 0x000fe20008001818 */
[----:B------:R-:W-:Y:S02]  /*ed60*/  R2UR UR20, R148 ;  /* 0x00000000941472ca */ /* 0x000fe400000e0000 */
[----:B------:R-:W-:Y:S01]  /*ed70*/  R2UR UR21, R149 ;  /* 0x00000000951572ca */ /* 0x000fe200000e0000 */
[----:B------:R-:W-:Y:S02]  /*ed80*/  WARPGROUP.DEPBAR.LE gsb0, 0x0 ;  /* 0x00008000000079c5 */ /* 0x000fe40000010000 */
[----:B------:R-:W-:-:S06]  /*ed90*/  WARPGROUP.ARRIVE ;  /* 0x00000000000079c5 */ /* 0x000fcc0000000000 */
[----:B------:R-:W-:Y:S01]  /*eda0*/  HGMMA.64x128x16.F32.BF16 R24, gdesc[UR16], R24, gsb0 ;  /* 0x01e00000101879f0 */ /* 0x000fe20008001818 */
[----:B------:R-:W-:Y:S01]  /*edb0*/  VIADD R12, R12, 0x402 ;  /* 0x000004020c0c7836 */ /* 0x000fe20000000000 */
[----:B------:R-:W-:Y:S02]  /*edc0*/  R2UR UR27, R13 ;  /* 0x000000000d1b72ca */ /* 0x000fe400000e0000 */
[----:B------:R-:W-:Y:S02]  /*edd0*/  R2UR UR24, R146 ;  /* 0x00000000921872ca */ /* 0x000fe400000e0000 */
[----:B------:R-:W-:Y:S02]  /*ede0*/  R2UR UR26, R12 ;  /* 0x000000000c1a72ca */ /* 0x000fe400000e0000 */
[----:B------:R-:W-:Y:S01]  /*edf0*/  R2UR UR25, R147 ;  /* 0x00000000931972ca */ /* 0x000fe200000e0000 */
[----:B------:R-:W-:Y:S02]  /*ee00*/  WARPGROUP.DEPBAR.LE gsb0, 0x0 ;  /* 0x00008000000079c5 */ /* 0x000fe40000010000 */
[----:B------:R-:W-:-:S06]  /*ee10*/  WARPGROUP.ARRIVE ;  /* 0x00000000000079c5 */ /* 0x000fcc0000000000 */
        /* <DEDUP_REMOVED lines=8> */
.L_x_518:
[----:B------:R-:W-:Y:S01]  /*eea0*/  SHF.L.U32 R6, R10, 0x1f, RZ ;  /* 0x0000001f0a067819 */ /* 0x000fe200000006ff */
[----:B------:R-:W-:-:S04]  /*eeb0*/  IMAD R9, R5, 0x8, R2 ;  /* 0x0000000805097824 */ /* 0x000fc800078e0202 */
[----:B------:R0:W1:Y:S01]  /*eec0*/  SYNCS.PHASECHK.TRANS64.TRYWAIT P1, [R9+URZ+0x2d850], R6 ;  /* 0x02d85006090075a7 */ /* 0x000062000802017f */
[----:B------:R-:W-:Y:S05]  /*eed0*/  @!P0 BRA `(.L_x_519) ;  /* 0x0000000000048947 */ /* 0x000fea0003800000 */
[----:B------:R-:W-:Y:S01]  /*eee0*/  BPT.TRAP 0x1 ;  /* 0x000000040000795c */ /* 0x000fe20000300000 */
.L_x_519:
[----:B-1----:R-:W-:Y:S05]  /*eef0*/  @P1 BRA `(.L_x_517) ;  /* 0x0000000000081947 */ /* 0x002fea0003800000 */
[----:B------:R-:W1:Y:S02]  /*ef00*/  SYNCS.PHASECHK.TRANS64.TRYWAIT P1, [R9+URZ+0x2d850], R6 ;  /* 0x02d85006090075a7 */ /* 0x000e64000802017f */
[----:B-1----:R-:W-:Y:S05]  /*ef10*/  @!P1 BRA `(.L_x_520) ;  /* 0x000000d800d89947 */ /* 0x002fea0003800000 */
.L_x_517:
[----:B------:R-:W2:Y:S01]  /*ef20*/  LDL R14, [R1+0x84] ;  /* 0x00008400010e7983 */ /* 0x000ea20000100800 */
[----:B01----:R-:W-:Y:S01]  /*ef30*/  VIADD R6, R2, 0x400 ;  /* 0x0000040002067836 */ /* 0x003fe20000000000 */
[----:B------:R-:W-:Y:S05]  /*ef40*/  WARPSYNC.ALL ;  /* 0x0000000000007948 */ /* 0x000fea0003800000 */
[----:B------:R-:W-:Y:S01]  /*ef50*/  SHF.R.U32.HI R6, RZ, 0x4, R6 ;  /* 0x00000004ff067819 */ /* 0x000fe20000011606 */
[----:B------:R-:W-:Y:S01]  /*ef60*/  IMAD.MOV.U32 R11, RZ, RZ, -0x7fffffe0 ;  /* 0x80000020ff0b7424 */ /* 0x000fe200078e00ff */
[----:B------:R-:W-:Y:S01]  /*ef70*/  WARPGROUP.ARRIVE ;  /* 0x00000000000079c5 */ /* 0x000fe20000000000 */
[----:B------:R-:W-:Y:S01]  /*ef80*/  IMAD.MOV.U32 R13, RZ, RZ, -0x7fffffe0 ;  /* 0x80000020ff0d7424 */ /* 0x000fe200078e00ff */
[----:B------:R-:W-:-:S02]  /*ef90*/  LOP3.LUT R6, R6, 0x3fff, RZ, 0xc0, !PT ;  /* 0x00003fff06067812 */ /* 0x000fc400078ec0ff */
[C---:B------:R-:W-:Y:S02]  /*efa0*/  R2UR UR7, R11.reuse ;  /* 0x000000000b0772ca */ /* 0x040fe400000e0000 */
[----:B------:R-:W-:Y:S02]  /*efb0*/  LOP3.LUT R6, R6, 0x2000000, RZ, 0xfc, !PT ;  /* 0x0200000006067812 */ /* 0x000fe400078efcff */
[----:B------:R-:W-:Y:S01]  /*efc0*/  R2UR UR35, R11 ;  /* 0x000000000b2372ca */ /* 0x000fe200000e0000 */
[----:B------:R-:W-:Y:S01]  /*efd0*/  IMAD.MOV.U32 R11, RZ, RZ, 0x40000040 ;  /* 0x40000040ff0b7424 */ /* 0x000fe200078e00ff */
[----:B------:R-:W-:Y:S01]  /*efe0*/  R2UR UR11, R13 ;  /* 0x000000000d0b72ca */ /* 0x000fe200000e0000 */
[----:B------:R-:W-:Y:S01]  /*eff0*/  IMAD R10, R5, 0x600, R6 ;  /* 0x00000600050a7824 */ /* 0x000fe200078e0206 */
[----:B------:R-:W-:Y:S02]  /*f000*/  R2UR UR15, R13 ;  /* 0x000000000d0f72ca */ /* 0x000fe400000e0000 */
[----:B------:R-:W-:Y:S01]  /*f010*/  R2UR UR5, R11 ;  /* 0x000000000b0572ca */ /* 0x000fe200000e0000 */
[C---:B------:R-:W-:Y:S01]  /*f020*/  VIADD R12, R10.reuse, 0x40 ;  /* 0x000000400a0c7836 */ /* 0x040fe20000000000 */
[----:B------:R-:W-:Y:S01]  /*f030*/  R2UR UR6, R10 ;  /* 0x000000000a0672ca */ /* 0x000fe200000e0000 */
[----:B------:R-:W-:Y:S01]  /*f040*/  IMAD.MOV.U32 R11, RZ, RZ, 0x40000040 ;  /* 0x40000040ff0b7424 */ /* 0x000fe200078e00ff */
[----:B------:R-:W-:-:S02]  /*f050*/  R2UR UR19, R13 ;  /* 0x000000000d1372ca */ /* 0x000fc400000e0000 */
[----:B------:R-:W-:Y:S01]  /*f060*/  R2UR UR10, R12 ;  /* 0x000000000c0a72ca */ /* 0x000fe200000e0000 */
[----:B------:R-:W-:Y:S01]  /*f070*/  VIADD R12, R10, 0x80 ;  /* 0x000000800a0c7836 */ /* 0x000fe20000000000 */
[C---:B------:R-:W-:Y:S02]  /*f080*/  R2UR UR23, R13.reuse ;  /* 0x000000000d1772ca */ /* 0x040fe400000e0000 */
[C---:B------:R-:W-:Y:S02]  /*f090*/  R2UR UR27, R13.reuse ;  /* 0x000000000d1b72ca */ /* 0x040fe400000e0000 */
[----:B------:R-:W-:Y:S01]  /*f0a0*/  R2UR UR14, R12 ;  /* 0x000000000c0e72ca */ /* 0x000fe200000e0000 */
[----:B------:R-:W-:Y:S01]  /*f0b0*/  VIADD R12, R10, 0xc0 ;  /* 0x000000c00a0c7836 */ /* 0x000fe20000000000 */
[----:B------:R-:W-:Y:S01]  /*f0c0*/  R2UR UR31, R13 ;  /* 0x000000000d1f72ca */ /* 0x000fe200000e0000 */
[----:B------:R-:W-:Y:S01]  /*f0d0*/  IMAD.MOV.U32 R13, RZ, RZ, 0x40000040 ;  /* 0x40000040ff0d7424 */ /* 0x000fe200078e00ff */
[----:B------:R-:W-:-:S02]  /*f0e0*/  R2UR UR33, R11 ;  /* 0x000000000b2172ca */ /* 0x000fc400000e0000 */
[----:B------:R-:W-:Y:S01]  /*f0f0*/  R2UR UR18, R12 ;  /* 0x000000000c1272ca */ /* 0x000fe200000e0000 */
[----:B------:R-:W-:Y:S01]  /*f100*/  VIADD R12, R10, 0x100 ;  /* 0x000001000a0c7836 */ /* 0x000fe20000000000 */
[----:B------:R-:W-:Y:S01]  /*f110*/  R2UR UR9, R13 ;  /* 0x000000000d0972ca */ /* 0x000fe200000e0000 */
[----:B------:R-:W-:-:S03]  /*f120*/  IMAD.MOV.U32 R13, RZ, RZ, 0x40000040 ;  /* 0x40000040ff0d7424 */ /* 0x000fc600078e00ff */
[----:B------:R-:W-:Y:S02]  /*f130*/  R2UR UR22, R12 ;  /* 0x000000000c1672ca */ /* 0x000fe400000e0000 */
[----:B------:R-:W-:Y:S02]  /*f140*/  IADD3 R12, R10, 0x140, RZ ;  /* 0x000001400a0c7810 */ /* 0x000fe40007ffe0ff */
[----:B------:R-:W-:Y:S01]  /*f150*/  R2UR UR13, R13 ;  /* 0x000000000d0d72ca */ /* 0x000fe200000e0000 */
[----:B------:R-:W-:Y:S01]  /*f160*/  IMAD.MOV.U32 R13, RZ, RZ, 0x40000040 ;  /* 0x40000040ff0d7424 */ /* 0x000fe200078e00ff */
[----:B------:R-:W-:Y:S01]  /*f170*/  R2UR UR26, R12 ;  /* 0x000000000c1a72ca */ /* 0x000fe200000e0000 */
[C---:B------:R-:W-:Y:S02]  /*f180*/  VIADD R12, R10.reuse, 0x180 ;  /* 0x000001800a0c7836 */ /* 0x040fe40000000000 */
[----:B------:R-:W-:Y:S01]  /*f190*/  VIADD R10, R10, 0x1c0 ;  /* 0x000001c00a0a7836 */ /* 0x000fe20000000000 */
[----:B------:R-:W-:Y:S01]  /*f1a0*/  R2UR UR17, R13 ;  /* 0x000000000d1172ca */ /* 0x000fe200000e0000 */
[----:B------:R-:W-:Y:S01]  /*f1b0*/  IMAD.MOV.U32 R13, RZ, RZ, 0x40000040 ;  /* 0x40000040ff0d7424 */ /* 0x000fe200078e00ff */
[----:B------:R-:W-:-:S02]  /*f1c0*/  R2UR UR30, R12 ;  /* 0x000000000c1e72ca */ /* 0x000fc400000e0000 */
[----:B------:R-:W-:Y:S02]  /*f1d0*/  R2UR UR34, R10 ;  /* 0x000000000a2272ca */ /* 0x000fe400000e0000 */
[----:B------:R-:W-:Y:S01]  /*f1e0*/  R2UR UR21, R13 ;  /* 0x000000000d1572ca */ /* 0x000fe200000e0000 */
[----:B------:R-:W-:-:S05]  /*f1f0*/  IMAD.MOV.U32 R13, RZ, RZ, 0x40000040 ;  /* 0x40000040ff0d7424 */ /* 0x000fca00078e00ff */
[----:B------:R-:W-:Y:S01]  /*f200*/  R2UR UR25, R13 ;  /* 0x000000000d1972ca */ /* 0x000fe200000e0000 */
[----:B------:R-:W-:-:S05]  /*f210*/  IMAD.MOV.U32 R13, RZ, RZ, 0x40000040 ;  /* 0x40000040ff0d7424 */ /* 0x000fca00078e00ff */
[----:B------:R-:W-:Y:S02]  /*f220*/  R2UR UR29, R13 ;  /* 0x000000000d1d72ca */ /* 0x000fe400000e0000 */
[----:B--2---:R-:W-:Y:S02]  /*f230*/  LOP3.LUT R10, R14, 0x10000, RZ, 0xfc, !PT ;  /* 0x000100000e0a7812 */ /* 0x004fe400078efcff */
[----:B------:R-:W0:Y:S02]  /*f240*/  S2R R14, SR_TID.X ;  /* 0x00000000000e7919 */ /* 0x000e240000002100 */
[C---:B------:R-:W-:Y:S01]  /*f250*/  R2UR UR4, R10.reuse ;  /* 0x000000000a0472ca */ /* 0x040fe200000e0000 */
[----:B------:R-:W-:-:S05]  /*f260*/  VIADD R12, R10, 0x2 ;  /* 0x000000020a0c7836 */ /* 0x000fca0000000000 */
[----:B------:R-:W-:Y:S01]  /*f270*/  R2UR UR8, R12 ;  /* 0x000000000c0872ca */ /* 0x000fe200000e0000 */
[----:B------:R-:W-:-:S05]  /*f280*/  VIADD R12, R10, 0x4 ;  /* 0x000000040a0c7836 */ /* 0x000fca0000000000 */
[----:B------:R-:W-:Y:S01]  /*f290*/  R2UR UR12, R12 ;  /* 0x000000000c0c72ca */ /* 0x000fe200000e0000 */
[----:B------:R-:W-:Y:S01]  /*f2a0*/  HGMMA.64x96x16.F32.BF16 R88, gdesc[UR4].tnspB, R88, gsb0 ;  /* 0x41600000045879f0 */ /* 0x000fe20008001858 */
[----:B------:R-:W-:-:S05]  /*f2b0*/  VIADD R12, R10, 0x6 ;  /* 0x000000060a0c7836 */ /* 0x000fca0000000000 */
[----:B------:R-:W-:Y:S01]  /*f2c0*/  R2UR UR16, R12 ;  /* 0x000000000c1072ca */ /* 0x000fe200000e0000 */
[----:B------:R-:W-:-:S05]  /*f2d0*/  VIADD R12, R10, 0x600 ;  /* 0x000006000a0c7836 */ /* 0x000fca0000000000 */
[----:B------:R-:W-:Y:S01]  /*f2e0*/  R2UR UR20, R12 ;  /* 0x000000000c1472ca */ /* 0x000fe200000e0000 */
[----:B------:R-:W-:Y:S01]  /*f2f0*/  VIADD R12, R10, 0x602 ;  /* 0x000006020a0c7836 */ /* 0x000fe20000000000 */
[----:B0-----:R-:W-:-:S04]  /*f300*/  SHF.R.U32.HI R6, RZ, 0x7, R14 ;  /* 0x00000007ff067819 */ /* 0x001fc8000001160e */
[----:B------:R-:W-:Y:S01]  /*f310*/  R2UR UR24, R12 ;  /* 0x000000000c1872ca */ /* 0x000fe200000e0000 */
[----:B------:R-:W-:Y:S01]  /*f320*/  VIADD R12, R10, 0x604 ;  /* 0x000006040a0c7836 */ /* 0x000fe20000000000 */
[----:B------:R-:W-:Y:S01]  /*f330*/  ISETP.GE.U32.AND P1, PT, R14, 0x180, PT ;  /* 0x000001800e00780c */ /* 0x000fe20003f26070 */
[----:B------:R-:W-:Y:S02]  /*f340*/  VIADD R10, R10, 0x606 ;  /* 0x000006060a0a7836 */ /* 0x000fe40000000000 */
[----:B------:R-:W-:Y:S01]  /*f350*/  VIADD R6, R6, 0x9 ;  /* 0x0000000906067836 */ /* 0x000fe20000000000 */
[----:B------:R-:W-:Y:S02]  /*f360*/  R2UR UR28, R12 ;  /* 0x000000000c1c72ca */ /* 0x000fe400000e0000 */
[----:B------:R-:W-:Y:S02]  /*f370*/  R2UR UR32, R10 ;  /* 0x000000000a2072ca */ /* 0x000fe400000e0000 */
[----:B------:R-:W-:Y:S01]  /*f380*/  SEL R6, R6, 0x9, !P1 ;  /* 0x0000000906067807 */ /* 0x000fe20004800000 */
[----:B------:R-:W-:-:S02]  /*f390*/  WARPGROUP.DEPBAR.LE gsb0, 0x0 ;  /* 0x00008000000079c5 */ /* 0x000fc40000010000 */
[----:B------:R-:W-:-:S06]  /*f3a0*/  WARPGROUP.ARRIVE ;  /* 0x00000000000079c5 */ /* 0x000fcc0000000000 */
[----:B------:R-:W-:Y:S03]  /*f3b0*/  HGMMA.64x96x16.F32.BF16 R88, gdesc[UR8].tnspB, R88, gsb0 ;  /* 0x41600000085879f0 */ /* 0x000fe60008001858 */
[----:B------:R-:W-:Y:S02]  /*f3c0*/  WARPGROUP.DEPBAR.LE gsb0, 0x0 ;  /* 0x00008000000079c5 */ /* 0x000fe40000010000 */
        /* <DEDUP_REMOVED lines=18> */
[----:B------:R0:W-:Y:S06]  /*f4f0*/  BAR.ARV R6, 0x100 ;  /* 0x000400060000751d */ /* 0x0001ec0000002000 */
[----:B------:R-:W-:Y:S05]  /*f500*/  @!P0 BRA `(.L_x_521) ;  /* 0x0000000000048947 */ /* 0x000fea0003800000 */
[----:B------:R-:W-:Y:S01]  /*f510*/  BPT.TRAP 0x1 ;  /* 0x000000040000795c */ /* 0x000fe20000300000 */
.L_x_521:
[----:B------:R-:W-:Y:S01]  /*f520*/  FMUL.FTZ R12, R24, UR41 ;  /* 0x00000029180c7c20 */ /* 0x000fe20008410000 */
[----:B------:R-:W-:Y:S01]  /*f530*/  FMUL.FTZ R13, R25, UR41 ;  /* 0x00000029190d7c20 */ /* 0x000fe20008410000 */
[----:B------:R-:W-:Y:S01]  /*f540*/  FMUL.FTZ R14, R28, UR41 ;  /* 0x000000291c0e7c20 */ /* 0x000fe20008410000 */
[----:B0-----:R-:W-:Y:S02]  /*f550*/  IMAD R6, R142, 0x8, R2 ;  /* 0x000000088e067824 */ /* 0x001fe400078e0202 */
[----:B------:R-:W-:Y:S01]  /*f560*/  FMUL.FTZ R15, R29, UR41 ;  /* 0x000000291d0f7c20 */ /* 0x000fe20008410000 */
[----:B------:R-:W-:Y:S01]  /*f570*/  IMAD.U32 R9, RZ, RZ, UR38 ;  /* 0x00000026ff097e24 */ /* 0x000fe2000f8e00ff */
[----:B------:R-:W0:Y:S01]  /*f580*/  MUFU.TANH R12, R12 ;  /* 0x0000000c000c7308 */ /* 0x000e220000002400 */
[----:B------:R-:W-:Y:S02]  /*f590*/  VIADD R6, R6, 0x2d840 ;  /* 0x0002d84006067836 */ /* 0x000fe40000000000 */
[----:B------:R-:W-:Y:S01]  /*f5a0*/  FMUL.FTZ R26, R26, UR41 ;  /* 0x000000291a1a7c20 */ /* 0x000fe20008410000 */
[----:B------:R-:W-:Y:S01]  /*f5b0*/  FMUL.FTZ R24, R32, UR41 ;  /* 0x0000002920187c20 */ /* 0x000fe20008410000 */
[----:B------:R-:W-:Y:S01]  /*f5c0*/  FMUL.FTZ R30, R30, UR41 ;  /* 0x000000291e1e7c20 */ /* 0x000fe20008410000 */
[----:B------:R-:W-:Y:S01]  /*f5d0*/  FMUL.FTZ R28, R36, UR41 ;  /* 0x00000029241c7c20 */ /* 0x000fe20008410000 */
[----:B------:R-:W-:Y:S01]  /*f5e0*/  PRMT R6, R9, 0x654, R6 ;  /* 0x0000065409067816 */ /* 0x000fe20000000006 */
[----:B------:R-:W-:Y:S01]  /*f5f0*/  FMUL.FTZ R32, R40, UR41 ;  /* 0x0000002928207c20 */ /* 0x000fe20008410000 */
[----:B------:R-:W1:Y:S01]  /*f600*/  MUFU.TANH R13, R13 ;  /* 0x0000000d000d7308 */ /* 0x000e620000002400 */
[----:B------:R-:W-:Y:S01]  /*f610*/  FMUL.FTZ R34, R34, UR41 ;  /* 0x0000002922227c20 */ /* 0x000fe20008410000 */
[----:B------:R0:W-:Y:S01]  /*f620*/  SYNCS.ARRIVE.TRANS64.RED.A1T0 RZ, [R6+URZ], RZ ;  /* 0x000000ff06ff79a7 */ /* 0x0001e2000810043f */
[----:B------:R-:W-:Y:S01]  /*f630*/  FMUL.FTZ R36, R45, UR41 ;  /* 0x000000292d247c20 */ /* 0x000fe20008410000 */
[----:B------:R-:W-:Y:S01]  /*f640*/  FMUL.FTZ R40, R48, UR41 ;  /* 0x0000002930287c20 */ /* 0x000fe20008410000 */
[----:B------:R-:W-:Y:S01]  /*f650*/  FMUL.FTZ R45, R53, UR41 ;  /* 0x00000029352d7c20 */ /* 0x000fe20008410000 */
[----:B------:R-:W-:Y:S01]  /*f660*/  FMUL.FTZ R145, R56, UR41 ;  /* 0x0000002938917c20 */ /* 0x000fe20008410000 */
[----:B------:R-:W-:Y:S01]  /*f670*/  FMUL.FTZ R147, R57, UR41 ;  /* 0x0000002939937c20 */ /* 0x000fe20008410000 */
[----:B------:R-:W2:Y:S01]  /*f680*/  MUFU.TANH R14, R14 ;  /* 0x0000000e000e7308 */ /* 0x000ea20000002400 */
[----:B------:R-:W-:Y:S01]  /*f690*/  FMUL.FTZ R146, R60, UR41 ;  /* 0x000000293c927c20 */ /* 0x000fe20008410000 */
[----:B0-----:R-:W-:Y:S01]  /*f6a0*/  FMNMX.FTZ R6, R12, R7, !PT ;  /* 0x000000070c067209 */ /* 0x001fe20007810000 */
        /* <DEDUP_REMOVED lines=13> */
[----:B------:R1:W-:Y:S01]  /*f780*/  MUFU.TANH R11, R26 ;  /* 0x0000001a000b7308 */ /* 0x0003e20000002400 */
        /* <DEDUP_REMOVED lines=8> */
[----:B-1----:R-:W-:Y:S01]  /*f810*/  FMUL.FTZ R26, R33, UR41 ;  /* 0x00000029211a7c20 */ /* 0x002fe20008410000 */
[----:B0-----:R-:W-:Y:S01]  /*f820*/  FMNMX.FTZ R6, R15, R6, !PT ;  /* 0x000000060f067209 */ /* 0x001fe20007810000 */
        /* <DEDUP_REMOVED lines=18> */
[----:B------:R-:W-:-:S03]  /*f950*/  UMOV UR45, UR44 ;  /* 0x0000002c002d7c82 */ /* 0x000fc60008000000 */
[----:B------:R-:W2:Y:S01]  /*f960*/  MUFU.TANH R28, R28 ;  /* 0x0000001c001c7308 */ /* 0x000ea20000002400 */
[----:B-1----:R-:W-:Y:S01]  /*f970*/  FMUL.FTZ R30, R37, UR41 ;  /* 0x00000029251e7c20 */ /* 0x002fe20008410000 */
[----:B0-----:R-:W-:Y:S01]  /*f980*/  FMNMX.FTZ R6, R26, R6, !PT ;  /* 0x000000061a067209 */ /* 0x001fe20007810000 */
[----:B------:R-:W-:-:S05]  /*f990*/  FMUL.FTZ R37, R74, UR41 ;  /* 0x000000294a257c20 */ /* 0x000fca0008410000 */
[----:B------:R-:W0:Y:S08]  /*f9a0*/  MUFU.TANH R30, R30 ;  /* 0x0000001e001e7308 */ /* 0x000e300000002400 */
[----:B------:R-:W1:Y:S01]  /*f9b0*/  MUFU.TANH R32, R32 ;  /* 0x0000002000207308 */ /* 0x000e620000002400 */
[----:B--2---:R-:W-:-:S07]  /*f9c0*/  FMNMX.FTZ R6, R28, R6, !PT ;  /* 0x000000061c067209 */ /* 0x004fce0007810000 */
[----:B------:R2:W3:Y:S01]  /*f9d0*/  MUFU.TANH R154, R34 ;  /* 0x00000022009a7308 */ /* 0x0004e20000002400 */
[----:B0-----:R-:W-:-:S07]  /*f9e0*/  FMNMX.FTZ R6, R30, R6, !PT ;  /* 0x000000061e067209 */ /* 0x001fce0007810000 */
[----:B------:R-:W0:Y:S01]  /*f9f0*/  MUFU.TANH R33, R33 ;  /* 0x0000002100217308 */ /* 0x000e220000002400 */
[----:B--2---:R-:W-:Y:S01]  /*fa00*/  FMUL.FTZ R34, R44, UR41 ;  /* 0x000000292c227c20 */ /* 0x004fe20008410000 */
[----:B-1----:R-:W-:Y:S01]  /*fa10*/  FMNMX.FTZ R6, R32, R6, !PT ;  /* 0x0000000620067209 */ /* 0x002fe20007810000 */
[----:B------:R-:W-:Y:S01]  /*fa20*/  FMUL.FTZ R44, R52, UR41 ;  /* 0x00000029342c7c20 */ /* 0x000fe20008410000 */
[----:B------:R-:W-:-:S04]  /*fa30*/  FMUL.FTZ R52, R67, UR41 ;  /* 0x0000002943347c20 */ /* 0x000fc80008410000 */
[----:B------:R-:W1:Y:S01]  /*fa40*/  MUFU.TANH R34, R34 ;  /* 0x0000002200227308 */ /* 0x000e620000002400 */
[----:B---3--:R-:W-:-:S07]  /*fa50*/  IMAD.MOV.U32 R70, RZ, RZ, R154 ;  /* 0x000000ffff467224 */ /* 0x008fce00078e009a */
        /* <DEDUP_REMOVED lines=42> */
[----:B------:R2:W3:Y:S01]  /*fd00*/  MUFU.TANH R20, R27 ;  /* 0x0000001b00147308 */ /* 0x0004e20000002400 */
[----:B0-----:R-:W-:-:S07]  /*fd10*/  FMNMX.FTZ R6, R84, R6, !PT ;  /* 0x0000000654067209 */ /* 0x001fce0007810000 */
[----:B------:R0:W4:Y:S01]  /*fd20*/  MUFU.TANH R152, R31 ;  /* 0x0000001f00987308 */ /* 0x0001220000002400 */
[----:B-1----:R-:W-:Y:S01]  /*fd30*/  FMNMX.FTZ R6, R85, R6, !PT ;  /* 0x0000000655067209 */ /* 0x002fe20007810000 */
[----:B--2---:R-:W-:-:S04]  /*fd40*/  FMUL.FTZ R27, R47, UR41 ;  /* 0x000000292f1b7c20 */ /* 0x004fc80008410000 */
[----:B------:R-:W1:Y:S02]  /*fd50*/  SHFL.BFLY PT, R9, R6, 0x2, 0x1f ;  /* 0x0c401f0006097f89 */ /* 0x000e6400000e0000 */
[----:B------:R2:W5:Y:S01]  /*fd60*/  MUFU.TANH R155, R35 ;  /* 0x00000023009b7308 */ /* 0x0005620000002400 */
[----:B---3--:R-:W-:Y:S02]  /*fd70*/  IMAD.MOV.U32 R38, RZ, RZ, R20 ;  /* 0x000000ffff267224 */ /* 0x008fe400078e0014 */
[----:B------:R-:W-:Y:S01]  /*fd80*/  FMUL.FTZ R20, R50, UR41 ;  /* 0x0000002932147c20 */ /* 0x000fe20008410000 */
[----:B0-----:R-:W-:-:S04]  /*fd90*/  FMUL.FTZ R31, R55, UR41 ;  /* 0x00000029371f7c20 */ /* 0x001fc80008410000 */
[----:B------:R-:W0:Y:S01]  /*fda0*/  MUFU.TANH R72, R72 ;  /* 0x0000004800487308 */ /* 0x000e220000002400 */
[----:B--2---:R-:W-:Y:S01]  /*fdb0*/  FMUL.FTZ R35, R39, UR41 ;  /* 0x0000002927237c20 */ /* 0x004fe20008410000 */
[----:B----4-:R-:W-:-:S06]  /*fdc0*/  IMAD.MOV.U32 R74, RZ, RZ, R152 ;  /* 0x000000ffff4a7224 */ /* 0x010fcc00078e0098 */
[----:B------:R-:W2:Y:S01]  /*fdd0*/  MUFU.TANH R35, R35 ;  /* 0x0000002300237308 */ /* 0x000ea20000002400 */
[----:B-----5:R-:W-:Y:S02]  /*fde0*/  IMAD.MOV.U32 R66, RZ, RZ, R155 ;  /* 0x000000ffff427224 */ /* 0x020fe400078e009b */
[----:B------:R-:W-:Y:S01]  /*fdf0*/  FMUL.FTZ R155, R78, UR41 ;  /* 0x000000294e9b7c20 */ /* 0x000fe20008410000 */
[----:B------:R-:W-:Y:S01]  /*fe00*/  IMAD.MOV.U32 R78, RZ, RZ, R11 ;  /* 0x000000ffff4e7224 */ /* 0x000fe200078e000b */
[----:B-1----:R-:W-:-:S03]  /*fe10*/  FMNMX.FTZ R6, R6, R9, !PT ;  /* 0x0000000906067209 */ /* 0x002fc60007810000 */
[----:B------:R-:W1:Y:S02]  /*fe20*/  MUFU.TANH R21, R21 ;  /* 0x0000001500157308 */ /* 0x000e640000002400 */
[----:B------:R-:W3:Y:S06]  /*fe30*/  SHFL.BFLY PT, R9, R6, 0x1, 0x1f ;  /* 0x0c201f0006097f89 */ /* 0x000eec00000e0000 */
[----:B------:R-:W4:Y:S08]  /*fe40*/  MUFU.TANH R25, R25 ;  /* 0x0000001900197308 */ /* 0x000f300000002400 */
[----:B------:R-:W5:Y:S08]  /*fe50*/  MUFU.TANH R68, R68 ;  /* 0x0000004400447308 */ /* 0x000f700000002400 */
[----:B------:R-:W5:Y:S01]  /*fe60*/  MUFU.TANH R27, R27 ;  /* 0x0000001b001b7308 */ /* 0x000f620000002400 */
[----:B---3--:R-:W-:-:S02]  /*fe70*/  FMNMX.FTZ R6, R6, R9, !PT ;  /* 0x0000000906067209 */ /* 0x008fc40007810000 */
[----:B------:R-:W-:Y:S01]  /*fe80*/  FMNMX.FTZ R9, R11, R8, !PT ;  /* 0x000000080b097209 */ /* 0x000fe20007810000 */
[----:B------:R-:W-:-:S04]  /*fe90*/  FMUL.FTZ R11, R87, UR41 ;  /* 0x00000029570b7c20 */ /* 0x000fc80008410000 */
[----:B------:R-:W3:Y:S01]  /*fea0*/  MUFU.TANH R20, R20 ;  /* 0x0000001400147308 */ /* 0x000ee20000002400 */
[----:B------:R-:W-:Y:S01]  /*feb0*/  FMNMX.FTZ R9, R38, R9, !PT ;  /* 0x0000000926097209 */ /* 0x000fe20007810000 */
[C---:B------:R-:W-:Y:S01]  /*fec0*/  FMUL.FTZ R39, R6.reuse, UR45 ;  /* 0x0000002d06277c20 */ /* 0x040fe20008410000 */
[----:B------:R-:W-:Y:S02]  /*fed0*/  FADD.FTZ R7, -R6, R7 ;  /* 0x0000000706077221 */ /* 0x000fe40000010100 */
[----:B------:R-:W-:Y:S01]  /*fee0*/  FMNMX.FTZ R9, R10, R9, !PT ;  /* 0x000000090a097209 */ /* 0x000fe20007810000 */
[--C-:B------:R-:W-:Y:S01]  /*fef0*/  FFMA.FTZ R43, R80, UR45, -R39.reuse ;  /* 0x0000002d502b7c23 */ /* 0x100fe20008010827 */
[----:B------:R-:W-:Y:S01]  /*ff00*/  FFMA.FTZ R24, R24, UR45, -R39 ;  /* 0x0000002d18187c23 */ /* 0x000fe20008010827 */
[----:B------:R-:W3:Y:S01]  /*ff10*/  MUFU.TANH R29, R29 ;  /* 0x0000001d001d7308 */ /* 0x000ee20000002400 */
[----:B------:R-:W-:Y:S01]  /*ff20*/  FMNMX.FTZ R9, R152, R9, !PT ;  /* 0x0000000998097209 */ /* 0x000fe20007810000 */
[----:B------:R-:W-:Y:S01]  /*ff30*/  FMUL.FTZ R152, R82, UR41 ;  /* 0x0000002952987c20 */ /* 0x000fe20008410000 */
[----:B------:R-:W-:Y:S01]  /*ff40*/  FMUL.FTZ R82, R83, UR41 ;  /* 0x0000002953527c20 */ /* 0x000fe20008410000 */
[----:B------:R-:W-:Y:S01]  /*ff50*/  IMAD.MOV.U32 R83, RZ, RZ, R10 ;  /* 0x000000ffff537224 */ /* 0x000fe200078e000a */
[----:B------:R-:W-:Y:S01]  /*ff60*/  FMNMX.FTZ R9, R154, R9, !PT ;  /* 0x000000099a097209 */ /* 0x000fe20007810000 */
[----:B------:R-:W-:Y:S01]  /*ff70*/  FMUL.FTZ R154, R79, UR41 ;  /* 0x000000294f9a7c20 */ /* 0x000fe20008410000 */
[----:B------:R-:W-:Y:S01]  /*ff80*/  FMUL.FTZ R10, R86, UR41 ;  /* 0x00000029560a7c20 */ /* 0x000fe20008410000 */
[----:B------:R-:W3:Y:S01]  /*ff90*/  MUFU.TANH R64, R64 ;  /* 0x0000004000407308 */ /* 0x000ee20000002400 */
[----:B------:R-:W-:Y:S01]  /*ffa0*/  FMNMX.FTZ R9, R66, R9, !PT ;  /* 0x0000000942097209 */ /* 0x000fe20007810000 */
[----:B------:R-:W-:-:S02]  /*ffb0*/  IMAD.MOV.U32 R86, RZ, RZ, R38 ;  /* 0x000000ffff567224 */ /* 0x000fc400078e0026 */
[--C-:B------:R-:W-:Y:S01]  /*ffc0*/  FFMA.FTZ R79, R13, UR45, -R39.reuse ;  /* 0x0000002d0d4f7c23 */ /* 0x100fe20008010827 */
[--C-:B------:R-:W-:Y:S01]  /*ffd0*/  FFMA.FTZ R13, R32, UR45, -R39.reuse ;  /* 0x0000002d200d7c23 */ /* 0x100fe20008010827 */
[----:B0-----:R-:W-:Y:S01]  /*ffe0*/  FMNMX.FTZ R9, R72, R9, !PT ;  /* 0x0000000948097209 */ /* 0x001fe20007810000 */
[--C-:B------:R-:W-:Y:S01]  /*fff0*/  FFMA.FTZ R12, R12, UR45, -R39.reuse ;  /* 0x0000002d0c0c7c23 */ /* 0x100fe20008010827 */
[--C-:B------:R-:W-:Y:S01]  /*10000*/  FFMA.FTZ R15, R15, UR45, -R39.reuse ;  /* 0x0000002d0f0f7c23 */ /* 0x100fe20008010827 */
[----:B------:R-:W0:Y:S01]  /*10010*/  MUFU.TANH R31, R31 ;  /* 0x0000001f001f7308 */ /* 0x000e220000002400 */
[----:B--2---:R-:W-:Y:S01]  /*10020*/  FMNMX.FTZ R9, R35, R9, !PT ;  /* 0x0000000923097209 */ /* 0x004fe20007810000 */
[--C-:B------:R-:W-:Y:S01]  /*10030*/  FFMA.FTZ R14, R14, UR45, -R39.reuse ;  /* 0x0000002d0e0e7c23 */ /* 0x100fe20008010827 */
[--C-:B------:R-:W-:Y:S01]  /*10040*/  FFMA.FTZ R67, R41, UR45, -R39.reuse ;  /* 0x0000002d29437c23 */ /* 0x100fe20008010827 */
[--C-:B------:R-:W-:Y:S01]  /*10050*/  FFMA.FTZ R41, R77, UR45, -R39.reuse ;  /* 0x0000002d4d297c23 */ /* 0x100fe20008010827 */
[----:B-1----:R-:W-:Y:S01]  /*10060*/  FMNMX.FTZ R9, R21, R9, !PT ;  /* 0x0000000915097209 */ /* 0x002fe20007810000 */
[--C-:B------:R-:W-:Y:S01]  /*10070*/  FFMA.FTZ R36, R36, UR45, -R39.reuse ;  /* 0x0000002d24247c23 */ /* 0x100fe20008010827 */
[--C-:B------:R-:W-:Y:S01]  /*10080*/  FFMA.FTZ R71, R33, UR45, -R39.reuse ;  /* 0x0000002d21477c23 */ /* 0x100fe20008010827 */
[----:B------:R-:W1:Y:S01]  /*10090*/  MUFU.TANH R61, R61 ;  /* 0x0000003d003d7308 */ /* 0x000e620000002400 */
[----:B----4-:R-:W-:Y:S01]  /*100a0*/  FMNMX.FTZ R9, R25, R9, !PT ;  /* 0x0000000919097209 */ /* 0x010fe20007810000 */
[--C-:B------:R-:W-:Y:S01]  /*100b0*/  FFMA.FTZ R33, R73, UR45, -R39.reuse ;  /* 0x0000002d49217c23 */ /* 0x100fe20008010827 */
[--C-:B------:R-:W-:Y:S01]  /*100c0*/  FFMA.FTZ R51, R69, UR45, -R39.reuse ;  /* 0x0000002d45337c23 */ /* 0x100fe20008010827 */
[--C-:B------:R-:W-:Y:S01]  /*100d0*/  FFMA.FTZ R75, R26, UR45, -R39.reuse ;  /* 0x0000002d1a4b7c23 */ /* 0x100fe20008010827 */
[----:B-----5:R-:W-:Y:S01]  /*100e0*/  FMNMX.FTZ R9, R68, R9, !PT ;  /* 0x0000000944097209 */ /* 0x020fe20007810000 */
[--C-:B------:R-:W-:Y:S01]  /*100f0*/  FFMA.FTZ R28, R28, UR45, -R39.reuse ;  /* 0x0000002d1c1c7c23 */ /* 0x100fe20008010827 */
[--C-:B------:R-:W-:Y:S01]  /*10100*/  FFMA.FTZ R26, R34, UR45, -R39.reuse ;  /* 0x0000002d221a7c23 */ /* 0x100fe20008010827 */
[----:B------:R-:W2:Y:S01]  /*10110*/  MUFU.TANH R60, R60 ;  /* 0x0000003c003c7308 */ /* 0x000ea20000002400 */
[----:B------:R-:W-:Y:S01]  /*10120*/  FMNMX.FTZ R9, R27, R9, !PT ;  /* 0x000000091b097209 */ /* 0x000fe20007810000 */
[--C-:B------:R-:W-:Y:S01]  /*10130*/  FFMA.FTZ R30, R30, UR45, -R39.reuse ;  /* 0x0000002d1e1e7c23 */ /* 0x100fe20008010827 */
[--C-:B------:R-:W-:Y:S01]  /*10140*/  FFMA.FTZ R40, R40, UR45, -R39.reuse ;  /* 0x0000002d28287c23 */ /* 0x100fe20008010827 */
[--C-:B------:R-:W-:Y:S01]  /*10150*/  FFMA.FTZ R44, R44, UR45, -R39.reuse ;  /* 0x0000002d2c2c7c23 */ /* 0x100fe20008010827 */
[----:B---3--:R-:W-:Y:S01]  /*10160*/  FMNMX.FTZ R9, R20, R9, !PT ;  /* 0x0000000914097209 */ /* 0x008fe20007810000 */
[--C-:B------:R-:W-:Y:S01]  /*10170*/  FFMA.FTZ R45, R45, UR45, -R39.reuse ;  /* 0x0000002d2d2d7c23 */ /* 0x100fe20008010827 */
[--C-:B------:R-:W-:Y:S01]  /*10180*/  FFMA.FTZ R62, R145, UR45, -R39.reuse ;  /* 0x0000002d913e7c23 */ /* 0x100fe20008010827 */
[----:B------:R-:W3:Y:S01]  /*10190*/  MUFU.TANH R57, R57 ;  /* 0x0000003900397308 */ /* 0x000ee20000002400 */
[----:B------:R-:W-:Y:S01]  /*101a0*/  FMNMX.FTZ R9, R29, R9, !PT ;  /* 0x000000091d097209 */ /* 0x000fe20007810000 */
[--C-:B------:R-:W-:Y:S01]  /*101b0*/  FFMA.FTZ R55, R65, UR45, -R39.reuse ;  /* 0x0000002d41377c23 */ /* 0x100fe20008010827 */
[--C-:B------:R-:W-:Y:S01]  /*101c0*/  FFMA.FTZ R63, R147, UR45, -R39.reuse ;  /* 0x0000002d933f7c23 */ /* 0x100fe20008010827 */
[--C-:B------:R-:W-:Y:S01]  /*101d0*/  FFMA.FTZ R58, R146, UR45, -R39.reuse ;  /* 0x0000002d923a7c23 */ /* 0x100fe20008010827 */
[----:B------:R-:W-:Y:S01]  /*101e0*/  FMNMX.FTZ R9, R64, R9, !PT ;  /* 0x0000000940097209 */ /* 0x000fe20007810000 */
[--C-:B------:R-:W-:Y:S01]  /*101f0*/  FFMA.FTZ R59, R148, UR45, -R39.reuse ;  /* 0x0000002d943b7c23 */ /* 0x100fe20008010827 */
[--C-:B------:R-:W-:Y:S01]  /*10200*/  FFMA.FTZ R54, R149, UR45, -R39.reuse ;  /* 0x0000002d95367c23 */ /* 0x100fe20008010827 */
[----:B------:R-:W4:Y:S01]  /*10210*/  MUFU.TANH R56, R56 ;  /* 0x0000003800387308 */ /* 0x000f220000002400 */
[----:B0-----:R-:W-:Y:S01]  /*10220*/  FMNMX.FTZ R9, R31, R9, !PT ;  /* 0x000000091f097209 */ /* 0x001fe20007810000 */
[--C-:B------:R-:W-:Y:S01]  /*10230*/  FFMA.FTZ R50, R150, UR45, -R39.reuse ;  /* 0x0000002d96327c23 */ /* 0x100fe20008010827 */
[--C-:B------:R-:W-:Y:S01]  /*10240*/  FFMA.FTZ R47, R151, UR45, -R39.reuse ;  /* 0x0000002d972f7c23 */ /* 0x100fe20008010827 */
[--C-:B------:R-:W-:Y:S01]  /*10250*/  FFMA.FTZ R42, R81, UR45, -R39.reuse ;  /* 0x0000002d512a7c23 */ /* 0x100fe20008010827 */
[----:B-1----:R-:W-:Y:S01]  /*10260*/  FMNMX.FTZ R9, R61, R9, !PT ;  /* 0x000000093d097209 */ /* 0x002fe20007810000 */
[--C-:B------:R-:W-:Y:S01]  /*10270*/  FFMA.FTZ R84, R84, UR45, -R39.reuse ;  /* 0x0000002d54547c23 */ /* 0x100fe20008010827 */
[----:B------:R-:W-:Y:S01]  /*10280*/  FFMA.FTZ R85, R85, UR45, -R39 ;  /* 0x0000002d55557c23 */ /* 0x000fe20008010827 */
[----:B------:R-:W0:Y:S01]  /*10290*/  MUFU.TANH R53, R53 ;  /* 0x0000003500357308 */ /* 0x000e220000002400 */
[----:B--2---:R-:W-:-:S04]  /*102a0*/  FMNMX.FTZ R9, R60, R9, !PT ;  /* 0x000000093c097209 */ /* 0x004fc80007810000 */
[----:B---3--:R-:W-:-:S03]  /*102b0*/  FMNMX.FTZ R9, R57, R9, !PT ;  /* 0x0000000939097209 */ /* 0x008fc60007810000 */
[----:B------:R-:W1:Y:S01]  /*102c0*/  MUFU.TANH R52, R52 ;  /* 0x0000003400347308 */ /* 0x000e620000002400 */
[----:B----4-:R-:W-:-:S07]  /*102d0*/  FMNMX.FTZ R9, R56, R9, !PT ;  /* 0x0000000938097209 */ /* 0x010fce0007810000 */
        /* <DEDUP_REMOVED lines=20> */
[----:B------:R-:W-:Y:S01]  /*10420*/  MUFU.EX2 R32, R24 ;  /* 0x0000001800207308 */ /* 0x000fe20000000800 */
[----:B-1----:R-:W-:-:S07]  /*10430*/  FMNMX.FTZ R9, R10, R9, !PT ;  /* 0x000000090a097209 */ /* 0x002fce0007810000 */
[----:B------:R0:W-:Y:S01]  /*10440*/  MUFU.EX2 R24, R13 ;  /* 0x0000000d00187308 */ /* 0x0001e20000000800 */
[----:B--2---:R-:W-:-:S05]  /*10450*/  FMNMX.FTZ R9, R11, R9, !PT ;  /* 0x000000090b097209 */ /* 0x004fca0007810000 */
[----:B------:R-:W1:Y:S02]  /*10460*/  SHFL.BFLY PT, R38, R9, 0x2, 0x1f ;  /* 0x0c401f0009267f89 */ /* 0x000e6400000e0000 */
[----:B------:R-:W-:Y:S08]  /*10470*/  MUFU.EX2 R12, R12 ;  /* 0x0000000c000c7308 */ /* 0x000ff00000000800 */
[----:B------:R-:W-:Y:S08]  /*10480*/  MUFU.EX2 R79, R79 ;  /* 0x0000004f004f7308 */ /* 0x000ff00000000800 */
[----:B------:R2:W-:Y:S01]  /*10490*/  MUFU.EX2 R77, R15 ;  /* 0x0000000f004d7308 */ /* 0x0005e20000000800 */
[----:B-1----:R-:W-:-:S07]  /*104a0*/  FMNMX.FTZ R9, R9, R38, !PT ;  /* 0x0000002609097209 */ /* 0x002fce0007810000 */
[----:B------:R-:W-:Y:S01]  /*104b0*/  MUFU.EX2 R14, R14 ;  /* 0x0000000e000e7308 */ /* 0x000fe20000000800 */
[----:B------:R-:W1:Y:S07]  /*104c0*/  SHFL.BFLY PT, R38, R9, 0x1, 0x1f ;  /* 0x0c201f0009267f89 */ /* 0x000e6e00000e0000 */
[----:B------:R-:W-:Y:S08]  /*104d0*/  MUFU.EX2 R69, R36 ;  /* 0x0000002400457308 */ /* 0x000ff00000000800 */
[----:B------:R3:W-:Y:S08]  /*104e0*/  MUFU.EX2 R36, R33 ;  /* 0x0000002100247308 */ /* 0x0007f00000000800 */
[----:B------:R-:W-:Y:S01]  /*104f0*/  MUFU.EX2 R75, R75 ;  /* 0x0000004b004b7308 */ /* 0x000fe20000000800 */
[----:B-1----:R-:W-:-:S05]  /*10500*/  FMNMX.FTZ R9, R9, R38, !PT ;  /* 0x0000002609097209 */ /* 0x002fca0007810000 */
[C---:B------:R-:W-:Y:S01]  /*10510*/  FADD.FTZ R38, -R9.reuse, R8 ;  /* 0x0000000809267221 */ /* 0x040fe20000010100 */
[----:B------:R-:W-:Y:S01]  /*10520*/  FMUL.FTZ R80, R9, UR45 ;  /* 0x0000002d09507c20 */ /* 0x000fe20008410000 */
[----:B------:R-:W-:Y:S01]  /*10530*/  FMUL.FTZ R8, R7, UR45 ;  /* 0x0000002d07087c20 */ /* 0x000fe20008410000 */
[----:B------:R-:W-:Y:S01]  /*10540*/  MUFU.EX2 R34, R28 ;  /* 0x0000001c00227308 */ /* 0x000fe20000000800 */
[----:B------:R-:W-:Y:S01]  /*10550*/  FMUL.FTZ R7, R38, UR45 ;  /* 0x0000002d26077c20 */ /* 0x000fe20008410000 */
[--C-:B------:R-:W-:Y:S01]  /*10560*/  FFMA.FTZ R78, R78, UR45, -R80.reuse ;  /* 0x0000002d4e4e7c23 */ /* 0x100fe20008010850 */
[--C-:B0-----:R-:W-:Y:S01]  /*10570*/  FFMA.FTZ R13, R86, UR45, -R80.reuse ;  /* 0x0000002d560d7c23 */ /* 0x101fe20008010850 */
[----:B------:R-:W-:Y:S01]  /*10580*/  FFMA.FTZ R38, R76, UR45, -R39 ;  /* 0x0000002d4c267c23 */ /* 0x000fe20008010827 */
[--C-:B------:R-:W-:Y:S01]  /*10590*/  FFMA.FTZ R76, R83, UR45, -R80.reuse ;  /* 0x0000002d534c7c23 */ /* 0x100fe20008010850 */
[--C-:B--2---:R-:W-:Y:S01]  /*105a0*/  FFMA.FTZ R15, R74, UR45, -R80.reuse ;  /* 0x0000002d4a0f7c23 */ /* 0x104fe20008010850 */
[--C-:B------:R-:W-:Y:S01]  /*105b0*/  FFMA.FTZ R74, R70, UR45, -R80.reuse ;  /* 0x0000002d464a7c23 */ /* 0x100fe20008010850 */
[----:B------:R-:W0:Y:S01]  /*105c0*/  MUFU.EX2 R8, R8 ;  /* 0x0000000800087308 */ /* 0x000e220000000800 */
[--C-:B---3--:R-:W-:Y:S01]  /*105d0*/  FFMA.FTZ R33, R66, UR45, -R80.reuse ;  /* 0x0000002d42217c23 */ /* 0x108fe20008010850 */
        /* <DEDUP_REMOVED lines=19> */
[----:B------:R-:W-:Y:S01]  /*10710*/  FADD.FTZ R3, R79, R3 ;  /* 0x000000034f037221 */ /* 0x000fe20000010000 */
[--C-:B------:R-:W-:Y:S01]  /*10720*/  FFMA.FTZ R48, R48, UR45, -R80.reuse ;  /* 0x0000002d30307c23 */ /* 0x100fe20008010850 */
[--C-:B------:R-:W-:Y:S01]  /*10730*/  FFMA.FTZ R49, R49, UR45, -R80.reuse ;  /* 0x0000002d31317c23 */ /* 0x100fe20008010850 */
[----:B------:R-:W0:Y:S01]  /*10740*/  MUFU.EX2 R13, R13 ;  /* 0x0000000d000d7308 */ /* 0x000e220000000800 */
[----:B------:R-:W-:Y:S01]  /*10750*/  FADD.FTZ R3, R14, R3 ;  /* 0x000000030e037221 */ /* 0x000fe20000010000 */
[--C-:B------:R-:W-:Y:S01]  /*10760*/  FFMA.FTZ R37, R37, UR45, -R80.reuse ;  /* 0x0000002d25257c23 */ /* 0x100fe20008010850 */
[--C-:B------:R-:W-:Y:S01]  /*10770*/  FFMA.FTZ R46, R46, UR45, -R80.reuse ;  /* 0x0000002d2e2e7c23 */ /* 0x100fe20008010850 */
[--C-:B------:R-:W-:Y:S01]  /*10780*/  FFMA.FTZ R39, R155, UR45, -R80.reuse ;  /* 0x0000002d9b277c23 */ /* 0x100fe20008010850 */
[----:B------:R-:W-:Y:S01]  /*10790*/  FADD.FTZ R3, R77, R3 ;  /* 0x000000034d037221 */ /* 0x000fe20000010000 */
[--C-:B------:R-:W-:Y:S01]  /*107a0*/  FFMA.FTZ R10, R10, UR45, -R80.reuse ;  /* 0x0000002d0a0a7c23 */ /* 0x100fe20008010850 */
[----:B------:R-:W-:Y:S01]  /*107b0*/  FFMA.FTZ R11, R11, UR45, -R80 ;  /* 0x0000002d0b0b7c23 */ /* 0x000fe20008010850 */
[----:B------:R-:W2:Y:S01]  /*107c0*/  MUFU.EX2 R76, R76 ;  /* 0x0000004c004c7308 */ /* 0x000ea20000000800 */
[----:B-1----:R-:W-:Y:S01]  /*107d0*/  FFMA.FTZ R4, R7, R4, R78 ;  /* 0x0000000407047223 */ /* 0x002fe2000001004e */
[----:B------:R-:W-:-:S04]  /*107e0*/  FADD.FTZ R3, R32, R3 ;  /* 0x0000000320037221 */ /* 0x000fc80000010000 */
[----:B------:R-:W-:Y:S02]  /*107f0*/  FADD.FTZ R3, R75, R3 ;  /* 0x000000034b037221 */ /* 0x000fe40000010000 */
[----:B------:R-:W1:Y:S01]  /*10800*/  MUFU.EX2 R15, R15 ;  /* 0x0000000f000f7308 */ /* 0x000e620000000800 */
[----:B0-----:R-:W-:Y:S01]  /*10810*/  FADD.FTZ R4, R13, R4 ;  /* 0x000000040d047221 */ /* 0x001fe20000010000 */
[----:B------:R-:W-:-:S06]  /*10820*/  FADD.FTZ R3, R34, R3 ;  /* 0x0000000322037221 */ /* 0x000fcc0000010000 */
        /* <DEDUP_REMOVED lines=11> */
[----:B0-----:R-:W-:-:S04]  /*108e0*/  FADD.FTZ R3, R73, R3 ;  /* 0x0000000349037221 */ /* 0x001fc80000010000 */
[----:B------:R-:W-:-:S03]  /*108f0*/  FADD.FTZ R3, R24, R3 ;  /* 0x0000000318037221 */ /* 0x000fc60000010000 */
        /* <DEDUP_REMOVED lines=9> */
[----:B-1----:R-:W-:-:S04]  /*10990*/  FADD.FTZ R3, R26, R3 ;  /* 0x000000031a037221 */ /* 0x002fc80000010000 */
[----:B------:R-:W-:-:S03]  /*109a0*/  FADD.FTZ R3, R69, R3 ;  /* 0x0000000345037221 */ /* 0x000fc60000010000 */
[----:B------:R1:W3:Y:S01]  /*109b0*/  MUFU.EX2 R28, R40 ;  /* 0x00000028001c7308 */ /* 0x0002e20000000800 */
[----:B0-----:R-:W-:-:S07]  /*109c0*/  FADD.FTZ R4, R68, R4 ;  /* 0x0000000444047221 */ /* 0x001fce0000010000 */
[----:B------:R-:W0:Y:S01]  /*109d0*/  MUFU.EX2 R66, R66 ;  /* 0x0000004200427308 */ /* 0x000e220000000800 */
[----:B--2---:R-:W-:Y:S01]  /*109e0*/  FADD.FTZ R4, R27, R4 ;  /* 0x000000041b047221 */ /* 0x004fe20000010000 */
[----:B-1----:R-:W-:-:S06]  /*109f0*/  FFMA.FTZ R40, R152, UR45, -R80 ;  /* 0x0000002d98287c23 */ /* 0x002fcc0008010850 */
[----:B------:R-:W1:Y:S01]  /*10a00*/  MUFU.EX2 R67, R67 ;  /* 0x0000004300437308 */ /* 0x000e620000000800 */
[----:B---3--:R-:W-:-:S07]  /*10a10*/  FADD.FTZ R3, R28, R3 ;  /* 0x000000031c037221 */ /* 0x008fce0000010000 */
[----:B------:R-:W2:Y:S01]  /*10a20*/  MUFU.EX2 R29, R29 ;  /* 0x0000001d001d7308 */ /* 0x000ea20000000800 */
[----:B0-----:R-:W-:-:S07]  /*10a30*/  FADD.FTZ R4, R66, R4 ;  /* 0x0000000442047221 */ /* 0x001fce0000010000 */
[----:B------:R0:W3:Y:S01]  /*10a40*/  MUFU.EX2 R30, R44 ;  /* 0x0000002c001e7308 */ /* 0x0000e20000000800 */
[----:B-1----:R-:W-:-:S07]  /*10a50*/  FADD.FTZ R3, R67, R3 ;  /* 0x0000000343037221 */ /* 0x002fce0000010000 */
[----:B------:R-:W1:Y:S01]  /*10a60*/  MUFU.EX2 R64, R64 ;  /* 0x0000004000407308 */ /* 0x000e620000000800 */
[----:B--2---:R-:W-:Y:S01]  /*10a70*/  FADD.FTZ R4, R29, R4 ;  /* 0x000000041d047221 */ /* 0x004fe20000010000 */
[----:B0-----:R-:W-:-:S06]  /*10a80*/  FFMA.FTZ R44, R154, UR45, -R80 ;  /* 0x0000002d9a2c7c23 */ /* 0x001fcc0008010850 */
[----:B------:R-:W0:Y:S01]  /*10a90*/  MUFU.EX2 R65, R45 ;  /* 0x0000002d00417308 */ /* 0x000e220000000800 */
[----:B---3--:R-:W-:-:S07]  /*10aa0*/  FADD.FTZ R3, R30, R3 ;  /* 0x000000031e037221 */ /* 0x008fce0000010000 */
        /* <DEDUP_REMOVED lines=45> */
[----:B------:R1:W3:Y:S01]  /*10d80*/  MUFU.EX2 R45, R41 ;  /* 0x00000029002d7308 */ /* 0x0002e20000000800 */
[----:B0-----:R-:W-:-:S07]  /*10d90*/  FADD.FTZ R3, R38, R3 ;  /* 0x0000000326037221 */ /* 0x001fce0000010000 */
[----:B------:R-:W0:Y:S01]  /*10da0*/  MUFU.EX2 R44, R44 ;  /* 0x0000002c002c7308 */ /* 0x000e220000000800 */
[----:B-1----:R-:W-:Y:S01]  /*10db0*/  FFMA.FTZ R41, R82, UR45, -R80 ;  /* 0x0000002d52297c23 */ /* 0x002fe20008010850 */
[----:B--2---:R-:W-:-:S06]  /*10dc0*/  FADD.FTZ R4, R39, R4 ;  /* 0x0000000427047221 */ /* 0x004fcc0000010000 */
[----:B------:R-:W1:Y:S01]  /*10dd0*/  MUFU.EX2 R43, R43 ;  /* 0x0000002b002b7308 */ /* 0x000e620000000800 */
[----:B---3--:R-:W-:-:S07]  /*10de0*/  FADD.FTZ R3, R45, R3 ;  /* 0x000000032d037221 */ /* 0x008fce0000010000 */
        /* <DEDUP_REMOVED lines=13> */
[----:B0-----:R-:W-:Y:S01]  /*10ec0*/  FADD.FTZ R4, R10, R4 ;  /* 0x000000040a047221 */ /* 0x001fe20000010000 */
[----:B-1----:R-:W-:-:S03]  /*10ed0*/  FADD.FTZ R3, R21, R3 ;  /* 0x0000000315037221 */ /* 0x002fc60000010000 */
[----:B--2---:R-:W-:Y:S01]  /*10ee0*/  FADD.FTZ R4, R11, R4 ;  /* 0x000000040b047221 */ /* 0x004fe20000010000 */
[----:B------:R-:W-:Y:S06]  /*10ef0*/  @!P0 BRA `(.L_x_522) ;  /* 0x0000000000048947 */ /* 0x000fec0003800000 */
[----:B------:R-:W-:Y:S01]  /*10f00*/  BPT.TRAP 0x1 ;  /* 0x000000040000795c */ /* 0x000fe20000300000 */
.L_x_522:
[----:B------:R-:W2:Y:S04]  /*10f10*/  LDL R84, [R1+0x5c] ;  /* 0x00005c0001547983 */ /* 0x000ea80000100800 */
[----:B------:R-:W3:Y:S04]  /*10f20*/  LDL R85, [R1+0x8c] ;  /* 0x00008c0001557983 */ /* 0x000ee80000100800 */
[----:B------:R-:W4:Y:S01]  /*10f30*/  LDL R82, [R1+0x74] ;  /* 0x0000740001527983 */ /* 0x000f220000100800 */
[----:B------:R-:W-:-:S03]  /*10f40*/  IMAD R5, R5, 0x8, R2 ;  /* 0x0000000805057824 */ /* 0x000fc600078e0202 */
[----:B------:R-:W4:Y:S04]  /*10f50*/  LDL R81, [R1+0x70] ;  /* 0x0000700001517983 */ /* 0x000f280000100800 */
[----:B------:R-:W4:Y:S01]  /*10f60*/  LDL R83, [R1+0x90] ;  /* 0x0000900001537983 */ /* 0x000f220000100800 */
[----:B------:R-:W-:Y:S01]  /*10f70*/  VIADD R5, R5, 0x2d860 ;  /* 0x0002d86005057836 */ /* 0x000fe20000000000 */
[----:B------:R-:W-:-:S04]  /*10f80*/  MOV R80, UR38 ;  /* 0x0000002600507c02 */ /* 0x000fc80008000f00 */
[----:B------:R-:W-:-:S04]  /*10f90*/  PRMT R5, R80, 0x654, R5 ;  /* 0x0000065450057816 */ /* 0x000fc80000000005 */
[----:B------:R0:W-:Y:S02]  /*10fa0*/  SYNCS.ARRIVE.TRANS64.RED.A1T0 RZ, [R5+URZ], RZ ;  /* 0x000000ff05ff79a7 */ /* 0x0001e4000810043f */
[----:B0-----:R-:W4:Y:S01]  /*10fb0*/  LDL R5, [R1+0x78] ;  /* 0x0000780001057983 */ /* 0x001f220000100800 */
[----:B------:R-:W-:Y:S02]  /*10fc0*/  F2FP.BF16.F32.PACK_AB R12, R79, R12 ;  /* 0x0000000c4f0c723e */ /* 0x000fe400000010ff */
[----:B------:R-:W-:Y:S02]  /*10fd0*/  F2FP.BF16.F32.PACK_AB R13, R13, R78 ;  /* 0x0000004e0d0d723e */ /* 0x000fe400000010ff */
[----:B------:R-:W-:Y:S02]  /*10fe0*/  F2FP.BF16.F32.PACK_AB R14, R77, R14 ;  /* 0x0000000e4d0e723e */ /* 0x000fe400000010ff */
[----:B------:R-:W-:Y:S02]  /*10ff0*/  F2FP.BF16.F32.PACK_AB R15, R15, R76 ;  /* 0x0000004c0f0f723e */ /* 0x000fe400000010ff */
        /* <DEDUP_REMOVED lines=8> */
[----:B--2---:R-:W-:Y:S04]  /*11080*/  STSM.16.M88.4 [R84+0x21800], R12 ;  /* 0x0218000c54007844 */ /* 0x004fe80000000200 */
[----:B---3--:R-:W-:Y:S04]  /*11090*/  STSM.16.M88.4 [R85], R32 ;  /* 0x0000002055007844 */ /* 0x008fe80000000200 */
[----:B----4-:R0:W-:Y:S02]  /*110a0*/  STSM.16.M88.4 [R82], R24 ;  /* 0x0000001852007844 */ /* 0x0101e40000000200 */
[----:B0-----:R-:W-:-:S02]  /*110b0*/  F2FP.BF16.F32.PACK_AB R27, R11, R10 ;  /* 0x0000000a0b1b723e */ /* 0x001fc400000010ff */
[----:B------:R0:W5:Y:S01]  /*110c0*/  LDL R10, [R1] ;  /* 0x00000000010a7983 */ /* 0x0001620000100800 */
[----:B------:R-:W-:Y:S02]  /*110d0*/  F2FP.BF16.F32.PACK_AB R28, R67, R28 ;  /* 0x0000001c431c723e */ /* 0x000fe400000010ff */
        /* <DEDUP_REMOVED lines=14> */
[----:B------:R-:W-:Y:S01]  /*111c0*/  F2FP.BF16.F32.PACK_AB R39, R44, R39 ;  /* 0x000000272c27723e */ /* 0x000fe200000010ff */
[----:B------:R0:W-:Y:S01]  /*111d0*/  STSM.16.M88.4 [R81], R28 ;  /* 0x0000001c51007844 */ /* 0x0001e20000000200 */
[----:B------:R-:W-:Y:S02]  /*111e0*/  F2FP.BF16.F32.PACK_AB R24, R42, R43 ;  /* 0x0000002b2a18723e */ /* 0x000fe400000010ff */
[----:B------:R-:W-:-:S02]  /*111f0*/  F2FP.BF16.F32.PACK_AB R25, R41, R40 ;  /* 0x000000282919723e */ /* 0x000fc400000010ff */
[----:B------:R-:W-:Y:S01]  /*11200*/  F2FP.BF16.F32.PACK_AB R26, R21, R20 ;  /* 0x00000014151a723e */ /* 0x000fe200000010ff */
[----:B------:R0:W-:Y:S04]  /*11210*/  STSM.16.M88.4 [R84+0x27800], R12 ;  /* 0x0278000c54007844 */ /* 0x0001e80000000200 */
[----:B------:R0:W-:Y:S04]  /*11220*/  STSM.16.M88.4 [R83], R32 ;  /* 0x0000002053007844 */ /* 0x0001e80000000200 */
[----:B------:R0:W-:Y:S04]  /*11230*/  STSM.16.M88.4 [R82+0x6000], R36 ;  /* 0x0060002452007844 */ /* 0x0001e80000000200 */
[----:B------:R0:W-:Y:S01]  /*11240*/  STSM.16.M88.4 [R81+0x6000], R24 ;  /* 0x0060001851007844 */ /* 0x0001e20000000200 */
[----:B------:R-:W-:Y:S01]  /*11250*/  @!PT LDS RZ, [RZ] ;  /* 0x00000000fffff984 */ /* 0x000fe20000000800 */
[----:B------:R-:W-:Y:S01]  /*11260*/  @!PT LDS RZ, [RZ] ;  /* 0x00000000fffff984 */ /* 0x000fe20000000800 */
[----:B------:R-:W-:Y:S01]  /*11270*/  @!PT LDS RZ, [RZ] ;  /* 0x00000000fffff984 */ /* 0x000fe20000000800 */
[----:B------:R-:W-:Y:S01]  /*11280*/  @!PT LDS RZ, [RZ] ;  /* 0x00000000fffff984 */ /* 0x000fe20000000800 */
[----:B------:R1:W-:Y:S06]  /*11290*/  MEMBAR.ALL.CTA ;  /* 0x0000000000007992 */ /* 0x0003ec0000008000 */
[----:B-1----:R-:W1:Y:S01]  /*112a0*/  FENCE.VIEW.ASYNC.S ;  /* 0x00000000000073c6 */ /* 0x002e620000000000 */
[----:B------:R-:W-:Y:S01]  /*112b0*/  ISETP.GT.AND P1, PT, R0, R5, PT ;  /* 0x000000050000720c */ /* 0x000fe20003f24270 */
        /* <DEDUP_REMOVED lines=52> */
[----:B-1----:R-:W-:Y:S01]  /*11600*/  NOP ;  /* 0x0000000000007918 */ /* 0x002fe20000000000 */
[----:B0-----:R-:W-:Y:S05]  /*11610*/  @P1 BRA `(.L_x_523) ;  /* 0xffffffd000ac1947 */ /* 0x001fea000383ffff */
.L_x_511:
[----:B------:R-:W-:Y:S05]  /*11620*/  WARPSYNC.ALL ;  /* 0x0000000000007948 */ /* 0x000fea0003800000 */
[----:B------:R-:W-:Y:S06]  /*11630*/  BAR.ARV 0x8, 0x200 ;  /* 0x0208000000007b1d */ /* 0x000fec0000002000 */
[----:B------:R-:W-:Y:S05]  /*11640*/  @!P0 BRA `(.L_x_524) ;  /* 0x0000000000048947 */ /* 0x000fea0003800000 */
[----:B------:R-:W-:Y:S01]  /*11650*/  BPT.TRAP 0x1 ;  /* 0x000000040000795c */ /* 0x000fe20000300000 */
.L_x_524:
[----:B------:R-:W2:Y:S01]  /*11660*/  LDL R0, [R1] ;  /* 0x0000000001007983 */ /* 0x000ea20000100800 */
[----:B------:R-:W-:Y:S01]  /*11670*/  IMAD R5, R142, 0x8, R2 ;  /* 0x000000088e057824 */ /* 0x000fe200078e0202 */
[----:B--2---:R-:W-:-:S04]  /*11680*/  SHF.L.U32 R0, R0, 0x1f, RZ ;  /* 0x0000001f00007819 */ /* 0x004fc800000006ff */
[----:B------:R0:W1:Y:S01]  /*11690*/  SYNCS.PHASECHK.TRANS64.TRYWAIT P1, [R5+URZ+0x2d850], R0 ;  /* 0x02d85000050075a7 */ /* 0x000062000802017f */
[----:B------:R-:W-:Y:S05]  /*116a0*/  @!P0 BRA `(.L_x_525) ;  /* 0x0000000000048947 */ /* 0x000fea0003800000 */
[----:B------:R-:W-:Y:S01]  /*116b0*/  BPT.TRAP 0x1 ;  /* 0x000000040000795c */ /* 0x000fe20000300000 */
.L_x_525:
[----:B------:R-:W2:Y:S01]  /*116c0*/  LDL.LU R7, [R1+0x84] ;  /* 0x0000840001077983 */ /* 0x000ea20000300800 */
[----:B------:R-:W-:Y:S02]  /*116d0*/  VIADD R2, R2, 0x400 ;  /* 0x0000040002027836 */ /* 0x000fe40000000000 */
[----:B------:R-:W-:-:S03]  /*116e0*/  IMAD.MOV.U32 R11, RZ, RZ, 0x40000040 ;  /* 0x40000040ff0b7424 */ /* 0x000fc600078e00ff */
[----:B------:R-:W-:-:S04]  /*116f0*/  SHF.R.U32.HI R2, RZ, 0x4, R2 ;  /* 0x00000004ff027819 */ /* 0x000fc80000011602 */
[----:B------:R-:W-:-:S04]  /*11700*/  LOP3.LUT R2, R2, 0x3fff, RZ, 0xc0, !PT ;  /* 0x00003fff02027812 */ /* 0x000fc800078ec0ff */
[----:B------:R-:W-:Y:S02]  /*11710*/  LOP3.LUT R13, R2, 0x2000000, RZ, 0xfc, !PT ;  /* 0x02000000020d7812 */ /* 0x000fe400078efcff */
[----:B--2--5:R-:W-:Y:S01]  /*11720*/  LOP3.LUT R10, R7, 0x10000, RZ, 0xfc, !PT ;  /* 0x00010000070a7812 */ /* 0x024fe200078efcff */
[----:B-1----:R-:W-:Y:S06]  /*11730*/  @P1 BRA `(.L_x_526) ;  /* 0x0000000000081947 */ /* 0x002fec0003800000 */
[----:B------:R-:W1:Y:S02]  /*11740*/  SYNCS.PHASECHK.TRANS64.TRYWAIT P1, [R5+URZ+0x2d850], R0 ;  /* 0x02d85000050075a7 */ /* 0x000e64000802017f */
[----:B-1----:R-:W-:Y:S05]  /*11750*/  @!P1 BRA `(.L_x_527) ;  /* 0x000000b000dc9947 */ /* 0x002fea0003800000 */
.L_x_526:
[----:B------:R-:W-:Y:S01]  /*11760*/  IMAD R12, R142, 0x600, R13 ;  /* 0x000006008e0c7824 */ /* 0x000fe200078e020d */
[----:B------:R-:W-:Y:S05]  /*11770*/  WARPSYNC.ALL ;  /* 0x0000000000007948 */ /* 0x000fea0003800000 */
[----:B------:R-:W-:Y:S01]  /*11780*/  IMAD.MOV.U32 R13, RZ, RZ, -0x7fffffe0 ;  /* 0x80000020ff0d7424 */ /* 0x000fe200078e00ff */
[C---:B------:R-:W-:Y:S01]  /*11790*/  R2UR UR4, R10.reuse ;  /* 0x000000000a0472ca */ /* 0x040fe200000e0000 */
[----:B------:R-:W-:Y:S01]  /*117a0*/  WARPGROUP.ARRIVE ;  /* 0x00000000000079c5 */ /* 0x000fe20000000000 */
[----:B------:R-:W-:Y:S01]  /*117b0*/  R2UR UR5, R11 ;  /* 0x000000000b0572ca */ /* 0x000fe200000e0000 */
[----:B------:R-:W-:Y:S01]  /*117c0*/  VIADD R14, R10, 0x2 ;  /* 0x000000020a0e7836 */ /* 0x000fe20000000000 */
[C---:B------:R-:W-:Y:S01]  /*117d0*/  R2UR UR6, R12.reuse ;  /* 0x000000000c0672ca */ /* 0x040fe200000e0000 */
[----:B------:R-:W-:Y:S01]  /*117e0*/  VIADD R20, R12, 0x40 ;  /* 0x000000400c147836 */ /* 0x000fe20000000000 */
[----:B------:R-:W-:Y:S01]  /*117f0*/  R2UR UR7, R13 ;  /* 0x000000000d0772ca */ /* 0x000fe200000e0000 */
[----:B------:R-:W-:Y:S01]  /*11800*/  IMAD.MOV.U32 R15, RZ, RZ, 0x40000040 ;  /* 0x40000040ff0f7424 */ /* 0x000fe200078e00ff */
[----:B01----:R-:W0:Y:S01]  /*11810*/  SHFL.BFLY PT, R0, R3, 0x2, 0x1f ;  /* 0x0c401f0003007f89 */ /* 0x003e2200000e0000 */
[----:B------:R-:W-:-:S02]  /*11820*/  IMAD.MOV.U32 R21, RZ, RZ, -0x7fffffe0 ;  /* 0x80000020ff157424 */ /* 0x000fc400078e00ff */
[----:B------:R-:W-:Y:S01]  /*11830*/  IMAD.MOV.U32 R11, RZ, RZ, 0x40000040 ;  /* 0x40000040ff0b7424 */ /* 0x000fe200078e00ff */
[----:B------:R-:W1:Y:S01]  /*11840*/  SHFL.BFLY PT, R7, R4, 0x2, 0x1f ;  /* 0x0c401f0004077f89 */ /* 0x000e6200000e0000 */
[----:B------:R-:W-:Y:S02]  /*11850*/  IMAD.MOV.U32 R13, RZ, RZ, -0x7fffffe0 ;  /* 0x80000020ff0d7424 */ /* 0x000fe400078e00ff */
[----:B------:R-:W-:Y:S02]  /*11860*/  IMAD.MOV.U32 R49, RZ, RZ, RZ ;  /* 0x000000ffff317224 */ /* 0x000fe400078e00ff */
[----:B------:R-:W-:Y:S02]  /*11870*/  IMAD.MOV.U32 R2, RZ, RZ, RZ ;  /* 0x000000ffff027224 */ /* 0x000fe400078e00ff */
[----:B------:R-:W-:Y:S01]  /*11880*/  HGMMA.64x96x16.F32.BF16 R88, gdesc[UR4].tnspB, R88, gsb0 ;  /* 0x41600000045879f0 */ /* 0x000fe20008001858 */
[----:B------:R-:W-:Y:S01]  /*11890*/  R2UR UR4, R14 ;  /* 0x000000000e0472ca */ /* 0x000fe200000e0000 */
[----:B------:R-:W-:Y:S01]  /*118a0*/  VIADD R14, R10, 0x4 ;  /* 0x000000040a0e7836 */ /* 0x000fe20000000000 */
[----:B------:R-:W-:Y:S01]  /*118b0*/  R2UR UR5, R15 ;  /* 0x000000000f0572ca */ /* 0x000fe200000e0000 */
[----:B------:R-:W-:Y:S01]  /*118c0*/  IMAD.MOV.U32 R15, RZ, RZ, 0x40000040 ;  /* 0x40000040ff0f7424 */ /* 0x000fe200078e00ff */
[----:B------:R-:W-:Y:S01]  /*118d0*/  R2UR UR6, R20 ;  /* 0x00000000140672ca */ /* 0x000fe200000e0000 */
[----:B------:R-:W-:Y:S01]  /*118e0*/  VIADD R20, R12, 0x80 ;  /* 0x000000800c147836 */ /* 0x000fe20000000000 */
[----:B------:R-:W-:Y:S01]  /*118f0*/  R2UR UR7, R21 ;  /* 0x00000000150772ca */ /* 0x000fe200000e0000 */
[----:B------:R-:W-:-:S02]  /*11900*/  IMAD.MOV.U32 R21, RZ, RZ, -0x7fffffe0 ;  /* 0x80000020ff157424 */ /* 0x000fc400078e00ff */
[----:B0-----:R-:W-:Y:S01]  /*11910*/  FADD.FTZ R0, R0, R3 ;  /* 0x0000000300007221 */ /* 0x001fe20000010000 */
[----:B------:R-:W-:Y:S02]  /*11920*/  IMAD.MOV.U32 R3, RZ, RZ, -0x800000 ;  /* 0xff800000ff037424 */ /* 0x000fe400078e00ff */
[----:B-1----:R-:W-:Y:S02]  /*11930*/  FADD.FTZ R8, R7, R4 ;  /* 0x0000000407087221 */ /* 0x002fe40000010000 */
[----:B------:R-:W0:Y:S01]  /*11940*/  SHFL.BFLY PT, R7, R0, 0x1, 0x1f ;  /* 0x0c201f0000077f89 */ /* 0x000e2200000e0000 */
[----:B------:R-:W-:Y:S02]  /*11950*/  WARPGROUP.DEPBAR.LE gsb0, 0x0 ;  /* 0x00008000000079c5 */ /* 0x000fe40000010000 */
[----:B------:R-:W-:-:S06]  /*11960*/  WARPGROUP.ARRIVE ;  /* 0x00000000000079c5 */ /* 0x000fcc0000000000 */
        /* <DEDUP_REMOVED lines=8> */
[----:B------:R-:W-:Y:S01]  /*119f0*/  IMAD.MOV.U32 R21, RZ, RZ, -0x7fffffe0 ;  /* 0x80000020ff157424 */ /* 0x000fe200078e00ff */
[----:B------:R-:W-:Y:S02]  /*11a00*/  WARPGROUP.DEPBAR.LE gsb0, 0x0 ;  /* 0x00008000000079c5 */ /* 0x000fe40000010000 */
[----:B------:R-:W-:-:S09]  /*11a10*/  WARPGROUP.ARRIVE ;  /* 0x00000000000079c5 */ /* 0x000fd20000000000 */
        /* <DEDUP_REMOVED lines=24> */
[C---:B------:R-:W-:Y:S01]  /*11ba0*/  VIADD R14, R10.reuse, 0x604 ;  /* 0x000006040a0e7836 */ /* 0x040fe20000000000 */
[----:B------:R-:W-:Y:S01]  /*11bb0*/  R2UR UR5, R15 ;  /* 0x000000000f0572ca */ /* 0x000fe200000e0000 */
[----:B------:R-:W-:Y:S01]  /*11bc0*/  VIADD R10, R10, 0x606 ;  /* 0x000006060a0a7836 */ /* 0x000fe20000000000 */
[----:B------:R-:W-:Y:S01]  /*11bd0*/  R2UR UR6, R20 ;  /* 0x00000000140672ca */ /* 0x000fe200000e0000 */
[C---:B------:R-:W-:Y:S01]  /*11be0*/  VIADD R20, R12.reuse, 0x180 ;  /* 0x000001800c147836 */ /* 0x040fe20000000000 */
[----:B------:R-:W-:Y:S01]  /*11bf0*/  R2UR UR7, R21 ;  /* 0x00000000150772ca */ /* 0x000fe200000e0000 */
[----:B------:R-:W-:Y:S01]  /*11c00*/  IMAD.MOV.U32 R21, RZ, RZ, -0x7fffffe0 ;  /* 0x80000020ff157424 */ /* 0x000fe200078e00ff */
[----:B------:R-:W-:Y:S01]  /*11c10*/  MOV R15, 0x40000040 ;  /* 0x40000040000f7802 */ /* 0x000fe20000000f00 */
[----:B------:R-:W-:Y:S01]  /*11c20*/  VIADD R12, R12, 0x1c0 ;  /* 0x000001c00c0c7836 */ /* 0x000fe20000000000 */
[----:B------:R-:W-:-:S02]  /*11c30*/  WARPGROUP.DEPBAR.LE gsb0, 0x0 ;  /* 0x00008000000079c5 */ /* 0x000fc40000010000 */
[----:B------:R-:W-:-:S07]  /*11c40*/  WARPGROUP.ARRIVE ;  /* 0x00000000000079c5 */ /* 0x000fce0000000000 */
[----:B------:R-:W-:Y:S01]  /*11c50*/  HGMMA.64x96x16.F32.BF16 R88, gdesc[UR4].tnspB, R88, gsb0 ;  /* 0x41600000045879f0 */ /* 0x000fe20008001858 */
[----:B------:R-:W-:Y:S02]  /*11c60*/  R2UR UR4, R14 ;  /* 0x000000000e0472ca */ /* 0x000fe400000e0000 */
[----:B------:R-:W-:Y:S02]  /*11c70*/  R2UR UR5, R15 ;  /* 0x000000000f0572ca */ /* 0x000fe400000e0000 */
[----:B------:R-:W-:Y:S02]  /*11c80*/  R2UR UR6, R20 ;  /* 0x00000000140672ca */ /* 0x000fe400000e0000 */
[----:B------:R-:W-:Y:S01]  /*11c90*/  R2UR UR7, R21 ;  /* 0x00000000150772ca */ /* 0x000fe200000e0000 */
[----:B------:R-:W-:Y:S02]  /*11ca0*/  WARPGROUP.DEPBAR.LE gsb0, 0x0 ;  /* 0x00008000000079c5 */ /* 0x000fe40000010000 */
[----:B------:R-:W-:-:S10]  /*11cb0*/  WARPGROUP.ARRIVE ;  /* 0x00000000000079c5 */ /* 0x000fd40000000000 */
[----:B------:R-:W-:Y:S01]  /*11cc0*/  HGMMA.64x96x16.F32.BF16 R88, gdesc[UR4].tnspB, R88, gsb0 ;  /* 0x41600000045879f0 */ /* 0x000fe20008001858 */
[----:B------:R-:W-:Y:S02]  /*11cd0*/  R2UR UR4, R10 ;  /* 0x000000000a0472ca */ /* 0x000fe400000e0000 */
[----:B------:R-:W-:Y:S02]  /*11ce0*/  R2UR UR5, R11 ;  /* 0x000000000b0572ca */ /* 0x000fe400000e0000 */
[----:B------:R-:W-:Y:S01]  /*11cf0*/  R2UR UR6, R12 ;  /* 0x000000000c0672ca */ /* 0x000fe200000e0000 */
[----:B------:R-:W1:Y:S01]  /*11d00*/  SHFL.BFLY PT, R11, R8, 0x1, 0x1f ;  /* 0x0c201f00080b7f89 */ /* 0x000e6200000e0000 */
[----:B------:R-:W-:Y:S01]  /*11d10*/  R2UR UR7, R13 ;  /* 0x000000000d0772ca */ /* 0x000fe200000e0000 */
[----:B0-----:R-:W-:Y:S01]  /*11d20*/  FADD.FTZ R12, R0, R7 ;  /* 0x00000007000c7221 */ /* 0x001fe20000010000 */
[----:B------:R-:W-:Y:S02]  /*11d30*/  IMAD.U32 R7, RZ, RZ, UR45 ;  /* 0x0000002dff077e24 */ /* 0x000fe4000f8e00ff */
[----:B------:R-:W-:-:S02]  /*11d40*/  IMAD.U32 R13, RZ, RZ, UR45 ;  /* 0x0000002dff0d7e24 */ /* 0x000fc4000f8e00ff */
[----:B------:R-:W-:Y:S01]  /*11d50*/  FSETP.NE.FTZ.AND P1, PT, R12, RZ, PT ;  /* 0x000000ff0c00720b */ /* 0x000fe20003f35000 */
[----:B------:R-:W-:-:S12]  /*11d60*/  IMAD.MOV.U32 R0, RZ, RZ, -0x800000 ;  /* 0xff800000ff007424 */ /* 0x000fd800078e00ff */
[----:B------:R-:W0:Y:S01]  /*11d70*/  @P1 MUFU.LG2 R10, R12 ;  /* 0x0000000c000a1308 */ /* 0x000e220000000c00 */
[----:B------:R-:W-:Y:S01]  /*11d80*/  @P1 FMUL.FTZ R7, R7, 0.69314718246459960938 ;  /* 0x3f31721807071820 */ /* 0x000fe20000410000 */
[----:B-1----:R-:W-:-:S06]  /*11d90*/  FADD.FTZ R11, R8, R11 ;  /* 0x0000000b080b7221 */ /* 0x002fcc0000010000 */
[----:B------:R-:W-:Y:S01]  /*11da0*/  @P1 MUFU.RCP R49, R12 ;  /* 0x0000000c00311308 */ /* 0x000fe20000001000 */
[----:B------:R-:W-:Y:S01]  /*11db0*/  FSETP.NE.FTZ.AND P2, PT, R11, RZ, PT ;  /* 0x000000ff0b00720b */ /* 0x000fe20003f55000 */
[----:B0-----:R-:W-:-:S04]  /*11dc0*/  @P1 FMUL.FTZ R10, R10, 0.69314718246459960938 ;  /* 0x3f3172180a0a1820 */ /* 0x001fc80000410000 */
[----:B------:R-:W-:-:S08]  /*11dd0*/  @P1 FFMA.FTZ R3, R7, R6, R10 ;  /* 0x0000000607031223 */ /* 0x000fd0000001000a */
[----:B------:R-:W0:Y:S01]  /*11de0*/  @P2 MUFU.LG2 R4, R11 ;  /* 0x0000000b00042308 */ /* 0x000e220000000c00 */
[----:B------:R-:W-:-:S07]  /*11df0*/  @P2 FMUL.FTZ R13, R13, 0.69314718246459960938 ;  /* 0x3f3172180d0d2820 */ /* 0x000fce0000410000 */
[----:B------:R1:W2:Y:S01]  /*11e00*/  @P2 MUFU.RCP R2, R11 ;  /* 0x0000000b00022308 */ /* 0x0002a20000001000 */
[----:B0-----:R-:W-:-:S04]  /*11e10*/  @P2 FMUL.FTZ R4, R4, 0.69314718246459960938 ;  /* 0x3f31721804042820 */ /* 0x001fc80000410000 */
[----:B------:R-:W-:Y:S01]  /*11e20*/  @P2 FFMA.FTZ R0, R13, R9, R4 ;  /* 0x000000090d002223 */ /* 0x000fe20000010004 */
[----:B------:R-:W-:Y:S02]  /*11e30*/  WARPGROUP.DEPBAR.LE gsb0, 0x0 ;  /* 0x00008000000079c5 */ /* 0x000fe40000010000 */
[----:B------:R-:W-:-:S06]  /*11e40*/  WARPGROUP.ARRIVE ;  /* 0x00000000000079c5 */ /* 0x000fcc0000000000 */
[----:B------:R-:W-:Y:S03]  /*11e50*/  HGMMA.64x96x16.F32.BF16 R88, gdesc[UR4].tnspB, R88, gsb0 ;  /* 0x41600000045879f0 */ /* 0x000fe60008001858 */
[----:B------:R-:W-:Y:S02]  /*11e60*/  WARPGROUP.DEPBAR.LE gsb0, 0x0 ;  /* 0x00008000000079c5 */ /* 0x000fe40000010000 */
[----:B-12---:R-:W-:Y:S05]  /*11e70*/  @!P0 BRA `(.L_x_528) ;  /* 0x0000000000048947 */ /* 0x006fea0003800000 */
[----:B------:R-:W-:Y:S01]  /*11e80*/  BPT.TRAP 0x1 ;  /* 0x000000040000795c */ /* 0x000fe20000300000 */
.L_x_528:
[----:B------:R-:W2:Y:S01]  /*11e90*/  LDL.LU R6, [R1] ;  /* 0x0000000001067983 */ /* 0x000ea20000300800 */
[----:B------:R-:W-:Y:S02]  /*11ea0*/  VIADD R142, R142, 0x1 ;  /* 0x000000018e8e7836 */ /* 0x000fe40000000000 */
[-C--:B------:R-:W-:Y:S01]  /*11eb0*/  FMUL.FTZ R20, R88, R49.reuse ;  /* 0x0000003158147220 */ /* 0x080fe20000410000 */
[----:B------:R-:W-:Y:S02]  /*11ec0*/  VIADD R5, R5, 0x2d860 ;  /* 0x0002d86005057836 */ /* 0x000fe40000000000 */
[-C--:B------:R-:W-:Y:S01]  /*11ed0*/  FMUL.FTZ R21, R89, R49.reuse ;  /* 0x0000003159157220 */ /* 0x080fe20000410000 */
[----:B------:R-:W-:Y:S01]  /*11ee0*/  IMAD.U32 R4, RZ, RZ, UR38 ;  /* 0x00000026ff047e24 */ /* 0x000fe2000f8e00ff */
[----:B------:R-:W-:Y:S01]  /*11ef0*/  ISETP.NE.AND P1, PT, R142, 0x2, PT ;  /* 0x000000028e00780c */ /* 0x000fe20003f25270 */
[-C--:B------:R-:W-:Y:S01]  /*11f00*/  FMUL.FTZ R28, R92, R49.reuse ;  /* 0x000000315c1c7220 */ /* 0x080fe20000410000 */
[-C--:B------:R-:W-:Y:S01]  /*11f10*/  FMUL.FTZ R29, R93, R49.reuse ;  /* 0x000000315d1d7220 */ /* 0x080fe20000410000 */
[-C--:B------:R-:W-:Y:S01]  /*11f20*/  FMUL.FTZ R30, R96, R49.reuse ;  /* 0x00000031601e7220 */ /* 0x080fe20000410000 */
[----:B------:R-:W-:Y:S01]  /*11f30*/  PRMT R5, R4, 0x654, R5 ;  /* 0x0000065404057816 */ /* 0x000fe20000000005 */
[-C--:B------:R-:W-:Y:S01]  /*11f40*/  FMUL.FTZ R31, R97, R49.reuse ;  /* 0x00000031611f7220 */ /* 0x080fe20000410000 */
[----:B------:R-:W-:Y:S01]  /*11f50*/  SEL R4, RZ, 0x1, P1 ;  /* 0x00000001ff047807 */ /* 0x000fe20000800000 */
[-C--:B------:R-:W-:Y:S01]  /*11f60*/  FMUL.FTZ R32, R100, R49.reuse ;  /* 0x0000003164207220 */ /* 0x080fe20000410000 */
[----:B------:R0:W-:Y:S01]  /*11f70*/  SYNCS.ARRIVE.TRANS64.RED.A1T0 RZ, [R5+URZ], RZ ;  /* 0x000000ff05ff79a7 */ /* 0x0001e2000810043f */
        /* <DEDUP_REMOVED lines=42> */
[----:B------:R-:W-:Y:S01]  /*12220*/  SEL R142, R142, RZ, P1 ;  /* 0x000000ff8e8e7207 */ /* 0x000fe20000800000 */
[----:B------:R-:W-:Y:S01]  /*12230*/  UIADD3 UR37, UR37, 0x1, URZ ;  /* 0x0000000125257890 */ /* 0x000fe2000fffe03f */
[----:B--2---:R-:W-:-:S05]  /*12240*/  LOP3.LUT R6, R6, R4, RZ, 0x3c, !PT ;  /* 0x0000000406067212 */ /* 0x004fca00078e3cff */
[----:B------:R0:W-:Y:S06]  /*12250*/  STL [R1], R6 ;  /* 0x0000000601007387 */ /* 0x0001ec0000100800 */
.L_x_469:
[----:B------:R-:W-:Y:S05]  /*12260*/  WARPSYNC.ALL ;  /* 0x0000000000007948 */ /* 0x000fea0003800000 */
[----:B------:R-:W1:Y:S08]  /*12270*/  S2UR UR38, SR_CgaCtaId ;  /* 0x00000000002679c3 */ /* 0x000e700000008800 */
[----:B------:R-:W-:Y:S06]  /*12280*/  BAR.SYNC.DEFER_BLOCKING 0x5, 0x200 ;  /* 0x0148000000007b1d */ /* 0x000fec0000010000 */
[----:B------:R-:W-:Y:S01]  /*12290*/  UMOV UR4, 0x400 ;  /* 0x0000040000047882 */ /* 0x000fe20000000000 */
[----:B------:R-:W-:Y:S01]  /*122a0*/  BSSY B0, `(.L_x_529) ;  /* 0x00002b9000007945 */ /* 0x000fe20003800000 */
[----:B-1----:R-:W-:-:S06]  /*122b0*/  ULEA UR4, UR38, UR4, 0x18 ;  /* 0x0000000426047291 */ /* 0x002fcc000f8ec03f */
[----:B------:R-:W-:-:S05]  /*122c0*/  IMAD.U32 R2, RZ, RZ, UR4 ;  /* 0x00000004ff027e24 */ /* 0x000fca000f8e00ff */
[----:B------:R1:W2:Y:S01]  /*122d0*/  LDS.128 R96, [R2+0x2d8d0] ;  /* 0x02d8d00002607984 */ /* 0x0002a20000000c00 */
[----:B------:R-:W-:Y:S06]  /*122e0*/  BAR.ARV 0x4, 0x200 ;  /* 0x0108000000007b1d */ /* 0x000fec0000002000 */
[----:B------:R-:W-:Y:S05]  /*122f0*/  @P0 BRA `(.L_x_530) ;  /* 0x0000001c00f00947 */ /* 0x000fea0003800000 */
[----:B------:R-:W3:Y:S01]  /*12300*/  LDL R4, [R1+0x114] ;  /* 0x0001140001047983 */ /* 0x000ee20000100800 */
[----:B------:R-:W-:-:S03]  /*12310*/  ULDC UR4, c[0x0][0xad4] ;  /* 0x0002b50000047ab9 */ /* 0x000fc60000000800 */
[----:B------:R-:W4:Y:S04]  /*12320*/  LDL.LU R74, [R1+0x94] ;  /* 0x00009400014a7983 */ /* 0x000f280000300800 */
[----:B------:R-:W2:Y:S04]  /*12330*/  LDL.LU R81, [R1+0x9c] ;  /* 0x00009c0001517983 */ /* 0x000ea80000300800 */
[----:B------:R-:W2:Y:S01]  /*12340*/  LDL.LU R80, [R1+0xa0] ;  /* 0x0000a00001507983 */ /* 0x000ea20000300800 */
[----:B0-----:R-:W0:Y:S01]  /*12350*/  S2R R5, SR_SWINHI ;  /* 0x0000000000057919 */ /* 0x001e220000002f00 */
[----:B------:R-:W-:-:S02]  /*12360*/  MOV R72, R2 ;  /* 0x0000000200487202 */ /* 0x000fc40000000f00 */
[----:B0-----:R-:W-:-:S03]  /*12370*/  MOV R73, R5 ;  /* 0x0000000500497202 */ /* 0x001fc60000000f00 */
[----:B---3--:R-:W-:-:S03]  /*12380*/  IMAD.WIDE R4, R4, 0x2, R72 ;  /* 0x0000000204047825 */ /* 0x008fc600078e0248 */
[----:B------:R-:W-:-:S04]  /*12390*/  IADD3 R27, P4, R4, 0x20, RZ ;  /* 0x00000020041b7810 */ /* 0x000fc80007f9e0ff */
[----:B------:R-:W-:Y:S02]  /*123a0*/  LOP3.LUT R6, R27, 0x180, RZ, 0xc0, !PT ;  /* 0x000001801b067812 */ /* 0x000fe400078ec0ff */
[----:B------:R-:W-:Y:S02]  /*123b0*/  IADD3 R75, P3, R4, 0x3000, RZ ;  /* 0x00003000044b7810 */ /* 0x000fe40007f7e0ff */
[----:B------:R-:W-:Y:S02]  /*123c0*/  SHF.R.U64 R6, R6, 0x3, RZ ;  /* 0x0000000306067819 */ /* 0x000fe400000012ff */
[----:B------:R-:W-:Y:S02]  /*123d0*/  IADD3 R79, P0, R4, 0x6020, RZ ;  /* 0x00006020044f7810 */ /* 0x000fe40007f1e0ff */
[----:B------:R-:W-:Y:S02]  /*123e0*/  LOP3.LUT R12, R6, R27, RZ, 0x3c, !PT ;  /* 0x0000001b060c7212 */ /* 0x000fe400078e3cff */
[----:B------:R-:W-:Y:S01]  /*123f0*/  LOP3.LUT R6, R75, 0x180, RZ, 0xc0, !PT ;  /* 0x000001804b067812 */ /* 0x000fe200078ec0ff */
[----:B------:R-:W-:Y:S01]  /*12400*/  IMAD.X R11, RZ, RZ, R5, P0 ;  /* 0x000000ffff0b7224 */ /* 0x000fe200000e0605 */
[----:B----4-:R-:W-:-:S02]  /*12410*/  ISETP.NE.AND P0, PT, R74, RZ, PT ;  /* 0x000000ff4a00720c */ /* 0x010fc40003f05270 */
[----:B------:R-:W-:-:S04]  /*12420*/  SHF.R.U64 R6, R6, 0x3, RZ ;  /* 0x0000000306067819 */ /* 0x000fc800000012ff */
[----:B------:R-:W-:Y:S02]  /*12430*/  LOP3.LUT R14, R6, R75, RZ, 0x3c, !PT ;  /* 0x0000004b060e7212 */ /* 0x000fe400078e3cff */
[----:B------:R-:W-:Y:S01]  /*12440*/  SEL R75, R74, UR4, P0 ;  /* 0x000000044a4b7c07 */ /* 0x000fe20008000000 */
[----:B------:R-:W-:Y:S05]  /*12450*/  WARPSYNC.ALL ;  /* 0x0000000000007948 */ /* 0x000fea0003800000 */
[C---:B------:R-:W-:Y:S02]  /*12460*/  LOP3.LUT R7, R4.reuse, 0x180, RZ, 0xc0, !PT ;  /* 0x0000018004077812 */ /* 0x040fe400078ec0ff */
[----:B------:R-:W-:-:S02]  /*12470*/  IADD3 R8, P2, R4, 0x3020, RZ ;  /* 0x0000302004087810 */ /* 0x000fc40007f5e0ff */
[----:B------:R-:W-:Y:S01]  /*12480*/  IADD3 R77, P1, R4, 0x6000, RZ ;  /* 0x00006000044d7810 */ /* 0x000fe20007f3e0ff */
[--C-:B------:R-:W-:Y:S01]  /*12490*/  IMAD.X R13, RZ, RZ, R5.reuse, P4 ;  /* 0x000000ffff0d7224 */ /* 0x100fe200020e0605 */
[----:B------:R-:W-:Y:S01]  /*124a0*/  SHF.R.U64 R7, R7, 0x3, RZ ;  /* 0x0000000307077819 */ /* 0x000fe200000012ff */
[----:B------:R-:W-:Y:S01]  /*124b0*/  IMAD.X R15, RZ, RZ, R5, P3 ;  /* 0x000000ffff0f7224 */ /* 0x000fe200018e0605 */
[----:B------:R-:W-:Y:S01]  /*124c0*/  LOP3.LUT R10, R77, 0x180, RZ, 0xc0, !PT ;  /* 0x000001804d0a7812 */ /* 0x000fe200078ec0ff */
[----:B------:R-:W-:Y:S01]  /*124d0*/  ULDC.64 UR4, c[0x0][0xc00] ;  /* 0x0003000000047ab9 */ /* 0x000fe20000000a00 */
[----:B------:R-:W-:Y:S01]  /*124e0*/  LOP3.LUT R4, R7, R4, RZ, 0x3c, !PT ;  /* 0x0000000407047212 */ /* 0x000fe200078e3cff */
[----:B------:R-:W-:Y:S01]  /*124f0*/  ULDC.64 UR6, c[0x0][0xc08] ;  /* 0x0003020000067ab9 */ /* 0x000fe20000000a00 */
[----:B------:R-:W-:Y:S02]  /*12500*/  LOP3.LUT R7, R8, 0x180, RZ, 0xc0, !PT ;  /* 0x0000018008077812 */ /* 0x000fe400078ec0ff */
[----:B------:R-:W-:-:S02]  /*12510*/  LOP3.LUT R26, R79, 0x180, RZ, 0xc0, !PT ;  /* 0x000001804f1a7812 */ /* 0x000fc400078ec0ff */
[----:B------:R-:W-:Y:S02]  /*12520*/  SHF.R.U64 R7, R7, 0x3, RZ ;  /* 0x0000000307077819 */ /* 0x000fe400000012ff */
[----:B------:R-:W-:Y:S02]  /*12530*/  SHF.R.U64 R10, R10, 0x3, RZ ;  /* 0x000000030a0a7819 */ /* 0x000fe400000012ff */
[----:B------:R-:W-:Y:S01]  /*12540*/  SHF.R.U64 R26, R26, 0x3, RZ ;  /* 0x000000031a1a7819 */ /* 0x000fe200000012ff */
[--C-:B------:R-:W-:Y:S01]  /*12550*/  IMAD.X R25, RZ, RZ, R5.reuse, P2 ;  /* 0x000000ffff197224 */ /* 0x100fe200010e0605 */
[----:B------:R-:W-:Y:S01]  /*12560*/  LOP3.LUT R24, R7, R8, RZ, 0x3c, !PT ;  /* 0x0000000807187212 */ /* 0x000fe200078e3cff */
[----:B------:R-:W-:Y:S01]  /*12570*/  IMAD.X R9, RZ, RZ, R5, P1 ;  /* 0x000000ffff097224 */ /* 0x000fe200008e0605 */
[----:B------:R-:W-:Y:S02]  /*12580*/  MOV R27, R4 ;  /* 0x00000004001b7202 */ /* 0x000fe40000000f00 */
[----:B------:R-:W-:-:S02]  /*12590*/  LOP3.LUT R8, R10, R77, RZ, 0x3c, !PT ;  /* 0x0000004d0a087212 */ /* 0x000fc400078e3cff */
[----:B------:R-:W-:Y:S02]  /*125a0*/  F2FP.BF16.F32.PACK_AB R4, R21, R20 ;  /* 0x000000141504723e */ /* 0x000fe400000010ff */
[----:B------:R-:W-:Y:S02]  /*125b0*/  F2FP.BF16.F32.PACK_AB R5, R51, R50 ;  /* 0x000000323305723e */ /* 0x000fe400000010ff */
[----:B------:R-:W-:Y:S02]  /*125c0*/  F2FP.BF16.F32.PACK_AB R6, R29, R28 ;  /* 0x0000001c1d06723e */ /* 0x000fe400000010ff */
[----:B------:R-:W-:Y:S01]  /*125d0*/  F2FP.BF16.F32.PACK_AB R7, R53, R52 ;  /* 0x000000343507723e */ /* 0x000fe200000010ff */
[----:B------:R-:W-:Y:S01]  /*125e0*/  BAR.SYNC.DEFER_BLOCKING 0x1, 0x180 ;  /* 0x0046000000007b1d */ /* 0x000fe20000010000 */
[----:B------:R-:W-:Y:S02]  /*125f0*/  LOP3.LUT R10, R26, R79, RZ, 0x3c, !PT ;  /* 0x0000004f1a0a7212 */ /* 0x000fe400078e3cff */
[----:B------:R-:W-:-:S02]  /*12600*/  MOV R79, R12 ;  /* 0x0000000c004f7202 */ /* 0x000fc40000000f00 */
[----:B------:R-:W-:Y:S02]  /*12610*/  MOV R74, R14 ;  /* 0x0000000e004a7202 */ /* 0x000fe40000000f00 */
[----:B------:R-:W-:Y:S02]  /*12620*/  F2FP.BF16.F32.PACK_AB R12, R31, R30 ;  /* 0x0000001e1f0c723e */ /* 0x000fe400000010ff */
[----:B------:R-:W-:Y:S02]  /*12630*/  F2FP.BF16.F32.PACK_AB R13, R55, R54 ;  /* 0x00000036370d723e */ /* 0x000fe400000010ff */
[----:B------:R-:W-:Y:S02]  /*12640*/  F2FP.BF16.F32.PACK_AB R14, R33, R32 ;  /* 0x00000020210e723e */ /* 0x000fe400000010ff */
[----:B------:R-:W-:Y:S02]  /*12650*/  F2FP.BF16.F32.PACK_AB R15, R57, R56 ;  /* 0x00000038390f723e */ /* 0x000fe400000010ff */
[----:B------:R-:W-:-:S02]  /*12660*/  MOV R78, R24 ;  /* 0x00000018004e7202 */ /* 0x000fc40000000f00 */
[----:B------:R-:W-:Y:S02]  /*12670*/  F2FP.BF16.F32.PACK_AB R24, R35, R34 ;  /* 0x000000222318723e */ /* 0x000fe400000010ff */
[----:B------:R-:W-:Y:S02]  /*12680*/  F2FP.BF16.F32.PACK_AB R25, R59, R58 ;  /* 0x0000003a3b19723e */ /* 0x000fe400000010ff */
[----:B------:R-:W-:Y:S01]  /*12690*/  F2FP.BF16.F32.PACK_AB R26, R37, R36 ;  /* 0x00000024251a723e */ /* 0x000fe200000010ff */
[----:B------:R0:W-:Y:S01]  /*126a0*/  STSM.16.M88.4 [R27], R4 ;  /* 0x000000041b007844 */ /* 0x0001e20000000200 */
[----:B------:R-:W-:Y:S02]  /*126b0*/  MOV R77, R8 ;  /* 0x00000008004d7202 */ /* 0x000fe40000000f00 */
[----:B------:R-:W-:Y:S01]  /*126c0*/  MOV R76, R10 ;  /* 0x0000000a004c7202 */ /* 0x000fe20000000f00 */
[----:B------:R3:W-:Y:S01]  /*126d0*/  STSM.16.M88.4 [R79], R12 ;  /* 0x0000000c4f007844 */ /* 0x0007e20000000200 */
[----:B------:R-:W-:-:S02]  /*126e0*/  F2FP.BF16.F32.PACK_AB R8, R43, R42 ;  /* 0x0000002a2b08723e */ /* 0x000fc400000010ff */
[----:B------:R-:W-:Y:S02]  /*126f0*/  F2FP.BF16.F32.PACK_AB R9, R67, R66 ;  /* 0x000000424309723e */ /* 0x000fe400000010ff */
[----:B------:R-:W-:Y:S02]  /*12700*/  F2FP.BF16.F32.PACK_AB R10, R45, R44 ;  /* 0x0000002c2d0a723e */ /* 0x000fe400000010ff */
[----:B------:R-:W-:Y:S02]  /*12710*/  F2FP.BF16.F32.PACK_AB R11, R69, R68 ;  /* 0x00000044450b723e */ /* 0x000fe400000010ff */
[----:B0-----:R-:W-:Y:S02]  /*12720*/  F2FP.BF16.F32.PACK_AB R27, R61, R60 ;  /* 0x0000003c3d1b723e */ /* 0x001fe400000010ff */
[----:B------:R-:W-:Y:S02]  /*12730*/  F2FP.BF16.F32.PACK_AB R4, R39, R38 ;  /* 0x000000262704723e */ /* 0x000fe400000010ff */
[----:B------:R-:W-:-:S02]  /*12740*/  F2FP.BF16.F32.PACK_AB R5, R63, R62 ;  /* 0x0000003e3f05723e */ /* 0x000fc400000010ff */
[----:B------:R-:W-:Y:S02]  /*12750*/  F2FP.BF16.F32.PACK_AB R6, R41, R40 ;  /* 0x000000282906723e */ /* 0x000fe400000010ff */
[----:B------:R-:W-:Y:S02]  /*12760*/  F2FP.BF16.F32.PACK_AB R7, R65, R64 ;  /* 0x000000404107723e */ /* 0x000fe400000010ff */
[----:B---3--:R-:W-:Y:S02]  /*12770*/  F2FP.BF16.F32.PACK_AB R12, R47, R46 ;  /* 0x0000002e2f0c723e */ /* 0x008fe400000010ff */
[----:B------:R-:W-:Y:S02]  /*12780*/  F2FP.BF16.F32.PACK_AB R13, R71, R70 ;  /* 0x00000046470d723e */ /* 0x000fe400000010ff */
[----:B------:R-:W-:Y:S02]  /*12790*/  F2FP.BF16.F32.PACK_AB R14, R49, R48 ;  /* 0x00000030310e723e */ /* 0x000fe400000010ff */
[----:B------:R-:W-:Y:S01]  /*127a0*/  F2FP.BF16.F32.PACK_AB R15, R135, R134 ;  /* 0x00000086870f723e */ /* 0x000fe200000010ff */
[----:B------:R2:W-:Y:S04]  /*127b0*/  STSM.16.M88.4 [R74], R24 ;  /* 0x000000184a007844 */ /* 0x0005e80000000200 */
[----:B------:R-:W-:Y:S04]  /*127c0*/  STSM.16.M88.4 [R78], R4 ;  /* 0x000000044e007844 */ /* 0x000fe80000000200 */
[----:B------:R0:W-:Y:S04]  /*127d0*/  STSM.16.M88.4 [R77], R8 ;  /* 0x000000084d007844 */ /* 0x0001e80000000200 */
[----:B------:R3:W-:Y:S01]  /*127e0*/  STSM.16.M88.4 [R76], R12 ;  /* 0x0000000c4c007844 */ /* 0x0007e20000000200 */
[----:B------:R-:W-:Y:S01]  /*127f0*/  BAR.SYNC.DEFER_BLOCKING 0x1, 0x180 ;  /* 0x0046000000007b1d */ /* 0x000fe20000010000 */
[----:B------:R-:W-:-:S04]  /*12800*/  ISETP.NE.U32.AND P0, PT, RZ, UR4, PT ;  /* 0x00000004ff007c0c */ /* 0x000fc8000bf05070 */
[----:B------:R-:W-:Y:S02]  /*12810*/  ISETP.NE.AND.EX P0, PT, RZ, UR5, PT, P0 ;  /* 0x00000005ff007c0c */ /* 0x000fe4000bf05300 */
[----:B--2---:R-:W-:Y:S01]  /*12820*/  IADD3 R24, P1, R81, UR4, RZ ;  /* 0x0000000451187c10 */ /* 0x004fe2000ff3e0ff */
[----:B------:R-:W-:-:S03]  /*12830*/  IMAD.MOV.U32 R74, RZ, RZ, RZ ;  /* 0x000000ffff4a7224 */ /* 0x000fc600078e00ff */
[----:B------:R-:W-:-:S07]  /*12840*/  IADD3.X R25, R80, UR5, RZ, P1, !PT ;  /* 0x0000000550197c10 */ /* 0x000fce0008ffe4ff */
[----:B------:R-:W5:Y:S01]  /*12850*/  @P0 LDG.E R74, desc[UR42][R24.64] ;  /* 0x0000002a184a0981 */ /* 0x000f62000c1e1900 */
[----:B------:R-:W-:-:S04]  /*12860*/  ISETP.NE.U32.AND P3, PT, RZ, UR6, PT ;  /* 0x00000006ff007c0c */ /* 0x000fc8000bf65070 */
[----:B------:R-:W-:Y:S01]  /*12870*/  ISETP.NE.AND.EX P3, PT, RZ, UR7, PT, P3 ;  /* 0x00000007ff007c0c */ /* 0x000fe2000bf65330 */
[----:B0-----:R-:W-:Y:S01]  /*12880*/  IMAD.MOV.U32 R10, RZ, RZ, 0x9b8 ;  /* 0x000009b8ff0a7424 */ /* 0x001fe200078e00ff */
[----:B------:R-:W-:Y:S02]  /*12890*/  ISETP.GT.AND P2, PT, R75, 0x1, PT ;  /* 0x000000014b00780c */ /* 0x000fe40003f44270 */
[----:B------:R-:W0:Y:S02]  /*128a0*/  LDC R75, c[0x0][0xbe8] ;  /* 0x0002fa00ff4b7b82 */ /* 0x000e240000000800 */
[----:B------:R-:W-:-:S07]  /*128b0*/  SEL R10, R10, 0x978, P2 ;  /* 0x000009780a0a7807 */ /* 0x000fce0001000000 */
[----:B------:R-:W-:Y:S01]  /*128c0*/  @P3 IADD3 R4, P1, R81, UR6, RZ ;  /* 0x0000000651043c10 */ /* 0x000fe2000ff3e0ff */
[----:B------:R-:W-:Y:S02]  /*128d0*/  ULDC UR6, c[0x0][0xa88] ;  /* 0x0002a20000067ab9 */ /* 0x000fe40000000800 */
[----:B------:R-:W-:Y:S01]  /*128e0*/  IMAD.U32 R26, RZ, RZ, UR6 ;  /* 0x00000006ff1a7e24 */ /* 0x000fe2000f8e00ff */
[----:B------:R-:W-:Y:S01]  /*128f0*/  @P3 IADD3.X R5, R80, UR7, RZ, P1, !PT ;  /* 0x0000000750053c10 */ /* 0x000fe20008ffe4ff */
[----:B------:R3:W2:Y:S04]  /*12900*/  LDC.64 R6, c[0x0][R10+0x218] ;  /* 0x000086000a067b82 */ /* 0x0006a80000000a00 */
[----:B------:R4:W5:Y:S04]  /*12910*/  @P3 LDG.E R26, desc[UR42][R4.64] ;  /* 0x0000002a041a3981 */ /* 0x000968000c1e1900 */
[----:B------:R3:W1:Y:S08]  /*12920*/  LDC.64 R8, c[0x0][R10+0x228] ;  /* 0x00008a000a087b82 */ /* 0x0006700000000a00 */
[----:B----4-:R3:W4:Y:S01]  /*12930*/  LDC.64 R4, c[0x0][R10+0x220] ;  /* 0x000088000a047b82 */ /* 0x0107220000000a00 */
[----:B0-----:R-:W-:Y:S01]  /*12940*/  ISETP.NE.AND P1, PT, R75, 0x1, PT ;  /* 0x000000014b00780c */ /* 0x001fe20003f25270 */
[----:B---3--:R-:W-:-:S12]  /*12950*/  @P3 BRA `(.L_x_531) ;  /* 0x0000000000103947 */ /* 0x008fd80003800000 */
[----:B------:R-:W-:Y:S05]  /*12960*/  @!P0 BRA `(.L_x_531) ;  /* 0x00000000000c8947 */ /* 0x000fea0003800000 */
[----:B------:R-:W3:Y:S04]  /*12970*/  LDG.E R11, desc[UR42][R24.64] ;  /* 0x0000002a180b7981 */ /* 0x000ee8000c1e1900 */
[----:B-----5:R-:W3:Y:S02]  /*12980*/  LDG.E R26, desc[UR42][R24.64+0x4] ;  /* 0x0000042a181a7981 */ /* 0x020ee4000c1e1900 */
[----:B---3--:R-:W-:-:S07]  /*12990*/  IMAD.IADD R26, R26, 0x1, -R11 ;  /* 0x000000011a1a7824 */ /* 0x008fce00078e0a0b */
.L_x_531:
[----:B------:R-:W3:Y:S01]  /*129a0*/  LDL.LU R12, [R1+0x98] ;  /* 0x00009800010c7983 */ /* 0x000ee20000300800 */
[----:B------:R-:W0:Y:S03]  /*129b0*/  LDC.64 R10, c[0x0][R10+0x210] ;  /* 0x000084000a0a7b82 */ /* 0x000e260000000a00 */
[----:B------:R-:W2:Y:S04]  /*129c0*/  LDL.LU R15, [R1+0xd8] ;  /* 0x0000d800010f7983 */ /* 0x000ea80000300800 */
[----:B------:R-:W4:Y:S01]  /*129d0*/  LDL R24, [R1+0x110] ;  /* 0x0001100001187983 */ /* 0x000f220000100800 */
[----:B------:R-:W-:Y:S01]  /*129e0*/  ISETP.NE.U32.AND P0, PT, RZ, UR4, PT ;  /* 0x00000004ff007c0c */ /* 0x000fe2000bf05070 */
[----:B------:R-:W1:Y:S02]  /*129f0*/  @P1 LDC R77, c[0x0][0xbec] ;  /* 0x0002fb00ff4d1b82 */ /* 0x000e640000000800 */
[----:B------:R-:W4:Y:S04]  /*12a00*/  LDL R80, [R1+0xa4] ;  /* 0x0000a40001507983 */ /* 0x000f280000100800 */
[----:B------:R-:W4:Y:S01]  /*12a10*/  LDL R78, [R1+0xb0] ;  /* 0x0000b000014e7983 */ /* 0x000f220000100800 */
[----:B------:R-:W-:Y:S01]  /*12a20*/  ISETP.NE.AND.EX P0, PT, RZ, UR5, PT, P0 ;  /* 0x00000005ff007c0c */ /* 0x000fe2000bf05300 */
[----:B------:R-:W0:Y:S02]  /*12a30*/  @P1 LDC R79, c[0x0][0xbf0] ;  /* 0x0002fc00ff4f1b82 */ /* 0x000e240000000800 */
[----:B------:R-:W4:Y:S04]  /*12a40*/  LDL R82, [R1+0x10c] ;  /* 0x00010c0001527983 */ /* 0x000f280000100800 */
[----:B------:R-:W4:Y:S01]  /*12a50*/  LDL R81, [R1+0xe0] ;  /* 0x0000e00001517983 */ /* 0x000f220000100800 */
[----:B---3--:R-:W-:-:S02]  /*12a60*/  SEL R14, R12, RZ, !P0 ;  /* 0x000000ff0c0e7207 */ /* 0x008fc40004000000 */
[----:B------:R-:W3:Y:S01]  /*12a70*/  LDC.64 R12, c[0x0][0xba8] ;  /* 0x0002ea00ff0c7b82 */ /* 0x000ee20000000a00 */
[----:B--2---:R-:W-:Y:S02]  /*12a80*/  SEL R15, R15, RZ, !P0 ;  /* 0x000000ff0f0f7207 */ /* 0x004fe40004000000 */
[----:B----4-:R-:W-:-:S04]  /*12a90*/  IMAD R5, R5, R14, RZ ;  /* 0x0000000e05057224 */ /* 0x010fc800078e02ff */
[----:B------:R-:W-:Y:S02]  /*12aa0*/  IMAD R27, R4, R15, R5 ;  /* 0x0000000f041b7224 */ /* 0x000fe400078e0205 */
[-C--:B------:R-:W-:Y:S02]  /*12ab0*/  IMAD R15, R7, R137.reuse, RZ ;  /* 0x00000089070f7224 */ /* 0x080fe400078e02ff */
[----:B------:R-:W-:-:S04]  /*12ac0*/  IMAD.WIDE.U32 R6, R6, R137, RZ ;  /* 0x0000008906067225 */ /* 0x000fc800078e00ff */
[----:B------:R-:W-:-:S04]  /*12ad0*/  IMAD.WIDE.U32 R4, R4, R14, RZ ;  /* 0x0000000e04047225 */ /* 0x000fc800078e00ff */
[----:B------:R-:W-:Y:S01]  /*12ae0*/  IMAD R24, R80, 0xc0, R24 ;  /* 0x000000c050187824 */ /* 0x000fe200078e0218 */
[----:B-----5:R-:W-:Y:S01]  /*12af0*/  IADD3 R6, P0, P3, R4, R6, R74 ;  /* 0x0000000604067210 */ /* 0x020fe20007b1e04a */
[----:B------:R-:W-:Y:S02]  /*12b00*/  IMAD.IADD R76, R7, 0x1, R15 ;  /* 0x00000001074c7824 */ /* 0x000fe400078e020f */
[----:B-1----:R-:W-:Y:S01]  /*12b10*/  @P1 IMAD.HI.U32 R4, R24, R77, RZ ;  /* 0x0000004d18041227 */ /* 0x002fe200078e00ff */
[----:B------:R-:W-:Y:S01]  /*12b20*/  SEL R25, R78, RZ, P2 ;  /* 0x000000ff4e197207 */ /* 0x000fe20001000000 */
[----:B---3--:R-:W1:Y:S02]  /*12b30*/  @!P2 LDC R12, c[0x0][0xb50] ;  /* 0x0002d400ff0cab82 */ /* 0x008e640000000800 */
[----:B------:R-:W-:Y:S02]  /*12b40*/  IMAD.IADD R7, R5, 0x1, R27 ;  /* 0x0000000105077824 */ /* 0x000fe400078e021b */
[----:B------:R-:W-:Y:S01]  /*12b50*/  IMAD.MOV.U32 R5, RZ, RZ, R24 ;  /* 0x000000ffff057224 */ /* 0x000fe200078e0018 */
[----:B0-----:R-:W-:Y:S01]  /*12b60*/  @P1 SHF.R.U32.HI R5, RZ, R79, R4 ;  /* 0x0000004fff051219 */ /* 0x001fe20000011604 */
[-C--:B------:R-:W-:Y:S01]  /*12b70*/  IMAD R27, R9, R25.reuse, RZ ;  /* 0x00000019091b7224 */ /* 0x080fe200078e02ff */
[----:B------:R-:W-:Y:S01]  /*12b80*/  SHF.R.S32.HI R15, RZ, 0x1f, R74 ;  /* 0x0000001fff0f7819 */ /* 0x000fe2000001144a */
[----:B------:R-:W-:Y:S01]  /*12b90*/  IMAD.WIDE.U32 R8, R8, R25, RZ ;  /* 0x0000001908087225 */ /* 0x000fe200078e00ff */
[----:B------:R-:W0:Y:S03]  /*12ba0*/  @!P2 LDC R13, c[0x0][0xb54] ;  /* 0x0002d500ff0dab82 */ /* 0x000e260000000800 */
[----:B------:R-:W-:Y:S01]  /*12bb0*/  IMAD.MOV R25, RZ, RZ, -R5 ;  /* 0x000000ffff197224 */ /* 0x000fe200078e0a05 */
[----:B------:R-:W-:Y:S01]  /*12bc0*/  IADD3.X R7, R7, R76, R15, P0, P3 ;  /* 0x0000004c07077210 */ /* 0x000fe200007e640f */
[----:B------:R-:W-:Y:S01]  /*12bd0*/  IMAD.IADD R27, R9, 0x1, R27 ;  /* 0x00000001091b7824 */ /* 0x000fe200078e021b */
[----:B------:R-:W-:-:S02]  /*12be0*/  IADD3 R8, P0, P3, R5, R6, R8 ;  /* 0x0000000605087210 */ /* 0x000fc40007b1e008 */
[----:B------:R-:W-:Y:S01]  /*12bf0*/  SHF.R.S32.HI R4, RZ, 0x1f, R5 ;  /* 0x0000001fff047819 */ /* 0x000fe20000011405 */
[----:B------:R-:W-:-:S03]  /*12c00*/  IMAD R5, R75, R25, R24 ;  /* 0x000000194b057224 */ /* 0x000fc600078e0218 */
[----:B------:R-:W-:Y:S01]  /*12c10*/  IADD3.X R9, R4, R7, R27, P0, P3 ;  /* 0x0000000704097210 */ /* 0x000fe200007e641b */
[-C--:B------:R-:W-:Y:S01]  /*12c20*/  IMAD R4, R11, R5.reuse, RZ ;  /* 0x000000050b047224 */ /* 0x080fe200078e02ff */
[----:B------:R-:W-:Y:S01]  /*12c30*/  SHF.R.S32.HI R7, RZ, 0x1f, R5 ;  /* 0x0000001fff077819 */ /* 0x000fe20000011405 */
[----:B------:R-:W-:-:S04]  /*12c40*/  IMAD.WIDE.U32 R8, R10, R5, R8 ;  /* 0x000000050a087225 */ /* 0x000fc800078e0008 */
[----:B------:R-:W-:Y:S01]  /*12c50*/  IMAD R7, R10, R7, R4 ;  /* 0x000000070a077224 */ /* 0x000fe200078e0204 */
[----:B-1----:R-:W-:-:S03]  /*12c60*/  LEA R12, P0, R8, R12, 0x2 ;  /* 0x0000000c080c7211 */ /* 0x002fc600078010ff */
[----:B------:R-:W-:-:S05]  /*12c70*/  IMAD.IADD R4, R9, 0x1, R7 ;  /* 0x0000000109047824 */ /* 0x000fca00078e0207 */
[----:B0-----:R-:W-:Y:S01]  /*12c80*/  LEA.HI.X R13, R8, R13, R4, 0x2, P0 ;  /* 0x0000000d080d7211 */ /* 0x001fe200000f1404 */
[----:B------:R-:W-:Y:S01]  /*12c90*/  SHFL.IDX PT, R6, R12, 0x1, 0x1c1f ;  /* 0x003c1f000c067f89 */ /* 0x000fe200000e0000 */
[----:B------:R-:W-:-:S03]  /*12ca0*/  IMAD R10, R80, 0xc0, R82 ;  /* 0x000000c0500a7824 */ /* 0x000fc600078e0252 */
[----:B------:R-:W-:Y:S04]  /*12cb0*/  SHFL.IDX PT, R4, R12, RZ, 0x1c1f ;  /* 0x001c1fff0c047589 */ /* 0x000fe800000e0000 */
[----:B------:R-:W0:Y:S04]  /*12cc0*/  SHFL.IDX PT, R5, R13, RZ, 0x1c1f ;  /* 0x001c1fff0d057589 */ /* 0x000e2800000e0000 */
[----:B------:R-:W1:Y:S01]  /*12cd0*/  SHFL.IDX PT, R7, R13, 0x1, 0x1c1f ;  /* 0x003c1f000d077f89 */ /* 0x000e6200000e0000 */
[----:B------:R-:W-:Y:S01]  /*12ce0*/  IMAD R8, R26, R75, RZ ;  /* 0x0000004b1a087224 */ /* 0x000fe200078e02ff */
[----:B------:R-:W-:-:S02]  /*12cf0*/  LOP3.LUT P0, RZ, R81, 0x3, RZ, 0xc0, !PT ;  /* 0x0000000351ff7812 */ /* 0x000fc4000780c0ff */
[C---:B------:R-:W-:Y:S02]  /*12d00*/  IADD3 R9, R10.reuse, 0x8, RZ ;  /* 0x000000080a097810 */ /* 0x040fe40007ffe0ff */
[-C--:B------:R-:W-:Y:S02]  /*12d10*/  ISETP.GE.OR P3, PT, R10, R8.reuse, P0 ;  /* 0x000000080a00720c */ /* 0x080fe40000766670 */
[----:B------:R-:W-:-:S11]  /*12d20*/  ISETP.GE.OR P0, PT, R9, R8, P0 ;  /* 0x000000080900720c */ /* 0x000fd60000706670 */
[----:B0-----:R0:W-:Y:S04]  /*12d30*/  @!P3 ST.E desc[UR42][R4.64], R3 ;  /* 0x000000030400b985 */ /* 0x0011e8000c10192a */
[----:B-1----:R0:W-:Y:S01]  /*12d40*/  @!P0 ST.E desc[UR42][R6.64], R0 ;  /* 0x0000000006008985 */ /* 0x0021e2000c10192a */
[----:B------:R-:W-:Y:S05]  /*12d50*/  @P2 BRA `(.L_x_532) ;  /* 0x00000008002c2947 */ /* 0x000fea0003800000 */
[----:B------:R-:W0:Y:S01]  /*12d60*/  S2R R81, SR_TID.X ;  /* 0x0000000000517919 */ /* 0x000e220000002100 */
[----:B------:R-:W1:Y:S01]  /*12d70*/  @P1 LDC R12, c[0x0][0xbec] ;  /* 0x0002fb00ff0c1b82 */ /* 0x000e620000000800 */
[----:B------:R-:W-:-:S07]  /*12d80*/  ULDC.64 UR4, c[0x0][0xaa0] ;  /* 0x0002a80000047ab9 */ /* 0x000fce0000000a00 */
[----:B------:R-:W2:Y:S01]  /*12d90*/  @P1 LDC R45, c[0x0][0xbf0] ;  /* 0x0002fc00ff2d1b82 */ /* 0x000ea20000000800 */
[----:B0-----:R-:W-:-:S05]  /*12da0*/  VIADD R0, R81, 0xffffff80 ;  /* 0xffffff8051007836 */ /* 0x001fca0000000000 */
[----:B------:R-:W-:-:S04]  /*12db0*/  SHF.R.S32.HI R3, RZ, 0x1f, R0 ;  /* 0x0000001fff037819 */ /* 0x000fc80000011400 */
[----:B------:R-:W-:-:S04]  /*12dc0*/  LEA.HI R3, R3, R0, RZ, 0x2 ;  /* 0x0000000003037211 */ /* 0x000fc800078f10ff */
[----:B------:R-:W-:Y:S02]  /*12dd0*/  LOP3.LUT R5, R3, 0xfffffffc, RZ, 0xc0, !PT ;  /* 0xfffffffc03057812 */ /* 0x000fe400078ec0ff */
[----:B------:R-:W-:-:S03]  /*12de0*/  SHF.R.S32.HI R20, RZ, 0x2, R3 ;  /* 0x00000002ff147819 */ /* 0x000fc60000011403 */
[----:B------:R-:W-:-:S04]  /*12df0*/  IMAD.IADD R9, R0, 0x1, -R5 ;  /* 0x0000000100097824 */ /* 0x000fc800078e0a05 */
[----:B------:R-:W-:-:S04]  /*12e00*/  IMAD.SHL.U32 R21, R9, 0x8, RZ ;  /* 0x0000000809157824 */ /* 0x000fc800078e00ff */
[----:B------:R-:W-:-:S04]  /*12e10*/  IMAD R3, R20, 0x20, R21 ;  /* 0x0000002014037824 */ /* 0x000fc800078e0215 */
[----:B------:R-:W-:-:S03]  /*12e20*/  IMAD.WIDE R72, R3, 0x2, R72 ;  /* 0x0000000203487825 */ /* 0x000fc600078e0248 */
[C---:B------:R-:W-:Y:S01]  /*12e30*/  IADD3 R3, P5, R72.reuse, 0x7800, RZ ;  /* 0x0000780048037810 */ /* 0x040fe20007fbe0ff */
[----:B------:R-:W-:Y:S01]  /*12e40*/  IMAD R15, R15, UR4, RZ ;  /* 0x000000040f0f7c24 */ /* 0x000fe2000f8e02ff */
[C---:B------:R-:W-:Y:S02]  /*12e50*/  IADD3 R25, P0, R72.reuse, 0x1800, RZ ;  /* 0x0000180048197810 */ /* 0x040fe40007f1e0ff */
[----:B------:R-:W-:Y:S02]  /*12e60*/  LOP3.LUT R0, R3, 0x180, RZ, 0xc0, !PT ;  /* 0x0000018003007812 */ /* 0x000fe400078ec0ff */
[----:B------:R-:W-:Y:S01]  /*12e70*/  IADD3 R29, P2, R72, 0x3000, RZ ;  /* 0x00003000481d7810 */ /* 0x000fe20007f5e0ff */
[----:B------:R-:W-:Y:S01]  /*12e80*/  IMAD.WIDE.U32 R10, R74, UR4, RZ ;  /* 0x000000044a0a7c25 */ /* 0x000fe2000f8e00ff */
[----:B------:R-:W-:Y:S02]  /*12e90*/  SHF.R.U64 R0, R0, 0x3, RZ ;  /* 0x0000000300007819 */ /* 0x000fe400000012ff */
[----:B------:R-:W-:-:S02]  /*12ea0*/  IADD3 R33, P3, R72, 0x4800, RZ ;  /* 0x0000480048217810 */ /* 0x000fc40007f7e0ff */
[----:B------:R-:W-:Y:S01]  /*12eb0*/  IADD3 R37, P4, R72, 0x6000, RZ ;  /* 0x0000600048257810 */ /* 0x000fe20007f9e0ff */
[----:B------:R-:W-:Y:S01]  /*12ec0*/  IMAD R15, R74, UR5, R15 ;  /* 0x000000054a0f7c24 */ /* 0x000fe2000f8e020f */
[----:B------:R-:W-:Y:S01]  /*12ed0*/  LOP3.LUT R40, R0, R3, RZ, 0x3c, !PT ;  /* 0x0000000300287212 */ /* 0x000fe200078e3cff */
[----:B------:R-:W-:Y:S01]  /*12ee0*/  IMAD R0, R9, 0x60, R20 ;  /* 0x0000006009007824 */ /* 0x000fe200078e0214 */
[----:B------:R-:W-:Y:S01]  /*12ef0*/  LOP3.LUT R24, R25, 0x180, RZ, 0xc0, !PT ;  /* 0x0000018019187812 */ /* 0x000fe200078ec0ff */
[----:B------:R-:W-:Y:S01]  /*12f00*/  IMAD.X R41, RZ, RZ, R73, P5 ;  /* 0x000000ffff297224 */ /* 0x000fe200028e0649 */
[----:B------:R-:W-:Y:S02]  /*12f10*/  LOP3.LUT R28, R29, 0x180, RZ, 0xc0, !PT ;  /* 0x000001801d1c7812 */ /* 0x000fe400078ec0ff */
[----:B------:R-:W-:Y:S02]  /*12f20*/  LOP3.LUT R32, R33, 0x180, RZ, 0xc0, !PT ;  /* 0x0000018021207812 */ /* 0x000fe400078ec0ff */
[----:B------:R-:W-:Y:S01]  /*12f30*/  LOP3.LUT R36, R37, 0x180, RZ, 0xc0, !PT ;  /* 0x0000018025247812 */ /* 0x000fe200078ec0ff */
[----:B------:R-:W-:Y:S01]  /*12f40*/  IMAD.IADD R11, R11, 0x1, R15 ;  /* 0x000000010b0b7824 */ /* 0x000fe200078e020f */
[----:B------:R-:W-:Y:S01]  /*12f50*/  LOP3.LUT R5, R72, 0x180, RZ, 0xc0, !PT ;  /* 0x0000018048057812 */ /* 0x000fe200078ec0ff */
[----:B------:R-:W-:Y:S01]  /*12f60*/  IMAD R13, R80, 0xc0, R0 ;  /* 0x000000c0500d7824 */ /* 0x000fe200078e0200 */
[----:B------:R-:W-:Y:S01]  /*12f70*/  SHF.R.U64 R24, R24, 0x3, RZ ;  /* 0x0000000318187819 */ /* 0x000fe200000012ff */
[----:B------:R-:W-:Y:S01]  /*12f80*/  ULDC.64 UR4, c[0x0][0xae8] ;  /* 0x0002ba0000047ab9 */ /* 0x000fe20000000a00 */
[----:B------:R-:W-:Y:S01]  /*12f90*/  SHF.R.U64 R28, R28, 0x3, RZ ;  /* 0x000000031c1c7819 */ /* 0x000fe200000012ff */
[----:B------:R-:W5:Y:S01]  /*12fa0*/  LD.E.128 R40, desc[UR42][R40.64] ;  /* 0x0000002a28287980 */ /* 0x000f62000c101d00 */
[----:B------:R-:W-:-:S02]  /*12fb0*/  SHF.R.U64 R32, R32, 0x3, RZ ;  /* 0x0000000320207819 */ /* 0x000fc400000012ff */
[----:B------:R-:W-:Y:S01]  /*12fc0*/  SHF.R.U64 R36, R36, 0x3, RZ ;  /* 0x0000000324247819 */ /* 0x000fe200000012ff */
[----:B------:R-:W-:Y:S01]  /*12fd0*/  IMAD.WIDE.U32 R10, R137, UR4, R10 ;  /* 0x00000004890a7c25 */ /* 0x000fe2000f8e000a */
[----:B------:R-:W-:Y:S02]  /*12fe0*/  SHF.R.U64 R5, R5, 0x3, RZ ;  /* 0x0000000305057819 */ /* 0x000fe400000012ff */
[----:B------:R-:W-:Y:S01]  /*12ff0*/  LOP3.LUT R24, R24, R25, RZ, 0x3c, !PT ;  /* 0x0000001918187212 */ /* 0x000fe200078e3cff */
[----:B-1----:R-:W-:Y:S01]  /*13000*/  @P1 IMAD.HI.U32 R0, R13, R12, RZ ;  /* 0x0000000c0d001227 */ /* 0x002fe200078e00ff */
[----:B------:R-:W-:Y:S02]  /*13010*/  LOP3.LUT R28, R28, R29, RZ, 0x3c, !PT ;  /* 0x0000001d1c1c7212 */ /* 0x000fe400078e3cff */
[----:B------:R-:W-:Y:S01]  /*13020*/  LOP3.LUT R32, R32, R33, RZ, 0x3c, !PT ;  /* 0x0000002120207212 */ /* 0x000fe200078e3cff */
[--C-:B------:R-:W-:Y:S01]  /*13030*/  IMAD.X R25, RZ, RZ, R73.reuse, P0 ;  /* 0x000000ffff197224 */ /* 0x100fe200000e0649 */
[----:B------:R-:W-:Y:S01]  /*13040*/  LOP3.LUT R36, R36, R37, RZ, 0x3c, !PT ;  /* 0x0000002524247212 */ /* 0x000fe200078e3cff */
[--C-:B------:R-:W-:Y:S01]  /*13050*/  IMAD.X R29, RZ, RZ, R73.reuse, P2 ;  /* 0x000000ffff1d7224 */ /* 0x100fe200010e0649 */
[----:B------:R-:W-:Y:S01]  /*13060*/  SHF.R.S32.HI R9, RZ, 0x1f, R14 ;  /* 0x0000001fff097819 */ /* 0x000fe2000001140e */
[--C-:B------:R-:W-:Y:S01]  /*13070*/  IMAD.X R33, RZ, RZ, R73.reuse, P3 ;  /* 0x000000ffff217224 */ /* 0x100fe200018e0649 */
[----:B------:R-:W-:Y:S01]  /*13080*/  LOP3.LUT R72, R5, R72, RZ, 0x3c, !PT ;  /* 0x0000004805487212 */ /* 0x000fe200078e3cff */
[----:B------:R-:W-:Y:S01]  /*13090*/  IMAD.X R37, RZ, RZ, R73, P4 ;  /* 0x000000ffff257224 */ /* 0x000fe200020e0649 */
[----:B------:R-:W5:Y:S01]  /*130a0*/  LD.E.128 R24, desc[UR42][R24.64] ;  /* 0x0000002a18187980 */ /* 0x000f62000c101d00 */
[----:B------:R-:W-:Y:S01]  /*130b0*/  IMAD R11, R137, UR5, R11 ;  /* 0x00000005890b7c24 */ /* 0x000fe2000f8e020b */
[----:B------:R-:W-:Y:S01]  /*130c0*/  ULDC.64 UR4, c[0x0][0xaf0] ;  /* 0x0002bc0000047ab9 */ /* 0x000fe20000000a00 */
[----:B------:R-:W-:Y:S01]  /*130d0*/  IMAD.MOV.U32 R3, RZ, RZ, R13 ;  /* 0x000000ffff037224 */ /* 0x000fe200078e000d */
[----:B--2---:R-:W-:Y:S01]  /*130e0*/  @P1 SHF.R.U32.HI R3, RZ, R45, R0 ;  /* 0x0000002dff031219 */ /* 0x004fe20000011600 */
[----:B------:R-:W-:Y:S01]  /*130f0*/  IMAD R9, R9, UR4, RZ ;  /* 0x0000000409097c24 */ /* 0x000fe2000f8e02ff */
[----:B------:R0:W5:Y:S01]  /*13100*/  LD.E.128 R4, desc[UR42][R72.64] ;  /* 0x0000002a48047980 */ /* 0x000162000c101d00 */
[----:B------:R-:W-:Y:S01]  /*13110*/  IMAD.WIDE.U32 R10, R14, UR4, R10 ;  /* 0x000000040e0a7c25 */ /* 0x000fe2000f8e000a */
[----:B------:R-:W-:-:S02]  /*13120*/  SHF.R.S32.HI R0, RZ, 0x1f, R3 ;  /* 0x0000001fff007819 */ /* 0x000fc40000011403 */
[----:B------:R-:W5:Y:S01]  /*13130*/  LD.E.128 R28, desc[UR42][R28.64] ;  /* 0x0000002a1c1c7980 */ /* 0x000f62000c101d00 */
[----:B------:R-:W-:Y:S01]  /*13140*/  IMAD R9, R14, UR5, R9 ;  /* 0x000000050e097c24 */ /* 0x000fe2000f8e0209 */
[----:B------:R-:W-:Y:S02]  /*13150*/  ULDC.64 UR4, c[0x0][0xae0] ;  /* 0x0002b80000047ab9 */ /* 0x000fe40000000a00 */
[----:B------:R-:W5:Y:S01]  /*13160*/  LD.E.128 R32, desc[UR42][R32.64] ;  /* 0x0000002a20207980 */ /* 0x000f62000c101d00 */
[----:B------:R-:W-:-:S03]  /*13170*/  IMAD.MOV R12, RZ, RZ, -R3 ;  /* 0x000000ffff0c7224 */ /* 0x000fc600078e0a03 */
[----:B------:R-:W5:Y:S01]  /*13180*/  LD.E.128 R36, desc[UR42][R36.64] ;  /* 0x0000002a24247980 */ /* 0x000f62000c101d00 */
[----:B------:R-:W-:Y:S01]  /*13190*/  @!PT LDS RZ, [RZ] ;  /* 0x00000000fffff984 */ /* 0x000fe20000000800 */
[----:B------:R-:W-:Y:S01]  /*131a0*/  @!PT LDS RZ, [RZ] ;  /* 0x00000000fffff984 */ /* 0x000fe20000000800 */
[----:B------:R-:W-:Y:S01]  /*131b0*/  @!PT LDS RZ, [RZ] ;  /* 0x00000000fffff984 */ /* 0x000fe20000000800 */
[----:B------:R-:W-:Y:S01]  /*131c0*/  @!PT LDS RZ, [RZ] ;  /* 0x00000000fffff984 */ /* 0x000fe20000000800 */
[----:B------:R1:W-:Y:S06]  /*131d0*/  MEMBAR.ALL.CTA ;  /* 0x0000000000007992 */ /* 0x0003ec0000008000 */
[----:B-1----:R-:W1:Y:S01]  /*131e0*/  FENCE.VIEW.ASYNC.S ;  /* 0x00000000000073c6 */ /* 0x002e620000000000 */
[----:B------:R-:W-:Y:S02]  /*131f0*/  IMAD.IADD R11, R11, 0x1, R9 ;  /* 0x000000010b0b7824 */ /* 0x000fe400078e0209 */
[----:B------:R-:W-:-:S02]  /*13200*/  IMAD R0, R0, UR4, RZ ;  /* 0x0000000400007c24 */ /* 0x000fc4000f8e02ff */
[----:B------:R-:W-:Y:S02]  /*13210*/  IMAD R75, R75, R12, R13 ;  /* 0x0000000c4b4b7224 */ /* 0x000fe400078e020d */
[----:B------:R-:W-:-:S04]  /*13220*/  IMAD.WIDE.U32 R10, R3, UR4, R10 ;  /* 0x00000004030a7c25 */ /* 0x000fc8000f8e000a */
[----:B------:R-:W-:Y:S01]  /*13230*/  IMAD R9, R3, UR5, R0 ;  /* 0x0000000503097c24 */ /* 0x000fe2000f8e0200 */
[----:B------:R-:W-:Y:S01]  /*13240*/  SHF.R.S32.HI R3, RZ, 0x1f, R75 ;  /* 0x0000001fff037819 */ /* 0x000fe2000001144b */
[----:B------:R-:W-:Y:S01]  /*13250*/  ULDC.64 UR4, c[0x0][0xad8] ;  /* 0x0002b60000047ab9 */ /* 0x000fe20000000a00 */
[----:B------:R-:W-:Y:S02]  /*13260*/  VIADD R0, R2, 0x2d820 ;  /* 0x0002d82002007836 */ /* 0x000fe40000000000 */
[----:B------:R-:W-:Y:S02]  /*13270*/  IMAD.IADD R11, R11, 0x1, R9 ;  /* 0x000000010b0b7824 */ /* 0x000fe400078e0209 */
[----:B------:R-:W-:Y:S01]  /*13280*/  IMAD R12, R3, UR4, RZ ;  /* 0x00000004030c7c24 */ /* 0x000fe2000f8e02ff */
[----:B------:R-:W-:Y:S01]  /*13290*/  PRMT R0, RZ, 0x654, R0 ;  /* 0x00000654ff007816 */ /* 0x000fe20000000000 */
[----:B------:R-:W-:-:S04]  /*132a0*/  IMAD.WIDE.U32 R10, R75, UR4, R10 ;  /* 0x000000044b0a7c25 */ /* 0x000fc8000f8e000a */
[----:B------:R-:W-:Y:S01]  /*132b0*/  IMAD R9, R75, UR5, R12 ;  /* 0x000000054b097c24 */ /* 0x000fe2000f8e020c */
[----:B------:R-:W-:Y:S01]  /*132c0*/  ULDC.64 UR4, c[0x0][0xa80] ;  /* 0x0002a00000047ab9 */ /* 0x000fe20000000a00 */
[----:B-1----:R1:W-:Y:S02]  /*132d0*/  SYNCS.ARRIVE.TRANS64.RED.A1T0 RZ, [R0+URZ], RZ ;  /* 0x000000ff00ff79a7 */ /* 0x0023e4000810043f */
[----:B------:R-:W-:Y:S02]  /*132e0*/  IMAD.IADD R9, R11, 0x1, R9 ;  /* 0x000000010b097824 */ /* 0x000fe400078e0209 */
[C---:B------:R-:W-:Y:S02]  /*132f0*/  VIADD R44, R21.reuse, 0x40 ;  /* 0x00000040152c7836 */ /* 0x040fe40000000000 */
[----:B------:R-:W-:Y:S01]  /*13300*/  VIADD R47, R21, 0x20 ;  /* 0x00000020152f7836 */ /* 0x000fe20000000000 */
[----:B-1----:R-:W-:Y:S01]  /*13310*/  LEA R0, P0, R10, UR4, 0x1 ;  /* 0x000000040a007c11 */ /* 0x002fe2000f8008ff */
[----:B------:R-:W-:-:S03]  /*13320*/  UMOV UR4, 0xffffffff ;  /* 0xffffffff00047882 */ /* 0x000fc60000000000 */
[----:B------:R-:W-:Y:S02]  /*13330*/  LEA.HI.X R9, R10, UR5, R9, 0x1, P0 ;  /* 0x000000050a097c11 */ /* 0x000fe400080f0c09 */
[----:B------:R-:W-:Y:S02]  /*13340*/  SHF.R.S32.HI R46, RZ, 0x1f, R44 ;  /* 0x0000001fff2e7819 */ /* 0x000fe4000001142c */
[----:B------:R-:W-:Y:S01]  /*13350*/  SHF.R.S32.HI R48, RZ, 0x1f, R47 ;  /* 0x0000001fff307819 */ /* 0x000fe2000001142f */
[----:B0-----:R-:W-:Y:S06]  /*13360*/  BRA.DIV UR4, `(.L_x_533) ;  /* 0x0000009604ec7947 */ /* 0x001fec000b800000 */
[----:B------:R0:W1:Y:S04]  /*13370*/  SHFL.IDX PT, R3, R9, RZ, 0x1c1f ;  /* 0x001c1fff09037589 */ /* 0x00006800000e0000 */
[----:B------:R0:W2:Y:S02]  /*13380*/  SHFL.IDX PT, R14, R0, RZ, 0x1c1f ;  /* 0x001c1fff000e7589 */ /* 0x0000a400000e0000 */
.L_x_707:
[----:B------:R-:W-:Y:S01]  /*13390*/  IMAD R45, R80, 0xc0, R20 ;  /* 0x000000c0502d7824 */ /* 0x000fe200078e0214 */
[----:B------:R-:W-:Y:S04]  /*133a0*/  BSSY B1, `(.L_x_534) ;  /* 0x0000010000017945 */ /* 0x000fe80003800000 */
[----:B------:R-:W-:-:S13]  /*133b0*/  ISETP.GE.AND P0, PT, R45, R8, PT ;  /* 0x000000082d00720c */ /* 0x000fda0003f06270 */
[----:B------:R-:W-:Y:S05]  /*133c0*/  @P0 BRA `(.L_x_535) ;  /* 0x0000000000340947 */ /* 0x000fea0003800000 */
[----:B------:R-:W-:Y:S02]  /*133d0*/  ULDC UR4, c[0x0][0xac8] ;  /* 0x0002b20000047ab9 */ /* 0x000fe40000000800 */
[----:B------:R-:W-:Y:S02]  /*133e0*/  ISETP.GE.AND P0, PT, R21, UR4, PT ;  /* 0x0000000415007c0c */ /* 0x000fe4000bf06270 */
[----:B------:R-:W-:Y:S02]  /*133f0*/  ISETP.GE.AND P1, PT, R47, UR4, PT ;  /* 0x000000042f007c0c */ /* 0x000fe4000bf26270 */
[----:B------:R-:W-:-:S09]  /*13400*/  ISETP.GE.AND P2, PT, R44, UR4, PT ;  /* 0x000000042c007c0c */ /* 0x000fd2000bf46270 */
[----:B-1----:R-:W-:Y:S02]  /*13410*/  @!P0 IMAD.MOV.U32 R15, RZ, RZ, R3 ;  /* 0x000000ffff0f8224 */ /* 0x002fe400078e0003 */
[-C--:B--2---:R-:W-:Y:S02]  /*13420*/  @!P1 LEA R12, P3, R47, R14.reuse, 0x1 ;  /* 0x0000000e2f0c9211 */ /* 0x084fe400078608ff */
[C---:B------:R-:W-:Y:S01]  /*13430*/  @!P2 LEA R10, P4, R44.reuse, R14, 0x1 ;  /* 0x0000000e2c0aa211 */ /* 0x040fe200078808ff */
[----:B------:R-:W-:Y:S01]  /*13440*/  @!P0 IMAD.WIDE R14, R21, 0x2, R14 ;  /* 0x00000002150e8825 */ /* 0x000fe200078e020e */
[-C--:B------:R-:W-:Y:S02]  /*13450*/  @!P1 LEA.HI.X R13, R47, R3.reuse, R48, 0x1, P3 ;  /* 0x000000032f0d9211 */ /* 0x080fe400018f0c30 */
[----:B------:R-:W-:Y:S02]  /*13460*/  @!P2 LEA.HI.X R11, R44, R3, R46, 0x1, P4 ;  /* 0x000000032c0ba211 */ /* 0x000fe400020f0c2e */
[----:B-----5:R3:W-:Y:S04]  /*13470*/  @!P0 ST.E.128 desc[UR42][R14.64], R4 ;  /* 0x000000040e008985 */ /* 0x0207e8000c101d2a */
[----:B------:R3:W-:Y:S04]  /*13480*/  @!P1 ST.E.128 desc[UR42][R12.64], R28 ;  /* 0x0000001c0c009985 */ /* 0x0007e8000c101d2a */
[----:B------:R3:W-:Y:S02]  /*13490*/  @!P2 ST.E.128 desc[UR42][R10.64], R36 ;  /* 0x000000240a00a985 */ /* 0x0007e4000c101d2a */
.L_x_535:
[----:B------:R-:W-:Y:S05]  /*134a0*/  BSYNC B1 ;  /* 0x0000000000017941 */ /* 0x000fea0003800000 */
.L_x_534:
[----:B------:R-:W-:-:S03]  /*134b0*/  UMOV UR4, 0xffffffff ;  /* 0xffffffff00047882 */ /* 0x000fc60000000000 */
[----:B------:R-:W-:Y:S05]  /*134c0*/  BRA.DIV UR4, `(.L_x_536) ;  /* 0x0000009604c87947 */ /* 0x000fea000b800000 */
[----:B-1----:R1:W4:Y:S04]  /*134d0*/  SHFL.IDX PT, R3, R9, 0x1, 0x1c1f ;  /* 0x003c1f0009037f89 */ /* 0x00232800000e0000 */
[----:B--23--:R1:W2:Y:S02]  /*134e0*/  SHFL.IDX PT, R14, R0, 0x1, 0x1c1f ;  /* 0x003c1f00000e7f89 */ /* 0x00c2a400000e0000 */
.L_x_711:
[----:B-----5:R-:W-:-:S05]  /*134f0*/  VIADD R5, R45, 0x60 ;  /* 0x000000602d057836 */ /* 0x020fca0000000000 */
[----:B------:R-:W-:-:S13]  /*13500*/  ISETP.GE.AND P0, PT, R5, R8, PT ;  /* 0x000000080500720c */ /* 0x000fda0003f06270 */
[----:B------:R-:W-:Y:S05]  /*13510*/  @P0 BRA `(.L_x_537) ;  /* 0x0000001800440947 */ /* 0x000fea0003800000 */
[----:B------:R-:W-:Y:S02]  /*13520*/  ULDC UR4, c[0x0][0xac8] ;  /* 0x0002b20000047ab9 */ /* 0x000fe40000000800 */
[----:B------:R-:W-:Y:S02]  /*13530*/  ISETP.GE.AND P1, PT, R21, UR4, PT ;  /* 0x0000000415007c0c */ /* 0x000fe4000bf26270 */
[----:B------:R-:W-:-:S11]  /*13540*/  ISETP.GE.AND P2, PT, R47, UR4, PT ;  /* 0x000000042f007c0c */ /* 0x000fd6000bf46270 */
[----:B----4-:R-:W-:Y:S02]  /*13550*/  @!P1 IMAD.MOV.U32 R15, RZ, RZ, R3 ;  /* 0x000000ffff0f9224 */ /* 0x010fe400078e0003 */
[----:B--2---:R-:W-:Y:S01]  /*13560*/  @!P2 LEA R6, P0, R47, R14, 0x1 ;  /* 0x0000000e2f06a211 */ /* 0x004fe200078008ff */
[----:B------:R-:W-:-:S03]  /*13570*/  @!P1 IMAD.WIDE R4, R21, 0x2, R14 ;  /* 0x0000000215049825 */ /* 0x000fc600078e020e */
[----:B------:R-:W-:Y:S02]  /*13580*/  @!P2 LEA.HI.X R7, R47, R3, R48, 0x1, P0 ;  /* 0x000000032f07a211 */ /* 0x000fe400000f0c30 */
[----:B------:R-:W-:Y:S01]  /*13590*/  ISETP.GE.AND P0, PT, R44, UR4, PT ;  /* 0x000000042c007c0c */ /* 0x000fe2000bf06270 */
[----:B------:R2:W-:Y:S04]  /*135a0*/  @!P1 ST.E.128 desc[UR42][R4.64], R24 ;  /* 0x0000001804009985 */ /* 0x0005e8000c101d2a */
[----:B------:R2:W-:Y:S08]  /*135b0*/  @!P2 ST.E.128 desc[UR42][R6.64], R32 ;  /* 0x000000200600a985 */ /* 0x0005f0000c101d2a */
[----:B------:R-:W-:Y:S05]  /*135c0*/  @P0 BRA `(.L_x_537) ;  /* 0x0000001800180947 */ /* 0x000fea0003800000 */
[----:B------:R-:W-:-:S04]  /*135d0*/  LEA R14, P0, R44, R14, 0x1 ;  /* 0x0000000e2c0e7211 */ /* 0x000fc800078008ff */
[----:B------:R-:W-:-:S05]  /*135e0*/  LEA.HI.X R15, R44, R3, R46, 0x1, P0 ;  /* 0x000000032c0f7211 */ /* 0x000fca00000f0c2e */
[----:B------:R3:W-:Y:S01]  /*135f0*/  ST.E.128 desc[UR42][R14.64], R40 ;  /* 0x000000280e007985 */ /* 0x0007e2000c101d2a */
[----:B------:R-:W-:Y:S05]  /*13600*/  BRA `(.L_x_537) ;  /* 0x0000001800087947 */ /* 0x000fea0003800000 */
.L_x_532:
[----:B------:R-:W-:Y:S01]  /*13610*/  ULDC.64 UR4, c[0x0][0xb08] ;  /* 0x0002c20000047ab9 */ /* 0x000fe20000000a00 */
[----:B------:R-:W1:Y:S01]  /*13620*/  @P1 LDC R11, c[0x0][0xbec] ;  /* 0x0002fb00ff0b1b82 */ /* 0x000e620000000800 */
[----:B------:R-:W-:Y:S01]  /*13630*/  IMAD R15, R15, UR4, RZ ;  /* 0x000000040f0f7c24 */ /* 0x000fe2000f8e02ff */
[----:B0-----:R-:W-:Y:S01]  /*13640*/  SHF.R.S32.HI R3, RZ, 0x1f, R14 ;  /* 0x0000001fff037819 */ /* 0x001fe2000001140e */
[----:B------:R-:W-:-:S04]  /*13650*/  IMAD.WIDE.U32 R4, R74, UR4, RZ ;  /* 0x000000044a047c25 */ /* 0x000fc8000f8e00ff */
[----:B------:R-:W-:Y:S01]  /*13660*/  IMAD R15, R74, UR5, R15 ;  /* 0x000000054a0f7c24 */ /* 0x000fe2000f8e020f */
[----:B------:R-:W0:Y:S01]  /*13670*/  @P1 LDC R0, c[0x0][0xbf0] ;  /* 0x0002fc00ff001b82 */ /* 0x000e220000000800 */
[----:B------:R-:W-:Y:S02]  /*13680*/  ULDC.64 UR4, c[0x0][0xb38] ;  /* 0x0002ce0000047ab9 */ /* 0x000fe40000000a00 */
[----:B------:R-:W-:Y:S02]  /*13690*/  IMAD.IADD R5, R5, 0x1, R15 ;  /* 0x0000000105057824 */ /* 0x000fe400078e020f */
[----:B------:R-:W-:-:S04]  /*136a0*/  IMAD.WIDE.U32 R4, R137, UR4, R4 ;  /* 0x0000000489047c25 */ /* 0x000fc8000f8e0004 */
[----:B------:R-:W-:Y:S01]  /*136b0*/  IMAD R5, R137, UR5, R5 ;  /* 0x0000000589057c24 */ /* 0x000fe2000f8e0205 */
[----:B------:R-:W-:Y:S02]  /*136c0*/  ULDC.64 UR4, c[0x0][0xb40] ;  /* 0x0002d00000047ab9 */ /* 0x000fe40000000a00 */
[----:B------:R-:W-:Y:S02]  /*136d0*/  IMAD R3, R3, UR4, RZ ;  /* 0x0000000403037c24 */ /* 0x000fe4000f8e02ff */
[----:B------:R-:W-:-:S04]  /*136e0*/  IMAD.WIDE.U32 R4, R14, UR4, R4 ;  /* 0x000000040e047c25 */ /* 0x000fc8000f8e0004 */
[----:B------:R-:W-:Y:S01]  /*136f0*/  IMAD R7, R14, UR5, R3 ;  /* 0x000000050e077c24 */ /* 0x000fe2000f8e0203 */
[----:B------:R-:W-:Y:S01]  /*13700*/  ULDC.64 UR4, c[0x0][0xb48] ;  /* 0x0002d20000047ab9 */ /* 0x000fe20000000a00 */
[----:B-1----:R-:W-:-:S04]  /*13710*/  @P1 IMAD.HI.U32 R11, R24, R11, RZ ;  /* 0x0000000b180b1227 */ /* 0x002fc800078e00ff */
[----:B------:R-:W-:Y:S02]  /*13720*/  IMAD.IADD R5, R5, 0x1, R7 ;  /* 0x0000000105057824 */ /* 0x000fe400078e0207 */
[----:B------:R-:W-:Y:S01]  /*13730*/  IMAD.MOV.U32 R3, RZ, RZ, R24 ;  /* 0x000000ffff037224 */ /* 0x000fe200078e0018 */
[----:B0-----:R-:W-:Y:S01]  /*13740*/  @P1 SHF.R.U32.HI R3, RZ, R0, R11 ;  /* 0x00000000ff031219 */ /* 0x001fe2000001160b */
[----:B------:R-:W-:-:S03]  /*13750*/  IMAD.WIDE.U32 R4, R78, UR4, R4 ;  /* 0x000000044e047c25 */ /* 0x000fc6000f8e0004 */
[--C-:B------:R-:W-:Y:S01]  /*13760*/  SHF.R.S32.HI R0, RZ, 0x1f, R3.reuse ;  /* 0x0000001fff007819 */ /* 0x100fe20000011403 */
[----:B------:R-:W-:Y:S02]  /*13770*/  IMAD.MOV R6, RZ, RZ, -R3 ;  /* 0x000000ffff067224 */ /* 0x000fe400078e0a03 */
[----:B------:R-:W-:Y:S01]  /*13780*/  IMAD R5, R78, UR5, R5 ;  /* 0x000000054e057c24 */ /* 0x000fe2000f8e0205 */
[----:B------:R-:W-:Y:S01]  /*13790*/  ULDC.64 UR4, c[0x0][0xb30] ;  /* 0x0002cc0000047ab9 */ /* 0x000fe20000000a00 */
[----:B------:R-:W-:Y:S02]  /*137a0*/  VIADD R7, R2, 0x2d820 ;  /* 0x0002d82002077836 */ /* 0x000fe40000000000 */
[----:B------:R-:W-:Y:S02]  /*137b0*/  IMAD R0, R0, UR4, RZ ;  /* 0x0000000400007c24 */ /* 0x000fe4000f8e02ff */
[----:B------:R-:W-:Y:S01]  /*137c0*/  IMAD R75, R75, R6, R24 ;  /* 0x000000064b4b7224 */ /* 0x000fe200078e0218 */
[----:B------:R-:W-:Y:S01]  /*137d0*/  PRMT R6, RZ, 0x654, R7 ;  /* 0x00000654ff067816 */ /* 0x000fe20000000007 */
[----:B------:R-:W-:-:S02]  /*137e0*/  IMAD R7, R3, UR5, R0 ;  /* 0x0000000503077c24 */ /* 0x000fc4000f8e0200 */
[----:B------:R-:W-:Y:S01]  /*137f0*/  IMAD.WIDE.U32 R4, R3, UR4, R4 ;  /* 0x0000000403047c25 */ /* 0x000fe2000f8e0004 */
[----:B------:R-:W-:Y:S01]  /*13800*/  SHF.R.S32.HI R0, RZ, 0x1f, R75 ;  /* 0x0000001fff007819 */ /* 0x000fe2000001144b */
[----:B------:R-:W-:Y:S01]  /*13810*/  ULDC.64 UR4, c[0x0][0xb28] ;  /* 0x0002ca0000047ab9 */ /* 0x000fe20000000a00 */
[----:B------:R0:W-:Y:S01]  /*13820*/  SYNCS.ARRIVE.TRANS64.RED.A1T0 RZ, [R6+URZ], RZ ;  /* 0x000000ff06ff79a7 */ /* 0x0001e2000810043f */
[----:B------:R-:W-:Y:S02]  /*13830*/  IMAD.IADD R5, R5, 0x1, R7 ;  /* 0x0000000105057824 */ /* 0x000fe400078e0207 */
[----:B------:R-:W-:Y:S02]  /*13840*/  IMAD R0, R0, UR4, RZ ;  /* 0x0000000400007c24 */ /* 0x000fe4000f8e02ff */
[----:B------:R-:W-:-:S04]  /*13850*/  IMAD.WIDE.U32 R4, R75, UR4, R4 ;  /* 0x000000044b047c25 */ /* 0x000fc8000f8e0004 */
[----:B------:R-:W-:Y:S01]  /*13860*/  IMAD R3, R75, UR5, R0 ;  /* 0x000000054b037c24 */ /* 0x000fe2000f8e0200 */
[----:B------:R-:W-:Y:S02]  /*13870*/  ULDC.64 UR4, c[0x0][0xb00] ;  /* 0x0002c00000047ab9 */ /* 0x000fe40000000a00 */
[----:B------:R-:W-:Y:S01]  /*13880*/  LEA R0, P0, R4, UR4, 0x2 ;  /* 0x0000000404007c11 */ /* 0x000fe2000f8010ff */
[----:B------:R-:W-:Y:S01]  /*13890*/  IMAD.IADD R3, R5, 0x1, R3 ;  /* 0x0000000105037824 */ /* 0x000fe200078e0203 */
[----:B------:R-:W-:-:S04]  /*138a0*/  UMOV UR4, 0xffffffff ;  /* 0xffffffff00047882 */ /* 0x000fc80000000000 */
[----:B------:R-:W-:Y:S01]  /*138b0*/  LEA.HI.X R24, R4, UR5, R3, 0x2, P0 ;  /* 0x0000000504187c11 */ /* 0x000fe200080f1403 */
[----:B0-----:R-:W-:Y:S06]  /*138c0*/  BRA.DIV UR4, `(.L_x_538) ;  /* 0x0000009604107947 */ /* 0x001fec000b800000 */
[----:B------:R0:W1:Y:S04]  /*138d0*/  SHFL.IDX PT, R3, R24, RZ, 0x1c1f ;  /* 0x001c1fff18037589 */ /* 0x00006800000e0000 */
[----:B------:R0:W2:Y:S02]  /*138e0*/  SHFL.IDX PT, R14, R0, RZ, 0x1c1f ;  /* 0x001c1fff000e7589 */ /* 0x0000a400000e0000 */
.L_x_714:
[----:B------:R-:W-:Y:S01]  /*138f0*/  ISETP.GE.AND P0, PT, R10, R8, PT ;  /* 0x000000080a00720c */ /* 0x000fe20003f06270 */
[----:B------:R-:W-:-:S12]  /*13900*/  BSSY B1, `(.L_x_539) ;  /* 0x000004b000017945 */ /* 0x000fd80003800000 */
[----:B------:R-:W-:Y:S05]  /*13910*/  @P0 BRA `(.L_x_540) ;  /* 0x0000000400240947 */ /* 0x000fea0003800000 */
[----:B------:R-:W3:Y:S01]  /*13920*/  LDL R15, [R1+0xac] ;  /* 0x0000ac00010f7983 */ /* 0x000ee20000100800 */
[----:B------:R-:W-:-:S03]  /*13930*/  ULDC UR4, c[0x0][0xac8] ;  /* 0x0002b20000047ab9 */ /* 0x000fc60000000800 */
[----:B------:R-:W4:Y:S04]  /*13940*/  LDL R83, [R1+0xd4] ;  /* 0x0000d40001537983 */ /* 0x000f280000100800 */
[----:B------:R-:W5:Y:S04]  /*13950*/  LDL R81, [R1+0xd0] ;  /* 0x0000d00001517983 */ /* 0x000f680000100800 */
[----:B------:R-:W2:Y:S04]  /*13960*/  LDL R79, [R1+0xcc] ;  /* 0x0000cc00014f7983 */ /* 0x000ea80000100800 */
        /* <DEDUP_REMOVED lines=15> */
[----:B------:R-:W2:Y:S01]  /*13a60*/  LDL R13, [R1+0xe4] ;  /* 0x0000e400010d7983 */ /* 0x000ea20000100800 */
[----:B---3--:R-:W-:-:S02]  /*13a70*/  ISETP.GE.AND P2, PT, R15, UR4, PT ;  /* 0x000000040f007c0c */ /* 0x008fc4000bf46270 */
[----:B----4-:R-:W-:Y:S02]  /*13a80*/  ISETP.GE.AND P3, PT, R83, UR4, PT ;  /* 0x0000000453007c0c */ /* 0x010fe4000bf66270 */
[----:B-----5:R-:W-:-:S09]  /*13a90*/  ISETP.GE.AND P0, PT, R81, UR4, PT ;  /* 0x0000000451007c0c */ /* 0x020fd2000bf06270 */
[----:B--2---:R-:W-:Y:S02]  /*13aa0*/  @!P2 IMAD.MOV.U32 R4, RZ, RZ, R14 ;  /* 0x000000ffff04a224 */ /* 0x004fe400078e000e */
[----:B-1----:R-:W-:Y:S01]  /*13ab0*/  @!P2 IMAD.MOV.U32 R5, RZ, RZ, R3 ;  /* 0x000000ffff05a224 */ /* 0x002fe200078e0003 */
[----:B------:R-:W-:Y:S01]  /*13ac0*/  ISETP.GE.AND P1, PT, R79, UR4, PT ;  /* 0x000000044f007c0c */ /* 0x000fe2000bf26270 */
[----:B------:R-:W-:Y:S01]  /*13ad0*/  @!P2 IMAD.WIDE R4, R15, 0x4, R4 ;  /* 0x000000040f04a825 */ /* 0x000fe200078e0204 */
[----:B------:R-:W-:-:S04]  /*13ae0*/  @!P3 LEA R6, P4, R83, R14, 0x2 ;  /* 0x0000000e5306b211 */ /* 0x000fc800078810ff */
[----:B------:R1:W-:Y:S01]  /*13af0*/  @!P2 ST.E.64 desc[UR42][R4.64], R20 ;  /* 0x000000140400a985 */ /* 0x0003e2000c101b2a */
[----:B------:R-:W-:Y:S02]  /*13b00*/  ISETP.GE.AND P2, PT, R77, UR4, PT ;  /* 0x000000044d007c0c */ /* 0x000fe4000bf46270 */
[----:B------:R-:W-:-:S05]  /*13b10*/  @!P3 LEA.HI.X R7, R83, R3, R84, 0x2, P4 ;  /* 0x000000035307b211 */ /* 0x000fca00020f1454 */
[----:B------:R2:W-:Y:S01]  /*13b20*/  @!P3 ST.E.64 desc[UR42][R6.64], R28 ;  /* 0x0000001c0600b985 */ /* 0x0005e2000c101b2a */
[----:B-1----:R-:W-:-:S04]  /*13b30*/  @!P0 LEA R4, P5, R81, R14, 0x2 ;  /* 0x0000000e51048211 */ /* 0x002fc800078a10ff */
[-C--:B------:R-:W-:Y:S02]  /*13b40*/  @!P0 LEA.HI.X R5, R81, R3.reuse, R82, 0x2, P5 ;  /* 0x0000000351058211 */ /* 0x080fe400028f1452 */
[----:B------:R-:W-:Y:S02]  /*13b50*/  ISETP.GE.AND P3, PT, R75, UR4, PT ;  /* 0x000000044b007c0c */ /* 0x000fe4000bf66270 */
[----:B--2---:R-:W-:Y:S01]  /*13b60*/  @!P1 LEA R6, P4, R79, R14, 0x2 ;  /* 0x0000000e4f069211 */ /* 0x004fe200078810ff */
        /* <DEDUP_REMOVED lines=10> */
[----:B------:R-:W-:Y:S02]  /*13c10*/  @!P3 LEA.HI.X R7, R75, R3, R76, 0x2, P5 ;  /* 0x000000034b07b211 */ /* 0x000fe400028f144c */
[----:B------:R-:W-:-:S03]  /*13c20*/  ISETP.GE.AND P5, PT, R12, UR4, PT ;  /* 0x000000040c007c0c */ /* 0x000fc6000bfa6270 */
[----:B------:R2:W-:Y:S01]  /*13c30*/  @!P3 ST.E.64 desc[UR42][R6.64], R36 ;  /* 0x000000240600b985 */ /* 0x0005e2000c101b2a */
[----:B-1----:R-:W-:-:S04]  /*13c40*/  @!P0 LEA R4, P4, R73, R14, 0x2 ;  /* 0x0000000e49048211 */ /* 0x002fc800078810ff */
[-C--:B------:R-:W-:Y:S02]  /*13c50*/  @!P0 LEA.HI.X R5, R73, R3.reuse, R74, 0x2, P4 ;  /* 0x0000000349058211 */ /* 0x080fe400020f144a */
[----:B------:R-:W-:Y:S02]  /*13c60*/  ISETP.GE.AND P3, PT, R25, UR4, PT ;  /* 0x0000000419007c0c */ /* 0x000fe4000bf66270 */
[----:B--2---:R-:W-:Y:S01]  /*13c70*/  @!P1 LEA R6, P4, R27, R14, 0x2 ;  /* 0x0000000e1b069211 */ /* 0x004fe200078810ff */
[----:B------:R1:W-:Y:S01]  /*13c80*/  @!P0 ST.E.64 desc[UR42][R4.64], R38 ;  /* 0x0000002604008985 */ /* 0x0003e2000c101b2a */
[----:B------:R-:W-:Y:S02]  /*13c90*/  IADD3 R15, R15, 0x58, RZ ;  /* 0x000000580f0f7810 */ /* 0x000fe40007ffe0ff */
[----:B------:R-:W-:Y:S02]  /*13ca0*/  @!P1 LEA.HI.X R7, R27, R3, R72, 0x2, P4 ;  /* 0x000000031b079211 */ /* 0x000fe400020f1448 */
[----:B------:R-:W-:-:S02]  /*13cb0*/  ISETP.GE.AND P4, PT, R15, UR4, PT ;  /* 0x000000040f007c0c */ /* 0x000fc4000bf86270 */
[----:B-1----:R-:W-:-:S04]  /*13cc0*/  @!P2 LEA R4, P0, R11, R14, 0x2 ;  /* 0x0000000e0b04a211 */ /* 0x002fc800078010ff */
[-C--:B------:R-:W-:Y:S02]  /*13cd0*/  @!P2 LEA.HI.X R5, R11, R3.reuse, R26, 0x2, P0 ;  /* 0x000000030b05a211 */ /* 0x080fe400000f141a */
[CC--:B------:R-:W-:Y:S02]  /*13ce0*/  @!P5 LEA R10, P0, R12.reuse, R14.reuse, 0x2 ;  /* 0x0000000e0c0ad211 */ /* 0x0c0fe400078010ff */
[----:B------:R-:W-:Y:S02]  /*13cf0*/  SHF.R.S32.HI R20, RZ, 0x1f, R25 ;  /* 0x0000001fff147819 */ /* 0x000fe40000011419 */
[----:B------:R-:W-:Y:S02]  /*13d00*/  @!P5 LEA.HI.X R11, R12, R3, R13, 0x2, P0 ;  /* 0x000000030c0bd211 */ /* 0x000fe400000f140d */
[----:B------:R-:W-:Y:S02]  /*13d10*/  @!P3 LEA R12, P0, R25, R14, 0x2 ;  /* 0x0000000e190cb211 */ /* 0x000fe400078010ff */
[----:B------:R-:W-:-:S02]  /*13d20*/  SHF.R.S32.HI R26, RZ, 0x1f, R15 ;  /* 0x0000001fff1a7819 */ /* 0x000fc4000001140f */
[-C--:B------:R-:W-:Y:S02]  /*13d30*/  @!P3 LEA.HI.X R13, R25, R3.reuse, R20, 0x2, P0 ;  /* 0x00000003190db211 */ /* 0x080fe400000f1414 */
[C---:B------:R-:W-:Y:S01]  /*13d40*/  @!P4 LEA R14, P0, R15.reuse, R14, 0x2 ;  /* 0x0000000e0f0ec211 */ /* 0x040fe200078010ff */
[----:B------:R3:W-:Y:S03]  /*13d50*/  @!P1 ST.E.64 desc[UR42][R6.64], R40 ;  /* 0x0000002806009985 */ /* 0x0007e6000c101b2a */
[----:B------:R-:W-:Y:S01]  /*13d60*/  @!P4 LEA.HI.X R15, R15, R3, R26, 0x2, P0 ;  /* 0x000000030f0fc211 */ /* 0x000fe200000f141a */
[----:B------:R3:W-:Y:S04]  /*13d70*/  @!P2 ST.E.64 desc[UR42][R4.64], R42 ;  /* 0x0000002a0400a985 */ /* 0x0007e8000c101b2a */
[----:B------:R3:W-:Y:S04]  /*13d80*/  @!P5 ST.E.64 desc[UR42][R10.64], R44 ;  /* 0x0000002c0a00d985 */ /* 0x0007e8000c101b2a */
[----:B------:R3:W-:Y:S04]  /*13d90*/  @!P3 ST.E.64 desc[UR42][R12.64], R46 ;  /* 0x0000002e0c00b985 */ /* 0x0007e8000c101b2a */
[----:B------:R3:W-:Y:S02]  /*13da0*/  @!P4 ST.E.64 desc[UR42][R14.64], R48 ;  /* 0x000000300e00c985 */ /* 0x0007e4000c101b2a */
.L_x_540:
[----:B------:R-:W-:Y:S05]  /*13db0*/  BSYNC B1 ;  /* 0x0000000000017941 */ /* 0x000fea0003800000 */
.L_x_539:
[----:B------:R-:W-:-:S03]  /*13dc0*/  UMOV UR4, 0xffffffff ;  /* 0xffffffff00047882 */ /* 0x000fc60000000000 */
[----:B------:R-:W-:Y:S05]  /*13dd0*/  BRA.DIV UR4, `(.L_x_541) ;  /* 0x0000009204007947 */ /* 0x000fea000b800000 */
[----:B-1----:R1:W4:Y:S04]  /*13de0*/  SHFL.IDX PT, R3, R24, 0x1, 0x1c1f ;  /* 0x003c1f0018037f89 */ /* 0x00232800000e0000 */
[----:B--23--:R1:W2:Y:S02]  /*13df0*/  SHFL.IDX PT, R14, R0, 0x1, 0x1c1f ;  /* 0x003c1f00000e7f89 */ /* 0x00c2a400000e0000 */
.L_x_718:
[----:B------:R-:W-:-:S13]  /*13e00*/  ISETP.GE.AND P0, PT, R9, R8, PT ;  /* 0x000000080900720c */ /* 0x000fda0003f06270 */
[----:B------:R-:W-:Y:S05]  /*13e10*/  @P0 BRA `(.L_x_537) ;  /* 0x0000001000040947 */ /* 0x000fea0003800000 */
[----:B01----:R-:W3:Y:S01]  /*13e20*/  LDL R24, [R1+0xac] ;  /* 0x0000ac0001187983 */ /* 0x003ee20000100800 */
[----:B------:R-:W-:-:S03]  /*13e30*/  ULDC UR4, c[0x0][0xac8] ;  /* 0x0002b20000047ab9 */ /* 0x000fc60000000800 */
[----:B------:R-:W5:Y:S04]  /*13e40*/  LDL R12, [R1+0xd4] ;  /* 0x0000d400010c7983 */ /* 0x000f680000100800 */
[----:B------:R-:W4:Y:S04]  /*13e50*/  LDL R10, [R1+0xd0] ;  /* 0x0000d000010a7983 */ /* 0x000f280000100800 */
        /* <DEDUP_REMOVED lines=18> */
[----:B-----5:R-:W-:Y:S02]  /*13f80*/  ISETP.GE.AND P4, PT, R12, UR4, PT ;  /* 0x000000040c007c0c */ /* 0x020fe4000bf86270 */
[----:B----4-:R-:W-:-:S09]  /*13f90*/  ISETP.GE.AND P1, PT, R10, UR4, PT ;  /* 0x000000040a007c0c */ /* 0x010fd2000bf26270 */
[----:B------:R-:W-:Y:S01]  /*13fa0*/  @!P3 IMAD.MOV.U32 R15, RZ, RZ, R3 ;  /* 0x000000ffff0fb224 */ /* 0x000fe200078e0003 */
[----:B--2---:R-:W-:Y:S01]  /*13fb0*/  ISETP.GE.AND P2, PT, R35, UR4, PT ;  /* 0x0000000423007c0c */ /* 0x004fe2000bf46270 */
[----:B------:R-:W-:Y:S01]  /*13fc0*/  @!P3 IMAD.WIDE R4, R24, 0x4, R14 ;  /* 0x000000041804b825 */ /* 0x000fe200078e020e */
[-C--:B------:R-:W-:Y:S02]  /*13fd0*/  @!P4 LEA R6, P0, R12, R14.reuse, 0x2 ;  /* 0x0000000e0c06c211 */ /* 0x080fe400078010ff */
[----:B------:R-:W-:Y:S02]  /*13fe0*/  @!P1 LEA R8, P5, R10, R14, 0x2 ;  /* 0x0000000e0a089211 */ /* 0x000fe400078a10ff */
[----:B------:R0:W-:Y:S01]  /*13ff0*/  @!P3 ST.E.64 desc[UR42][R4.64], R50 ;  /* 0x000000320400b985 */ /* 0x0001e2000c101b2a */
[----:B------:R-:W-:Y:S02]  /*14000*/  ISETP.GE.AND P3, PT, R33, UR4, PT ;  /* 0x0000000421007c0c */ /* 0x000fe4000bf66270 */
[----:B------:R-:W-:-:S02]  /*14010*/  @!P4 LEA.HI.X R7, R12, R3, R13, 0x2, P0 ;  /* 0x000000030c07c211 */ /* 0x000fc400000f140d */
[----:B------:R-:W-:Y:S02]  /*14020*/  ISETP.GE.AND P0, PT, R31, UR4, PT ;  /* 0x000000041f007c0c */ /* 0x000fe4000bf06270 */
[----:B------:R-:W-:Y:S01]  /*14030*/  @!P1 LEA.HI.X R9, R10, R3, R11, 0x2, P5 ;  /* 0x000000030a099211 */ /* 0x000fe200028f140b */
[----:B------:R1:W-:Y:S01]  /*14040*/  @!P4 ST.E.64 desc[UR42][R6.64], R52 ;  /* 0x000000340600c985 */ /* 0x0003e2000c101b2a */
[----:B------:R-:W-:-:S03]  /*14050*/  @!P2 LEA R10, P4, R35, R14, 0x2 ;  /* 0x0000000e230aa211 */ /* 0x000fc600078810ff */
[----:B------:R2:W-:Y:S01]  /*14060*/  @!P1 ST.E.64 desc[UR42][R8.64], R54 ;  /* 0x0000003608009985 */ /* 0x0005e2000c101b2a */
[----:B------:R-:W-:Y:S02]  /*14070*/  ISETP.GE.AND P1, PT, R0, UR4, PT ;  /* 0x0000000400007c0c */ /* 0x000fe4000bf26270 */
[-C--:B------:R-:W-:Y:S02]  /*14080*/  @!P2 LEA.HI.X R11, R35, R3.reuse, R36, 0x2, P4 ;  /* 0x00000003230ba211 */ /* 0x080fe400020f1424 */
[-C--:B------:R-:W-:Y:S02]  /*14090*/  @!P3 LEA R12, P5, R33, R14.reuse, 0x2 ;  /* 0x0000000e210cb211 */ /* 0x080fe400078a10ff */
[----:B0-----:R-:W-:Y:S01]  /*140a0*/  @!P0 LEA R4, P4, R31, R14, 0x2 ;  /* 0x0000000e1f048211 */ /* 0x001fe200078810ff */
[----:B------:R0:W-:Y:S01]  /*140b0*/  @!P2 ST.E.64 desc[UR42][R10.64], R56 ;  /* 0x000000380a00a985 */ /* 0x0001e2000c101b2a */
[----:B------:R-:W-:Y:S02]  /*140c0*/  @!P3 LEA.HI.X R13, R33, R3, R34, 0x2, P5 ;  /* 0x00000003210db211 */ /* 0x000fe400028f1422 */
[----:B------:R-:W-:-:S02]  /*140d0*/  ISETP.GE.AND P2, PT, R28, UR4, PT ;  /* 0x000000041c007c0c */ /* 0x000fc4000bf46270 */
[----:B------:R-:W-:Y:S01]  /*140e0*/  @!P0 LEA.HI.X R5, R31, R3, R32, 0x2, P4 ;  /* 0x000000031f058211 */ /* 0x000fe200020f1420 */
[----:B------:R3:W-:Y:S01]  /*140f0*/  @!P3 ST.E.64 desc[UR42][R12.64], R58 ;  /* 0x0000003a0c00b985 */ /* 0x0007e2000c101b2a */
[----:B------:R-:W-:-:S03]  /*14100*/  ISETP.GE.AND P4, PT, R20, UR4, PT ;  /* 0x0000000414007c0c */ /* 0x000fc6000bf86270 */
[----:B------:R4:W-:Y:S01]  /*14110*/  @!P0 ST.E.64 desc[UR42][R4.64], R60 ;  /* 0x0000003c04008985 */ /* 0x0009e2000c101b2a */
[-C--:B-1----:R-:W-:Y:S02]  /*14120*/  @!P1 LEA R6, P5, R0, R14.reuse, 0x2 ;  /* 0x0000000e00069211 */ /* 0x082fe400078a10ff */
[----:B------:R-:W-:Y:S02]  /*14130*/  ISETP.GE.AND P3, PT, R26, UR4, PT ;  /* 0x000000041a007c0c */ /* 0x000fe4000bf66270 */
[----:B------:R-:W-:Y:S02]  /*14140*/  ISETP.GE.AND P0, PT, R25, UR4, PT ;  /* 0x0000000419007c0c */ /* 0x000fe4000bf06270 */
[----:B------:R-:W-:Y:S02]  /*14150*/  @!P1 LEA.HI.X R7, R0, R3, R30, 0x2, P5 ;  /* 0x0000000300079211 */ /* 0x000fe400028f141e */
[----:B--2---:R-:W-:-:S03]  /*14160*/  @!P2 LEA R8, P5, R28, R14, 0x2 ;  /* 0x0000000e1c08a211 */ /* 0x004fc600078a10ff */
[----:B------:R4:W-:Y:S01]  /*14170*/  @!P1 ST.E.64 desc[UR42][R6.64], R62 ;  /* 0x0000003e06009985 */ /* 0x0009e2000c101b2a */
[-C--:B0-----:R-:W-:Y:S02]  /*14180*/  @!P4 LEA R10, P1, R20, R14.reuse, 0x2 ;  /* 0x0000000e140ac211 */ /* 0x081fe400078210ff */
[-C--:B------:R-:W-:Y:S02]  /*14190*/  @!P2 LEA.HI.X R9, R28, R3.reuse, R29, 0x2, P5 ;  /* 0x000000031c09a211 */ /* 0x080fe400028f141d */
[-C--:B---3--:R-:W-:Y:S02]  /*141a0*/  @!P3 LEA R12, P5, R26, R14.reuse, 0x2 ;  /* 0x0000000e1a0cb211 */ /* 0x088fe400078a10ff */
[----:B------:R-:W-:Y:S02]  /*141b0*/  @!P4 LEA.HI.X R11, R20, R3, R21, 0x2, P1 ;  /* 0x00000003140bc211 */ /* 0x000fe400008f1415 */
[----:B------:R-:W-:Y:S02]  /*141c0*/  SHF.R.S32.HI R0, RZ, 0x1f, R25 ;  /* 0x0000001fff007819 */ /* 0x000fe40000011419 */
[----:B------:R-:W-:-:S02]  /*141d0*/  @!P0 LEA R20, P1, R25, R14, 0x2 ;  /* 0x0000000e19148211 */ /* 0x000fc400078210ff */
[-C--:B------:R-:W-:Y:S02]  /*141e0*/  @!P3 LEA.HI.X R13, R26, R3.reuse, R27, 0x2, P5 ;  /* 0x000000031a0db211 */ /* 0x080fe400028f141b */
[----:B------:R-:W-:Y:S01]  /*141f0*/  @!P0 LEA.HI.X R21, R25, R3, R0, 0x2, P1 ;  /* 0x0000000319158211 */ /* 0x000fe200008f1400 */
[----:B------:R-:W-:Y:S01]  /*14200*/  VIADD R0, R24, 0x58 ;  /* 0x0000005818007836 */ /* 0x000fe20000000000 */
[----:B------:R4:W-:Y:S04]  /*14210*/  @!P2 ST.E.64 desc[UR42][R8.64], R64 ;  /* 0x000000400800a985 */ /* 0x0009e8000c101b2a */
[----:B------:R4:W-:Y:S04]  /*14220*/  @!P4 ST.E.64 desc[UR42][R10.64], R66 ;  /* 0x000000420a00c985 */ /* 0x0009e8000c101b2a */
[----:B------:R4:W-:Y:S04]  /*14230*/  @!P3 ST.E.64 desc[UR42][R12.64], R68 ;  /* 0x000000440c00b985 */ /* 0x0009e8000c101b2a */
[----:B------:R4:W-:Y:S01]  /*14240*/  @!P0 ST.E.64 desc[UR42][R20.64], R70 ;  /* 0x0000004614008985 */ /* 0x0009e2000c101b2a */
[----:B------:R-:W-:-:S13]  /*14250*/  ISETP.GE.AND P0, PT, R0, UR4, PT ;  /* 0x0000000400007c0c */ /* 0x000fda000bf06270 */
[----:B----4-:R-:W-:Y:S05]  /*14260*/  @P0 BRA `(.L_x_537) ;  /* 0x0000000800f00947 */ /* 0x010fea0003800000 */
[----:B------:R-:W-:Y:S02]  /*14270*/  LEA R14, P0, R0, R14, 0x2 ;  /* 0x0000000e000e7211 */ /* 0x000fe400078010ff */
[----:B------:R-:W-:-:S04]  /*14280*/  SHF.R.S32.HI R4, RZ, 0x1f, R0 ;  /* 0x0000001fff047819 */ /* 0x000fc80000011400 */
[----:B------:R-:W-:-:S05]  /*14290*/  LEA.HI.X R15, R0, R3, R4, 0x2, P0 ;  /* 0x00000003000f7211 */ /* 0x000fca00000f1404 */
[----:B------:R0:W-:Y:S01]  /*142a0*/  ST.E.64 desc[UR42][R14.64], R134 ;  /* 0x000000860e007985 */ /* 0x0001e2000c101b2a */
[----:B------:R-:W-:Y:S05]  /*142b0*/  BRA `(.L_x_537) ;  /* 0x0000000800dc7947 */ /* 0x000fea0003800000 */
.L_x_530:
[----:B0-----:R-:W3:Y:S01]  /*142c0*/  LDL.LU R6, [R1+0x9c] ;  /* 0x00009c0001067983 */ /* 0x001ee20000300800 */
[----:B------:R-:W-:Y:S01]  /*142d0*/  ULDC.64 UR6, c[0x0][0xc08] ;  /* 0x0003020000067ab9 */ /* 0x000fe20000000a00 */
[----:B------:R-:W-:Y:S02]  /*142e0*/  ULDC.64 UR4, c[0x0][0xc00] ;  /* 0x0003000000047ab9 */ /* 0x000fe40000000a00 */
[----:B------:R-:W4:Y:S04]  /*142f0*/  LDL.LU R0, [R1+0xa0] ;  /* 0x0000a00001007983 */ /* 0x000f280000300800 */
[----:B------:R-:W2:Y:S01]  /*14300*/  LDL R8, [R1+0x94] ;  /* 0x0000940001087983 */ /* 0x000ea20000100800 */
[----:B------:R-:W-:Y:S01]  /*14310*/  ISETP.NE.U32.AND P1, PT, RZ, UR6, PT ;  /* 0x00000006ff007c0c */ /* 0x000fe2000bf25070 */
[----:B------:R-:W-:Y:S01]  /*14320*/  IMAD.MOV.U32 R3, RZ, RZ, RZ ;  /* 0x000000ffff037224 */ /* 0x000fe200078e00ff */
[----:B------:R-:W-:-:S02]  /*14330*/  ISETP.NE.U32.AND P0, PT, RZ, UR4, PT ;  /* 0x00000004ff007c0c */ /* 0x000fc4000bf05070 */
[----:B------:R-:W-:Y:S02]  /*14340*/  ISETP.NE.AND.EX P1, PT, RZ, UR7, PT, P1 ;  /* 0x00000007ff007c0c */ /* 0x000fe4000bf25310 */
[----:B------:R-:W-:Y:S01]  /*14350*/  ISETP.NE.AND.EX P0, PT, RZ, UR5, PT, P0 ;  /* 0x00000005ff007c0c */ /* 0x000fe2000bf05300 */
[----:B------:R-:W0:Y:S01]  /*14360*/  S2R R9, SR_TID.X ;  /* 0x0000000000097919 */ /* 0x000e220000002100 */
[----:B---3--:R-:W-:Y:S01]  /*14370*/  IADD3 R4, P2, R6, UR4, RZ ;  /* 0x0000000406047c10 */ /* 0x008fe2000ff5e0ff */
[----:B------:R-:W-:-:S03]  /*14380*/  ULDC UR4, c[0x0][0xa88] ;  /* 0x0002a20000047ab9 */ /* 0x000fc60000000800 */
[----:B----4-:R-:W-:-:S05]  /*14390*/  IADD3.X R5, R0, UR5, RZ, P2, !PT ;  /* 0x0000000500057c10 */ /* 0x010fca00097fe4ff */
[----:B------:R-:W-:Y:S01]  /*143a0*/  @P1 IADD3 R6, P2, R6, UR6, RZ ;  /* 0x0000000606061c10 */ /* 0x000fe2000ff5e0ff */
[----:B------:R-:W-:Y:S01]  /*143b0*/  IMAD.U32 R20, RZ, RZ, UR4 ;  /* 0x00000004ff147e24 */ /* 0x000fe2000f8e00ff */
[----:B------:R3:W5:Y:S02]  /*143c0*/  @P0 LDG.E R3, desc[UR42][R4.64] ;  /* 0x0000002a04030981 */ /* 0x000764000c1e1900 */
[----:B------:R-:W-:-:S05]  /*143d0*/  @P1 IADD3.X R7, R0, UR7, RZ, P2, !PT ;  /* 0x0000000700071c10 */ /* 0x000fca00097fe4ff */
[----:B------:R3:W5:Y:S01]  /*143e0*/  @P1 LDG.E R20, desc[UR42][R6.64] ;  /* 0x0000002a06141981 */ /* 0x000762000c1e1900 */
[----:B--2---:R-:W-:Y:S01]  /*143f0*/  ISETP.NE.AND P2, PT, R8, RZ, PT ;  /* 0x000000ff0800720c */ /* 0x004fe20003f45270 */
[----:B0-----:R-:W-:-:S05]  /*14400*/  VIADD R30, R9, 0xffffff80 ;  /* 0xffffff80091e7836 */ /* 0x001fca0000000000 */
[----:B------:R-:W-:-:S07]  /*14410*/  ISETP.GT.AND P3, PT, R30, 0xbf, PT ;  /* 0x000000bf1e00780c */ /* 0x000fce0003f64270 */
[----:B------:R-:W0:Y:S02]  /*14420*/  @!P2 LDC R8, c[0x0][0xad4] ;  /* 0x0002b500ff08ab82 */ /* 0x000e240000000800 */
[----:B0-----:R3:W-:Y:S01]  /*14430*/  @!P2 STL [R1+0x94], R8 ;  /* 0x000094080100a387 */ /* 0x0017e20000100800 */
[----:B------:R-:W-:Y:S01]  /*14440*/  ISETP.GT.AND P2, PT, R8, 0x1, PT ;  /* 0x000000010800780c */ /* 0x000fe20003f44270 */
[----:B------:R-:W-:-:S12]  /*14450*/  @P1 BRA `(.L_x_542) ;  /* 0x0000000000101947 */ /* 0x000fd80003800000 */
[----:B------:R-:W-:Y:S05]  /*14460*/  @!P0 BRA `(.L_x_542) ;  /* 0x00000000000c8947 */ /* 0x000fea0003800000 */
[----:B---3--:R-:W2:Y:S04]  /*14470*/  LDG.E R7, desc[UR42][R4.64] ;  /* 0x0000002a04077981 */ /* 0x008ea8000c1e1900 */
[----:B-----5:R-:W2:Y:S02]  /*14480*/  LDG.E R20, desc[UR42][R4.64+0x4] ;  /* 0x0000042a04147981 */ /* 0x020ea4000c1e1900 */
[----:B--2---:R-:W-:-:S07]  /*14490*/  IMAD.IADD R20, R20, 0x1, -R7 ;  /* 0x0000000114147824 */ /* 0x004fce00078e0a07 */
.L_x_542:
[----:B---3--:R-:W2:Y:S04]  /*144a0*/  LDL.LU R4, [R1+0x98] ;  /* 0x0000980001047983 */ /* 0x008ea80000300800 */
[----:B------:R-:W3:Y:S01]  /*144b0*/  LDL.LU R0, [R1+0xd8] ;  /* 0x0000d80001007983 */ /* 0x000ee20000300800 */
[----:B------:R-:W-:Y:S01]  /*144c0*/  BSSY B1, `(.L_x_543) ;  /* 0x0000038000017945 */ /* 0x000fe20003800000 */
[----:B-----5:R-:W-:Y:S02]  /*144d0*/  SHF.R.S32.HI R26, RZ, 0x1f, R3 ;  /* 0x0000001fff1a7819 */ /* 0x020fe40000011403 */
[----:B--2---:R-:W-:Y:S02]  /*144e0*/  SEL R29, R4, RZ, !P0 ;  /* 0x000000ff041d7207 */ /* 0x004fe40004000000 */
[----:B---3--:R-:W-:Y:S01]  /*144f0*/  SEL R28, R0, RZ, !P0 ;  /* 0x000000ff001c7207 */ /* 0x008fe20004000000 */
[----:B------:R-:W-:Y:S06]  /*14500*/  @P3 BRA `(.L_x_544) ;  /* 0x0000000000cc3947 */ /* 0x000fec0003800000 */
[----:B------:R-:W2:Y:S01]  /*14510*/  LDL R0, [R1+0xa4] ;  /* 0x0000a40001007983 */ /* 0x000ea20000100800 */
[----:B------:R-:W0:Y:S02]  /*14520*/  LDC R33, c[0x0][0xbe8] ;  /* 0x0002fa00ff217b82 */ /* 0x000e240000000800 */
[----:B0-----:R-:W-:Y:S02]  /*14530*/  IMAD R4, R20, R33, RZ ;  /* 0x0000002114047224 */ /* 0x001fe400078e02ff */
[----:B--2---:R-:W-:-:S04]  /*14540*/  IMAD R0, R0, 0xc0, R9 ;  /* 0x000000c000007824 */ /* 0x004fc800078e0209 */
[----:B------:R-:W-:-:S05]  /*14550*/  VIADD R31, R0, 0xffffff80 ;  /* 0xffffff80001f7836 */ /* 0x000fca0000000000 */
[----:B------:R-:W-:-:S13]  /*14560*/  ISETP.GE.AND P0, PT, R31, R4, PT ;  /* 0x000000041f00720c */ /* 0x000fda0003f06270 */
[----:B------:R-:W-:Y:S05]  /*14570*/  @P0 BRA `(.L_x_544) ;  /* 0x0000000000b00947 */ /* 0x000fea0003800000 */
[----:B------:R-:W2:Y:S01]  /*14580*/  LDL.LU R32, [R1+0xb0] ;  /* 0x0000b00001207983 */ /* 0x000ea20000300800 */
[----:B------:R-:W-:Y:S01]  /*14590*/  IMAD.MOV.U32 R24, RZ, RZ, 0x9b8 ;  /* 0x000009b8ff187424 */ /* 0x000fe200078e00ff */
[----:B------:R-:W-:Y:S01]  /*145a0*/  ISETP.GT.AND P0, PT, R8, 0x1, PT ;  /* 0x000000010800780c */ /* 0x000fe20003f04270 */
[----:B------:R-:W0:Y:S01]  /*145b0*/  LDC.64 R4, c[0x0][0xba8] ;  /* 0x0002ea00ff047b82 */ /* 0x000e220000000a00 */
[----:B------:R-:W-:Y:S01]  /*145c0*/  ISETP.NE.AND P1, PT, R33, 0x1, PT ;  /* 0x000000012100780c */ /* 0x000fe20003f25270 */
[----:B------:R-:W-:Y:S01]  /*145d0*/  IMAD.MOV.U32 R21, RZ, RZ, R31 ;  /* 0x000000ffff157224 */ /* 0x000fe200078e001f */
[----:B------:R-:W-:-:S05]  /*145e0*/  SEL R24, R24, 0x978, P0 ;  /* 0x0000097818187807 */ /* 0x000fca0000000000 */
[----:B------:R-:W3:Y:S08]  /*145f0*/  LDC.64 R12, c[0x0][R24+0x220] ;  /* 0x00008800180c7b82 */ /* 0x000ef00000000a00 */
[----:B------:R-:W4:Y:S08]  /*14600*/  LDC.64 R14, c[0x0][R24+0x218] ;  /* 0x00008600180e7b82 */ /* 0x000f300000000a00 */
[----:B------:R-:W5:Y:S08]  /*14610*/  LDC.64 R8, c[0x0][R24+0x228] ;  /* 0x00008a0018087b82 */ /* 0x000f700000000a00 */
[----:B------:R-:W1:Y:S08]  /*14620*/  @P1 LDC R0, c[0x0][0xbec] ;  /* 0x0002fb00ff001b82 */ /* 0x000e700000000800 */
[----:B------:R-:W5:Y:S08]  /*14630*/  LDC.64 R6, c[0x0][R24+0x210] ;  /* 0x0000840018067b82 */ /* 0x000f700000000a00 */
[----:B------:R-:W5:Y:S01]  /*14640*/  @P1 LDC R27, c[0x0][0xbf0] ;  /* 0x0002fc00ff1b1b82 */ /* 0x000f620000000800 */
[----:B-1----:R-:W-:-:S07]  /*14650*/  @P1 IMAD.HI.U32 R0, R31, R0, RZ ;  /* 0x000000001f001227 */ /* 0x002fce00078e00ff */
[----:B0-----:R-:W0:Y:S01]  /*14660*/  @!P0 LDC R4, c[0x0][0xb50] ;  /* 0x0002d400ff048b82 */ /* 0x001e220000000800 */
[-C--:B---3--:R-:W-:Y:S02]  /*14670*/  IMAD R13, R13, R29.reuse, RZ ;  /* 0x0000001d0d0d7224 */ /* 0x088fe400078e02ff */
[----:B------:R-:W-:-:S05]  /*14680*/  IMAD.WIDE.U32 R10, R12, R29, RZ ;  /* 0x0000001d0c0a7225 */ /* 0x000fca00078e00ff */
[----:B------:R-:W1:Y:S01]  /*14690*/  @!P0 LDC R5, c[0x0][0xb54] ;  /* 0x0002d500ff058b82 */ /* 0x000e620000000800 */
[-C--:B----4-:R-:W-:Y:S02]  /*146a0*/  IMAD R25, R15, R137.reuse, RZ ;  /* 0x000000890f197224 */ /* 0x090fe400078e02ff */
[----:B------:R-:W-:Y:S01]  /*146b0*/  IMAD.WIDE.U32 R14, R14, R137, RZ ;  /* 0x000000890e0e7225 */ /* 0x000fe200078e00ff */
[----:B-----5:R-:W-:-:S03]  /*146c0*/  @P1 SHF.R.U32.HI R21, RZ, R27, R0 ;  /* 0x0000001bff151219 */ /* 0x020fc60000011600 */
[----:B------:R-:W-:Y:S01]  /*146d0*/  IMAD R27, R12, R28, R13 ;  /* 0x0000001c0c1b7224 */ /* 0x000fe200078e020d */
[----:B------:R-:W-:Y:S01]  /*146e0*/  IADD3 R14, P1, P3, R10, R14, R3 ;  /* 0x0000000e0a0e7210 */ /* 0x000fe20007b3e003 */
[----:B------:R-:W-:Y:S02]  /*146f0*/  IMAD.IADD R25, R15, 0x1, R25 ;  /* 0x000000010f197824 */ /* 0x000fe400078e0219 */
[----:B------:R-:W-:Y:S02]  /*14700*/  IMAD.MOV R0, RZ, RZ, -R21 ;  /* 0x000000ffff007224 */ /* 0x000fe400078e0a15 */
[----:B------:R-:W-:Y:S02]  /*14710*/  IMAD.IADD R27, R11, 0x1, R27 ;  /* 0x000000010b1b7824 */ /* 0x000fe400078e021b */
[----:B------:R-:W-:-:S03]  /*14720*/  IMAD R11, R33, R0, R31 ;  /* 0x00000000210b7224 */ /* 0x000fc600078e021f */
[----:B------:R-:W-:Y:S02]  /*14730*/  IADD3.X R0, R27, R25, R26, P1, P3 ;  /* 0x000000191b007210 */ /* 0x000fe40000fe641a */
[----:B--2---:R-:W-:-:S05]  /*14740*/  SEL R13, R32, RZ, P0 ;  /* 0x000000ff200d7207 */ /* 0x004fca0000000000 */
[-C--:B------:R-:W-:Y:S02]  /*14750*/  IMAD R15, R9, R13.reuse, RZ ;  /* 0x0000000d090f7224 */ /* 0x080fe400078e02ff */
[----:B------:R-:W-:Y:S01]  /*14760*/  IMAD.WIDE.U32 R8, R8, R13, RZ ;  /* 0x0000000d08087225 */ /* 0x000fe200078e00ff */
[----:B------:R-:W-:-:S03]  /*14770*/  SHF.R.S32.HI R13, RZ, 0x1f, R11 ;  /* 0x0000001fff0d7819 */ /* 0x000fc6000001140b */
[----:B------:R-:W-:Y:S01]  /*14780*/  IMAD.IADD R15, R9, 0x1, R15 ;  /* 0x00000001090f7824 */ /* 0x000fe200078e020f */
[----:B------:R-:W-:Y:S02]  /*14790*/  IADD3 R8, P0, P1, R21, R14, R8 ;  /* 0x0000000e15087210 */ /* 0x000fe4000791e008 */
[----:B------:R-:W-:-:S04]  /*147a0*/  SHF.R.S32.HI R21, RZ, 0x1f, R21 ;  /* 0x0000001fff157819 */ /* 0x000fc80000011415 */
[----:B------:R-:W-:Y:S01]  /*147b0*/  IADD3.X R9, R21, R0, R15, P0, P1 ;  /* 0x0000000015097210 */ /* 0x000fe200007e240f */
[----:B------:R-:W-:Y:S02]  /*147c0*/  IMAD R0, R7, R11, RZ ;  /* 0x0000000b07007224 */ /* 0x000fe400078e02ff */
[----:B------:R-:W-:Y:S02]  /*147d0*/  IMAD.MOV.U32 R7, RZ, RZ, -0x800000 ;  /* 0xff800000ff077424 */ /* 0x000fe400078e00ff */
[C---:B------:R-:W-:Y:S02]  /*147e0*/  IMAD R13, R6.reuse, R13, R0 ;  /* 0x0000000d060d7224 */ /* 0x040fe400078e0200 */
[----:B------:R-:W-:-:S04]  /*147f0*/  IMAD.WIDE.U32 R8, R6, R11, R8 ;  /* 0x0000000b06087225 */ /* 0x000fc800078e0008 */
[----:B------:R-:W-:Y:S01]  /*14800*/  IMAD.IADD R0, R9, 0x1, R13 ;  /* 0x0000000109007824 */ /* 0x000fe200078e020d */
[----:B0-----:R-:W-:-:S04]  /*14810*/  LEA R4, P0, R8, R4, 0x2 ;  /* 0x0000000408047211 */ /* 0x001fc800078010ff */
[----:B-1----:R-:W-:-:S05]  /*14820*/  LEA.HI.X R5, R8, R5, R0, 0x2, P0 ;  /* 0x0000000508057211 */ /* 0x002fca00000f1400 */
[----:B------:R0:W-:Y:S04]  /*14830*/  STG.E desc[UR42][R4.64], R7 ;  /* 0x0000000704007986 */ /* 0x0001e8000c10192a */
.L_x_544:
[----:B------:R-:W-:Y:S05]  /*14840*/  BSYNC B1 ;  /* 0x0000000000017941 */ /* 0x000fea0003800000 */
.L_x_543:
[----:B------:R-:W-:Y:S05]  /*14850*/  @P2 BRA `(.L_x_537) ;  /* 0x0000000400742947 */ /* 0x000fea0003800000 */
[----:B------:R-:W2:Y:S01]  /*14860*/  LDL R27, [R1+0xa4] ;  /* 0x0000a400011b7983 */ /* 0x000ea20000100800 */
[----:B------:R-:W3:Y:S01]  /*14870*/  LDC R21, c[0x0][0xbe8] ;  /* 0x0002fa00ff157b82 */ /* 0x000ee20000000800 */
[----:B0-----:R-:W-:Y:S01]  /*14880*/  SHF.R.S32.HI R5, RZ, 0x1f, R30 ;  /* 0x0000001fff057819 */ /* 0x001fe2000001141e */
[----:B------:R-:W-:Y:S01]  /*14890*/  ULDC.64 UR4, c[0x0][0xaa0] ;  /* 0x0002a80000047ab9 */ /* 0x000fe20000000a00 */
[----:B------:R-:W-:Y:S01]  /*148a0*/  ULDC.64 UR6, c[0x0][0xaf0] ;  /* 0x0002bc0000067ab9 */ /* 0x000fe20000000a00 */
[----:B------:R-:W-:Y:S01]  /*148b0*/  IMAD R0, R26, UR4, RZ ;  /* 0x000000041a007c24 */ /* 0x000fe2000f8e02ff */
[----:B------:R-:W-:Y:S01]  /*148c0*/  LEA.HI R6, R5, R30, RZ, 0x2 ;  /* 0x0000001e05067211 */ /* 0x000fe200078f10ff */
[----:B------:R-:W-:-:S03]  /*148d0*/  IMAD.WIDE.U32 R4, R3, UR4, RZ ;  /* 0x0000000403047c25 */ /* 0x000fc6000f8e00ff */
[----:B------:R-:W-:Y:S01]  /*148e0*/  LOP3.LUT R9, R6, 0xfffffffc, RZ, 0xc0, !PT ;  /* 0xfffffffc06097812 */ /* 0x000fe200078ec0ff */
[----:B------:R-:W-:Y:S01]  /*148f0*/  IMAD R7, R3, UR5, R0 ;  /* 0x0000000503077c24 */ /* 0x000fe2000f8e0200 */
[----:B------:R-:W-:Y:S01]  /*14900*/  SHF.R.S32.HI R25, RZ, 0x2, R6 ;  /* 0x00000002ff197819 */ /* 0x000fe20000011406 */
[----:B------:R-:W-:Y:S01]  /*14910*/  ULDC.64 UR4, c[0x0][0xae8] ;  /* 0x0002ba0000047ab9 */ /* 0x000fe20000000a00 */
[----:B------:R-:W-:Y:S02]  /*14920*/  IMAD R6, R28, UR6, RZ ;  /* 0x000000061c067c24 */ /* 0x000fe4000f8e02ff */
[----:B------:R-:W-:Y:S02]  /*14930*/  IMAD.IADD R30, R30, 0x1, -R9 ;  /* 0x000000011e1e7824 */ /* 0x000fe400078e0a09 */
[----:B------:R-:W-:Y:S02]  /*14940*/  IMAD.IADD R5, R5, 0x1, R7 ;  /* 0x0000000105057824 */ /* 0x000fe400078e0207 */
[----:B------:R-:W-:-:S02]  /*14950*/  IMAD R0, R30, 0x60, R25 ;  /* 0x000000601e007824 */ /* 0x000fc400078e0219 */
[----:B------:R-:W-:Y:S01]  /*14960*/  IMAD.WIDE.U32 R4, R137, UR4, R4 ;  /* 0x0000000489047c25 */ /* 0x000fe2000f8e0004 */
[----:B---3--:R-:W-:-:S03]  /*14970*/  ISETP.NE.AND P0, PT, R21, 0x1, PT ;  /* 0x000000011500780c */ /* 0x008fc60003f05270 */
[----:B------:R-:W-:Y:S01]  /*14980*/  IMAD R5, R137, UR5, R5 ;  /* 0x0000000589057c24 */ /* 0x000fe2000f8e0205 */
[----:B------:R-:W-:Y:S01]  /*14990*/  ULDC.64 UR4, c[0x0][0xae0] ;  /* 0x0002b80000047ab9 */ /* 0x000fe20000000a00 */
[C---:B------:R-:W-:Y:S02]  /*149a0*/  IMAD R7, R29.reuse, UR7, R6 ;  /* 0x000000071d077c24 */ /* 0x040fe4000f8e0206 */
[----:B------:R-:W-:-:S04]  /*149b0*/  IMAD.WIDE.U32 R4, R29, UR6, R4 ;  /* 0x000000061d047c25 */ /* 0x000fc8000f8e0004 */
[----:B------:R-:W-:Y:S02]  /*149c0*/  IMAD.IADD R5, R5, 0x1, R7 ;  /* 0x0000000105057824 */ /* 0x000fe400078e0207 */
[----:B------:R-:W0:Y:S08]  /*149d0*/  @P0 LDC R8, c[0x0][0xbec] ;  /* 0x0002fb00ff080b82 */ /* 0x000e300000000800 */
[----:B------:R-:W3:Y:S01]  /*149e0*/  @P0 LDC R11, c[0x0][0xbf0] ;  /* 0x0002fc00ff0b0b82 */ /* 0x000ee20000000800 */
[----:B--2---:R-:W-:-:S04]  /*149f0*/  IMAD R9, R27, 0xc0, R0 ;  /* 0x000000c01b097824 */ /* 0x004fc800078e0200 */
[----:B0-----:R-:W-:-:S04]  /*14a00*/  @P0 IMAD.HI.U32 R0, R9, R8, RZ ;  /* 0x0000000809000227 */ /* 0x001fc800078e00ff */
[----:B------:R-:W-:Y:S01]  /*14a10*/  IMAD.MOV.U32 R3, RZ, RZ, R9 ;  /* 0x000000ffff037224 */ /* 0x000fe200078e0009 */
[----:B---3--:R-:W-:-:S04]  /*14a20*/  @P0 SHF.R.U32.HI R3, RZ, R11, R0 ;  /* 0x0000000bff030219 */ /* 0x008fc80000011600 */
[--C-:B------:R-:W-:Y:S01]  /*14a30*/  SHF.R.S32.HI R0, RZ, 0x1f, R3.reuse ;  /* 0x0000001fff007819 */ /* 0x100fe20000011403 */
[----:B------:R-:W-:Y:S02]  /*14a40*/  IMAD.MOV R6, RZ, RZ, -R3 ;  /* 0x000000ffff067224 */ /* 0x000fe400078e0a03 */
[----:B------:R-:W-:-:S04]  /*14a50*/  IMAD.WIDE.U32 R4, R3, UR4, R4 ;  /* 0x0000000403047c25 */ /* 0x000fc8000f8e0004 */
[----:B------:R-:W-:Y:S02]  /*14a60*/  IMAD R0, R0, UR4, RZ ;  /* 0x0000000400007c24 */ /* 0x000fe4000f8e02ff */
[----:B------:R-:W-:Y:S02]  /*14a70*/  IMAD R7, R21, R6, R9 ;  /* 0x0000000615077224 */ /* 0x000fe400078e0209 */
[----:B------:R-:W-:Y:S01]  /*14a80*/  IMAD R9, R3, UR5, R0 ;  /* 0x0000000503097c24 */ /* 0x000fe2000f8e0200 */
[----:B------:R-:W-:Y:S02]  /*14a90*/  ULDC.64 UR4, c[0x0][0xad8] ;  /* 0x0002b60000047ab9 */ /* 0x000fe40000000a00 */
[----:B------:R-:W-:Y:S01]  /*14aa0*/  SHF.R.S32.HI R0, RZ, 0x1f, R7 ;  /* 0x0000001fff007819 */ /* 0x000fe20000011407 */
[----:B------:R-:W-:Y:S02]  /*14ab0*/  IMAD.IADD R5, R5, 0x1, R9 ;  /* 0x0000000105057824 */ /* 0x000fe400078e0209 */
[----:B------:R-:W-:-:S02]  /*14ac0*/  IMAD.SHL.U32 R9, R30, 0x8, RZ ;  /* 0x000000081e097824 */ /* 0x000fc400078e00ff */
[----:B------:R-:W-:Y:S02]  /*14ad0*/  IMAD R0, R0, UR4, RZ ;  /* 0x0000000400007c24 */ /* 0x000fe4000f8e02ff */
[----:B------:R-:W-:-:S04]  /*14ae0*/  IMAD.WIDE.U32 R4, R7, UR4, R4 ;  /* 0x0000000407047c25 */ /* 0x000fc8000f8e0004 */
[----:B------:R-:W-:Y:S01]  /*14af0*/  IMAD R3, R7, UR5, R0 ;  /* 0x0000000507037c24 */ /* 0x000fe2000f8e0200 */
[----:B------:R-:W-:Y:S01]  /*14b00*/  ULDC.64 UR4, c[0x0][0xa80] ;  /* 0x0002a00000047ab9 */ /* 0x000fe20000000a00 */
[----:B------:R-:W-:Y:S01]  /*14b10*/  VIADD R7, R9, 0x20 ;  /* 0x0000002009077836 */ /* 0x000fe20000000000 */
[C---:B------:R-:W-:Y:S01]  /*14b20*/  LEA R0, P0, R4.reuse, UR4, 0x1 ;  /* 0x0000000404007c11 */ /* 0x040fe2000f8008ff */
[----:B------:R-:W-:Y:S01]  /*14b30*/  IMAD.IADD R3, R5, 0x1, R3 ;  /* 0x0000000105037824 */ /* 0x000fe200078e0203 */
[----:B------:R-:W-:Y:S01]  /*14b40*/  UMOV UR4, 0xffffffff ;  /* 0xffffffff00047882 */ /* 0x000fe20000000000 */
[----:B------:R-:W-:Y:S01]  /*14b50*/  VIADD R10, R9, 0x40 ;  /* 0x00000040090a7836 */ /* 0x000fe20000000000 */
[----:B------:R-:W-:Y:S02]  /*14b60*/  SHF.R.S32.HI R8, RZ, 0x1f, R7 ;  /* 0x0000001fff087819 */ /* 0x000fe40000011407 */
[----:B------:R-:W-:Y:S02]  /*14b70*/  LEA.HI.X R4, R4, UR5, R3, 0x1, P0 ;  /* 0x0000000504047c11 */ /* 0x000fe400080f0c03 */
[----:B------:R-:W-:Y:S01]  /*14b80*/  SHF.R.S32.HI R24, RZ, 0x1f, R10 ;  /* 0x0000001fff187819 */ /* 0x000fe2000001140a */
[----:B------:R-:W-:Y:S06]  /*14b90*/  BRA.DIV UR4, `(.L_x_545) ;  /* 0x0000008204d87947 */ /* 0x000fec000b800000 */
[----:B------:R0:W2:Y:S04]  /*14ba0*/  SHFL.IDX PT, R3, R4, RZ, 0x1c1f ;  /* 0x001c1fff04037589 */ /* 0x0000a800000e0000 */
[----:B------:R0:W3:Y:S02]  /*14bb0*/  SHFL.IDX PT, R14, R0, RZ, 0x1c1f ;  /* 0x001c1fff000e7589 */ /* 0x0000e400000e0000 */
.L_x_721:
[----:B------:R-:W-:Y:S01]  /*14bc0*/  IMAD R21, R20, R21, RZ ;  /* 0x0000001514157224 */ /* 0x000fe200078e02ff */
[----:B------:R-:W-:Y:S01]  /*14bd0*/  BSSY B1, `(.L_x_546) ;  /* 0x0000011000017945 */ /* 0x000fe20003800000 */
[----:B------:R-:W-:-:S05]  /*14be0*/  IMAD R6, R27, 0xc0, R25 ;  /* 0x000000c01b067824 */ /* 0x000fca00078e0219 */
[----:B------:R-:W-:-:S13]  /*14bf0*/  ISETP.GE.AND P0, PT, R6, R21, PT ;  /* 0x000000150600720c */ /* 0x000fda0003f06270 */
[----:B------:R-:W-:Y:S05]  /*14c00*/  @P0 BRA `(.L_x_547) ;  /* 0x0000000000340947 */ /* 0x000fea0003800000 */
[----:B------:R-:W-:Y:S02]  /*14c10*/  ULDC UR4, c[0x0][0xac8] ;  /* 0x0002b20000047ab9 */ /* 0x000fe40000000800 */
[----:B------:R-:W-:Y:S02]  /*14c20*/  ISETP.GE.AND P2, PT, R9, UR4, PT ;  /* 0x0000000409007c0c */ /* 0x000fe4000bf46270 */
[----:B------:R-:W-:Y:S02]  /*14c30*/  ISETP.GE.AND P3, PT, R7, UR4, PT ;  /* 0x0000000407007c0c */ /* 0x000fe4000bf66270 */
[----:B------:R-:W-:-:S09]  /*14c40*/  ISETP.GE.AND P4, PT, R10, UR4, PT ;  /* 0x000000040a007c0c */ /* 0x000fd2000bf86270 */
[----:B--2---:R-:W-:Y:S02]  /*14c50*/  @!P2 IMAD.MOV.U32 R15, RZ, RZ, R3 ;  /* 0x000000ffff0fa224 */ /* 0x004fe400078e0003 */
[-C--:B---3--:R-:W-:Y:S02]  /*14c60*/  @!P3 LEA R26, P0, R7, R14.reuse, 0x1 ;  /* 0x0000000e071ab211 */ /* 0x088fe400078008ff */
[C---:B------:R-:W-:Y:S01]  /*14c70*/  @!P4 LEA R28, P1, R10.reuse, R14, 0x1 ;  /* 0x0000000e0a1cc211 */ /* 0x040fe200078208ff */
[----:B------:R-:W-:Y:S01]  /*14c80*/  @!P2 IMAD.WIDE R12, R9, 0x2, R14 ;  /* 0x00000002090ca825 */ /* 0x000fe200078e020e */
[-C--:B------:R-:W-:Y:S02]  /*14c90*/  @!P3 LEA.HI.X R27, R7, R3.reuse, R8, 0x1, P0 ;  /* 0x00000003071bb211 */ /* 0x080fe400000f0c08 */
[----:B------:R-:W-:Y:S02]  /*14ca0*/  @!P4 LEA.HI.X R29, R10, R3, R24, 0x1, P1 ;  /* 0x000000030a1dc211 */ /* 0x000fe400008f0c18 */
[----:B------:R4:W-:Y:S04]  /*14cb0*/  @!P2 ST.E.128 desc[UR42][R12.64], RZ ;  /* 0x000000ff0c00a985 */ /* 0x0009e8000c101d2a */
[----:B------:R4:W-:Y:S04]  /*14cc0*/  @!P3 ST.E.128 desc[UR42][R26.64], RZ ;  /* 0x000000ff1a00b985 */ /* 0x0009e8000c101d2a */
[----:B------:R4:W-:Y:S02]  /*14cd0*/  @!P4 ST.E.128 desc[UR42][R28.64], RZ ;  /* 0x000000ff1c00c985 */ /* 0x0009e4000c101d2a */
.L_x_547:
[----:B------:R-:W-:Y:S05]  /*14ce0*/  BSYNC B1 ;  /* 0x0000000000017941 */ /* 0x000fea0003800000 */
.L_x_546:
[----:B------:R-:W-:-:S03]  /*14cf0*/  UMOV UR4, 0xffffffff ;  /* 0xffffffff00047882 */ /* 0x000fc60000000000 */
[----:B------:R-:W-:Y:S05]  /*14d00*/  BRA.DIV UR4, `(.L_x_548) ;  /* 0x0000008204b07947 */ /* 0x000fea000b800000 */
[----:B--2---:R2:W0:Y:S04]  /*14d10*/  SHFL.IDX PT, R3, R4, 0x1, 0x1c1f ;  /* 0x003c1f0004037f89 */ /* 0x00442800000e0000 */
[----:B---3--:R2:W3:Y:S02]  /*14d20*/  SHFL.IDX PT, R14, R0, 0x1, 0x1c1f ;  /* 0x003c1f00000e7f89 */ /* 0x0084e400000e0000 */
.L_x_725:
[----:B0-2---:R-:W-:-:S05]  /*14d30*/  VIADD R0, R6, 0x60 ;  /* 0x0000006006007836 */ /* 0x005fca0000000000 */
[----:B------:R-:W-:-:S13]  /*14d40*/  ISETP.GE.AND P0, PT, R0, R21, PT ;  /* 0x000000150000720c */ /* 0x000fda0003f06270 */
[----:B------:R-:W-:Y:S05]  /*14d50*/  @P0 BRA `(.L_x_537) ;  /* 0x0000000000340947 */ /* 0x000fea0003800000 */
[----:B------:R-:W-:Y:S02]  /*14d60*/  ULDC UR4, c[0x0][0xac8] ;  /* 0x0002b20000047ab9 */ /* 0x000fe40000000800 */
[----:B------:R-:W-:Y:S02]  /*14d70*/  ISETP.GE.AND P2, PT, R9, UR4, PT ;  /* 0x0000000409007c0c */ /* 0x000fe4000bf46270 */
[----:B------:R-:W-:Y:S02]  /*14d80*/  ISETP.GE.AND P3, PT, R7, UR4, PT ;  /* 0x0000000407007c0c */ /* 0x000fe4000bf66270 */
[----:B------:R-:W-:-:S09]  /*14d90*/  ISETP.GE.AND P4, PT, R10, UR4, PT ;  /* 0x000000040a007c0c */ /* 0x000fd2000bf86270 */
[----:B------:R-:W-:Y:S02]  /*14da0*/  @!P2 IMAD.MOV.U32 R15, RZ, RZ, R3 ;  /* 0x000000ffff0fa224 */ /* 0x000fe400078e0003 */
[-C--:B---3--:R-:W-:Y:S02]  /*14db0*/  @!P3 LEA R6, P0, R7, R14.reuse, 0x1 ;  /* 0x0000000e0706b211 */ /* 0x088fe400078008ff */
[C---:B----4-:R-:W-:Y:S01]  /*14dc0*/  @!P4 LEA R12, P1, R10.reuse, R14, 0x1 ;  /* 0x0000000e0a0cc211 */ /* 0x050fe200078208ff */
[----:B------:R-:W-:Y:S01]  /*14dd0*/  @!P2 IMAD.WIDE R4, R9, 0x2, R14 ;  /* 0x000000020904a825 */ /* 0x000fe200078e020e */
[-C--:B------:R-:W-:Y:S02]  /*14de0*/  @!P3 LEA.HI.X R7, R7, R3.reuse, R8, 0x1, P0 ;  /* 0x000000030707b211 */ /* 0x080fe400000f0c08 */
[----:B------:R-:W-:Y:S02]  /*14df0*/  @!P4 LEA.HI.X R13, R10, R3, R24, 0x1, P1 ;  /* 0x000000030a0dc211 */ /* 0x000fe400008f0c18 */
[----:B------:R2:W-:Y:S04]  /*14e00*/  @!P2 ST.E.128 desc[UR42][R4.64], RZ ;  /* 0x000000ff0400a985 */ /* 0x0005e8000c101d2a */
[----:B------:R2:W-:Y:S04]  /*14e10*/  @!P3 ST.E.128 desc[UR42][R6.64], RZ ;  /* 0x000000ff0600b985 */ /* 0x0005e8000c101d2a */
[----:B------:R2:W-:Y:S02]  /*14e20*/  @!P4 ST.E.128 desc[UR42][R12.64], RZ ;  /* 0x000000ff0c00c985 */ /* 0x0005e4000c101d2a */
.L_x_537:
[----:B------:R-:W-:Y:S05]  /*14e30*/  BSYNC B0 ;  /* 0x0000000000007941 */ /* 0x000fea0003800000 */
.L_x_529:
[----:B------:R-:W-:Y:S02]  /*14e40*/  ULDC UR4, c[0x0][0xc3c] ;  /* 0x00030f0000047ab9 */ /* 0x000fe40000000800 */
[----:B------:R-:W-:-:S13]  /*14e50*/  ISETP.GE.AND P0, PT, R99, UR4, PT ;  /* 0x0000000463007c0c */ /* 0x000fda000bf06270 */
[----:B------:R-:W-:Y:S05]  /*14e60*/  @!P0 BRA `(.L_x_549) ;  /* 0xfffffec400e48947 */ /* 0x000fea000383ffff */
[----:B------:R-:W-:Y:S05]  /*14e70*/  BRA `(.L_x_396) ;  /* 0x0000007000687947 */ /* 0x000fea0003800000 */
.L_x_394:
        /* <DEDUP_REMOVED lines=16> */
.L_x_550:
        /* <DEDUP_REMOVED lines=44> */
.L_x_554:
[----:B------:R-:W0:Y:S01]  /*15240*/  LDC R0, c[0x0][0xc3c] ;  /* 0x00030f00ff007b82 */ /* 0x000e220000000800 */
[----:B------:R-:W-:Y:S01]  /*15250*/  UIADD3 UR4, UR4, 0x1f, URZ ;  /* 0x0000001f04047890 */ /* 0x000fe2000fffe03f */
[----:B------:R-:W-:Y:S02]  /*15260*/  ULDC UR7, c[0x0][0xc3c] ;  /* 0x00030f0000077ab9 */ /* 0x000fe40000000800 */
[----:B------:R-:W-:-:S03]  /*15270*/  IMAD.U32 R27, RZ, RZ, UR7 ;  /* 0x00000007ff1b7e24 */ /* 0x000fc6000f8e00ff */
        /* <DEDUP_REMOVED lines=9> */
[----:B-1----:R-:W-:-:S04]  /*15310*/  @!P6 IMAD.WIDE R2, R9, 0x4, R2 ;  /* 0x000000040902e825 */ /* 0x002fc800078e0202 */
[----:B------:R-:W-:-:S06]  /*15320*/  IMAD.MOV.U32 R9, RZ, RZ, RZ ;  /* 0x000000ffff097224 */ /* 0x000fcc00078e00ff */
        /* <DEDUP_REMOVED lines=22> */
.L_x_552:
        /* <DEDUP_REMOVED lines=13> */
[----:B0-----:R-:W-:-:S06]  /*15560*/  VIADD R3, R6, 0xffffffe ;  /* 0x0ffffffe06037836 */ /* 0x001fcc0000000000 */
[----:B------:R-:W0:Y:S02]  /*15570*/  F2I.FTZ.U32.TRUNC.NTZ R3, R3 ;  /* 0x0000000300037305 */ /* 0x000e24000021f000 */
[----:B0-----:R-:W-:Y:S01]  /*15580*/  IMAD.MOV R13, RZ, RZ, -R3 ;  /* 0x000000ffff0d7224 */ /* 0x001fe200078e0a03 */
[----:B------:R-:W-:Y:S06]  /*15590*/  @!P0 BRA `(.L_x_555) ;  /* 0x0000000000088947 */ /* 0x000fec0003800000 */
[----:B------:R-:W-:-:S05]  /*155a0*/  VIADD R5, R27, 0xffffffff ;  /* 0xffffffff1b057836 */ /* 0x000fca0000000000 */
[----:B------:R0:W1:Y:S02]  /*155b0*/  SHFL.IDX PT, R24, R2, R5, 0x1f ;  /* 0x00001f0502187589 */ /* 0x00006400000e0000 */
.L_x_555:
        /* <DEDUP_REMOVED lines=18> */
[----:B------:R-:W-:Y:S01]  /*156e0*/  ISETP.GE.U32.AND P0, PT, R3, R4, PT ;  /* 0x000000040300720c */ /* 0x000fe20003f06070 */
[----:B0-----:R-:W-:Y:S01]  /*156f0*/  VIADD R8, R6, 0xffffffe ;  /* 0x0ffffffe06087836 */ /* 0x001fe20000000000 */
[----:B------:R-:W-:-:S03]  /*15700*/  LOP3.LUT R4, R25, R0, RZ, 0x3c, !PT ;  /* 0x0000000019047212 */ /* 0x000fc600078e3cff */
[----:B------:R0:W1:Y:S01]  /*15710*/  F2I.FTZ.U32.TRUNC.NTZ R3, R8 ;  /* 0x0000000800037305 */ /* 0x000062000021f000 */
[----:B------:R-:W-:-:S07]  /*15720*/  ISETP.GE.AND P2, PT, R4, RZ, PT ;  /* 0x000000ff0400720c */ /* 0x000fce0003f46270 */
[----:B------:R-:W-:Y:S01]  /*15730*/  @P0 VIADD R2, R2, 0x1 ;  /* 0x0000000102020836 */ /* 0x000fe20000000000 */
[----:B0-----:R-:W-:-:S03]  /*15740*/  IABS R8, R9 ;  /* 0x0000000900087213 */ /* 0x001fc60000000000 */
[----:B------:R-:W-:Y:S02]  /*15750*/  IMAD.MOV.U32 R6, RZ, RZ, R2 ;  /* 0x000000ffff067224 */ /* 0x000fe400078e0002 */
[----:B------:R-:W-:Y:S02]  /*15760*/  IMAD.MOV R8, RZ, RZ, -R8 ;  /* 0x000000ffff087224 */ /* 0x000fe400078e0a08 */
[----:B-1----:R-:W-:Y:S01]  /*15770*/  IMAD.MOV R2, RZ, RZ, -R3 ;  /* 0x000000ffff027224 */ /* 0x002fe200078e0a03 */
[----:B------:R-:W-:Y:S02]  /*15780*/  @!P2 IADD3 R6, -R6, RZ, RZ ;  /* 0x000000ff0606a210 */ /* 0x000fe40007ffe1ff */
[----:B------:R-:W-:Y:S01]  /*15790*/  @!P1 LOP3.LUT R6, RZ, R0, RZ, 0x33, !PT ;  /* 0x00000000ff069212 */ /* 0x000fe200078e33ff */
[----:B------:R-:W-:Y:S02]  /*157a0*/  IMAD R11, R2, R5, RZ ;  /* 0x00000005020b7224 */ /* 0x000fe400078e02ff */
[----:B------:R-:W-:Y:S01]  /*157b0*/  IMAD.MOV.U32 R2, RZ, RZ, RZ ;  /* 0x000000ffff027224 */ /* 0x000fe200078e00ff */
[-C--:B------:R-:W-:Y:S01]  /*157c0*/  IABS R4, R6.reuse ;  /* 0x0000000600047213 */ /* 0x080fe20000000000 */
[----:B------:R-:W-:-:S02]  /*157d0*/  IMAD R0, R0, R6, RZ ;  /* 0x0000000600007224 */ /* 0x000fc400078e02ff */
[----:B------:R-:W-:-:S04]  /*157e0*/  IMAD.HI.U32 R2, R3, R11, R2 ;  /* 0x0000000b03027227 */ /* 0x000fc800078e0002 */
[----:B------:R-:W-:Y:S02]  /*157f0*/  IMAD.MOV.U32 R3, RZ, RZ, R4 ;  /* 0x000000ffff037224 */ /* 0x000fe400078e0004 */
[----:B------:R-:W-:Y:S02]  /*15800*/  IMAD.MOV.U32 R4, RZ, RZ, R8 ;  /* 0x000000ffff047224 */ /* 0x000fe400078e0008 */
[----:B------:R-:W-:-:S04]  /*15810*/  IMAD.HI.U32 R2, R2, R3, RZ ;  /* 0x0000000302027227 */ /* 0x000fc800078e00ff */
[----:B------:R-:W-:Y:S01]  /*15820*/  IMAD R4, R2, R4, R3 ;  /* 0x0000000402047224 */ /* 0x000fe200078e0203 */
[----:B------:R-:W-:Y:S01]  /*15830*/  LOP3.LUT R3, R6, R9, RZ, 0x3c, !PT ;  /* 0x0000000906037212 */ /* 0x000fe200078e3cff */
[----:B------:R-:W-:-:S03]  /*15840*/  IMAD.IADD R25, R25, 0x1, -R0 ;  /* 0x0000000119197824 */ /* 0x000fc600078e0a00 */
        /* <DEDUP_REMOVED lines=14> */
.L_x_553:
[----:B------:R-:W-:Y:S02]  /*15930*/  IMAD.MOV.U32 R25, RZ, RZ, RZ ;  /* 0x000000ffff197224 */ /* 0x000fe400078e00ff */
[----:B------:R-:W-:Y:S02]  /*15940*/  IMAD.U32 R24, RZ, RZ, UR6 ;  /* 0x00000006ff187e24 */ /* 0x000fe4000f8e00ff */
[----:B------:R-:W-:-:S07]  /*15950*/  IMAD.MOV.U32 R26, RZ, RZ, RZ ;  /* 0x000000ffff1a7224 */ /* 0x000fce00078e00ff */
.L_x_556:
[----:B------:R-:W-:-:S13]  /*15960*/  ISETP.NE.AND P0, PT, R7, RZ, PT ;  /* 0x000000ff0700720c */ /* 0x000fda0003f05270 */
[----:B------:R-:W0:Y:S01]  /*15970*/  @!P0 S2R R3, SR_CgaCtaId ;  /* 0x0000000000038919 */ /* 0x000e220000008800 */
[----:B------:R-:W-:-:S04]  /*15980*/  @!P0 MOV R0, 0x400 ;  /* 0x0000040000008802 */ /* 0x000fc80000000f00 */
[----:B0-----:R-:W-:-:S05]  /*15990*/  @!P0 LEA R0, R3, R0, 0x18 ;  /* 0x0000000003008211 */ /* 0x001fca00078ec0ff */
[----:B------:R0:W-:Y:S01]  /*159a0*/  @!P0 STS.128 [R0+0x2d8d0], R24 ;  /* 0x02d8d01800008388 */ /* 0x0001e20000000c00 */
[----:B------:R-:W-:Y:S06]  /*159b0*/  BAR.ARV 0x5, 0x200 ;  /* 0x0148000000007b1d */ /* 0x000fec0000002000 */
.L_x_551:
[----:B0-----:R-:W-:Y:S01]  /*159c0*/  IMAD.MOV.U32 R0, RZ, RZ, 0x1 ;  /* 0x00000001ff007424 */ /* 0x001fe200078e00ff */
[----:B------:R-:W-:Y:S01]  /*159d0*/  ULDC UR4, c[0x0][0xc3c] ;  /* 0x00030f0000047ab9 */ /* 0x000fe20000000800 */
[----:B------:R-:W-:Y:S01]  /*159e0*/  IMAD.MOV.U32 R28, RZ, RZ, RZ ;  /* 0x000000ffff1c7224 */ /* 0x000fe200078e00ff */
[----:B-1----:R-:W-:Y:S02]  /*159f0*/  ISETP.GE.AND P0, PT, R27, UR4, PT ;  /* 0x000000041b007c0c */ /* 0x002fe4000bf06270 */
[----:B------:R0:W-:Y:S04]  /*15a00*/  STL [R1], R0 ;  /* 0x0000000001007387 */ /* 0x0001e80000100800 */
[----:B------:R0:W-:Y:S07]  /*15a10*/  STL [R1+0x4c], RZ ;  /* 0x00004cff01007387 */ /* 0x0001ee0000100800 */
[----:B------:R-:W-:Y:S05]  /*15a20*/  @P0 BRA `(.L_x_557) ;  /* 0x0000006000980947 */ /* 0x000fea0003800000 */
[----:B------:R-:W1:Y:S01]  /*15a30*/  S2R R7, SR_TID.X ;  /* 0x0000000000077919 */ /* 0x000e620000002100 */
[----:B------:R-:W2:Y:S01]  /*15a40*/  S2UR UR5, SR_CgaCtaId ;  /* 0x00000000000579c3 */ /* 0x000ea20000008800 */
[----:B------:R-:W-:Y:S01]  /*15a50*/  UMOV UR4, 0x400 ;  /* 0x0000040000047882 */ /* 0x000fe20000000000 */
[----:B------:R-:W-:Y:S01]  /*15a60*/  BSSY B8, `(.L_x_557) ;  /* 0x0000622000087945 */ /* 0x000fe20003800000 */
[----:B------:R-:W-:Y:S01]  /*15a70*/  CS2R R28, SRZ ;  /* 0x00000000001c7805 */ /* 0x000fe2000001ff00 */
[----:B------:R-:W-:Y:S01]  /*15a80*/  ULDC.64 UR40, c[0x0][0x198] ;  /* 0x0000660000287ab9 */ /* 0x000fe20000000a00 */
[----:B------:R-:W-:Y:S01]  /*15a90*/  ULOP3.LUT UR38, UR36, 0x2, URZ, 0xfc, !UPT ;  /* 0x0000000224267892 */ /* 0x000fe2000f8efc3f */
[----:B------:R-:W-:Y:S01]  /*15aa0*/  ULDC UR37, c[0x0][0xc] ;  /* 0x0000030000257ab9 */ /* 0x000fe20000000800 */
[----:B--2---:R-:W-:-:S06]  /*15ab0*/  ULEA UR4, UR5, UR4, 0x18 ;  /* 0x0000000405047291 */ /* 0x004fcc000f8ec03f */
[----:B------:R-:W-:Y:S01]  /*15ac0*/  IMAD.U32 R16, RZ, RZ, UR4 ;  /* 0x00000004ff107e24 */ /* 0x000fe2000f8e00ff */
[C---:B-1----:R-:W-:Y:S01]  /*15ad0*/  LOP3.LUT R6, R7.reuse, 0x7f, RZ, 0xc0, !PT ;  /* 0x0000007f07067812 */ /* 0x042fe200078ec0ff */
[----:B0-----:R-:W-:-:S04]  /*15ae0*/  IMAD.SHL.U32 R0, R7, 0x8, RZ ;  /* 0x0000000807007824 */ /* 0x001fc800078e00ff */
[----:B------:R-:W-:Y:S01]  /*15af0*/  IMAD.SHL.U32 R4, R6, 0x8, RZ ;  /* 0x0000000806047824 */ /* 0x000fe200078e00ff */
[C---:B------:R-:W-:Y:S02]  /*15b00*/  LOP3.LUT R3, R0.reuse, 0x20, RZ, 0xc0, !PT ;  /* 0x0000002000037812 */ /* 0x040fe400078ec0ff */
[----:B------:R-:W-:Y:S02]  /*15b10*/  LOP3.LUT R2, R0, 0xd8, RZ, 0xc0, !PT ;  /* 0x000000d800027812 */ /* 0x000fe400078ec0ff */
[----:B------:R-:W-:Y:S01]  /*15b20*/  LOP3.LUT R3, R3, 0x300, R4, 0xf8, !PT ;  /* 0x0000030003037812 */ /* 0x000fe200078ef804 */
[----:B------:R-:W-:Y:S01]  /*15b30*/  IMAD.MOV.U32 R4, RZ, RZ, 0x1 ;  /* 0x00000001ff047424 */ /* 0x000fe200078e00ff */
[----:B------:R-:W-:Y:S02]  /*15b40*/  LOP3.LUT R2, R2, 0x18, R7, 0x78, !PT ;  /* 0x0000001802027812 */ /* 0x000fe400078e7807 */
[----:B------:R-:W-:Y:S02]  /*15b50*/  LOP3.LUT R0, R0, 0x18, RZ, 0xc0, !PT ;  /* 0x0000001800007812 */ /* 0x000fe400078ec0ff */
[----:B------:R-:W-:Y:S01]  /*15b60*/  LOP3.LUT R5, R3, R2, RZ, 0xfc, !PT ;  /* 0x0000000203057212 */ /* 0x000fe200078efcff */
[----:B------:R-:W-:Y:S01]  /*15b70*/  IMAD.SHL.U32 R2, R7, 0x20, RZ ;  /* 0x0000002007027824 */ /* 0x000fe200078e00ff */
[----:B------:R-:W-:Y:S01]  /*15b80*/  SHF.R.U32.HI R3, RZ, 0x2, R6 ;  /* 0x00000002ff037819 */ /* 0x000fe20000011606 */
[----:B------:R-:W-:-:S02]  /*15b90*/  IMAD.MOV.U32 R6, RZ, RZ, 0x1 ;  /* 0x00000001ff067424 */ /* 0x000fc400078e00ff */
[----:B------:R-:W-:Y:S01]  /*15ba0*/  STL [R1+0x10], R5 ;  /* 0x0000100501007387 */ /* 0x000fe20000100800 */
[----:B------:R-:W-:-:S03]  /*15bb0*/  LOP3.LUT R2, R2, 0x60, RZ, 0xc0, !PT ;  /* 0x0000006002027812 */ /* 0x000fc600078ec0ff */
[----:B------:R-:W-:Y:S04]  /*15bc0*/  STL [R1+0x4c], RZ ;  /* 0x00004cff01007387 */ /* 0x000fe80000100800 */
[----:B------:R0:W-:Y:S04]  /*15bd0*/  STL [R1+0x4], R4 ;  /* 0x0000040401007387 */ /* 0x0001e80000100800 */
[----:B------:R1:W-:Y:S01]  /*15be0*/  STL [R1], R6 ;  /* 0x0000000601007387 */ /* 0x0003e20000100800 */
[----:B0-----:R-:W-:Y:S02]  /*15bf0*/  LOP3.LUT R4, R3, R2, RZ, 0xfc, !PT ;  /* 0x0000000203047212 */ /* 0x001fe400078efcff */
[----:B------:R-:W-:-:S02]  /*15c00*/  LOP3.LUT R3, R0, 0x20, RZ, 0xfc, !PT ;  /* 0x0000002000037812 */ /* 0x000fc400078efcff */
[----:B------:R-:W-:Y:S01]  /*15c10*/  LOP3.LUT R2, R0, 0x40, RZ, 0xfc, !PT ;  /* 0x0000004000027812 */ /* 0x000fe200078efcff */
[----:B------:R-:W-:-:S05]  /*15c20*/  IMAD R0, R5, 0x2, R16 ;  /* 0x0000000205007824 */ /* 0x000fca00078e0210 */
[----:B------:R1:W-:Y:S02]  /*15c30*/  STL [R1+0x30], R0 ;  /* 0x0000300001007387 */ /* 0x0003e40000100800 */
.L_x_660:
[----:B0-----:R-:W0:Y:S02]  /*15c40*/  LDC.64 R2, c[0x0][0xc88] ;  /* 0x00032200ff027b82 */ /* 0x001e240000000a00 */
[----:B0-----:R-:W-:-:S05]  /*15c50*/  IMAD.WIDE R2, R27, 0x4, R2 ;  /* 0x000000041b027825 */ /* 0x001fca00078e0202 */
[----:B--2---:R-:W2:Y:S01]  /*15c60*/  LDG.E R10, desc[UR42][R2.64] ;  /* 0x0000002a020a7981 */ /* 0x004ea2000c1e1900 */
[----:B------:R-:W-:Y:S05]  /*15c70*/  YIELD ;  /* 0x0000000000007946 */ /* 0x000fea0003800000 */
[----:B------:R-:W-:Y:S01]  /*15c80*/  ULDC.64 UR4, c[0x0][0xa28] ;  /* 0x00028a0000047ab9 */ /* 0x000fe20000000a00 */
[----:B-1----:R-:W-:Y:S01]  /*15c90*/  IMAD.MOV.U32 R9, RZ, RZ, RZ ;  /* 0x000000ffff097224 */ /* 0x002fe200078e00ff */
[----:B------:R-:W-:Y:S01]  /*15ca0*/  ISETP.NE.U32.AND P0, PT, RZ, UR4, PT ;  /* 0x00000004ff007c0c */ /* 0x000fe2000bf05070 */
[----:B-1----:R-:W-:Y:S01]  /*15cb0*/  IMAD.MOV.U32 R6, RZ, RZ, RZ ;  /* 0x000000ffff067224 */ /* 0x002fe200078e00ff */
[----:B------:R-:W-:Y:S01]  /*15cc0*/  ULDC.64 UR8, c[0x0][0xa18] ;  /* 0x0002860000087ab9 */ /* 0x000fe20000000a00 */
[----:B------:R-:W-:Y:S01]  /*15cd0*/  ULDC.64 UR6, c[0x0][0xa10] ;  /* 0x0002840000067ab9 */ /* 0x000fe20000000a00 */
[----:B------:R-:W-:-:S02]  /*15ce0*/  ISETP.NE.AND.EX P0, PT, RZ, UR5, PT, P0 ;  /* 0x00000005ff007c0c */ /* 0x000fc4000bf05300 */
[----:B--2---:R-:W-:Y:S01]  /*15cf0*/  SHF.R.S32.HI R0, RZ, 0x1f, R10 ;  /* 0x0000001fff007819 */ /* 0x004fe2000001140a */
[----:B------:R-:W-:-:S10]  /*15d00*/  IMAD.SHL.U32 R18, R10, 0x4, RZ ;  /* 0x000000040a127824 */ /* 0x000fd400078e00ff */
[C---:B------:R-:W-:Y:S01]  /*15d10*/  @P0 LEA R2, P1, R10.reuse, UR4, 0x2 ;  /* 0x000000040a020c11 */ /* 0x040fe2000f8210ff */
[----:B------:R-:W-:Y:S03]  /*15d20*/  STL [R1+0x8], R10 ;  /* 0x0000080a01007387 */ /* 0x000fe60000100800 */
[C-C-:B------:R-:W-:Y:S01]  /*15d30*/  @P0 LEA.HI.X R3, R10.reuse, UR5, R0.reuse, 0x2, P1 ;  /* 0x000000050a030c11 */ /* 0x140fe200088f1400 */
[----:B------:R-:W-:Y:S01]  /*15d40*/  ULDC.64 UR4, c[0x0][0xa00] ;  /* 0x0002800000047ab9 */ /* 0x000fe20000000a00 */
[----:B------:R-:W-:Y:S01]  /*15d50*/  SHF.L.U64.HI R22, R10, 0x2, R0 ;  /* 0x000000020a167819 */ /* 0x000fe20000010200 */
[----:B------:R0:W-:Y:S04]  /*15d60*/  STL [R1+0x44], R0 ;  /* 0x0000440001007387 */ /* 0x0001e80000100800 */
[----:B------:R1:W2:Y:S01]  /*15d70*/  @P0 LDG.E R9, desc[UR42][R2.64] ;  /* 0x0000002a02090981 */ /* 0x0002a2000c1e1900 */
[----:B------:R-:W-:-:S02]  /*15d80*/  ISETP.NE.U32.AND P0, PT, RZ, UR4, PT ;  /* 0x00000004ff007c0c */ /* 0x000fc4000bf05070 */
[----:B------:R-:W-:Y:S02]  /*15d90*/  ISETP.NE.U32.AND P1, PT, RZ, UR8, PT ;  /* 0x00000008ff007c0c */ /* 0x000fe4000bf25070 */
[----:B------:R-:W-:Y:S01]  /*15da0*/  ISETP.NE.AND.EX P0, PT, RZ, UR5, PT, P0 ;  /* 0x00000005ff007c0c */ /* 0x000fe2000bf05300 */
[----:B0-----:R-:W-:Y:S01]  /*15db0*/  IMAD.MOV.U32 R0, RZ, RZ, RZ ;  /* 0x000000ffff007224 */ /* 0x001fe200078e00ff */
[----:B------:R-:W-:Y:S02]  /*15dc0*/  ISETP.NE.AND.EX P1, PT, RZ, UR9, PT, P1 ;  /* 0x00000009ff007c0c */ /* 0x000fe4000bf25310 */
[----:B------:R-:W-:Y:S02]  /*15dd0*/  ISETP.NE.U32.AND P2, PT, RZ, UR6, PT ;  /* 0x00000006ff007c0c */ /* 0x000fe4000bf45070 */
[----:B-1----:R-:W-:Y:S02]  /*15de0*/  IADD3 R2, P3, R18, UR4, RZ ;  /* 0x0000000412027c10 */ /* 0x002fe4000ff7e0ff */
[----:B------:R-:W-:-:S02]  /*15df0*/  ISETP.NE.AND.EX P2, PT, RZ, UR7, PT, P2 ;  /* 0x00000007ff007c0c */ /* 0x000fc4000bf45320 */
[----:B------:R-:W-:Y:S02]  /*15e00*/  IADD3.X R3, R22, UR5, RZ, P3, !PT ;  /* 0x0000000516037c10 */ /* 0x000fe40009ffe4ff */
[----:B------:R-:W-:-:S03]  /*15e10*/  IADD3 R4, P4, R18, UR6, RZ ;  /* 0x0000000612047c10 */ /* 0x000fc6000ff9e0ff */
[----:B---3--:R-:W3:Y:S01]  /*15e20*/  @P0 LDG.E R6, desc[UR42][R2.64] ;  /* 0x0000002a02060981 */ /* 0x008ee2000c1e1900 */
[----:B------:R-:W-:Y:S01]  /*15e30*/  ULDC UR4, c[0x0][0x288] ;  /* 0x0000a20000047ab9 */ /* 0x000fe20000000800 */
[----:B------:R-:W-:Y:S01]  /*15e40*/  IADD3.X R5, R22, UR7, RZ, P4, !PT ;  /* 0x0000000716057c10 */ /* 0x000fe2000a7fe4ff */
[----:B------:R-:W-:Y:S01]  /*15e50*/  IMAD.U32 R8, RZ, RZ, UR4 ;  /* 0x00000004ff087e24 */ /* 0x000fe2000f8e00ff */
[----:B------:R-:W-:-:S03]  /*15e60*/  ULDC.64 UR4, c[0x0][0x418] ;  /* 0x0001060000047ab9 */ /* 0x000fc60000000a00 */
[----:B-----5:R-:W5:Y:S04]  /*15e70*/  @P2 LDG.E R0, desc[UR42][R4.64] ;  /* 0x0000002a04002981 */ /* 0x020f68000c1e1900 */
[----:B---3--:R0:W-:Y:S02]  /*15e80*/  STL [R1+0x34], R6 ;  /* 0x0000340601007387 */ /* 0x0081e40000100800 */
[----:B0-----:R-:W-:-:S04]  /*15e90*/  @P1 IADD3 R6, P3, R18, UR8, RZ ;  /* 0x0000000812061c10 */ /* 0x001fc8000ff7e0ff */
[----:B------:R-:W-:-:S05]  /*15ea0*/  @P1 IADD3.X R7, R22, UR9, RZ, P3, !PT ;  /* 0x0000000916071c10 */ /* 0x000fca0009ffe4ff */
[----:B------:R0:W3:Y:S01]  /*15eb0*/  @P1 LDG.E R8, desc[UR42][R6.64] ;  /* 0x0000002a06081981 */ /* 0x0000e2000c1e1900 */
[----:B------:R-:W-:-:S03]  /*15ec0*/  UISETP.NE.U32.AND UP0, UPT, UR4, URZ, UPT ;  /* 0x0000003f0400728c */ /* 0x000fc6000bf05070 */
[----:B------:R-:W-:Y:S01]  /*15ed0*/  ULDC UR4, c[0x0][0x424] ;  /* 0x0001090000047ab9 */ /* 0x000fe20000000800 */
[----:B------:R-:W-:-:S03]  /*15ee0*/  UISETP.NE.AND.EX UP0, UPT, UR5, URZ, UPT, UP0 ;  /* 0x0000003f0500728c */ /* 0x000fc6000bf05300 */
[----:B------:R-:W-:Y:S01]  /*15ef0*/  ULDC UR5, c[0x0][0x2f0] ;  /* 0x0000bc0000057ab9 */ /* 0x000fe20000000800 */
[----:B------:R-:W-:-:S04]  /*15f00*/  USEL UR4, UR4, 0x1, UP0 ;  /* 0x0000000104047887 */ /* 0x000fc80008000000 */
[----:B------:R-:W-:-:S03]  /*15f10*/  UIMAD UR4, UR4, UR5, URZ ;  /* 0x00000005040472a4 */ /* 0x000fc6000f8e023f */
[----:B------:R-:W-:-:S03]  /*15f20*/  ULDC UR5, c[0x0][0x348] ;  /* 0x0000d20000057ab9 */ /* 0x000fc60000000800 */
[----:B0-----:R-:W-:Y:S01]  /*15f30*/  IMAD.U32 R7, RZ, RZ, UR4 ;  /* 0x00000004ff077e24 */ /* 0x001fe2000f8e00ff */
[----:B---3--:R0:W-:Y:S04]  /*15f40*/  STL [R1+0x48], R8 ;  /* 0x0000480801007387 */ /* 0x0081e80000100800 */
[----:B--2---:R1:W-:Y:S01]  /*15f50*/  STL [R1+0x28], R9 ;  /* 0x0000280901007387 */ /* 0x0043e20000100800 */
[----:B0-----:R-:W-:Y:S01]  /*15f60*/  MOV R8, UR5 ;  /* 0x0000000500087c02 */ /* 0x001fe20008000f00 */
[----:B------:R-:W-:Y:S06]  /*15f70*/  @P1 BRA `(.L_x_558) ;  /* 0x0000000000141947 */ /* 0x000fec0003800000 */
[----:B------:R-:W-:Y:S05]  /*15f80*/  @!P0 BRA `(.L_x_558) ;  /* 0x0000000000108947 */ /* 0x000fea0003800000 */
[----:B------:R-:W2:Y:S04]  /*15f90*/  LDG.E R6, desc[UR42][R2.64] ;  /* 0x0000002a02067981 */ /* 0x000ea8000c1e1900 */
[----:B------:R-:W2:Y:S02]  /*15fa0*/  LDG.E R2, desc[UR42][R2.64+0x4] ;  /* 0x0000042a02027981 */ /* 0x000ea4000c1e1900 */
[----:B--2---:R-:W-:-:S05]  /*15fb0*/  IMAD.IADD R2, R2, 0x1, -R6 ;  /* 0x0000000102027824 */ /* 0x004fca00078e0a06 */
[----:B------:R0:W-:Y:S02]  /*15fc0*/  STL [R1+0x48], R2 ;  /* 0x0000480201007387 */ /* 0x0001e40000100800 */
.L_x_558:
[----:B------:R-:W-:Y:S01]  /*15fd0*/  IMAD.MOV.U32 R11, RZ, RZ, R10 ;  /* 0x000000ffff0b7224 */ /* 0x000fe200078e000a */
[----:B------:R-:W-:Y:S01]  /*15fe0*/  ULDC.64 UR4, c[0x0][0xa20] ;  /* 0x0002880000047ab9 */ /* 0x000fe20000000a00 */
[C---:B------:R-:W-:Y:S02]  /*15ff0*/  LOP3.LUT R6, R26.reuse, 0xff000000, RZ, 0xc0, !PT ;  /* 0xff0000001a067812 */ /* 0x040fe400078ec0ff */
[----:B------:R-:W-:Y:S01]  /*16000*/  ISETP.NE.U32.AND P0, PT, RZ, UR4, PT ;  /* 0x00000004ff007c0c */ /* 0x000fe2000bf05070 */
[----:B------:R2:W-:Y:S01]  /*16010*/  STL [R1+0xc], R11 ;  /* 0x00000c0b01007387 */ /* 0x0005e20000100800 */
[----:B------:R-:W-:Y:S02]  /*16020*/  SHF.R.U32.HI R6, RZ, 0x8, R6 ;  /* 0x00000008ff067819 */ /* 0x000fe40000011606 */
[----:B------:R-:W-:Y:S02]  /*16030*/  ISETP.NE.AND.EX P0, PT, RZ, UR5, PT, P0 ;  /* 0x00000005ff007c0c */ /* 0x000fe4000bf05300 */
[----:B0-----:R-:W-:-:S02]  /*16040*/  LOP3.LUT R2, R26, 0xff0000, RZ, 0xc0, !PT ;  /* 0x00ff00001a027812 */ /* 0x001fc400078ec0ff */
[----:B------:R-:W-:Y:S02]  /*16050*/  LOP3.LUT R17, R26, 0xffff, RZ, 0xc0, !PT ;  /* 0x0000ffff1a117812 */ /* 0x000fe400078ec0ff */
[----:B------:R-:W-:-:S07]  /*16060*/  LEA.HI R6, R2, R6, RZ, 0x10 ;  /* 0x0000000602067211 */ /* 0x000fce00078f80ff */
[----:B--2---:R-:W-:Y:S05]  /*16070*/  @!P0 BRA `(.L_x_559) ;  /* 0x0000000000108947 */ /* 0x004fea0003800000 */
[----:B------:R-:W-:-:S04]  /*16080*/  IADD3 R2, P0, R18, UR4, RZ ;  /* 0x0000000412027c10 */ /* 0x000fc8000ff1e0ff */
[----:B------:R-:W-:-:S05]  /*16090*/  IADD3.X R3, R22, UR5, RZ, P0, !PT ;  /* 0x0000000516037c10 */ /* 0x000fca00087fe4ff */
[----:B------:R0:W5:Y:S01]  /*160a0*/  LDG.E R7, desc[UR42][R2.64] ;  /* 0x0000002a02077981 */ /* 0x000162000c1e1900 */
[----:B------:R-:W-:Y:S05]  /*160b0*/  BRA `(.L_x_560) ;  /* 0x0000000000247947 */ /* 0x000fea0003800000 */
.L_x_559:
[----:B------:R-:W-:Y:S02]  /*160c0*/  ULDC.64 UR4, c[0x0][0xa08] ;  /* 0x0002820000047ab9 */ /* 0x000fe40000000a00 */
[----:B------:R-:W-:-:S04]  /*160d0*/  ISETP.NE.U32.AND P0, PT, RZ, UR4, PT ;  /* 0x00000004ff007c0c */ /* 0x000fc8000bf05070 */
[----:B------:R-:W-:-:S13]  /*160e0*/  ISETP.NE.AND.EX P0, PT, RZ, UR5, PT, P0 ;  /* 0x00000005ff007c0c */ /* 0x000fda000bf05300 */
[----:B------:R-:W-:Y:S05]  /*160f0*/  @!P0 BRA `(.L_x_560) ;  /* 0x0000000000148947 */ /* 0x000fea0003800000 */
[----:B------:R-:W0:Y:S02]  /*16100*/  LDC.64 R2, c[0x0][0xa08] ;  /* 0x00028200ff027b82 */ /* 0x000e240000000a00 */
[----:B0-----:R-:W-:-:S05]  /*16110*/  IMAD.WIDE R2, R11, 0x4, R2 ;  /* 0x000000040b027825 */ /* 0x001fca00078e0202 */
[----:B------:R-:W2:Y:S04]  /*16120*/  LDG.E R7, desc[UR42][R2.64] ;  /* 0x0000002a02077981 */ /* 0x000ea8000c1e1900 */
[----:B------:R-:W2:Y:S02]  /*16130*/  LDG.E R2, desc[UR42][R2.64+0x4] ;  /* 0x0000042a02027981 */ /* 0x000ea4000c1e1900 */
[----:B--2---:R-:W-:-:S07]  /*16140*/  IMAD.IADD R7, R2, 0x1, -R7 ;  /* 0x0000000102077824 */ /* 0x004fce00078e0a07 */
.L_x_560:
[----:B0-----:R-:W2:Y:S04]  /*16150*/  @P2 LDG.E R2, desc[UR42][R4.64] ;  /* 0x0000002a04022981 */ /* 0x001ea8000c1e1900 */
[----:B------:R0:W2:Y:S01]  /*16160*/  @P2 LDG.E R4, desc[UR42][R4.64+0x4] ;  /* 0x0000042a04042981 */ /* 0x0000a2000c1e1900 */
[----:B------:R-:W-:Y:S01]  /*16170*/  BSSY B0, `(.L_x_561) ;  /* 0x000002b000007945 */ /* 0x000fe20003800000 */
[----:B------:R-:W-:Y:S01]  /*16180*/  LOP3.LUT R21, R6, 0xff, RZ, 0xc0, !PT ;  /* 0x000000ff06157812 */ /* 0x000fe200078ec0ff */
[----:B0----5:R-:W-:Y:S02]  /*16190*/  IMAD.IADD R5, R7, 0x1, -R9 ;  /* 0x0000000107057824 */ /* 0x021fe400078e0a09 */
[----:B--2---:R-:W-:Y:S01]  /*161a0*/  @P2 IMAD.IADD R8, R4, 0x1, -R2 ;  /* 0x0000000104082824 */ /* 0x004fe200078e0a02 */
[----:B------:R-:W-:-:S03]  /*161b0*/  SHF.R.U32.HI R4, RZ, 0x10, R6 ;  /* 0x00000010ff047819 */ /* 0x000fc60000011606 */
[----:B------:R-:W-:-:S04]  /*161c0*/  IMAD.IADD R2, R5, 0x1, R8 ;  /* 0x0000000105027824 */ /* 0x000fc800078e0208 */
[C---:B------:R-:W-:Y:S01]  /*161d0*/  VIADD R20, R2.reuse, 0x7f ;  /* 0x0000007f02147836 */ /* 0x040fe20000000000 */
[----:B------:R-:W-:Y:S01]  /*161e0*/  ISETP.GE.AND P1, PT, R2, 0x1, PT ;  /* 0x000000010200780c */ /* 0x000fe20003f26270 */
[----:B------:R0:W-:Y:S03]  /*161f0*/  STL [R1+0x20], R2 ;  /* 0x0000200201007387 */ /* 0x0001e60000100800 */
[----:B0-----:R-:W-:-:S04]  /*16200*/  SHF.R.S32.HI R2, RZ, 0x1f, R20 ;  /* 0x0000001fff027819 */ /* 0x001fc80000011414 */
[----:B------:R-:W-:Y:S01]  /*16210*/  LEA.HI R20, R2, R20, RZ, 0x7 ;  /* 0x0000001402147211 */ /* 0x000fe200078f38ff */
[----:B------:R-:W-:-:S03]  /*16220*/  IMAD.MOV.U32 R2, RZ, RZ, RZ ;  /* 0x000000ffff027224 */ /* 0x000fc600078e00ff */
[----:B------:R-:W-:Y:S01]  /*16230*/  SHF.R.S32.HI R20, RZ, 0x7, R20 ;  /* 0x00000007ff147819 */ /* 0x000fe20000011414 */
[----:B------:R-:W-:Y:S06]  /*16240*/  @!P1 BRA `(.L_x_562) ;  /* 0x0000000000749947 */ /* 0x000fec0003800000 */
[----:B------:R-:W-:Y:S01]  /*16250*/  ISETP.NE.AND P0, PT, R4, RZ, PT ;  /* 0x000000ff0400720c */ /* 0x000fe20003f05270 */
[----:B------:R-:W-:-:S03]  /*16260*/  ULDC UR4, c[0x0][0x9f0] ;  /* 0x00027c0000047ab9 */ /* 0x000fc60000000800 */
[----:B------:R-:W-:-:S04]  /*16270*/  SEL R6, R4, UR4, P0 ;  /* 0x0000000404067c07 */ /* 0x000fc80008000000 */
[----:B------:R-:W-:Y:S02]  /*16280*/  IABS R7, R6 ;  /* 0x0000000600077213 */ /* 0x000fe40000000000 */
[----:B-1----:R-:W-:Y:S02]  /*16290*/  IADD3 R9, R6, -0x1, R20 ;  /* 0xffffffff06097810 */ /* 0x002fe40007ffe014 */
        /* <DEDUP_REMOVED lines=12> */
[----:B------:R-:W-:-:S04]  /*16360*/  IMAD.MOV R2, RZ, RZ, -R2 ;  /* 0x000000ffff027224 */ /* 0x000fc800078e0a02 */
[----:B------:R-:W-:Y:S02]  /*16370*/  IMAD.MOV.U32 R9, RZ, RZ, R2 ;  /* 0x000000ffff097224 */ /* 0x000fe400078e0002 */
        /* <DEDUP_REMOVED lines=9> */
[----:B------:R-:W-:-:S07]  /*16410*/  @!P3 LOP3.LUT R2, RZ, R6, RZ, 0x33, !PT ;  /* 0x00000006ff02b212 */ /* 0x000fce00078e33ff */
.L_x_562:
[----:B------:R-:W-:Y:S05]  /*16420*/  BSYNC B0 ;  /* 0x0000000000007941 */ /* 0x000fea0003800000 */
.L_x_561:
[-C--:B------:R-:W-:Y:S01]  /*16430*/  IMAD R3, R21, R2.reuse, RZ ;  /* 0x0000000215037224 */ /* 0x080fe200078e02ff */
[----:B------:R-:W-:Y:S04]  /*16440*/  BSSY B0, `(.L_x_563) ;  /* 0x0000156000007945 */ /* 0x000fe80003800000 */
[C---:B------:R-:W-:Y:S01]  /*16450*/  VIADDMNMX R2, R3.reuse, R2, R20, PT ;  /* 0x0000000203027246 */ /* 0x040fe20003800114 */
[----:B------:R-:W-:-:S04]  /*16460*/  IMAD R3, R3, 0x80, -R5 ;  /* 0x0000008003037824 */ /* 0x000fc800078e0a05 */
[----:B------:R-:W-:Y:S01]  /*16470*/  IMAD R2, R2, 0x80, -R5 ;  /* 0x0000008002027824 */ /* 0x000fe200078e0a05 */
[----:B------:R-:W-:-:S04]  /*16480*/  VIMNMX R3, RZ, R3, !PT ;  /* 0x00000003ff037248 */ /* 0x000fc80007fe0100 */
[----:B------:R-:W-:-:S04]  /*16490*/  VIMNMX R2, R2, R8, PT ;  /* 0x0000000802027248 */ /* 0x000fc80003fe0100 */
[----:B------:R-:W-:Y:S02]  /*164a0*/  ISETP.GT.AND P0, PT, R2, R3, PT ;  /* 0x000000030200720c */ /* 0x000fe40003f04270 */
[----:B------:R-:W-:-:S11]  /*164b0*/  SHF.R.U32.HI R3, RZ, 0x7, R3 ;  /* 0x00000007ff037819 */ /* 0x000fd60000011603 */
[----:B------:R-:W-:-:S05]  /*164c0*/  @P0 VIADD R2, R2, 0x7f ;  /* 0x0000007f02020836 */ /* 0x000fca0000000000 */
[----:B------:R-:W-:-:S04]  /*164d0*/  @P0 SHF.R.S32.HI R5, RZ, 0x1f, R2 ;  /* 0x0000001fff050819 */ /* 0x000fc80000011402 */
[----:B------:R-:W-:Y:S01]  /*164e0*/  @P0 LEA.HI R2, R5, R2, RZ, 0x7 ;  /* 0x0000000205020211 */ /* 0x000fe200078f38ff */
[----:B------:R-:W-:-:S03]  /*164f0*/  IMAD.MOV.U32 R5, RZ, RZ, R3 ;  /* 0x000000ffff057224 */ /* 0x000fc600078e0003 */
[----:B------:R-:W-:Y:S02]  /*16500*/  @P0 SHF.R.S32.HI R5, RZ, 0x7, R2 ;  /* 0x00000007ff050819 */ /* 0x000fe40000011402 */
[----:B------:R-:W-:Y:S02]  /*16510*/  PLOP3.LUT P0, PT, PT, PT, PT, 0x80, 0x0 ;  /* 0x000000000000781c */ /* 0x000fe40003f0f070 */
[----:B------:R-:W-:-:S13]  /*16520*/  ISETP.GT.AND P3, PT, R5, R3, PT ;  /* 0x000000030500720c */ /* 0x000fda0003f64270 */
[----:B------:R-:W-:Y:S05]  /*16530*/  @!P3 BRA `(.L_x_564) ;  /* 0x000000140018b947 */ /* 0x000fea0003800000 */
[----:B------:R-:W-:Y:S01]  /*16540*/  UMOV UR4, 0xffffffff ;  /* 0xffffffff00047882 */ /* 0x000fe20000000000 */
[----:B------:R-:W-:Y:S02]  /*16550*/  SEL R2, R11, RZ, !P2 ;  /* 0x000000ff0b027207 */ /* 0x000fe40005000000 */
[----:B------:R-:W-:Y:S05]  /*16560*/  BRA.DIV UR4, `(.L_x_565) ;  /* 0x0000006a04e07947 */ /* 0x000fea000b800000 */
[----:B------:R-:W0:Y:S02]  /*16570*/  S2R R6, SR_TID.X ;  /* 0x0000000000067919 */ /* 0x000e240000002100 */
[----:B0-----:R-:W-:-:S04]  /*16580*/  SHF.R.U32.HI R6, RZ, 0x5, R6 ;  /* 0x00000005ff067819 */ /* 0x001fc80000011606 */
[----:B------:R-:W-:-:S05]  /*16590*/  LOP3.LUT R6, R6, 0x3, RZ, 0xc0, !PT ;  /* 0x0000000306067812 */ /* 0x000fca00078ec0ff */
[----:B------:R0:W2:Y:S02]  /*165a0*/  SHFL.IDX PT, R14, R6, RZ, 0x1f ;  /* 0x00001fff060e7589 */ /* 0x0000a400000e0000 */
.L_x_728:
[----:B--2---:R-:W-:Y:S02]  /*165b0*/  ISETP.NE.AND P0, PT, R14, RZ, PT ;  /* 0x000000ff0e00720c */ /* 0x004fe40003f05270 */
[----:B------:R-:W-:-:S11]  /*165c0*/  PLOP3.LUT P6, PT, PT, PT, PT, 0x8, 0x0 ;  /* 0x000000000000781c */ /* 0x000fd60003fce170 */
[----:B------:R-:W-:Y:S05]  /*165d0*/  @P0 BRA `(.L_x_566) ;  /* 0x00000000000c0947 */ /* 0x000fea0003800000 */
[----:B------:R-:W-:-:S03]  /*165e0*/  UMOV UR4, 0xffffffff ;  /* 0xffffffff00047882 */ /* 0x000fc60000000000 */
[----:B------:R-:W-:Y:S05]  /*165f0*/  BRA.DIV UR4, `(.L_x_567) ;  /* 0x0000006a04f07947 */ /* 0x000fea000b800000 */
[----:B------:R-:W-:-:S13]  /*16600*/  ELECT P6, URZ, PT ;  /* 0x00000000003f782f */ /* 0x000fda00038c0000 */
.L_x_566:
[----:B0-----:R-:W2:Y:S01]  /*16610*/  LDL R6, [R1+0x4c] ;  /* 0x00004c0001067983 */ /* 0x001ea20000100800 */
[----:B------:R-:W-:Y:S01]  /*16620*/  BSSY B1, `(.L_x_568) ;  /* 0x0000008000017945 */ /* 0x000fe20003800000 */
[----:B--2---:R-:W-:-:S05]  /*16630*/  VIADD R6, R6, 0x1 ;  /* 0x0000000106067836 */ /* 0x004fca0000000000 */
[----:B------:R-:W-:-:S04]  /*16640*/  LEA.HI R7, R6, R6, RZ, 0x1 ;  /* 0x0000000606077211 */ /* 0x000fc800078f08ff */
[----:B------:R-:W-:-:S05]  /*16650*/  LOP3.LUT R7, R7, 0xfffffffe, RZ, 0xc0, !PT ;  /* 0xfffffffe07077812 */ /* 0x000fca00078ec0ff */
[----:B------:R-:W-:-:S05]  /*16660*/  IMAD.IADD R6, R6, 0x1, -R7 ;  /* 0x0000000106067824 */ /* 0x000fca00078e0a07 */
[----:B------:R-:W-:-:S04]  /*16670*/  SHF.L.U32 R6, R6, 0x1f, RZ ;  /* 0x0000001f06067819 */ /* 0x000fc800000006ff */
[----:B------:R-:W0:Y:S02]  /*16680*/  SYNCS.PHASECHK.TRANS64.TRYWAIT P0, [R16+URZ+0x2d820], R6 ;  /* 0x02d82006100075a7 */ /* 0x000e24000800017f */
[----:B0-----:R-:W-:Y:S05]  /*16690*/  @!P0 BRA `(.L_x_569) ;  /* 0x0000006800e88947 */ /* 0x001fea0003800000 */
.L_x_731:
[----:B------:R-:W-:Y:S05]  /*166a0*/  BSYNC B1 ;  /* 0x0000000000017941 */ /* 0x000fea0003800000 */
.L_x_568:
[----:B------:R-:W-:Y:S04]  /*166b0*/  BSSY B1, `(.L_x_570) ;  /* 0x000008c000017945 */ /* 0x000fe80003800000 */
[----:B------:R-:W-:Y:S05]  /*166c0*/  @!P6 BRA `(.L_x_571) ;  /* 0x000000080028e947 */ /* 0x000fea0003800000 */
[----:B------:R-:W2:Y:S01]  /*166d0*/  LDL R8, [R1+0x4] ;  /* 0x0000040001087983 */ /* 0x000ea20000100800 */
[----:B-1----:R-:W-:Y:S01]  /*166e0*/  IMAD R9, R29, 0x8, R16 ;  /* 0x000000081d097824 */ /* 0x002fe200078e0210 */
[----:B------:R-:W1:Y:S01]  /*166f0*/  S2R R7, SR_TID.X ;  /* 0x0000000000077919 */ /* 0x000e620000002100 */
[----:B------:R-:W-:Y:S01]  /*16700*/  BSSY B2, `(.L_x_572) ;  /* 0x0000006000027945 */ /* 0x000fe20003800000 */
[----:B-1----:R-:W-:-:S04]  /*16710*/  LOP3.LUT R7, R7, 0x7f, RZ, 0xc0, !PT ;  /* 0x0000007f07077812 */ /* 0x002fc800078ec0ff */
[----:B------:R-:W-:Y:S02]  /*16720*/  ISETP.NE.AND P2, PT, R7, RZ, PT ;  /* 0x000000ff0700720c */ /* 0x000fe40003f45270 */
[----:B--2---:R-:W-:-:S04]  /*16730*/  SHF.L.U32 R11, R8, 0x1f, RZ ;  /* 0x0000001f080b7819 */ /* 0x004fc800000006ff */
[----:B------:R-:W1:Y:S02]  /*16740*/  SYNCS.PHASECHK.TRANS64.TRYWAIT P0, [R9+URZ+0x2d8a0], R11 ;  /* 0x02d8a00b090075a7 */ /* 0x000e64000800017f */
[----:B-1----:R-:W-:Y:S05]  /*16750*/  @!P0 BRA `(.L_x_573) ;  /* 0x0000006800cc8947 */ /* 0x002fea0003800000 */
.L_x_732:
[----:B------:R-:W-:Y:S05]  /*16760*/  BSYNC B2 ;  /* 0x0000000000027941 */ /* 0x000fea0003800000 */
.L_x_572:
[----:B------:R-:W-:Y:S04]  /*16770*/  BSSY B2, `(.L_x_574) ;  /* 0x0000009000027945 */ /* 0x000fe80003800000 */
[----:B------:R-:W-:Y:S05]  /*16780*/  @P2 BRA `(.L_x_575) ;  /* 0x00000000001c2947 */ /* 0x000fea0003800000 */
[----:B0-----:R-:W0:Y:S02]  /*16790*/  S2R R6, SR_TID.X ;  /* 0x0000000000067919 */ /* 0x001e240000002100 */
[----:B0-----:R-:W-:Y:S01]  /*167a0*/  LOP3.LUT R7, R6, 0x1f, RZ, 0xc0, !PT ;  /* 0x0000001f06077812 */ /* 0x001fe200078ec0ff */
[----:B------:R-:W-:-:S03]  /*167b0*/  IMAD.MOV.U32 R6, RZ, RZ, 0x6000 ;  /* 0x00006000ff067424 */ /* 0x000fc600078e00ff */
[----:B------:R-:W-:Y:S01]  /*167c0*/  ISETP.NE.AND P0, PT, R7, RZ, PT ;  /* 0x000000ff0700720c */ /* 0x000fe20003f05270 */
[----:B------:R2:W-:-:S12]  /*167d0*/  SYNCS.ARRIVE.TRANS64 RZ, [R9+URZ+0x2d890], R6 ;  /* 0x02d8900609ff79a7 */ /* 0x0005d8000800003f */
[----:B--2---:R-:W-:Y:S05]  /*167e0*/  @!P0 BRA `(.L_x_575) ;  /* 0x0000000000048947 */ /* 0x004fea0003800000 */
[----:B------:R-:W-:Y:S01]  /*167f0*/  BPT.TRAP 0x1 ;  /* 0x000000040000795c */ /* 0x000fe20000300000 */
.L_x_575:
[----:B------:R-:W-:Y:S05]  /*16800*/  BSYNC B2 ;  /* 0x0000000000027941 */ /* 0x000fea0003800000 */
.L_x_574:
[----:B------:R-:W-:Y:S01]  /*16810*/  IMAD.MOV.U32 R14, RZ, RZ, RZ ;  /* 0x000000ffff0e7224 */ /* 0x000fe200078e00ff */
[----:B------:R-:W-:Y:S01]  /*16820*/  UIADD3 UR4, UP0, UR40, 0x570, URZ ;  /* 0x0000057028047890 */ /* 0x000fe2000ff1e03f */
[----:B------:R-:W-:Y:S01]  /*16830*/  IMAD R8, R29, 0x6000, R16 ;  /* 0x000060001d087824 */ /* 0x000fe200078e0210 */
[----:B------:R-:W-:Y:S01]  /*16840*/  PLOP3.LUT P0, PT, PT, PT, PT, 0x80, 0x0 ;  /* 0x000000000000781c */ /* 0x000fe20003f0f070 */
[----:B------:R-:W-:Y:S01]  /*16850*/  IMAD R7, R5, 0x80, R0 ;  /* 0x0000008005077824 */ /* 0x000fe200078e0200 */
[----:B------:R-:W-:Y:S01]  /*16860*/  R2UR UR10, R14 ;  /* 0x000000000e0a72ca */ /* 0x000fe200000e0000 */
[----:B0-----:R-:W-:Y:S01]  /*16870*/  VIADD R6, R9, 0x2d890 ;  /* 0x0002d89009067836 */ /* 0x001fe20000000000 */
[----:B------:R-:W-:Y:S01]  /*16880*/  IADD3 R10, R8, 0x15400, RZ ;  /* 0x00015400080a7810 */ /* 0x000fe20007ffe0ff */
[----:B------:R-:W-:Y:S01]  /*16890*/  VIADD R7, R7, 0xffffff80 ;  /* 0xffffff8007077836 */ /* 0x000fe20000000000 */
[----:B------:R-:W-:Y:S01]  /*168a0*/  UIADD3.X UR5, URZ, UR41, URZ, UP0, !UPT ;  /* 0x000000293f057290 */ /* 0x000fe200087fe43f */
[----:B------:R-:W-:Y:S01]  /*168b0*/  UMOV UR6, 0x0 ;  /* 0x0000000000067882 */ /* 0x000fe20000000000 */
[----:B------:R-:W-:-:S10]  /*168c0*/  UMOV UR7, 0x12f00000 ;  /* 0x12f0000000077882 */ /* 0x000fd40000000000 */
.L_x_576:
[----:B------:R-:W-:-:S13]  /*168d0*/  @P0 ELECT P3, URZ, PT ;  /* 0x00000000003f082f */ /* 0x000fda0003860000 */
[----:B------:R-:W-:Y:S02]  /*168e0*/  @P3 R2UR UR13, R2 ;  /* 0x00000000020d32ca */ /* 0x000fe400000e0000 */
[----:B------:R-:W-:Y:S02]  /*168f0*/  @P3 R2UR UR12, R17 ;  /* 0x00000000110c32ca */ /* 0x000fe400000e0000 */
[----:B------:R-:W-:Y:S02]  /*16900*/  @P3 R2UR UR11, R7 ;  /* 0x00000000070b32ca */ /* 0x000fe400000e0000 */
[----:B------:R-:W-:Y:S02]  /*16910*/  @P3 R2UR UR9, R6 ;  /* 0x00000000060932ca */ /* 0x000fe400000e0000 */
[----:B------:R-:W-:Y:S02]  /*16920*/  @P3 R2UR UR8, R10 ;  /* 0x000000000a0832ca */ /* 0x000fe400000e0000 */
[----:B------:R-:W-:-:S02]  /*16930*/  @P3 PLOP3.LUT P0, PT, P3, PT, PT, 0x8, 0x0 ;  /* 0x000000000000381c */ /* 0x000fc40001f0e170 */
[----:B------:R-:W-:-:S09]  /*16940*/  PLOP3.LUT P3, PT, PT, PT, PT, 0x8, 0x0 ;  /* 0x000000000000781c */ /* 0x000fd20003f6e170 */
[----:B------:R0:W-:Y:S02]  /*16950*/  UTMALDG.4D [UR8], [UR4], desc[UR6] ;  /* 0x00000608040075b4 */ /* 0x0001e40008019000 */
[----:B0-----:R-:W-:Y:S05]  /*16960*/  @P0 BRA.U.ANY `(.L_x_576) ;  /* 0xfffffffd00d80947 */ /* 0x001fea000393ffff */
[----:B------:R-:W-:Y:S01]  /*16970*/  IMAD.MOV.U32 R13, RZ, RZ, 0x20 ;  /* 0x00000020ff0d7424 */ /* 0x000fe200078e00ff */
[----:B------:R-:W-:Y:S01]  /*16980*/  PLOP3.LUT P0, PT, PT, PT, PT, 0x80, 0x0 ;  /* 0x000000000000781c */ /* 0x000fe20003f0f070 */
[----:B------:R-:W-:Y:S01]  /*16990*/  VIADD R10, R8, 0x17400 ;  /* 0x00017400080a7836 */ /* 0x000fe20000000000 */
[----:B------:R-:W-:Y:S01]  /*169a0*/  UMOV UR6, 0x0 ;  /* 0x0000000000067882 */ /* 0x000fe20000000000 */
[----:B------:R-:W-:Y:S01]  /*169b0*/  UMOV UR7, 0x12f00000 ;  /* 0x12f0000000077882 */ /* 0x000fe20000000000 */
[----:B------:R-:W-:-:S15]  /*169c0*/  R2UR UR10, R13 ;  /* 0x000000000d0a72ca */ /* 0x000fde00000e0000 */
.L_x_577:
        /* <DEDUP_REMOVED lines=16> */
.L_x_578:
        /* <DEDUP_REMOVED lines=10> */
[----:B------:R-:W0:Y:S01]  /*16b70*/  SYNCS.PHASECHK.TRANS64.TRYWAIT P0, [R9+URZ+0x2d8c0], R11 ;  /* 0x02d8c00b090075a7 */ /* 0x000e22000800017f */
[----:B------:R-:W-:Y:S04]  /*16b80*/  BSSY B2, `(.L_x_579) ;  /* 0x0000002000027945 */ /* 0x000fe80003800000 */
[----:B0-----:R-:W-:Y:S05]  /*16b90*/  @!P0 BRA `(.L_x_580) ;  /* 0x0000006400d08947 */ /* 0x001fea0003800000 */
.L_x_733:
[----:B------:R-:W-:Y:S05]  /*16ba0*/  BSYNC B2 ;  /* 0x0000000000027941 */ /* 0x000fea0003800000 */
.L_x_579:
[----:B------:R-:W-:Y:S01]  /*16bb0*/  BSSY B2, `(.L_x_581) ;  /* 0x000000b000027945 */ /* 0x000fe20003800000 */
[----:B------:R-:W-:Y:S02]  /*16bc0*/  IMAD.MOV.U32 R10, RZ, RZ, 0x0 ;  /* 0x00000000ff0a7424 */ /* 0x000fe400078e00ff */
[----:B01----:R-:W-:Y:S01]  /*16bd0*/  IMAD.MOV.U32 R11, RZ, RZ, 0x12f00000 ;  /* 0x12f00000ff0b7424 */ /* 0x003fe200078e00ff */
[----:B------:R-:W-:Y:S06]  /*16be0*/  @P2 BRA `(.L_x_582) ;  /* 0x00000000001c2947 */ /* 0x000fec0003800000 */
[----:B------:R-:W0:Y:S02]  /*16bf0*/  S2R R6, SR_TID.X ;  /* 0x0000000000067919 */ /* 0x000e240000002100 */
[----:B0-----:R-:W-:Y:S01]  /*16c00*/  LOP3.LUT R15, R6, 0x1f, RZ, 0xc0, !PT ;  /* 0x0000001f060f7812 */ /* 0x001fe200078ec0ff */
[----:B------:R-:W-:-:S03]  /*16c10*/  IMAD.MOV.U32 R6, RZ, RZ, 0x6000 ;  /* 0x00006000ff067424 */ /* 0x000fc600078e00ff */
[----:B------:R-:W-:Y:S01]  /*16c20*/  ISETP.NE.AND P0, PT, R15, RZ, PT ;  /* 0x000000ff0f00720c */ /* 0x000fe20003f05270 */
[----:B------:R0:W-:-:S12]  /*16c30*/  SYNCS.ARRIVE.TRANS64 RZ, [R9+URZ+0x2d8b0], R6 ;  /* 0x02d8b00609ff79a7 */ /* 0x0001d8000800003f */
[----:B0-----:R-:W-:Y:S05]  /*16c40*/  @!P0 BRA `(.L_x_582) ;  /* 0x0000000000048947 */ /* 0x001fea0003800000 */
[----:B------:R-:W-:Y:S01]  /*16c50*/  BPT.TRAP 0x1 ;  /* 0x000000040000795c */ /* 0x000fe20000300000 */
.L_x_582:
[----:B------:R-:W-:Y:S05]  /*16c60*/  BSYNC B2 ;  /* 0x0000000000027941 */ /* 0x000fea0003800000 */
.L_x_581:
[----:B------:R-:W-:Y:S01]  /*16c70*/  R2UR UR10, R14 ;  /* 0x000000000e0a72ca */ /* 0x000fe200000e0000 */
[----:B------:R-:W-:Y:S01]  /*16c80*/  UIADD3 UR4, UP0, UR40, 0x670, URZ ;  /* 0x0000067028047890 */ /* 0x000fe2000ff1e03f */
[----:B------:R-:W-:Y:S01]  /*16c90*/  R2UR UR6, R10 ;  /* 0x000000000a0672ca */ /* 0x000fe200000e0000 */
[----:B------:R-:W-:Y:S01]  /*16ca0*/  VIADD R9, R9, 0x2d8b0 ;  /* 0x0002d8b009097836 */ /* 0x000fe20000000000 */
[----:B------:R-:W-:Y:S01]  /*16cb0*/  R2UR UR7, R11 ;  /* 0x000000000b0772ca */ /* 0x000fe200000e0000 */
[----:B------:R-:W-:Y:S01]  /*16cc0*/  VIADD R6, R8, 0x400 ;  /* 0x0000040008067836 */ /* 0x000fe20000000000 */
[----:B------:R-:W-:Y:S01]  /*16cd0*/  PLOP3.LUT P0, PT, PT, PT, PT, 0x80, 0x0 ;  /* 0x000000000000781c */ /* 0x000fe20003f0f070 */
[----:B------:R-:W-:-:S12]  /*16ce0*/  UIADD3.X UR5, URZ, UR41, URZ, UP0, !UPT ;  /* 0x000000293f057290 */ /* 0x000fd800087fe43f */
.L_x_583:
        /* <DEDUP_REMOVED lines=10> */
[----:B------:R-:W-:Y:S01]  /*16d90*/  R2UR UR10, R13 ;  /* 0x000000000d0a72ca */ /* 0x000fe200000e0000 */
[----:B------:R-:W-:Y:S01]  /*16da0*/  VIADD R6, R8, 0x2400 ;  /* 0x0000240008067836 */ /* 0x000fe20000000000 */
[----:B------:R-:W-:Y:S02]  /*16db0*/  R2UR UR6, R10 ;  /* 0x000000000a0672ca */ /* 0x000fe400000e0000 */
[----:B------:R-:W-:Y:S02]  /*16dc0*/  R2UR UR7, R11 ;  /* 0x000000000b0772ca */ /* 0x000fe400000e0000 */
[----:B------:R-:W-:-:S13]  /*16dd0*/  PLOP3.LUT P0, PT, PT, PT, PT, 0x80, 0x0 ;  /* 0x000000000000781c */ /* 0x000fda0003f0f070 */
.L_x_584:
        /* <DEDUP_REMOVED lines=15> */
.L_x_585:
        /* <DEDUP_REMOVED lines=9> */
[----:B--2---:R-:W-:Y:S05]  /*16f60*/  @P0 BRA.U.ANY `(.L_x_585) ;  /* 0xfffffffd00d80947 */ /* 0x004fea000393ffff */
.L_x_571:
[----:B------:R-:W-:Y:S05]  /*16f70*/  BSYNC B1 ;  /* 0x0000000000017941 */ /* 0x000fea0003800000 */
.L_x_570:
[----:B0-----:R-:W2:Y:S01]  /*16f80*/  LDL.LU R6, [R1+0x4] ;  /* 0x0000040001067983 */ /* 0x001ea20000300800 */
[----:B------:R-:W-:Y:S01]  /*16f90*/  VIADD R29, R29, 0x1 ;  /* 0x000000011d1d7836 */ /* 0x000fe20000000000 */
[----:B------:R-:W-:Y:S01]  /*16fa0*/  PLOP3.LUT P0, PT, PT, PT, PT, 0x8, 0x0 ;  /* 0x000000000000781c */ /* 0x000fe20003f0e170 */
[----:B------:R-:W-:-:S03]  /*16fb0*/  VIADD R10, R5, 0xfffffffe ;  /* 0xfffffffe050a7836 */ /* 0x000fc60000000000 */
[C---:B------:R-:W-:Y:S02]  /*16fc0*/  ISETP.NE.AND P2, PT, R29.reuse, 0x2, PT ;  /* 0x000000021d00780c */ /* 0x040fe40003f45270 */
[----:B------:R-:W-:Y:S02]  /*16fd0*/  ISETP.GE.AND P3, PT, R10, R3, PT ;  /* 0x000000030a00720c */ /* 0x000fe40003f66270 */
[----:B------:R-:W-:Y:S02]  /*16fe0*/  SEL R5, RZ, 0x1, P2 ;  /* 0x00000001ff057807 */ /* 0x000fe40001000000 */
[----:B------:R-:W-:Y:S02]  /*16ff0*/  SEL R29, R29, RZ, P2 ;  /* 0x000000ff1d1d7207 */ /* 0x000fe40001000000 */
[----:B--2---:R-:W-:-:S05]  /*17000*/  LOP3.LUT R6, R6, R5, RZ, 0x3c, !PT ;  /* 0x0000000506067212 */ /* 0x004fca00078e3cff */
[----:B------:R0:W-:Y:S02]  /*17010*/  STL [R1+0x4], R6 ;  /* 0x0000040601007387 */ /* 0x0001e40000100800 */
[----:B------:R-:W-:Y:S05]  /*17020*/  @!P3 BRA `(.L_x_564) ;  /* 0x00000008005cb947 */ /* 0x000fea0003800000 */
.L_x_602:
[----:B------:R-:W-:Y:S05]  /*17030*/  YIELD ;  /* 0x0000000000007946 */ /* 0x000fea0003800000 */
[----:B------:R-:W-:Y:S04]  /*17040*/  BSSY B1, `(.L_x_586) ;  /* 0x000008b000017945 */ /* 0x000fe80003800000 */
[----:B--2---:R-:W-:Y:S05]  /*17050*/  @!P6 BRA `(.L_x_587) ;  /* 0x000000080024e947 */ /* 0x004fea0003800000 */
[----:B0-----:R-:W2:Y:S01]  /*17060*/  LDL R6, [R1+0x4] ;  /* 0x0000040001067983 */ /* 0x001ea20000100800 */
[----:B-1----:R-:W-:Y:S01]  /*17070*/  IMAD R9, R29, 0x8, R16 ;  /* 0x000000081d097824 */ /* 0x002fe200078e0210 */
[----:B------:R-:W0:Y:S01]  /*17080*/  S2R R5, SR_TID.X ;  /* 0x0000000000057919 */ /* 0x000e220000002100 */
[----:B------:R-:W-:Y:S01]  /*17090*/  BSSY B2, `(.L_x_588) ;  /* 0x0000006000027945 */ /* 0x000fe20003800000 */
[----:B0-----:R-:W-:-:S04]  /*170a0*/  LOP3.LUT R5, R5, 0x7f, RZ, 0xc0, !PT ;  /* 0x0000007f05057812 */ /* 0x001fc800078ec0ff */
[----:B------:R-:W-:Y:S02]  /*170b0*/  ISETP.NE.AND P3, PT, R5, RZ, PT ;  /* 0x000000ff0500720c */ /* 0x000fe40003f65270 */
[----:B--2---:R-:W-:-:S04]  /*170c0*/  SHF.L.U32 R8, R6, 0x1f, RZ ;  /* 0x0000001f06087819 */ /* 0x004fc800000006ff */
[----:B------:R-:W0:Y:S02]  /*170d0*/  SYNCS.PHASECHK.TRANS64.TRYWAIT P2, [R9+URZ+0x2d8a0], R8 ;  /* 0x02d8a008090075a7 */ /* 0x000e24000804017f */
[----:B0-----:R-:W-:Y:S05]  /*170e0*/  @!P2 BRA `(.L_x_589) ;  /* 0x000000600090a947 */ /* 0x001fea0003800000 */
.L_x_734:
[----:B------:R-:W-:Y:S05]  /*170f0*/  BSYNC B2 ;  /* 0x0000000000027941 */ /* 0x000fea0003800000 */
.L_x_588:
[----:B------:R-:W-:Y:S04]  /*17100*/  BSSY B2, `(.L_x_590) ;  /* 0x0000009000027945 */ /* 0x000fe80003800000 */
[----:B------:R-:W-:Y:S05]  /*17110*/  @P3 BRA `(.L_x_591) ;  /* 0x00000000001c3947 */ /* 0x000fea0003800000 */
[----:B------:R-:W1:Y:S02]  /*17120*/  S2R R5, SR_TID.X ;  /* 0x0000000000057919 */ /* 0x000e640000002100 */
[----:B-1----:R-:W-:Y:S01]  /*17130*/  LOP3.LUT R6, R5, 0x1f, RZ, 0xc0, !PT ;  /* 0x0000001f05067812 */ /* 0x002fe200078ec0ff */
[----:B------:R-:W-:-:S03]  /*17140*/  IMAD.MOV.U32 R5, RZ, RZ, 0x6000 ;  /* 0x00006000ff057424 */ /* 0x000fc600078e00ff */
[----:B------:R-:W-:Y:S01]  /*17150*/  ISETP.NE.AND P2, PT, R6, RZ, PT ;  /* 0x000000ff0600720c */ /* 0x000fe20003f45270 */
[----:B------:R1:W-:-:S12]  /*17160*/  SYNCS.ARRIVE.TRANS64 RZ, [R9+URZ+0x2d890], R5 ;  /* 0x02d8900509ff79a7 */ /* 0x0003d8000800003f */
[----:B-1----:R-:W-:Y:S05]  /*17170*/  @!P2 BRA `(.L_x_591) ;  /* 0x000000000004a947 */ /* 0x002fea0003800000 */
[----:B------:R-:W-:Y:S01]  /*17180*/  BPT.TRAP 0x1 ;  /* 0x000000040000795c */ /* 0x000fe20000300000 */
.L_x_591:
[----:B------:R-:W-:Y:S05]  /*17190*/  BSYNC B2 ;  /* 0x0000000000027941 */ /* 0x000fea0003800000 */
.L_x_590:
[----:B------:R-:W-:Y:S01]  /*171a0*/  IMAD.MOV.U32 R14, RZ, RZ, RZ ;  /* 0x000000ffff0e7224 */ /* 0x000fe200078e00ff */
[----:B------:R-:W-:Y:S01]  /*171b0*/  UIADD3 UR4, UP0, UR40, 0x570, URZ ;  /* 0x0000057028047890 */ /* 0x000fe2000ff1e03f */
[----:B------:R-:W-:Y:S01]  /*171c0*/  IMAD R7, R29, 0x6000, R16 ;  /* 0x000060001d077824 */ /* 0x000fe200078e0210 */
[----:B------:R-:W-:Y:S01]  /*171d0*/  PLOP3.LUT P2, PT, PT, PT, PT, 0x80, 0x0 ;  /* 0x000000000000781c */ /* 0x000fe20003f4f070 */
[----:B------:R-:W-:Y:S01]  /*171e0*/  IMAD R6, R10, 0x80, R0 ;  /* 0x000000800a067824 */ /* 0x000fe200078e0200 */
[----:B------:R-:W-:Y:S01]  /*171f0*/  R2UR UR10, R14 ;  /* 0x000000000e0a72ca */ /* 0x000fe200000e0000 */
[----:B------:R-:W-:Y:S01]  /*17200*/  VIADD R5, R9, 0x2d890 ;  /* 0x0002d89009057836 */ /* 0x000fe20000000000 */
[----:B------:R-:W-:Y:S01]  /*17210*/  UIADD3.X UR5, URZ, UR41, URZ, UP0, !UPT ;  /* 0x000000293f057290 */ /* 0x000fe200087fe43f */
[----:B------:R-:W-:Y:S01]  /*17220*/  VIADD R11, R7, 0x15400 ;  /* 0x00015400070b7836 */ /* 0x000fe20000000000 */
[----:B------:R-:W-:Y:S01]  /*17230*/  UMOV UR6, 0x0 ;  /* 0x0000000000067882 */ /* 0x000fe20000000000 */
[----:B------:R-:W-:-:S10]  /*17240*/  UMOV UR7, 0x12f00000 ;  /* 0x12f0000000077882 */ /* 0x000fd40000000000 */
.L_x_592:
        /* <DEDUP_REMOVED lines=9> */
[----:B-1----:R-:W-:Y:S05]  /*172e0*/  @P2 BRA.U.ANY `(.L_x_592) ;  /* 0xfffffffd00d82947 */ /* 0x002fea000393ffff */
[----:B------:R-:W-:Y:S01]  /*172f0*/  IMAD.MOV.U32 R23, RZ, RZ, 0x20 ;  /* 0x00000020ff177424 */ /* 0x000fe200078e00ff */
[----:B------:R-:W-:Y:S01]  /*17300*/  PLOP3.LUT P2, PT, PT, PT, PT, 0x80, 0x0 ;  /* 0x000000000000781c */ /* 0x000fe20003f4f070 */
[----:B------:R-:W-:Y:S01]  /*17310*/  VIADD R11, R7, 0x17400 ;  /* 0x00017400070b7836 */ /* 0x000fe20000000000 */
[----:B------:R-:W-:Y:S01]  /*17320*/  UMOV UR6, 0x0 ;  /* 0x0000000000067882 */ /* 0x000fe20000000000 */
[----:B------:R-:W-:Y:S01]  /*17330*/  UMOV UR7, 0x12f00000 ;  /* 0x12f0000000077882 */ /* 0x000fe20000000000 */
[----:B------:R-:W-:-:S15]  /*17340*/  R2UR UR10, R23 ;  /* 0x00000000170a72ca */ /* 0x000fde00000e0000 */
.L_x_593:
        /* <DEDUP_REMOVED lines=16> */
.L_x_594:
        /* <DEDUP_REMOVED lines=10> */
[----:B------:R-:W1:Y:S01]  /*174f0*/  SYNCS.PHASECHK.TRANS64.TRYWAIT P2, [R9+URZ+0x2d8c0], R8 ;  /* 0x02d8c008090075a7 */ /* 0x000e62000804017f */
[----:B------:R-:W-:Y:S04]  /*17500*/  BSSY B2, `(.L_x_595) ;  /* 0x0000002000027945 */ /* 0x000fe80003800000 */
[----:B-1----:R-:W-:Y:S05]  /*17510*/  @!P2 BRA `(.L_x_596) ;  /* 0x0000005c0098a947 */ /* 0x002fea0003800000 */
.L_x_735:
[----:B------:R-:W-:Y:S05]  /*17520*/  BSYNC B2 ;  /* 0x0000000000027941 */ /* 0x000fea0003800000 */
.L_x_595:
[----:B------:R-:W-:Y:S01]  /*17530*/  BSSY B2, `(.L_x_597) ;  /* 0x000000b000027945 */ /* 0x000fe20003800000 */
[----:B------:R-:W-:Y:S02]  /*17540*/  IMAD.MOV.U32 R12, RZ, RZ, 0x0 ;  /* 0x00000000ff0c7424 */ /* 0x000fe400078e00ff */
[----:B------:R-:W-:Y:S01]  /*17550*/  IMAD.MOV.U32 R13, RZ, RZ, 0x12f00000 ;  /* 0x12f00000ff0d7424 */ /* 0x000fe200078e00ff */
[----:B------:R-:W-:Y:S06]  /*17560*/  @P3 BRA `(.L_x_598) ;  /* 0x00000000001c3947 */ /* 0x000fec0003800000 */
[----:B------:R-:W2:Y:S02]  /*17570*/  S2R R5, SR_TID.X ;  /* 0x0000000000057919 */ /* 0x000ea40000002100 */
[----:B--2---:R-:W-:Y:S01]  /*17580*/  LOP3.LUT R11, R5, 0x1f, RZ, 0xc0, !PT ;  /* 0x0000001f050b7812 */ /* 0x004fe200078ec0ff */
[----:B------:R-:W-:-:S03]  /*17590*/  IMAD.MOV.U32 R5, RZ, RZ, 0x6000 ;  /* 0x00006000ff057424 */ /* 0x000fc600078e00ff */
[----:B------:R-:W-:Y:S01]  /*175a0*/  ISETP.NE.AND P2, PT, R11, RZ, PT ;  /* 0x000000ff0b00720c */ /* 0x000fe20003f45270 */
[----:B------:R2:W-:-:S12]  /*175b0*/  SYNCS.ARRIVE.TRANS64 RZ, [R9+URZ+0x2d8b0], R5 ;  /* 0x02d8b00509ff79a7 */ /* 0x0005d8000800003f */
[----:B--2---:R-:W-:Y:S05]  /*175c0*/  @!P2 BRA `(.L_x_598) ;  /* 0x000000000004a947 */ /* 0x004fea0003800000 */
[----:B------:R-:W-:Y:S01]  /*175d0*/  BPT.TRAP 0x1 ;  /* 0x000000040000795c */ /* 0x000fe20000300000 */
.L_x_598:
[----:B------:R-:W-:Y:S05]  /*175e0*/  BSYNC B2 ;  /* 0x0000000000027941 */ /* 0x000fea0003800000 */
.L_x_597:
[----:B------:R-:W-:Y:S01]  /*175f0*/  R2UR UR10, R14 ;  /* 0x000000000e0a72ca */ /* 0x000fe200000e0000 */
[----:B------:R-:W-:Y:S01]  /*17600*/  UIADD3 UR4, UP0, UR40, 0x670, URZ ;  /* 0x0000067028047890 */ /* 0x000fe2000ff1e03f */
[----:B------:R-:W-:Y:S01]  /*17610*/  R2UR UR6, R12 ;  /* 0x000000000c0672ca */ /* 0x000fe200000e0000 */
[----:B01----:R-:W-:Y:S01]  /*17620*/  VIADD R9, R9, 0x2d8b0 ;  /* 0x0002d8b009097836 */ /* 0x003fe20000000000 */
[----:B------:R-:W-:Y:S01]  /*17630*/  R2UR UR7, R13 ;  /* 0x000000000d0772ca */ /* 0x000fe200000e0000 */
[----:B------:R-:W-:Y:S01]  /*17640*/  VIADD R5, R7, 0x400 ;  /* 0x0000040007057836 */ /* 0x000fe20000000000 */
[----:B------:R-:W-:Y:S01]  /*17650*/  PLOP3.LUT P2, PT, PT, PT, PT, 0x80, 0x0 ;  /* 0x000000000000781c */ /* 0x000fe20003f4f070 */
[----:B------:R-:W-:-:S12]  /*17660*/  UIADD3.X UR5, URZ, UR41, URZ, UP0, !UPT ;  /* 0x000000293f057290 */ /* 0x000fd800087fe43f */
.L_x_599:
        /* <DEDUP_REMOVED lines=15> */
.L_x_600:
        /* <DEDUP_REMOVED lines=15> */
.L_x_601:
        /* <DEDUP_REMOVED lines=10> */
.L_x_587:
[----:B------:R-:W-:Y:S05]  /*178f0*/  BSYNC B1 ;  /* 0x0000000000017941 */ /* 0x000fea0003800000 */
.L_x_586:
[----:B------:R-:W2:Y:S01]  /*17900*/  LDL.LU R8, [R1+0x4] ;  /* 0x0000040001087983 */ /* 0x000ea20000300800 */
[----:B------:R-:W-:Y:S02]  /*17910*/  IADD3 R29, R29, 0x1, RZ ;  /* 0x000000011d1d7810 */ /* 0x000fe40007ffe0ff */
[C---:B------:R-:W-:Y:S01]  /*17920*/  ISETP.GT.AND P3, PT, R10.reuse, R3, PT ;  /* 0x000000030a00720c */ /* 0x040fe20003f64270 */
[----:B------:R-:W-:Y:S01]  /*17930*/  VIADD R10, R10, 0xffffffff ;  /* 0xffffffff0a0a7836 */ /* 0x000fe20000000000 */
[----:B------:R-:W-:-:S04]  /*17940*/  ISETP.NE.AND P2, PT, R29, 0x2, PT ;  /* 0x000000021d00780c */ /* 0x000fc80003f45270 */
[----:B------:R-:W-:Y:S02]  /*17950*/  SEL R5, RZ, 0x1, P2 ;  /* 0x00000001ff057807 */ /* 0x000fe40001000000 */
[----:B------:R-:W-:Y:S02]  /*17960*/  SEL R29, R29, RZ, P2 ;  /* 0x000000ff1d1d7207 */ /* 0x000fe40001000000 */
[----:B--2---:R-:W-:-:S05]  /*17970*/  LOP3.LUT R8, R8, R5, RZ, 0x3c, !PT ;  /* 0x0000000508087212 */ /* 0x004fca00078e3cff */
[----:B------:R2:W-:Y:S01]  /*17980*/  STL [R1+0x4], R8 ;  /* 0x0000040801007387 */ /* 0x0005e20000100800 */
[----:B------:R-:W-:Y:S05]  /*17990*/  @P3 BRA `(.L_x_602) ;  /* 0xfffffff400a43947 */ /* 0x000fea000383ffff */
.L_x_564:
[----:B------:R-:W-:Y:S05]  /*179a0*/  BSYNC B0 ;  /* 0x0000000000007941 */ /* 0x000fea0003800000 */
.L_x_563:
[----:B------:R-:W-:Y:S05]  /*179b0*/  @!P0 WARPSYNC.ALL ;  /* 0x0000000000008948 */ /* 0x000fea0003800000 */
[----:B------:R-:W-:Y:S01]  /*179c0*/  @!P0 BAR.SYNC.DEFER_BLOCKING 0xc, 0x200 ;  /* 0x0308000000008b1d */ /* 0x000fe20000010000 */
[----:B------:R-:W-:-:S05]  /*179d0*/  IMAD.MOV.U32 R0, RZ, RZ, RZ ;  /* 0x000000ffff007224 */ /* 0x000fca00078e00ff */
[----:B------:R-:W-:Y:S04]  /*179e0*/  BSSY B0, `(.L_x_603) ;  /* 0x000001e000007945 */ /* 0x000fe80003800000 */
[----:B------:R-:W-:Y:S05]  /*179f0*/  @!P1 BRA `(.L_x_604) ;  /* 0x0000000000709947 */ /* 0x000fea0003800000 */
[----:B------:R-:W-:-:S13]  /*17a00*/  ISETP.NE.AND P0, PT, R4, RZ, PT ;  /* 0x000000ff0400720c */ /* 0x000fda0003f05270 */
[----:B------:R-:W3:Y:S02]  /*17a10*/  @!P0 LDC R4, c[0x0][0x9f0] ;  /* 0x00027c00ff048b82 */ /* 0x000ee40000000800 */
[-C--:B---3--:R-:W-:Y:S02]  /*17a20*/  IABS R0, R4.reuse ;  /* 0x0000000400007213 */ /* 0x088fe40000000000 */
[----:B0-----:R-:W-:Y:S02]  /*17a30*/  IABS R6, R4 ;  /* 0x0000000400067213 */ /* 0x001fe40000000000 */
[----:B------:R-:W0:Y:S03]  /*17a40*/  I2F.RP R2, R0 ;  /* 0x0000000000027306 */ /* 0x000e260000209400 */
[----:B------:R-:W-:-:S05]  /*17a50*/  IMAD.MOV R6, RZ, RZ, -R6 ;  /* 0x000000ffff067224 */ /* 0x000fca00078e0a06 */
[----:B0-----:R-:W0:Y:S02]  /*17a60*/  MUFU.RCP R2, R2 ;  /* 0x0000000200027308 */ /* 0x001e240000001000 */
[----:B0-----:R-:W-:-:S06]  /*17a70*/  VIADD R2, R2, 0xffffffe ;  /* 0x0ffffffe02027836 */ /* 0x001fcc0000000000 */
[----:B------:R-:W0:Y:S02]  /*17a80*/  F2I.FTZ.U32.TRUNC.NTZ R3, R2 ;  /* 0x0000000200037305 */ /* 0x000e24000021f000 */
[----:B0-----:R-:W-:-:S04]  /*17a90*/  IMAD.MOV R2, RZ, RZ, -R3 ;  /* 0x000000ffff027224 */ /* 0x001fc800078e0a03 */
[----:B------:R-:W-:Y:S02]  /*17aa0*/  IMAD R5, R2, R0, RZ ;  /* 0x0000000002057224 */ /* 0x000fe400078e02ff */
[----:B------:R-:W-:-:S04]  /*17ab0*/  IMAD.MOV.U32 R2, RZ, RZ, RZ ;  /* 0x000000ffff027224 */ /* 0x000fc800078e00ff */
[----:B------:R-:W-:Y:S01]  /*17ac0*/  IMAD.HI.U32 R2, R3, R5, R2 ;  /* 0x0000000503027227 */ /* 0x000fe200078e0002 */
[----:B------:R-:W-:-:S04]  /*17ad0*/  IADD3 R5, R20, -0x1, R4 ;  /* 0xffffffff14057810 */ /* 0x000fc80007ffe004 */
[----:B------:R-:W-:Y:S02]  /*17ae0*/  IABS R3, R5 ;  /* 0x0000000500037213 */ /* 0x000fe40000000000 */
[----:B------:R-:W-:-:S03]  /*17af0*/  LOP3.LUT R5, R5, R4, RZ, 0x3c, !PT ;  /* 0x0000000405057212 */ /* 0x000fc600078e3cff */
[----:B------:R-:W-:Y:S01]  /*17b00*/  IMAD.HI.U32 R2, R2, R3, RZ ;  /* 0x0000000302027227 */ /* 0x000fe200078e00ff */
[----:B------:R-:W-:-:S03]  /*17b10*/  ISETP.GE.AND P2, PT, R5, RZ, PT ;  /* 0x000000ff0500720c */ /* 0x000fc60003f46270 */
        /* <DEDUP_REMOVED lines=10> */
.L_x_604:
[----:B------:R-:W-:Y:S05]  /*17bc0*/  BSYNC B0 ;  /* 0x0000000000007941 */ /* 0x000fea0003800000 */
.L_x_603:
[-C--:B------:R-:W-:Y:S01]  /*17bd0*/  IMAD R2, R21, R0.reuse, RZ ;  /* 0x0000000015027224 */ /* 0x080fe200078e02ff */
[----:B------:R-:W-:Y:S04]  /*17be0*/  BSSY B7, `(.L_x_605) ;  /* 0x0000347000077945 */ /* 0x000fe80003800000 */
[----:B------:R-:W-:Y:S01]  /*17bf0*/  VIADDMNMX R26, R2, R0, R20, PT ;  /* 0x00000000021a7246 */ /* 0x000fe20003800114 */
[----:B------:R3:W-:Y:S03]  /*17c00*/  STL [R1+0x24], R2 ;  /* 0x0000240201007387 */ /* 0x0007e60000100800 */
[----:B------:R-:W-:Y:S01]  /*17c10*/  ISETP.GT.AND P0, PT, R26, R2, PT ;  /* 0x000000021a00720c */ /* 0x000fe20003f04270 */
[----:B------:R3:W-:-:S12]  /*17c20*/  STL [R1+0x40], R26 ;  /* 0x0000401a01007387 */ /* 0x0007d80000100800 */
[----:B---3--:R-:W-:Y:S05]  /*17c30*/  @P0 BRA `(.L_x_606) ;  /* 0x0000000000440947 */ /* 0x008fea0003800000 */
[----:B------:R-:W3:Y:S02]  /*17c40*/  S2R R2, SR_TID.X ;  /* 0x0000000000027919 */ /* 0x000ee40000002100 */
[----:B---3--:R-:W-:-:S04]  /*17c50*/  LOP3.LUT R2, R2, 0x7f, RZ, 0xc0, !PT ;  /* 0x0000007f02027812 */ /* 0x008fc800078ec0ff */
[----:B------:R-:W-:-:S13]  /*17c60*/  ISETP.NE.AND P0, PT, R2, RZ, PT ;  /* 0x000000ff0200720c */ /* 0x000fda0003f05270 */
[----:B------:R-:W-:Y:S05]  /*17c70*/  @P0 BRA `(.L_x_607) ;  /* 0x0000003000f40947 */ /* 0x000fea0003800000 */
[----:B------:R-:W3:Y:S01]  /*17c80*/  S2R R5, SR_LANEID ;  /* 0x0000000000057919 */ /* 0x000ee20000000000 */
[----:B------:R-:W-:Y:S01]  /*17c90*/  VOTEU.ANY UR4, UPT, PT ;  /* 0x0000000000047886 */ /* 0x000fe200038e0100 */
[----:B------:R-:W4:Y:S01]  /*17ca0*/  LDC.64 R2, c[0x0][0xc60] ;  /* 0x00031800ff027b82 */ /* 0x000f220000000a00 */
[----:B------:R-:W3:Y:S02]  /*17cb0*/  FLO.U32 R0, UR4 ;  /* 0x0000000400007d00 */ /* 0x000ee400080e0000 */
[----:B---3--:R-:W-:-:S06]  /*17cc0*/  ISETP.EQ.U32.AND P0, PT, R0, R5, PT ;  /* 0x000000050000720c */ /* 0x008fcc0003f02070 */
[----:B------:R-:W4:Y:S07]  /*17cd0*/  POPC R5, UR4 ;  /* 0x0000000400057d09 */ /* 0x000f2e0008000000 */
[----:B----4-:R-:W3:Y:S01]  /*17ce0*/  @P0 ATOMG.E.ADD.STRONG.GPU PT, R3, desc[UR42][R2.64], R5 ;  /* 0x00000005020309a8 */ /* 0x010ee200081ee1ea */
[----:B------:R-:W4:Y:S02]  /*17cf0*/  S2R R4, SR_LTMASK ;  /* 0x0000000000047919 */ /* 0x000f240000003900 */
[----:B----4-:R-:W-:-:S04]  /*17d00*/  LOP3.LUT R4, R4, UR4, RZ, 0xc0, !PT ;  /* 0x0000000404047c12 */ /* 0x010fc8000f8ec0ff */
[----:B------:R-:W4:Y:S01]  /*17d10*/  POPC R7, R4 ;  /* 0x0000000400077309 */ /* 0x000f220000000000 */
[----:B---3--:R-:W4:Y:S02]  /*17d20*/  SHFL.IDX PT, R0, R3, R0, 0x1f ;  /* 0x00001f0003007589 */ /* 0x008f2400000e0000 */
[----:B----4-:R-:W-:Y:S01]  /*17d30*/  IADD3 R24, R0, UR37, R7 ;  /* 0x0000002500187c10 */ /* 0x010fe2000fffe007 */
[----:B------:R-:W-:Y:S06]  /*17d40*/  BRA `(.L_x_607) ;  /* 0x0000003000c07947 */ /* 0x000fec0003800000 */
.L_x_606:
        /* <DEDUP_REMOVED lines=8> */
[----:B------:R-:W-:Y:S02]  /*17dd0*/  IMAD.U32 R4, RZ, RZ, UR6 ;  /* 0x00000006ff047e24 */ /* 0x000fe4000f8e00ff */
[----:B------:R-:W3:Y:S01]  /*17de0*/  LDC.64 R2, c[0x4][R2] ;  /* 0x0100000002027b82 */ /* 0x000ee20000000a00 */
[----:B------:R-:W-:Y:S02]  /*17df0*/  IMAD.U32 R5, RZ, RZ, UR7 ;  /* 0x00000007ff057e24 */ /* 0x000fe4000f8e00ff */
[----:B0-----:R-:W-:Y:S02]  /*17e00*/  IMAD.U32 R6, RZ, RZ, UR8 ;  /* 0x00000008ff067e24 */ /* 0x001fe4000f8e00ff */
[----:B------:R-:W-:-:S02]  /*17e10*/  IMAD.U32 R7, RZ, RZ, UR9 ;  /* 0x00000009ff077e24 */ /* 0x000fc4000f8e00ff */
[----:B------:R-:W-:Y:S02]  /*17e20*/  IMAD.U32 R10, RZ, RZ, UR4 ;  /* 0x00000004ff0a7e24 */ /* 0x000fe4000f8e00ff */
[----:B------:R-:W-:Y:S02]  /*17e30*/  IMAD.U32 R11, RZ, RZ, UR5 ;  /* 0x00000005ff0b7e24 */ /* 0x000fe4000f8e00ff */
[----:B--2---:R-:W-:Y:S02]  /*17e40*/  IMAD.MOV.U32 R8, RZ, RZ, 0x70 ;  /* 0x00000070ff087424 */ /* 0x004fe400078e00ff */
[----:B------:R-:W-:Y:S02]  /*17e50*/  IMAD.MOV.U32 R12, RZ, RZ, 0x1 ;  /* 0x00000001ff0c7424 */ /* 0x000fe400078e00ff */
[----:B------:R-:W-:-:S07]  /*17e60*/  IMAD.MOV.U32 R13, RZ, RZ, RZ ;  /* 0x000000ffff0d7224 */ /* 0x000fce00078e00ff */
[----:B------:R-:W-:-:S07]  /*17e70*/  LEPC R20, `(.L_x_609) ;  /* 0x000000001014794e */ /* 0x000fce0000000000 */
[----:B-1-3--:R-:W-:Y:S05]  /*17e80*/  CALL.ABS.NOINC R2 ;  /* 0x0000000002007343 */ /* 0x00afea0003c00000 */
.L_x_609:
[----:B------:R-:W-:Y:S05]  /*17e90*/  BSYNC B6 ;  /* 0x0000000000067941 */ /* 0x000fea0003800000 */
.L_x_608:
        /* <DEDUP_REMOVED lines=8> */
[----:B------:R3:W4:Y:S01]  /*17f20*/  LDC.64 R2, c[0x4][R23] ;  /* 0x0100000017027b82 */ /* 0x0007220000000a00 */
[----:B------:R-:W-:Y:S01]  /*17f30*/  IMAD.U32 R4, RZ, RZ, UR6 ;  /* 0x00000006ff047e24 */ /* 0x000fe2000f8e00ff */
[----:B------:R-:W-:Y:S01]  /*17f40*/  MOV R13, RZ ;  /* 0x000000ff000d7202 */ /* 0x000fe20000000f00 */
[----:B------:R-:W-:Y:S02]  /*17f50*/  IMAD.U32 R5, RZ, RZ, UR7 ;  /* 0x00000007ff057e24 */ /* 0x000fe4000f8e00ff */
[----:B0-----:R-:W-:Y:S02]  /*17f60*/  IMAD.U32 R6, RZ, RZ, UR8 ;  /* 0x00000008ff067e24 */ /* 0x001fe4000f8e00ff */
[----:B------:R-:W-:-:S02]  /*17f70*/  IMAD.U32 R7, RZ, RZ, UR9 ;  /* 0x00000009ff077e24 */ /* 0x000fc4000f8e00ff */
[----:B------:R-:W-:Y:S02]  /*17f80*/  IMAD.U32 R10, RZ, RZ, UR4 ;  /* 0x00000004ff0a7e24 */ /* 0x000fe4000f8e00ff */
[----:B------:R-:W-:Y:S02]  /*17f90*/  IMAD.U32 R11, RZ, RZ, UR5 ;  /* 0x00000005ff0b7e24 */ /* 0x000fe4000f8e00ff */
[----:B--2---:R-:W-:Y:S02]  /*17fa0*/  IMAD.MOV.U32 R8, RZ, RZ, 0x70 ;  /* 0x00000070ff087424 */ /* 0x004fe400078e00ff */
[----:B---3--:R-:W-:-:S07]  /*17fb0*/  IMAD.MOV.U32 R12, RZ, RZ, 0x1 ;  /* 0x00000001ff0c7424 */ /* 0x008fce00078e00ff */
[----:B------:R-:W-:-:S07]  /*17fc0*/  LEPC R20, `(.L_x_612) ;  /* 0x000000001014794e */ /* 0x000fce0000000000 */
[----:B-1--4-:R-:W-:Y:S05]  /*17fd0*/  CALL.ABS.NOINC R2 ;  /* 0x0000000002007343 */ /* 0x012fea0003c00000 */
.L_x_612:
[----:B------:R0:W1:Y:S01]  /*17fe0*/  LDC.64 R2, c[0x4][R23] ;  /* 0x0100000017027b82 */ /* 0x0000620000000a00 */
[----:B------:R-:W-:Y:S01]  /*17ff0*/  ULDC.64 UR4, c[0x4][0x88] ;  /* 0x0100220000047ab9 */ /* 0x000fe20000000a00 */
[----:B------:R-:W-:Y:S01]  /*18000*/  ULDC.64 UR6, c[0x4][0x90] ;  /* 0x0100240000067ab9 */ /* 0x000fe20000000a00 */
[----:B------:R-:W-:Y:S01]  /*18010*/  ULDC.64 UR8, c[0x4][0x18] ;  /* 0x0100060000087ab9 */ /* 0x000fe20000000a00 */
[----:B------:R-:W-:Y:S02]  /*18020*/  IMAD.U32 R4, RZ, RZ, UR4 ;  /* 0x00000004ff047e24 */ /* 0x000fe4000f8e00ff */
[----:B------:R-:W-:Y:S02]  /*18030*/  IMAD.U32 R5, RZ, RZ, UR5 ;  /* 0x00000005ff057e24 */ /* 0x000fe4000f8e00ff */
[----:B------:R-:W-:Y:S02]  /*18040*/  IMAD.U32 R6, RZ, RZ, UR6 ;  /* 0x00000006ff067e24 */ /* 0x000fe4000f8e00ff */
[----:B------:R-:W-:-:S02]  /*18050*/  IMAD.U32 R7, RZ, RZ, UR7 ;  /* 0x00000007ff077e24 */ /* 0x000fc4000f8e00ff */
[----:B------:R-:W-:Y:S02]  /*18060*/  IMAD.U32 R10, RZ, RZ, UR8 ;  /* 0x00000008ff0a7e24 */ /* 0x000fe4000f8e00ff */
[----:B------:R-:W-:Y:S02]  /*18070*/  IMAD.U32 R11, RZ, RZ, UR9 ;  /* 0x00000009ff0b7e24 */ /* 0x000fe4000f8e00ff */
[----:B------:R-:W-:Y:S02]  /*18080*/  IMAD.MOV.U32 R8, RZ, RZ, 0x70 ;  /* 0x00000070ff087424 */ /* 0x000fe400078e00ff */
[----:B------:R-:W-:Y:S02]  /*18090*/  IMAD.MOV.U32 R12, RZ, RZ, 0x1 ;  /* 0x00000001ff0c7424 */ /* 0x000fe400078e00ff */
[----:B0-----:R-:W-:-:S07]  /*180a0*/  IMAD.MOV.U32 R13, RZ, RZ, RZ ;  /* 0x000000ffff0d7224 */ /* 0x001fce00078e00ff */
[----:B------:R-:W-:-:S07]  /*180b0*/  LEPC R20, `(.L_x_611) ;  /* 0x000000001014794e */ /* 0x000fce0000000000 */
[----:B-1----:R-:W-:Y:S05]  /*180c0*/  CALL.ABS.NOINC R2 ;  /* 0x0000000002007343 */ /* 0x002fea0003c00000 */
.L_x_611:
[----:B------:R-:W-:Y:S05]  /*180d0*/  BSYNC B6 ;  /* 0x0000000000067941 */ /* 0x000fea0003800000 */
.L_x_610:
[----:B------:R-:W3:Y:S01]  /*180e0*/  LDL R20, [R1+0xc] ;  /* 0x00000c0001147983 */ /* 0x000ee20000100800 */
[----:B------:R-:W-:Y:S01]  /*180f0*/  ULDC.64 UR4, c[0x0][0x9f8] ;  /* 0x00027e0000047ab9 */ /* 0x000fe20000000a00 */
[----:B------:R-:W-:Y:S01]  /*18100*/  IMAD.MOV.U32 R23, RZ, RZ, R26 ;  /* 0x000000ffff177224 */ /* 0x000fe200078e001a */
[----:B------:R-:W-:Y:S01]  /*18110*/  ISETP.NE.U32.AND P0, PT, RZ, UR4, PT ;  /* 0x00000004ff007c0c */ /* 0x000fe2000bf05070 */
[----:B------:R-:W4:Y:S01]  /*18120*/  LDL R26, [R1+0x20] ;  /* 0x00002000011a7983 */ /* 0x000f220000100800 */
[----:B------:R-:W0:Y:S02]  /*18130*/  LDC R5, c[0x0][0x430] ;  /* 0x00010c00ff057b82 */ /* 0x000e240000000800 */
[----:B------:R-:W-:Y:S01]  /*18140*/  ISETP.NE.AND.EX P0, PT, RZ, UR5, PT, P0 ;  /* 0x00000005ff007c0c */ /* 0x000fe2000bf05300 */
[----:B------:R-:W2:-:S12]  /*18150*/  LDL R21, [R1+0x28] ;  /* 0x0000280001157983 */ /* 0x000e980000100800 */
[----:B------:R-:W-:Y:S01]  /*18160*/  @P0 IADD3 R2, P1, R18, UR4, RZ ;  /* 0x0000000412020c10 */ /* 0x000fe2000ff3e0ff */
[----:B------:R-:W1:Y:S01]  /*18170*/  S2R R4, SR_TID.X ;  /* 0x0000000000047919 */ /* 0x000e620000002100 */
[----:B------:R-:W1:Y:S02]  /*18180*/  S2R R0, SR_TID.X ;  /* 0x0000000000007919 */ /* 0x000e640000002100 */
[----:B------:R-:W-:Y:S01]  /*18190*/  @P0 IADD3.X R3, R22, UR5, RZ, P1, !PT ;  /* 0x0000000516030c10 */ /* 0x000fe20008ffe4ff */
[----:B------:R-:W-:Y:S01]  /*181a0*/  VIADD R23, R23, 0xffffffff ;  /* 0xffffffff17177836 */ /* 0x000fe20000000000 */
[----:B------:R-:W-:Y:S01]  /*181b0*/  ULDC UR4, c[0x0][0x2f4] ;  /* 0x0000bd0000047ab9 */ /* 0x000fe20000000800 */
[----:B0-----:R-:W-:Y:S02]  /*181c0*/  ISETP.NE.AND P1, PT, R5, 0x1, PT ;  /* 0x000000010500780c */ /* 0x001fe40003f25270 */
[----:B---3--:R0:W3:Y:S01]  /*181d0*/  @P0 LDG.E R20, desc[UR42][R2.64] ;  /* 0x0000002a02140981 */ /* 0x0080e2000c1e1900 */
[----:B-1----:R-:W-:Y:S01]  /*181e0*/  IMAD.SHL.U32 R4, R4, 0x20, RZ ;  /* 0x0000002004047824 */ /* 0x002fe200078e00ff */
[----:B------:R-:W-:-:S09]  /*181f0*/  LOP3.LUT R0, R0, 0x7f, RZ, 0xc0, !PT ;  /* 0x0000007f00007812 */ /* 0x000fd200078ec0ff */
[----:B0-----:R-:W0:Y:S01]  /*18200*/  @P1 LDC R2, c[0x0][0x434] ;  /* 0x00010d00ff021b82 */ /* 0x001e220000000800 */
[----:B------:R-:W-:Y:S01]  /*18210*/  IMAD.SHL.U32 R10, R23, 0x80, RZ ;  /* 0x00000080170a7824 */ /* 0x000fe200078e00ff */
[----:B------:R-:W-:Y:S02]  /*18220*/  SHF.R.U32.HI R0, RZ, 0x2, R0 ;  /* 0x00000002ff007819 */ /* 0x000fe40000011600 */
[----:B------:R-:W-:-:S04]  /*18230*/  LOP3.LUT R4, R4, 0x60, RZ, 0xc0, !PT ;  /* 0x0000006004047812 */ /* 0x000fc800078ec0ff */
[----:B------:R-:W1:Y:S01]  /*18240*/  @P1 LDC R3, c[0x0][0x438] ;  /* 0x00010e00ff031b82 */ /* 0x000e620000000800 */
[----:B------:R-:W-:Y:S01]  /*18250*/  LOP3.LUT R0, R10, R0, R4, 0xfe, !PT ;  /* 0x000000000a007212 */ /* 0x000fe200078efe04 */
[----:B------:R-:W4:Y:S01]  /*18260*/  S2R R11, SR_TID.X ;  /* 0x00000000000b7919 */ /* 0x000f220000002100 */
[----:B------:R-:W-:Y:S01]  /*18270*/  LOP3.LUT R19, R19, 0xfffffff7, RZ, 0xc0, !PT ;  /* 0xfffffff713137812 */ /* 0x000fe200078ec0ff */
[----:B----4-:R-:W-:-:S05]  /*18280*/  IMAD.SHL.U32 R11, R11, 0x8, RZ ;  /* 0x000000080b0b7824 */ /* 0x010fca00078e00ff */
[----:B------:R-:W-:-:S04]  /*18290*/  LOP3.LUT R11, R11, 0x18, RZ, 0xc0, !PT ;  /* 0x000000180b0b7812 */ /* 0x000fc800078ec0ff */
[----:B------:R-:W-:Y:S01]  /*182a0*/  LOP3.LUT R12, R11, 0x20, RZ, 0xfc, !PT ;  /* 0x000000200b0c7812 */ /* 0x000fe200078efcff */
[----:B------:R-:W-:Y:S01]  /*182b0*/  UMOV UR5, 0xffffffff ;  /* 0xffffffff00057882 */ /* 0x000fe20000000000 */
[----:B---3--:R-:W-:Y:S01]  /*182c0*/  @P0 STL [R1+0xc], R20 ;  /* 0x00000c1401000387 */ /* 0x008fe20000100800 */
[C---:B------:R-:W-:Y:S01]  /*182d0*/  ISETP.GE.AND P0, PT, R0.reuse, R26, PT ;  /* 0x0000001a0000720c */ /* 0x040fe20003f06270 */
[----:B--2---:R-:W-:-:S04]  /*182e0*/  IMAD.IADD R0, R0, 0x1, R21 ;  /* 0x0000000100007824 */ /* 0x004fc800078e0215 */
[----:B0-----:R-:W-:-:S04]  /*182f0*/  @P1 IMAD.HI.U32 R2, R0, R2, RZ ;  /* 0x0000000200021227 */ /* 0x001fc800078e00ff */
[----:B------:R-:W-:Y:S01]  /*18300*/  IMAD.MOV.U32 R6, RZ, RZ, R0 ;  /* 0x000000ffff067224 */ /* 0x000fe200078e0000 */
[----:B-1----:R-:W-:-:S03]  /*18310*/  @P1 SHF.R.U32.HI R6, RZ, R3, R2 ;  /* 0x00000003ff061219 */ /* 0x002fc60000011602 */
[----:B------:R-:W0:Y:S01]  /*18320*/  @!P0 LDC.64 R2, c[0x0][0x428] ;  /* 0x00010a00ff028b82 */ /* 0x000e220000000a00 */
[----:B------:R-:W-:Y:S01]  /*18330*/  SHF.R.S32.HI R8, RZ, 0x1f, R20 ;  /* 0x0000001fff087819 */ /* 0x000fe20000011414 */
[--C-:B------:R-:W-:Y:S01]  /*18340*/  IMAD.MOV R4, RZ, RZ, -R6.reuse ;  /* 0x000000ffff047224 */ /* 0x100fe200078e0a06 */
[----:B------:R-:W-:-:S03]  /*18350*/  @!P0 SHF.R.S32.HI R7, RZ, 0x1f, R6 ;  /* 0x0000001fff078819 */ /* 0x000fc60000011406 */
[----:B------:R-:W-:Y:S02]  /*18360*/  IMAD R4, R5, R4, R0 ;  /* 0x0000000405047224 */ /* 0x000fe400078e0200 */
[-C--:B0-----:R-:W-:Y:S02]  /*18370*/  @!P0 IMAD R0, R8, R2.reuse, RZ ;  /* 0x0000000208008224 */ /* 0x081fe400078e02ff */
[----:B------:R-:W-:-:S04]  /*18380*/  @!P0 IMAD.WIDE.U32 R6, R20, R2, R6 ;  /* 0x0000000214068225 */ /* 0x000fc800078e0006 */
[----:B------:R-:W-:Y:S02]  /*18390*/  @!P0 IMAD R0, R20, R3, R0 ;  /* 0x0000000314008224 */ /* 0x000fe400078e0200 */
[----:B------:R-:W0:Y:S01]  /*183a0*/  @!P0 LDC.64 R2, c[0x0][0x418] ;  /* 0x00010600ff028b82 */ /* 0x000e220000000a00 */
[----:B------:R-:W-:Y:S01]  /*183b0*/  IMAD.U32 R5, RZ, RZ, UR38 ;  /* 0x00000026ff057e24 */ /* 0x000fe2000f8e00ff */
[----:B------:R0:W-:Y:S01]  /*183c0*/  STL [R1+0x2c], R8 ;  /* 0x00002c0801007387 */ /* 0x0001e20000100800 */
[----:B------:R-:W-:-:S03]  /*183d0*/  @!P0 IMAD.IADD R0, R7, 0x1, R0 ;  /* 0x0000000107008824 */ /* 0x000fc600078e0200 */
[----:B------:R-:W-:Y:S02]  /*183e0*/  ISETP.NE.AND P2, PT, R5, 0x3, PT ;  /* 0x000000030500780c */ /* 0x000fe40003f45270 */
[----:B0-----:R-:W-:Y:S01]  /*183f0*/  @!P0 LEA R8, P1, R6, R2, 0x2 ;  /* 0x0000000206088211 */ /* 0x001fe200078210ff */
[----:B------:R-:W-:-:S03]  /*18400*/  IMAD.MOV.U32 R2, RZ, RZ, RZ ;  /* 0x000000ffff027224 */ /* 0x000fc600078e00ff */
[----:B------:R-:W-:-:S05]  /*18410*/  @!P0 LEA.HI.X R9, R6, R3, R0, 0x2, P1 ;  /* 0x0000000306098211 */ /* 0x000fca00008f1400 */
[----:B------:R0:W5:Y:S01]  /*18420*/  @!P0 LDG.E R2, desc[UR42][R8.64] ;  /* 0x0000002a08028981 */ /* 0x000162000c1e1900 */
[----:B------:R-:W-:Y:S02]  /*18430*/  ISETP.GE.AND P0, PT, R11, UR4, PT ;  /* 0x000000040b007c0c */ /* 0x000fe4000bf06270 */
[----:B------:R-:W-:-:S04]  /*18440*/  @P2 LOP3.LUT R19, R19, 0x8, RZ, 0xfc, !PT ;  /* 0x0000000813132812 */ /* 0x000fc800078efcff */
        /* <DEDUP_REMOVED lines=10> */
.L_x_738:
[----:B------:R-:W-:Y:S05]  /*184f0*/  @!P2 BRA `(.L_x_614) ;  /* 0x000000000004a947 */ /* 0x000fea0003800000 */
[----:B------:R-:W-:Y:S01]  /*18500*/  BPT.TRAP 0x1 ;  /* 0x000000040000795c */ /* 0x000fe20000300000 */
.L_x_614:
[----:B------:R-:W2:Y:S01]  /*18510*/  LDL R5, [R1] ;  /* 0x0000000001057983 */ /* 0x000ea20000100800 */
[----:B------:R-:W-:Y:S01]  /*18520*/  SHF.R.S32.HI R3, RZ, 0x1f, R4 ;  /* 0x0000001fff037819 */ /* 0x000fe20000011404 */
[----:B------:R-:W-:Y:S01]  /*18530*/  ULDC.64 UR4, c[0x0][0x328] ;  /* 0x0000ca0000047ab9 */ /* 0x000fe20000000a00 */
[----:B-----5:R-:W-:Y:S01]  /*18540*/  SHF.R.S32.HI R8, RZ, 0x1f, R2 ;  /* 0x0000001fff087819 */ /* 0x020fe20000011402 */
[----:B------:R-:W-:Y:S01]  /*18550*/  IMAD.WIDE.U32 R6, R4, UR4, RZ ;  /* 0x0000000404067c25 */ /* 0x000fe2000f8e00ff */
[----:B------:R-:W-:Y:S01]  /*18560*/  ULDC.64 UR6, c[0x0][0x318] ;  /* 0x0000c60000067ab9 */ /* 0x000fe20000000a00 */
[----:B------:R-:W-:Y:S02]  /*18570*/  BSSY B0, `(.L_x_615) ;  /* 0x0000012000007945 */ /* 0x000fe40003800000 */
[----:B------:R-:W-:-:S04]  /*18580*/  IMAD R0, R3, UR4, RZ ;  /* 0x0000000403007c24 */ /* 0x000fc8000f8e02ff */
        /* <DEDUP_REMOVED lines=8> */
[----:B------:R-:W-:Y:S02]  /*18610*/  IMAD R0, R28, 0x8, R16 ;  /* 0x000000081c007824 */ /* 0x000fe400078e0210 */
[----:B------:R-:W-:-:S04]  /*18620*/  IMAD.WIDE.U32 R6, R17, UR4, R6 ;  /* 0x0000000411067c25 */ /* 0x000fc8000f8e0006 */
[----:B------:R-:W-:Y:S01]  /*18630*/  IMAD R22, R17, UR5, R7 ;  /* 0x0000000511167c24 */ /* 0x000fe2000f8e0207 */
[----:B------:R-:W-:-:S04]  /*18640*/  LEA R18, P0, R6, UR6, 0x1 ;  /* 0x0000000606127c11 */ /* 0x000fc8000f8008ff */
[----:B------:R-:W-:Y:S02]  /*18650*/  LEA.HI.X R22, R6, UR7, R22, 0x1, P0 ;  /* 0x0000000706167c11 */ /* 0x000fe400080f0c16 */
[----:B--2---:R-:W-:-:S06]  /*18660*/  SHF.L.U32 R5, R5, 0x1f, RZ ;  /* 0x0000001f05057819 */ /* 0x004fcc00000006ff */
[----:B------:R-:W0:Y:S02]  /*18670*/  SYNCS.PHASECHK.TRANS64.TRYWAIT P0, [R0+URZ+0x2d840], R5 ;  /* 0x02d84005000075a7 */ /* 0x000e24000800017f */
[----:B0-----:R-:W-:Y:S05]  /*18680*/  @!P0 BRA `(.L_x_616) ;  /* 0x0000004c00848947 */ /* 0x001fea0003800000 */
.L_x_739:
[----:B------:R-:W-:Y:S05]  /*18690*/  BSYNC B0 ;  /* 0x0000000000007941 */ /* 0x000fea0003800000 */
.L_x_615:
[----:B------:R-:W2:Y:S01]  /*186a0*/  LDL R9, [R1+0x10] ;  /* 0x0000100001097983 */ /* 0x000ea20000100800 */
[----:B------:R-:W-:Y:S01]  /*186b0*/  ULDC.64 UR4, c[0x0][0x300] ;  /* 0x0000c00000047ab9 */ /* 0x000fe20000000a00 */
[----:B------:R-:W-:Y:S02]  /*186c0*/  ULDC.64 UR6, c[0x0][0x2e8] ;  /* 0x0000ba0000067ab9 */ /* 0x000fe40000000a00 */
[----:B------:R-:W3:Y:S01]  /*186d0*/  LDL R12, [R1+0x20] ;  /* 0x00002000010c7983 */ /* 0x000ee20000100800 */
[----:B------:R-:W1:Y:S01]  /*186e0*/  S2R R6, SR_TID.X ;  /* 0x0000000000067919 */ /* 0x000e620000002100 */
[----:B------:R-:W-:-:S04]  /*186f0*/  IMAD R3, R3, UR4, RZ ;  /* 0x0000000403037c24 */ /* 0x000fc8000f8e02ff */
[C---:B------:R-:W-:Y:S02]  /*18700*/  IMAD R3, R4.reuse, UR5, R3 ;  /* 0x0000000504037c24 */ /* 0x040fe4000f8e0203 */
[----:B0-----:R-:W-:Y:S01]  /*18710*/  IMAD.WIDE.U32 R4, R4, UR4, RZ ;  /* 0x0000000404047c25 */ /* 0x001fe2000f8e00ff */
[----:B------:R-:W-:-:S03]  /*18720*/  ULDC.64 UR4, c[0x0][0x310] ;  /* 0x0000c40000047ab9 */ /* 0x000fc60000000a00 */
[----:B------:R-:W-:Y:S02]  /*18730*/  IMAD.IADD R5, R5, 0x1, R3 ;  /* 0x0000000105057824 */ /* 0x000fe400078e0203 */
[----:B------:R-:W-:Y:S01]  /*18740*/  IMAD R8, R8, UR4, RZ ;  /* 0x0000000408087c24 */ /* 0x000fe2000f8e02ff */
[----:B-1----:R-:W-:-:S04]  /*18750*/  LOP3.LUT R6, R6, 0x7f, RZ, 0xc0, !PT ;  /* 0x0000007f06067812 */ /* 0x002fc800078ec0ff */
[----:B------:R-:W-:Y:S02]  /*18760*/  SHF.R.U32.HI R11, RZ, 0x2, R6 ;  /* 0x00000002ff0b7819 */ /* 0x000fe40000011606 */
[----:B------:R-:W0:Y:S01]  /*18770*/  S2R R6, SR_TID.X ;  /* 0x0000000000067919 */ /* 0x000e220000002100 */
[----:B------:R-:W-:-:S04]  /*18780*/  IMAD.WIDE.U32 R4, R2, UR4, R4 ;  /* 0x0000000402047c25 */ /* 0x000fc8000f8e0004 */
[----:B------:R-:W-:Y:S01]  /*18790*/  IMAD R2, R2, UR5, R8 ;  /* 0x0000000502027c24 */ /* 0x000fe2000f8e0208 */
[----:B------:R-:W-:-:S03]  /*187a0*/  ULDC.64 UR4, c[0x0][0x308] ;  /* 0x0000c20000047ab9 */ /* 0x000fc60000000a00 */
[----:B------:R-:W-:Y:S02]  /*187b0*/  IMAD.IADD R3, R5, 0x1, R2 ;  /* 0x0000000105037824 */ /* 0x000fe400078e0202 */
[----:B------:R-:W-:-:S04]  /*187c0*/  IMAD.MOV.U32 R2, RZ, RZ, R4 ;  /* 0x000000ffff027224 */ /* 0x000fc800078e0004 */
[----:B------:R-:W-:Y:S01]  /*187d0*/  IMAD.WIDE.U32 R4, R17, UR4, R2 ;  /* 0x0000000411047c25 */ /* 0x000fe2000f8e0002 */
[----:B------:R-:W-:-:S03]  /*187e0*/  UMOV UR4, 0xffffffff ;  /* 0xffffffff00047882 */ /* 0x000fc60000000000 */
[----:B------:R-:W-:Y:S01]  /*187f0*/  IMAD R7, R17, UR5, R5 ;  /* 0x0000000511077c24 */ /* 0x000fe2000f8e0205 */
[----:B------:R-:W-:-:S04]  /*18800*/  LEA R2, P0, R4, UR6, 0x1 ;  /* 0x0000000604027c11 */ /* 0x000fc8000f8008ff */
[----:B------:R-:W-:Y:S02]  /*18810*/  LEA.HI.X R7, R4, UR7, R7, 0x1, P0 ;  /* 0x0000000704077c11 */ /* 0x000fe400080f0c07 */
[C---:B------:R-:W-:Y:S02]  /*18820*/  LOP3.LUT P4, RZ, R19.reuse, 0x4, RZ, 0xc0, !PT ;  /* 0x0000000413ff7812 */ /* 0x040fe4000788c0ff */
[C---:B------:R-:W-:Y:S02]  /*18830*/  LOP3.LUT P3, RZ, R19.reuse, 0x2, RZ, 0xc0, !PT ;  /* 0x0000000213ff7812 */ /* 0x040fe4000786c0ff */
[----:B------:R-:W-:Y:S01]  /*18840*/  LOP3.LUT P2, RZ, R19, 0x1, RZ, 0xc0, !PT ;  /* 0x0000000113ff7812 */ /* 0x000fe2000784c0ff */
[----:B--2---:R-:W-:Y:S02]  /*18850*/  IMAD R8, R28, 0x3000, R9 ;  /* 0x000030001c087824 */ /* 0x004fe400078e0209 */
[----:B0-----:R-:W-:Y:S01]  /*18860*/  IMAD.SHL.U32 R9, R6, 0x8, RZ ;  /* 0x0000000806097824 */ /* 0x001fe200078e00ff */
[----:B---3--:R-:W-:-:S04]  /*18870*/  IADD3 R3, -R11, R12, -R10 ;  /* 0x0000000c0b037210 */ /* 0x008fc80007ffe90a */
[----:B------:R-:W-:Y:S02]  /*18880*/  LOP3.LUT R9, R9, 0x18, RZ, 0xc0, !PT ;  /* 0x0000001809097812 */ /* 0x000fe400078ec0ff */
[----:B------:R-:W-:Y:S01]  /*18890*/  ISETP.GE.AND P0, PT, R3, 0x1, PT ;  /* 0x000000010300780c */ /* 0x000fe20003f06270 */
[----:B------:R-:W-:-:S12]  /*188a0*/  BRA.DIV UR4, `(.L_x_617) ;  /* 0x0000004e04107947 */ /* 0x000fd8000b800000 */
[----:B------:R-:W0:Y:S04]  /*188b0*/  SHFL.IDX PT, R4, R2, RZ, 0x1c1f ;  /* 0x001c1fff02047589 */ /* 0x000e2800000e0000 */
[----:B------:R-:W1:Y:S01]  /*188c0*/  SHFL.IDX PT, R6, R7, RZ, 0x1c1f ;  /* 0x001c1fff07067589 */ /* 0x000e6200000e0000 */
[----:B0-----:R-:W-:-:S05]  /*188d0*/  @P0 LEA R5, P1, R9, R4, 0x1 ;  /* 0x0000000409050211 */ /* 0x001fca00078208ff */
[----:B-1----:R-:W-:Y:S01]  /*188e0*/  @P0 IMAD.X R4, RZ, RZ, R6, P1 ;  /* 0x000000ffff040224 */ /* 0x002fe200008e0606 */
[----:B------:R-:W-:Y:S01]  /*188f0*/  ISETP.GE.AND P1, PT, R3, 0x21, PT ;  /* 0x000000210300780c */ /* 0x000fe20003f26270 */
[----:B------:R-:W-:-:S03]  /*18900*/  @P0 IMAD R6, R8, 0x2, R16 ;  /* 0x0000000208060824 */ /* 0x000fc600078e0210 */
[----:B------:R-:W-:-:S04]  /*18910*/  @P0 LOP3.LUT R5, R5, R4, RZ, 0x3c, !PT ;  /* 0x0000000405050212 */ /* 0x000fc800078e3cff */
[----:B------:R-:W-:-:S04]  /*18920*/  @P0 LOP3.LUT R4, R5, R4, RZ, 0x3c, !PT ;  /* 0x0000000405040212 */ /* 0x000fc800078e3cff */
[----:B------:R-:W-:-:S05]  /*18930*/  @P0 LOP3.LUT R5, R5, R4, RZ, 0x3c, !PT ;  /* 0x0000000405050212 */ /* 0x000fca00078e3cff */
[----:B------:R-:W-:Y:S01]  /*18940*/  @!PT LDS RZ, [RZ] ;  /* 0x00000000fffff984 */ /* 0x000fe20000000800 */
[----:B------:R-:W-:Y:S04]  /*18950*/  @P0 LDGSTS.E.BYPASS.LTC128B.128 [R6+0x15400], desc[UR42][R4.64], !P4 ;  /* 0x1540000004060fae */ /* 0x000fe8000e101d6a */
[----:B------:R-:W-:Y:S04]  /*18960*/  @P0 LDGSTS.E.BYPASS.LTC128B.128 [R6+0x17400], desc[UR42][R4.64+0x40], !P3 ;  /* 0x1740004004060fae */ /* 0x000fe8000d901d6a */
[----:B------:R0:W-:Y:S04]  /*18970*/  @P0 LDGSTS.E.BYPASS.LTC128B.128 [R6+0x19400], desc[UR42][R4.64+0x80], !P2 ;  /* 0x1940008004060fae */ /* 0x0001e8000d101d6a */
[----:B0-----:R-:W0:Y:S04]  /*18980*/  SHFL.IDX PT, R4, R2, 0x1, 0x1c1f ;  /* 0x003c1f0002047f89 */ /* 0x001e2800000e0000 */
[----:B------:R-:W1:Y:S01]  /*18990*/  SHFL.IDX PT, R6, R7, 0x1, 0x1c1f ;  /* 0x003c1f0007067f89 */ /* 0x000e6200000e0000 */
[----:B0-----:R-:W-:-:S05]  /*189a0*/  @P1 LEA R5, P0, R9, R4, 0x1 ;  /* 0x0000000409051211 */ /* 0x001fca00078008ff */
[----:B-1----:R-:W-:Y:S01]  /*189b0*/  @P1 IMAD.X R4, RZ, RZ, R6, P0 ;  /* 0x000000ffff041224 */ /* 0x002fe200000e0606 */
[----:B------:R-:W-:-:S04]  /*189c0*/  @P1 LEA R6, R8, R16, 0x1 ;  /* 0x0000001008061211 */ /* 0x000fc800078e08ff */
[----:B------:R-:W-:-:S04]  /*189d0*/  @P1 LOP3.LUT R5, R5, R4, RZ, 0x3c, !PT ;  /* 0x0000000405051212 */ /* 0x000fc800078e3cff */
[----:B------:R-:W-:-:S04]  /*189e0*/  @P1 LOP3.LUT R4, R5, R4, RZ, 0x3c, !PT ;  /* 0x0000000405041212 */ /* 0x000fc800078e3cff */
[----:B------:R-:W-:-:S05]  /*189f0*/  @P1 LOP3.LUT R5, R5, R4, RZ, 0x3c, !PT ;  /* 0x0000000405051212 */ /* 0x000fca00078e3cff */
[----:B------:R-:W-:Y:S04]  /*18a00*/  @P1 LDGSTS.E.BYPASS.LTC128B.128 [R6+0x15c00], desc[UR42][R4.64], !P4 ;  /* 0x15c0000004061fae */ /* 0x000fe8000e101d6a */
[----:B------:R-:W-:Y:S04]  /*18a10*/  @P1 LDGSTS.E.BYPASS.LTC128B.128 [R6+0x17c00], desc[UR42][R4.64+0x40], !P3 ;  /* 0x17c0004004061fae */ /* 0x000fe8000d901d6a */
[----:B------:R0:W-:Y:S01]  /*18a20*/  @P1 LDGSTS.E.BYPASS.LTC128B.128 [R6+0x19c00], desc[UR42][R4.64+0x80], !P2 ;  /* 0x19c0008004061fae */ /* 0x0001e2000d101d6a */
[----:B------:R-:W-:-:S03]  /*18a30*/  ISETP.GE.AND P1, PT, R3, 0x41, PT ;  /* 0x000000410300780c */ /* 0x000fc60003f26270 */
[----:B0-----:R-:W0:Y:S04]  /*18a40*/  SHFL.IDX PT, R4, R2, 0x2, 0x1c1f ;  /* 0x005c1f0002047f89 */ /* 0x001e2800000e0000 */
[----:B------:R-:W1:Y:S04]  /*18a50*/  SHFL.IDX PT, R6, R7, 0x2, 0x1c1f ;  /* 0x005c1f0007067f89 */ /* 0x000e6800000e0000 */
[----:B------:R-:W2:Y:S04]  /*18a60*/  SHFL.IDX PT, R7, R7, 0x3, 0x1c1f ;  /* 0x007c1f0007077f89 */ /* 0x000ea800000e0000 */
[----:B------:R-:W3:Y:S01]  /*18a70*/  SHFL.IDX PT, R2, R2, 0x3, 0x1c1f ;  /* 0x007c1f0002027f89 */ /* 0x000ee200000e0000 */
[----:B0-----:R-:W-:-:S05]  /*18a80*/  @P1 LEA R5, P0, R9, R4, 0x1 ;  /* 0x0000000409051211 */ /* 0x001fca00078008ff */
[----:B-1----:R-:W-:Y:S02]  /*18a90*/  @P1 IMAD.X R4, RZ, RZ, R6, P0 ;  /* 0x000000ffff041224 */ /* 0x002fe400000e0606 */
[----:B------:R-:W-:-:S03]  /*18aa0*/  @P1 IMAD R6, R8, 0x2, R16 ;  /* 0x0000000208061824 */ /* 0x000fc600078e0210 */
[----:B------:R-:W-:-:S04]  /*18ab0*/  @P1 LOP3.LUT R5, R5, R4, RZ, 0x3c, !PT ;  /* 0x0000000405051212 */ /* 0x000fc800078e3cff */
[----:B------:R-:W-:-:S04]  /*18ac0*/  @P1 LOP3.LUT R4, R5, R4, RZ, 0x3c, !PT ;  /* 0x0000000405041212 */ /* 0x000fc800078e3cff */
[----:B------:R-:W-:-:S05]  /*18ad0*/  @P1 LOP3.LUT R5, R5, R4, RZ, 0x3c, !PT ;  /* 0x0000000405051212 */ /* 0x000fca00078e3cff */
[----:B------:R1:W-:Y:S04]  /*18ae0*/  @P1 LDGSTS.E.BYPASS.LTC128B.128 [R6+0x16400], desc[UR42][R4.64], !P4 ;  /* 0x1640000004061fae */ /* 0x0003e8000e101d6a */
[----:B------:R1:W-:Y:S04]  /*18af0*/  @P1 LDGSTS.E.BYPASS.LTC128B.128 [R6+0x18400], desc[UR42][R4.64+0x40], !P3 ;  /* 0x1840004004061fae */ /* 0x0003e8000d901d6a */
[----:B--23--:R1:W-:Y:S02]  /*18b00*/  @P1 LDGSTS.E.BYPASS.LTC128B.128 [R6+0x1a400], desc[UR42][R4.64+0x80], !P2 ;  /* 0x1a40008004061fae */ /* 0x00c3e4000d101d6a */
.L_x_749:
[----:B------:R-:W-:-:S13]  /*18b10*/  ISETP.GE.AND P0, PT, R3, 0x61, PT ;  /* 0x000000610300780c */ /* 0x000fda0003f06270 */
[----:B------:R-:W-:Y:S01]  /*18b20*/  @P0 LEA R2, P1, R9, R2, 0x1 ;  /* 0x0000000209020211 */ /* 0x000fe200078208ff */
[----:B------:R-:W-:-:S04]  /*18b30*/  @P0 IMAD R8, R8, 0x2, R16 ;  /* 0x0000000208080824 */ /* 0x000fc800078e0210 */
        /* <DEDUP_REMOVED lines=9> */
.L_x_618:
[----:B------:R-:W-:Y:S02]  /*18bd0*/  PLOP3.LUT P1, PT, P1, P0, PT, 0xa2, 0x0 ;  /* 0x000000000000781c */ /* 0x000fe40000f21472 */
[----:B------:R-:W-:-:S08]  /*18be0*/  @P0 R2UR P1, UR4, R0 ;  /* 0x00000000000402ca */ /* 0x000fd00000020000 */
[----:B------:R-:W-:-:S05]  /*18bf0*/  @P0 PLOP3.LUT P0, PT, P1, PT, PT, 0x80, 0x0 ;  /* 0x000000000000081c */ /* 0x000fca0000f0f070 */
[----:B------:R-:W-:Y:S01]  /*18c00*/  @!P1 SYNCS.ARRIVE.TRANS64.RED.A0T1 RZ, [UR4+0x2d830], RZ ;  /* 0x02d830ffffff99a7 */ /* 0x000fe20008200404 */
[----:B------:R-:W-:Y:S07]  /*18c10*/  @!P1 ARRIVES.LDGSTSBAR.64.TRANSCNT [UR4+0x2d830] ;  /* 0x02d83000ff0099b0 */ /* 0x000fee0008000a84 */
[----:B------:R-:W-:Y:S05]  /*18c20*/  @P0 BRA.U.ANY `(.L_x_618) ;  /* 0xfffffffd00e80947 */ /* 0x000fea000393ffff */
[----:B------:R-:W-:Y:S01]  /*18c30*/  NOP ;  /* 0x0000000000007918 */ /* 0x000fe20000000000 */
[----:B--2---:R-:W-:-:S05]  /*18c40*/  IMAD.U32 R2, RZ, RZ, UR38 ;  /* 0x00000026ff027e24 */ /* 0x004fca000f8e00ff */
[----:B------:R-:W-:-:S13]  /*18c50*/  ISETP.NE.AND P2, PT, R2, 0x3, PT ;  /* 0x000000030200780c */ /* 0x000fda0003f45270 */
[----:B------:R-:W-:Y:S05]  /*18c60*/  @!P2 BRA `(.L_x_619) ;  /* 0x000000000004a947 */ /* 0x000fea0003800000 */
[----:B------:R-:W-:Y:S01]  /*18c70*/  BPT.TRAP 0x1 ;  /* 0x000000040000795c */ /* 0x000fe20000300000 */
.L_x_619:
[----:B01----:R0:W5:Y:S01]  /*18c80*/  LDL.LU R4, [R1+0x34] ;  /* 0x0000340001047983 */ /* 0x0031620000300800 */
[----:B------:R0:W-:Y:S03]  /*18c90*/  SYNCS.ARRIVE.TRANS64.A1T0 RZ, [R0+URZ+0x2d830], RZ ;  /* 0x02d830ff00ff79a7 */ /* 0x0001e6000810003f */
[----:B------:R0:W5:Y:S04]  /*18ca0*/  LDL.LU R6, [R1+0x8] ;  /* 0x0000080001067983 */ /* 0x0001680000300800 */
[----:B------:R0:W5:Y:S02]  /*18cb0*/  LDL.LU R3, [R1+0x44] ;  /* 0x0000440001037983 */ /* 0x0001640000300800 */
[----:B------:R-:W-:Y:S05]  /*18cc0*/  WARPSYNC.ALL ;  /* 0x0000000000007948 */ /* 0x000fea0003800000 */
[----:B------:R-:W-:Y:S01]  /*18cd0*/  ULDC.64 UR4, c[0x0][0x298] ;  /* 0x0000a60000047ab9 */ /* 0x000fe20000000a00 */
[----:B------:R-:W-:Y:S01]  /*18ce0*/  ULDC.64 UR6, c[0x0][0xa00] ;  /* 0x0002800000067ab9 */ /* 0x000fe20000000a00 */
[----:B0-----:R-:W-:Y:S01]  /*18cf0*/  VIADD R0, R16, 0xc400 ;  /* 0x0000c40010007836 */ /* 0x001fe20000000000 */
[----:B------:R-:W-:Y:S01]  /*18d00*/  BAR.SYNC.DEFER_BLOCKING 0x8, 0x200 ;  /* 0x0208000000007b1d */ /* 0x000fe20000010000 */
[----:B------:R-:W-:-:S03]  /*18d10*/  ISETP.NE.U32.AND P0, PT, RZ, UR6, PT ;  /* 0x00000006ff007c0c */ /* 0x000fc6000bf05070 */
[----:B------:R-:W-:Y:S02]  /*18d20*/  LOP3.LUT P1, RZ, R0, 0x1bf, RZ, 0xc0, !PT ;  /* 0x000001bf00ff7812 */ /* 0x000fe4000782c0ff */
[----:B------:R-:W-:Y:S01]  /*18d30*/  ISETP.NE.AND.EX P0, PT, RZ, UR7, PT, P0 ;  /* 0x00000007ff007c0c */ /* 0x000fe2000bf05300 */
[----:B------:R-:W-:Y:S01]  /*18d40*/  BSSY B6, `(.L_x_620) ;  /* 0x000001c000067945 */ /* 0x000fe20003800000 */
[----:B-----5:R-:W-:Y:S02]  /*18d50*/  SHF.R.S32.HI R2, RZ, 0x1f, R4 ;  /* 0x0000001fff027819 */ /* 0x020fe40000011404 */
[----:B------:R-:W-:-:S03]  /*18d60*/  SEL R26, R6, RZ, !P0 ;  /* 0x000000ff061a7207 */ /* 0x000fc60004000000 */
[----:B------:R-:W-:-:S04]  /*18d70*/  IMAD R2, R2, UR4, RZ ;  /* 0x0000000402027c24 */ /* 0x000fc8000f8e02ff */
[C---:B------:R-:W-:Y:S01]  /*18d80*/  IMAD R0, R4.reuse, UR5, R2 ;  /* 0x0000000504007c24 */ /* 0x040fe2000f8e0202 */
[----:B------:R-:W-:Y:S01]  /*18d90*/  SEL R2, R3, RZ, !P0 ;  /* 0x000000ff03027207 */ /* 0x000fe20004000000 */
[----:B------:R-:W-:-:S04]  /*18da0*/  IMAD.WIDE.U32 R4, R4, UR4, RZ ;  /* 0x0000000404047c25 */ /* 0x000fc8000f8e00ff */
[----:B------:R-:W-:Y:S01]  /*18db0*/  IMAD.IADD R0, R5, 0x1, R0 ;  /* 0x0000000105007824 */ /* 0x000fe200078e0200 */
[----:B------:R0:W-:Y:S04]  /*18dc0*/  STL.64 [R1+0x38], R4 ;  /* 0x0000380401007387 */ /* 0x0001e80000100a00 */
[----:B------:R0:W-:Y:S04]  /*18dd0*/  STL [R1+0x34], R2 ;  /* 0x0000340201007387 */ /* 0x0001e80000100800 */
[----:B------:R0:W-:Y:S01]  /*18de0*/  STL [R1+0x8], R0 ;  /* 0x0000080001007387 */ /* 0x0001e20000100800 */
[----:B------:R-:W-:Y:S05]  /*18df0*/  @!P1 BRA `(.L_x_621) ;  /* 0x0000000000409947 */ /* 0x000fea0003800000 */
[----:B0-----:R-:W-:Y:S01]  /*18e00*/  MOV R2, 0x0 ;  /* 0x0000000000027802 */ /* 0x001fe20000000f00 */
[----:B------:R-:W-:Y:S01]  /*18e10*/  ULDC.64 UR4, c[0x4][0x88] ;  /* 0x0100220000047ab9 */ /* 0x000fe20000000a00 */
[----:B------:R-:W-:Y:S01]  /*18e20*/  ULDC.64 UR6, c[0x4][0x90] ;  /* 0x0100240000067ab9 */ /* 0x000fe20000000a00 */
[----:B------:R-:W-:Y:S01]  /*18e30*/  ULDC.64 UR8, c[0x4][0x20] ;  /* 0x0100080000087ab9 */ /* 0x000fe20000000a00 */
[----:B------:R-:W-:Y:S02]  /*18e40*/  IMAD.U32 R4, RZ, RZ, UR4 ;  /* 0x00000004ff047e24 */ /* 0x000fe4000f8e00ff */
[----:B------:R-:W0:Y:S01]  /*18e50*/  LDC.64 R2, c[0x4][R2] ;  /* 0x0100000002027b82 */ /* 0x000e220000000a00 */
[----:B------:R-:W-:Y:S02]  /*18e60*/  IMAD.U32 R5, RZ, RZ, UR5 ;  /* 0x00000005ff057e24 */ /* 0x000fe4000f8e00ff */
        /* <DEDUP_REMOVED lines=9> */
.L_x_621:
[----:B------:R-:W-:Y:S05]  /*18f00*/  BSYNC B6 ;  /* 0x0000000000067941 */ /* 0x000fea0003800000 */
.L_x_620:
[----:B0-----:R-:W2:Y:S01]  /*18f10*/  LDL.LU R2, [R1+0x8] ;  /* 0x0000080001027983 */ /* 0x001ea20000300800 */
[----:B------:R-:W0:Y:S01]  /*18f20*/  LDC R9, c[0x0][0x448] ;  /* 0x00011200ff097b82 */ /* 0x000e220000000800 */
[----:B------:R-:W-:Y:S01]  /*18f30*/  ULDC.64 UR4, c[0x0][0x2d8] ;  /* 0x0000b60000047ab9 */ /* 0x000fe20000000a00 */
[----:B------:R-:W-:Y:S01]  /*18f40*/  ULDC.64 UR6, c[0x0][0x2e0] ;  /* 0x0000b80000067ab9 */ /* 0x000fe20000000a00 */
[----:B------:R-:W3:Y:S01]  /*18f50*/  LDL.LU.64 R20, [R1+0x38] ;  /* 0x0000380001147983 */ /* 0x000ee20000300a00 */
[----:B------:R-:W-:-:S03]  /*18f60*/  ULDC.64 UR8, c[0x0][0x280] ;  /* 0x0000a00000087ab9 */ /* 0x000fc60000000a00 */
[----:B------:R-:W4:Y:S01]  /*18f70*/  LDL.LU R0, [R1+0x34] ;  /* 0x0000340001007983 */ /* 0x000f220000300800 */
[----:B0-----:R-:W-:-:S13]  /*18f80*/  ISETP.NE.AND P0, PT, R9, 0x1, PT ;  /* 0x000000010900780c */ /* 0x001fda0003f05270 */
[----:B------:R-:W0:Y:S08]  /*18f90*/  @P0 LDC R5, c[0x0][0x44c] ;  /* 0x00011300ff050b82 */ /* 0x000e300000000800 */
[----:B------:R-:W1:Y:S08]  /*18fa0*/  @P0 LDC R6, c[0x0][0x450] ;  /* 0x00011400ff060b82 */ /* 0x000e700000000800 */
[----:B------:R-:W1:Y:S01]  /*18fb0*/  @P0 LDC R8, c[0x0][0x450] ;  /* 0x00011400ff080b82 */ /* 0x000e620000000800 */
[----:B--2---:R-:W-:-:S02]  /*18fc0*/  IMAD.MOV.U32 R3, RZ, RZ, R2 ;  /* 0x000000ffff037224 */ /* 0x004fc400078e0002 */
        /* <DEDUP_REMOVED lines=16> */
[----:B------:R2:W5:Y:S03]  /*190d0*/  LDL R21, [R1+0x48] ;  /* 0x0000480001157983 */ /* 0x0005660000100800 */
[----:B------:R-:W-:-:S04]  /*190e0*/  IMAD R0, R25, 0xc0, R20 ;  /* 0x000000c019007824 */ /* 0x000fc800078e0214 */
[----:B0-----:R-:W-:-:S04]  /*190f0*/  @P0 IMAD.HI.U32 R5, R0, R5, RZ ;  /* 0x0000000500050227 */ /* 0x001fc800078e00ff */
[----:B------:R-:W-:Y:S01]  /*19100*/  IMAD.MOV.U32 R4, RZ, RZ, R0 ;  /* 0x000000ffff047224 */ /* 0x000fe200078e0000 */
[----:B-1----:R-:W-:-:S04]  /*19110*/  @P0 SHF.R.U32.HI R4, RZ, R6, R5 ;  /* 0x00000006ff040219 */ /* 0x002fc80000011605 */
[--C-:B------:R-:W-:Y:S01]  /*19120*/  SHF.R.S32.HI R5, RZ, 0x1f, R4.reuse ;  /* 0x0000001fff057819 */ /* 0x100fe20000011404 */
[----:B------:R-:W-:-:S04]  /*19130*/  IMAD.MOV R7, RZ, RZ, -R4 ;  /* 0x000000ffff077224 */ /* 0x000fc800078e0a04 */
[----:B------:R-:W-:-:S04]  /*19140*/  IMAD R5, R5, UR4, RZ ;  /* 0x0000000405057c24 */ /* 0x000fc8000f8e02ff */
[C---:B------:R-:W-:Y:S02]  /*19150*/  IMAD R6, R4.reuse, UR5, R5 ;  /* 0x0000000504067c24 */ /* 0x040fe4000f8e0205 */
[----:B------:R-:W-:-:S04]  /*19160*/  IMAD.WIDE.U32 R4, R4, UR4, R2 ;  /* 0x0000000404047c25 */ /* 0x000fc8000f8e0002 */
[----:B------:R-:W-:Y:S02]  /*19170*/  IMAD.IADD R5, R5, 0x1, R6 ;  /* 0x0000000105057824 */ /* 0x000fe400078e0206 */
[----:B------:R-:W-:-:S05]  /*19180*/  IMAD R6, R9, R7, R0 ;  /* 0x0000000709067224 */ /* 0x000fca00078e0200 */
[----:B------:R-:W-:Y:S01]  /*19190*/  SHF.R.S32.HI R7, RZ, 0x1f, R6 ;  /* 0x0000001fff077819 */ /* 0x000fe20000011406 */
[----:B------:R-:W-:-:S04]  /*191a0*/  IMAD.WIDE.U32 R4, R6, UR6, R4 ;  /* 0x0000000606047c25 */ /* 0x000fc8000f8e0004 */
[----:B------:R-:W-:-:S04]  /*191b0*/  IMAD R7, R7, UR6, RZ ;  /* 0x0000000607077c24 */ /* 0x000fc8000f8e02ff */
[----:B------:R-:W-:Y:S02]  /*191c0*/  IMAD R6, R6, UR7, R7 ;  /* 0x0000000706067c24 */ /* 0x000fe4000f8e0207 */
[----:B------:R-:W0:Y:S01]  /*191d0*/  @P0 LDC R7, c[0x0][0x44c] ;  /* 0x00011300ff070b82 */ /* 0x000e220000000800 */
[----:B------:R-:W-:Y:S02]  /*191e0*/  VIADD R0, R0, 0x80 ;  /* 0x0000008000007836 */ /* 0x000fe40000000000 */
[----:B------:R-:W-:Y:S01]  /*191f0*/  IMAD.IADD R6, R5, 0x1, R6 ;  /* 0x0000000105067824 */ /* 0x000fe200078e0206 */
[----:B------:R-:W-:-:S04]  /*19200*/  LEA R5, P1, R4, UR8, 0x1 ;  /* 0x0000000804057c11 */ /* 0x000fc8000f8208ff */
[----:B------:R-:W-:Y:S01]  /*19210*/  LEA.HI.X R4, R4, UR9, R6, 0x1, P1 ;  /* 0x0000000904047c11 */ /* 0x000fe200088f0c06 */
[----:B------:R-:W-:Y:S02]  /*19220*/  IMAD.MOV.U32 R6, RZ, RZ, R0 ;  /* 0x000000ffff067224 */ /* 0x000fe400078e0000 */
[----:B0-----:R-:W-:-:S05]  /*19230*/  @P0 IMAD.HI.U32 R7, R0, R7, RZ ;  /* 0x0000000700070227 */ /* 0x001fca00078e00ff */
[----:B------:R-:W-:Y:S02]  /*19240*/  @P0 SHF.R.U32.HI R6, RZ, R8, R7 ;  /* 0x00000008ff060219 */ /* 0x000fe40000011607 */
[----:B------:R2:W5:Y:S01]  /*19250*/  LDL R8, [R1+0x30] ;  /* 0x0000300001087983 */ /* 0x0005620000100800 */
[----:B------:R-:W0:Y:S02]  /*19260*/  S2R R13, SR_TID.X ;  /* 0x00000000000d7919 */ /* 0x000e240000002100 */
[----:B------:R-:W-:-:S04]  /*19270*/  IMAD.MOV R7, RZ, RZ, -R6 ;  /* 0x000000ffff077224 */ /* 0x000fc800078e0a06 */
[----:B------:R-:W-:Y:S01]  /*19280*/  IMAD R0, R9, R7, R0 ;  /* 0x0000000709007224 */ /* 0x000fe200078e0200 */
[----:B------:R-:W-:Y:S01]  /*19290*/  SHF.R.S32.HI R7, RZ, 0x1f, R6 ;  /* 0x0000001fff077819 */ /* 0x000fe20000011406 */
[----:B------:R-:W-:-:S04]  /*192a0*/  IMAD.WIDE.U32 R2, R6, UR4, R2 ;  /* 0x0000000406027c25 */ /* 0x000fc8000f8e0002 */
[----:B------:R-:W-:Y:S01]  /*192b0*/  IMAD R7, R7, UR4, RZ ;  /* 0x0000000407077c24 */ /* 0x000fe2000f8e02ff */
[----:B------:R-:W-:-:S03]  /*192c0*/  ULDC UR4, c[0x0][0x2b8] ;  /* 0x0000ae0000047ab9 */ /* 0x000fc60000000800 */
[----:B------:R-:W-:Y:S01]  /*192d0*/  IMAD R7, R6, UR5, R7 ;  /* 0x0000000506077c24 */ /* 0x000fe2000f8e0207 */
[----:B------:R-:W-:-:S03]  /*192e0*/  SHF.R.S32.HI R6, RZ, 0x1f, R0 ;  /* 0x0000001fff067819 */ /* 0x000fc60000011400 */
[----:B------:R-:W-:Y:S02]  /*192f0*/  IMAD.IADD R3, R3, 0x1, R7 ;  /* 0x0000000103037824 */ /* 0x000fe400078e0207 */
[----:B------:R-:W-:Y:S02]  /*19300*/  IMAD R6, R6, UR6, RZ ;  /* 0x0000000606067c24 */ /* 0x000fe4000f8e02ff */
[----:B------:R-:W-:-:S04]  /*19310*/  IMAD.WIDE.U32 R2, R0, UR6, R2 ;  /* 0x0000000600027c25 */ /* 0x000fc8000f8e0002 */
[----:B------:R-:W-:Y:S01]  /*19320*/  IMAD R6, R0, UR7, R6 ;  /* 0x0000000700067c24 */ /* 0x000fe2000f8e0206 */
[C---:B0-----:R-:W-:Y:S01]  /*19330*/  SHF.L.U32 R11, R13.reuse, 0x3, RZ ;  /* 0x000000030d0b7819 */ /* 0x041fe200000006ff */
[----:B------:R-:W-:-:S03]  /*19340*/  IMAD.SHL.U32 R10, R13, 0x8, RZ ;  /* 0x000000080d0a7824 */ /* 0x000fc600078e00ff */
[----:B------:R-:W-:Y:S01]  /*19350*/  LOP3.LUT R11, R11, 0x18, RZ, 0xc0, !PT ;  /* 0x000000180b0b7812 */ /* 0x000fe200078ec0ff */
[----:B------:R-:W-:Y:S01]  /*19360*/  IMAD.IADD R6, R3, 0x1, R6 ;  /* 0x0000000103067824 */ /* 0x000fe200078e0206 */
[----:B------:R-:W-:Y:S02]  /*19370*/  LEA R7, P0, R2, UR8, 0x1 ;  /* 0x0000000802077c11 */ /* 0x000fe4000f8008ff */
[C---:B------:R-:W-:Y:S02]  /*19380*/  LOP3.LUT R12, R11.reuse, 0x20, RZ, 0xfc, !PT ;  /* 0x000000200b0c7812 */ /* 0x040fe400078efcff */
[----:B------:R-:W-:Y:S02]  /*19390*/  LOP3.LUT R10, R10, 0x18, RZ, 0xc0, !PT ;  /* 0x000000180a0a7812 */ /* 0x000fe400078ec0ff */
[----:B------:R-:W-:Y:S01]  /*193a0*/  LOP3.LUT R11, R11, 0x40, RZ, 0xfc, !PT ;  /* 0x000000400b0b7812 */ /* 0x000fe200078efcff */
[----:B------:R-:W-:Y:S01]  /*193b0*/  UMOV UR5, 0xffffffff ;  /* 0xffffffff00057882 */ /* 0x000fe20000000000 */
[----:B------:R-:W-:-:S02]  /*193c0*/  LEA.HI.X R6, R2, UR9, R6, 0x1, P0 ;  /* 0x0000000902067c11 */ /* 0x000fc400080f0c06 */
[----:B------:R-:W-:Y:S02]  /*193d0*/  LOP3.LUT R20, R13, 0x7f, RZ, 0xc0, !PT ;  /* 0x0000007f0d147812 */ /* 0x000fe400078ec0ff */
[----:B------:R-:W-:Y:S02]  /*193e0*/  ISETP.GE.AND P0, PT, R10, UR4, PT ;  /* 0x000000040a007c0c */ /* 0x000fe4000bf06270 */
[----:B------:R-:W-:Y:S02]  /*193f0*/  ISETP.GE.AND P1, PT, R12, UR4, PT ;  /* 0x000000040c007c0c */ /* 0x000fe4000bf26270 */
[----:B------:R-:W-:Y:S02]  /*19400*/  ISETP.GE.AND P2, PT, R11, UR4, PT ;  /* 0x000000040b007c0c */ /* 0x000fe4000bf46270 */
[----:B------:R-:W-:Y:S01]  /*19410*/  SHF.R.U32.HI R20, RZ, 0x2, R20 ;  /* 0x00000002ff147819 */ /* 0x000fe20000011614 */
[----:B--2---:R-:W-:Y:S10]  /*19420*/  BRA.DIV UR5, `(.L_x_622) ;  /* 0x0000004605987947 */ /* 0x004ff4000b800000 */
[----:B------:R-:W0:Y:S01]  /*19430*/  SHFL.IDX PT, R3, R5, RZ, 0x1c1f ;  /* 0x001c1fff05037589 */ /* 0x000e2200000e0000 */
[----:B-----5:R-:W-:Y:S02]  /*19440*/  IMAD R0, R21, R9, RZ ;  /* 0x0000000915007224 */ /* 0x020fe400078e02ff */
[----:B------:R-:W-:Y:S01]  /*19450*/  IMAD R25, R25, 0xc0, R20 ;  /* 0x000000c019197824 */ /* 0x000fe200078e0214 */
[----:B------:R-:W1:Y:S04]  /*19460*/  SHFL.IDX PT, R2, R4, RZ, 0x1c1f ;  /* 0x001c1fff04027589 */ /* 0x000e6800000e0000 */
[----:B------:R-:W-:-:S13]  /*19470*/  ISETP.GE.AND P3, PT, R25, R0, PT ;  /* 0x000000001900720c */ /* 0x000fda0003f66270 */
[----:B0-----:R-:W-:-:S05]  /*19480*/  @!P3 LEA R3, P4, R10, R3, 0x1 ;  /* 0x000000030a03b211 */ /* 0x001fca00078808ff */
[----:B-1----:R-:W-:-:S05]  /*19490*/  @!P3 IMAD.X R2, RZ, RZ, R2, P4 ;  /* 0x000000ffff02b224 */ /* 0x002fca00020e0602 */
[----:B------:R-:W-:-:S04]  /*194a0*/  @!P3 LOP3.LUT R3, R3, R2, RZ, 0x3c, !PT ;  /* 0x000000020303b212 */ /* 0x000fc800078e3cff */
[----:B------:R-:W-:-:S04]  /*194b0*/  @!P3 LOP3.LUT R2, R3, R2, RZ, 0x3c, !PT ;  /* 0x000000020302b212 */ /* 0x000fc800078e3cff */
[----:B------:R-:W-:-:S05]  /*194c0*/  @!P3 LOP3.LUT R3, R3, R2, RZ, 0x3c, !PT ;  /* 0x000000020303b212 */ /* 0x000fca00078e3cff */
[----:B------:R-:W-:Y:S01]  /*194d0*/  @!PT LDS RZ, [RZ] ;  /* 0x00000000fffff984 */ /* 0x000fe20000000800 */
[----:B------:R-:W-:Y:S04]  /*194e0*/  @!P3 LDGSTS.E.BYPASS.LTC128B.128 [R8+0xc400], desc[UR42][R2.64], !P0 ;  /* 0x0c4000000208bfae */ /* 0x000fe8000c101d6a */
[----:B------:R-:W-:Y:S04]  /*194f0*/  @!P3 LDGSTS.E.BYPASS.LTC128B.128 [R8+0xf400], desc[UR42][R2.64+0x40], !P1 ;  /* 0x0f4000400208bfae */ /* 0x000fe8000c901d6a */
[----:B------:R0:W-:Y:S02]  /*19500*/  @!P3 LDGSTS.E.BYPASS.LTC128B.128 [R8+0x12400], desc[UR42][R2.64+0x80], !P2 ;  /* 0x124000800208bfae */ /* 0x0001e4000d101d6a */
[----:B0-----:R-:W-:-:S02]  /*19510*/  VIADD R2, R25, 0x20 ;  /* 0x0000002019027836 */ /* 0x001fc40000000000 */
[----:B------:R-:W0:Y:S03]  /*19520*/  SHFL.IDX PT, R3, R5, 0x1, 0x1c1f ;  /* 0x003c1f0005037f89 */ /* 0x000e2600000e0000 */
[----:B------:R-:W-:Y:S02]  /*19530*/  ISETP.GE.AND P3, PT, R2, R0, PT ;  /* 0x000000000200720c */ /* 0x000fe40003f66270 */
[----:B------:R-:W1:Y:S11]  /*19540*/  SHFL.IDX PT, R2, R4, 0x1, 0x1c1f ;  /* 0x003c1f0004027f89 */ /* 0x000e7600000e0000 */
[----:B0-----:R-:W-:-:S05]  /*19550*/  @!P3 LEA R3, P4, R10, R3, 0x1 ;  /* 0x000000030a03b211 */ /* 0x001fca00078808ff */
[----:B-1----:R-:W-:-:S05]  /*19560*/  @!P3 IMAD.X R2, RZ, RZ, R2, P4 ;  /* 0x000000ffff02b224 */ /* 0x002fca00020e0602 */
[----:B------:R-:W-:-:S04]  /*19570*/  @!P3 LOP3.LUT R3, R3, R2, RZ, 0x3c, !PT ;  /* 0x000000020303b212 */ /* 0x000fc800078e3cff */
[----:B------:R-:W-:-:S04]  /*19580*/  @!P3 LOP3.LUT R2, R3, R2, RZ, 0x3c, !PT ;  /* 0x000000020302b212 */ /* 0x000fc800078e3cff */
[----:B------:R-:W-:-:S05]  /*19590*/  @!P3 LOP3.LUT R3, R3, R2, RZ, 0x3c, !PT ;  /* 0x000000020303b212 */ /* 0x000fca00078e3cff */
[----:B------:R-:W-:Y:S04]  /*195a0*/  @!P3 LDGSTS.E.BYPASS.LTC128B.128 [R8+0xcc00], desc[UR42][R2.64], !P0 ;  /* 0x0cc000000208bfae */ /* 0x000fe8000c101d6a */
[----:B------:R-:W-:Y:S04]  /*195b0*/  @!P3 LDGSTS.E.BYPASS.LTC128B.128 [R8+0xfc00], desc[UR42][R2.64+0x40], !P1 ;  /* 0x0fc000400208bfae */ /* 0x000fe8000c901d6a */
[----:B------:R0:W-:Y:S02]  /*195c0*/  @!P3 LDGSTS.E.BYPASS.LTC128B.128 [R8+0x12c00], desc[UR42][R2.64+0x80], !P2 ;  /* 0x12c000800208bfae */ /* 0x0001e4000d101d6a */
[----:B0-----:R-:W-:-:S02]  /*195d0*/  VIADD R2, R25, 0x40 ;  /* 0x0000004019027836 */ /* 0x001fc40000000000 */
[----:B------:R-:W0:Y:S03]  /*195e0*/  SHFL.IDX PT, R3, R5, 0x2, 0x1c1f ;  /* 0x005c1f0005037f89 */ /* 0x000e2600000e0000 */
[----:B------:R-:W-:Y:S01]  /*195f0*/  ISETP.GE.AND P3, PT, R2, R0, PT ;  /* 0x000000000200720c */ /* 0x000fe20003f66270 */
[----:B------:R-:W-:Y:S04]  /*19600*/  SHFL.IDX PT, R5, R5, 0x3, 0x1c1f ;  /* 0x007c1f0005057f89 */ /* 0x000fe800000e0000 */
[----:B------:R-:W1:Y:S04]  /*19610*/  SHFL.IDX PT, R2, R4, 0x2, 0x1c1f ;  /* 0x005c1f0004027f89 */ /* 0x000e6800000e0000 */
[----:B------:R-:W2:Y:S04]  /*19620*/  SHFL.IDX PT, R4, R4, 0x3, 0x1c1f ;  /* 0x007c1f0004047f89 */ /* 0x000ea800000e0000 */
        /* <DEDUP_REMOVED lines=8> */
[----:B0-----:R-:W-:-:S05]  /*196b0*/  VIADD R2, R25, 0x60 ;  /* 0x0000006019027836 */ /* 0x001fca0000000000 */
[----:B------:R-:W-:-:S13]  /*196c0*/  ISETP.GE.AND P3, PT, R2, R0, PT ;  /* 0x000000000200720c */ /* 0x000fda0003f66270 */
[----:B------:R-:W-:-:S05]  /*196d0*/  @!P3 LEA R2, P4, R10, R5, 0x1 ;  /* 0x000000050a02b211 */ /* 0x000fca00078808ff */
[----:B--2---:R-:W-:Y:S02]  /*196e0*/  @!P3 IMAD.X R3, RZ, RZ, R4, P4 ;  /* 0x000000ffff03b224 */ /* 0x004fe400020e0604 */
[----:B------:R-:W-:-:S03]  /*196f0*/  VIADD R4, R25, 0x80 ;  /* 0x0000008019047836 */ /* 0x000fc60000000000 */
[----:B------:R-:W-:Y:S04]  /*19700*/  @!P3 LDGSTS.E.BYPASS.LTC128B.128 [R8+0xdc00], desc[UR42][R2.64], !P0 ;  /* 0x0dc000000208bfae */ /* 0x000fe8000c101d6a */
[----:B------:R-:W-:Y:S04]  /*19710*/  @!P3 LDGSTS.E.BYPASS.LTC128B.128 [R8+0x10c00], desc[UR42][R2.64+0x40], !P1 ;  /* 0x10c000400208bfae */ /* 0x000fe8000c901d6a */
[----:B------:R0:W-:Y:S01]  /*19720*/  @!P3 LDGSTS.E.BYPASS.LTC128B.128 [R8+0x13c00], desc[UR42][R2.64+0x80], !P2 ;  /* 0x13c000800208bfae */ /* 0x0001e2000d101d6a */
[----:B------:R-:W-:-:S03]  /*19730*/  ISETP.GE.AND P3, PT, R4, R0, PT ;  /* 0x000000000400720c */ /* 0x000fc60003f66270 */
[----:B0-----:R-:W0:Y:S04]  /*19740*/  SHFL.IDX PT, R3, R7, RZ, 0x1c1f ;  /* 0x001c1fff07037589 */ /* 0x001e2800000e0000 */
[----:B------:R-:W1:Y:S04]  /*19750*/  SHFL.IDX PT, R2, R6, RZ, 0x1c1f ;  /* 0x001c1fff06027589 */ /* 0x000e6800000e0000 */
[----:B------:R-:W2:Y:S02]  /*19760*/  SHFL.IDX PT, R6, R6, 0x1, 0x1c1f ;  /* 0x003c1f0006067f89 */ /* 0x000ea400000e0000 */
[----:B0-----:R-:W-:-:S05]  /*19770*/  @!P3 LEA R3, P4, R10, R3, 0x1 ;  /* 0x000000030a03b211 */ /* 0x001fca00078808ff */
[----:B-1----:R-:W-:-:S05]  /*19780*/  @!P3 IMAD.X R2, RZ, RZ, R2, P4 ;  /* 0x000000ffff02b224 */ /* 0x002fca00020e0602 */
[----:B------:R-:W-:-:S04]  /*19790*/  @!P3 LOP3.LUT R3, R3, R2, RZ, 0x3c, !PT ;  /* 0x000000020303b212 */ /* 0x000fc800078e3cff */
[----:B------:R-:W-:-:S04]  /*197a0*/  @!P3 LOP3.LUT R2, R3, R2, RZ, 0x3c, !PT ;  /* 0x000000020302b212 */ /* 0x000fc800078e3cff */
[----:B------:R-:W-:-:S05]  /*197b0*/  @!P3 LOP3.LUT R3, R3, R2, RZ, 0x3c, !PT ;  /* 0x000000020303b212 */ /* 0x000fca00078e3cff */
[----:B------:R-:W-:Y:S04]  /*197c0*/  @!P3 LDGSTS.E.BYPASS.LTC128B.128 [R8+0xe400], desc[UR42][R2.64], !P0 ;  /* 0x0e4000000208bfae */ /* 0x000fe8000c101d6a */
[----:B------:R-:W-:Y:S04]  /*197d0*/  @!P3 LDGSTS.E.BYPASS.LTC128B.128 [R8+0x11400], desc[UR42][R2.64+0x40], !P1 ;  /* 0x114000400208bfae */ /* 0x000fe8000c901d6a */
[----:B------:R0:W-:Y:S04]  /*197e0*/  @!P3 LDGSTS.E.BYPASS.LTC128B.128 [R8+0x14400], desc[UR42][R2.64+0x80], !P2 ;  /* 0x144000800208bfae */ /* 0x0001e8000d101d6a */
[----:B0-2---:R0:W1:Y:S02]  /*197f0*/  SHFL.IDX PT, R2, R7, 0x1, 0x1c1f ;  /* 0x003c1f0007027f89 */ /* 0x00506400000e0000 */
.L_x_762:
[----:B------:R-:W-:-:S05]  /*19800*/  VIADD R25, R25, 0xa0 ;  /* 0x000000a019197836 */ /* 0x000fca0000000000 */
[----:B------:R-:W-:-:S13]  /*19810*/  ISETP.GE.AND P3, PT, R25, R0, PT ;  /* 0x000000001900720c */ /* 0x000fda0003f66270 */
[----:B-1----:R-:W-:-:S05]  /*19820*/  @!P3 LEA R2, P4, R10, R2, 0x1 ;  /* 0x000000020a02b211 */ /* 0x002fca00078808ff */
[----:B------:R-:W-:-:S05]  /*19830*/  @!P3 IMAD.X R3, RZ, RZ, R6, P4 ;  /* 0x000000ffff03b224 */ /* 0x000fca00020e0606 */
[----:B------:R-:W-:Y:S01]  /*19840*/  @!PT LDS RZ, [RZ] ;  /* 0x00000000fffff984 */ /* 0x000fe20000000800 */
[----:B------:R-:W-:Y:S01]  /*19850*/  @!PT LDS RZ, [RZ] ;  /* 0x00000000fffff984 */ /* 0x000fe20000000800 */
[----:B------:R-:W-:Y:S01]  /*19860*/  @!PT LDS RZ, [RZ] ;  /* 0x00000000fffff984 */ /* 0x000fe20000000800 */
[----:B------:R1:W-:Y:S01]  /*19870*/  @!P3 LDGSTS.E.BYPASS.LTC128B.128 [R8+0xec00], desc[UR42][R2.64], !P0 ;  /* 0x0ec000000208bfae */ /* 0x0003e2000c101d6a */
[----:B------:R-:W-:-:S03]  /*19880*/  PLOP3.LUT P0, PT, PT, PT, PT, 0x80, 0x0 ;  /* 0x000000000000781c */ /* 0x000fc60003f0f070 */
[----:B------:R1:W-:Y:S04]  /*19890*/  @!P3 LDGSTS.E.BYPASS.LTC128B.128 [R8+0x11c00], desc[UR42][R2.64+0x40], !P1 ;  /* 0x11c000400208bfae */ /* 0x0003e8000c901d6a */
[----:B------:R1:W-:Y:S01]  /*198a0*/  @!P3 LDGSTS.E.BYPASS.LTC128B.128 [R8+0x14c00], desc[UR42][R2.64+0x80], !P2 ;  /* 0x14c000800208bfae */ /* 0x0003e2000d101d6a */
[----:B------:R-:W-:-:S05]  /*198b0*/  NOP ;  /* 0x0000000000007918 */ /* 0x000fca0000000000 */
.L_x_623:
        /* <DEDUP_REMOVED lines=18> */
.L_x_763:
[----:B------:R-:W-:Y:S05]  /*199e0*/  BSYNC B0 ;  /* 0x0000000000007941 */ /* 0x000fea0003800000 */
.L_x_624:
[----:B------:R-:W1:Y:S04]  /*199f0*/  LDL.LU R3, [R1+0x40] ;  /* 0x0000400001037983 */ /* 0x000e680000300800 */
[----:B------:R-:W2:Y:S01]  /*19a00*/  LDL R2, [R1+0x24] ;  /* 0x0000240001027983 */ /* 0x000ea20000100800 */
[----:B------:R-:W-:Y:S01]  /*19a10*/  BSSY B0, `(.L_x_626) ;  /* 0x00000f1000007945 */ /* 0x000fe20003800000 */
[----:B-1----:R-:W-:-:S05]  /*19a20*/  VIADD R0, R3, 0xfffffffe ;  /* 0xfffffffe03007836 */ /* 0x002fca0000000000 */
[----:B--2---:R-:W-:-:S13]  /*19a30*/  ISETP.GE.AND P0, PT, R0, R2, PT ;  /* 0x000000020000720c */ /* 0x004fda0003f06270 */
[----:B------:R-:W-:Y:S05]  /*19a40*/  @!P0 BRA `(.L_x_627) ;  /* 0x0000000c00b48947 */ /* 0x000fea0003800000 */
[----:B------:R-:W1:Y:S01]  /*19a50*/  S2R R2, SR_TID.X ;  /* 0x0000000000027919 */ /* 0x000e620000002100 */
[----:B------:R-:W-:Y:S01]  /*19a60*/  ULDC UR4, c[0x0][0x2f4] ;  /* 0x0000bd0000047ab9 */ /* 0x000fe20000000800 */
[----:B------:R-:W-:Y:S01]  /*19a70*/  IMAD.MOV.U32 R10, RZ, RZ, R28 ;  /* 0x000000ffff0a7224 */ /* 0x000fe200078e001c */
[----:B------:R2:W5:Y:S04]  /*19a80*/  LDL.LU R20, [R1] ;  /* 0x0000000001147983 */ /* 0x0005680000300800 */
[----:B------:R2:W-:Y:S01]  /*19a90*/  STL [R1+0x8], R23 ;  /* 0x0000081701007387 */ /* 0x0005e20000100800 */
[----:B-1----:R-:W-:-:S05]  /*19aa0*/  IMAD.SHL.U32 R4, R2, 0x8, RZ ;  /* 0x0000000802047824 */ /* 0x002fca00078e00ff */
[----:B------:R-:W-:-:S04]  /*19ab0*/  LOP3.LUT R4, R4, 0x18, RZ, 0xc0, !PT ;  /* 0x0000001804047812 */ /* 0x000fc800078ec0ff */
[C---:B------:R-:W-:Y:S02]  /*19ac0*/  LOP3.LUT R3, R4.reuse, 0x20, RZ, 0xfc, !PT ;  /* 0x0000002004037812 */ /* 0x040fe400078efcff */
[C---:B------:R-:W-:Y:S02]  /*19ad0*/  LOP3.LUT R2, R4.reuse, 0x40, RZ, 0xfc, !PT ;  /* 0x0000004004027812 */ /* 0x040fe400078efcff */
[----:B------:R-:W-:Y:S02]  /*19ae0*/  ISETP.GE.AND P3, PT, R4, UR4, PT ;  /* 0x0000000404007c0c */ /* 0x000fe4000bf66270 */
[----:B------:R-:W-:Y:S02]  /*19af0*/  ISETP.GE.AND P2, PT, R3, UR4, PT ;  /* 0x0000000403007c0c */ /* 0x000fe4000bf46270 */
[----:B--2---:R-:W-:-:S13]  /*19b00*/  ISETP.GE.AND P1, PT, R2, UR4, PT ;  /* 0x0000000402007c0c */ /* 0x004fda000bf26270 */
.L_x_640:
[----:B------:R-:W2:Y:S01]  /*19b10*/  LDL R8, [R1+0x28] ;  /* 0x0000280001087983 */ /* 0x000ea20000100800 */
[----:B------:R-:W1:Y:S03]  /*19b20*/  LDC R9, c[0x0][0x430] ;  /* 0x00010c00ff097b82 */ /* 0x000e660000000800 */
[----:B0-----:R-:W3:Y:S04]  /*19b30*/  LDL R7, [R1+0x2c] ;  /* 0x00002c0001077983 */ /* 0x001ee80000100800 */
[----:B------:R-:W4:Y:S01]  /*19b40*/  LDL R6, [R1+0xc] ;  /* 0x00000c0001067983 */ /* 0x000f220000100800 */
[----:B------:R-:W0:Y:S01]  /*19b50*/  S2R R2, SR_TID.X ;  /* 0x0000000000027919 */ /* 0x000e220000002100 */
[----:B-1----:R-:W-:-:S13]  /*19b60*/  ISETP.NE.AND P0, PT, R9, 0x1, PT ;  /* 0x000000010900780c */ /* 0x002fda0003f05270 */
[----:B------:R-:W1:Y:S01]  /*19b70*/  @P0 LDC R5, c[0x0][0x434] ;  /* 0x00010d00ff050b82 */ /* 0x000e620000000800 */
[----:B0-----:R-:W-:-:S04]  /*19b80*/  LOP3.LUT R3, R2, 0x7f, RZ, 0xc0, !PT ;  /* 0x0000007f02037812 */ /* 0x001fc800078ec0ff */
[----:B------:R-:W-:-:S03]  /*19b90*/  SHF.R.U32.HI R4, RZ, 0x2, R3 ;  /* 0x00000002ff047819 */ /* 0x000fc60000011603 */
[----:B------:R-:W0:Y:S01]  /*19ba0*/  @P0 LDC R3, c[0x0][0x438] ;  /* 0x00010e00ff030b82 */ /* 0x000e220000000800 */
[----:B------:R-:W-:Y:S02]  /*19bb0*/  IMAD.SHL.U32 R2, R2, 0x20, RZ ;  /* 0x0000002002027824 */ /* 0x000fe400078e00ff */
[----:B------:R-:W-:-:S03]  /*19bc0*/  IMAD R4, R0, 0x80, R4 ;  /* 0x0000008000047824 */ /* 0x000fc600078e0204 */
[----:B------:R-:W-:Y:S01]  /*19bd0*/  LOP3.LUT R2, R2, 0x60, RZ, 0xc0, !PT ;  /* 0x0000006002027812 */ /* 0x000fe200078ec0ff */
[----:B------:R-:W-:Y:S05]  /*19be0*/  YIELD ;  /* 0x0000000000007946 */ /* 0x000fea0003800000 */
[----:B------:R-:W-:Y:S01]  /*19bf0*/  ULDC.64 UR4, c[0x0][0x428] ;  /* 0x00010a0000047ab9 */ /* 0x000fe20000000a00 */
[----:B--2---:R-:W-:-:S05]  /*19c00*/  IADD3 R4, R2, R4, R8 ;  /* 0x0000000402047210 */ /* 0x004fca0007ffe008 */
[----:B-1----:R-:W-:-:S04]  /*19c10*/  @P0 IMAD.HI.U32 R5, R4, R5, RZ ;  /* 0x0000000504050227 */ /* 0x002fc800078e00ff */
[----:B------:R-:W-:Y:S01]  /*19c20*/  IMAD.MOV.U32 R2, RZ, RZ, R4 ;  /* 0x000000ffff027224 */ /* 0x000fe200078e0004 */
[----:B0-----:R-:W-:-:S05]  /*19c30*/  @P0 SHF.R.U32.HI R2, RZ, R3, R5 ;  /* 0x00000003ff020219 */ /* 0x001fca0000011605 */
[----:B------:R-:W-:-:S04]  /*19c40*/  IMAD.MOV R3, RZ, RZ, -R2 ;  /* 0x000000ffff037224 */ /* 0x000fc800078e0a02 */
[----:B------:R-:W-:Y:S01]  /*19c50*/  IMAD R9, R9, R3, R4 ;  /* 0x0000000309097224 */ /* 0x000fe200078e0204 */
[----:B------:R-:W-:Y:S01]  /*19c60*/  SHF.R.S32.HI R3, RZ, 0x1f, R2 ;  /* 0x0000001fff037819 */ /* 0x000fe20000011402 */
[----:B---3--:R-:W-:-:S04]  /*19c70*/  IMAD R4, R7, UR4, RZ ;  /* 0x0000000407047c24 */ /* 0x008fc8000f8e02ff */
[C---:B----4-:R-:W-:Y:S02]  /*19c80*/  IMAD R4, R6.reuse, UR5, R4 ;  /* 0x0000000506047c24 */ /* 0x050fe4000f8e0204 */
[----:B------:R-:W-:Y:S01]  /*19c90*/  IMAD.WIDE.U32 R2, R6, UR4, R2 ;  /* 0x0000000406027c25 */ /* 0x000fe2000f8e0002 */
[----:B------:R-:W-:-:S03]  /*19ca0*/  ULDC.64 UR4, c[0x0][0x418] ;  /* 0x0001060000047ab9 */ /* 0x000fc60000000a00 */
[----:B------:R-:W-:Y:S01]  /*19cb0*/  IMAD.IADD R3, R4, 0x1, R3 ;  /* 0x0000000104037824 */ /* 0x000fe200078e0203 */
[----:B------:R-:W-:-:S04]  /*19cc0*/  LEA R4, P0, R2, UR4, 0x2 ;  /* 0x0000000402047c11 */ /* 0x000fc8000f8010ff */
[----:B------:R-:W-:-:S05]  /*19cd0*/  LEA.HI.X R5, R2, UR5, R3, 0x2, P0 ;  /* 0x0000000502057c11 */ /* 0x000fca00080f1403 */
[----:B------:R-:W2:Y:S01]  /*19ce0*/  LDG.E R8, desc[UR42][R4.64] ;  /* 0x0000002a04087981 */ /* 0x000ea2000c1e1900 */
[----:B------:R-:W-:-:S05]  /*19cf0*/  VIADD R28, R10, 0x1 ;  /* 0x000000010a1c7836 */ /* 0x000fca0000000000 */
[----:B------:R-:W-:-:S04]  /*19d00*/  ISETP.NE.AND P0, PT, R28, 0x2, PT ;  /* 0x000000021c00780c */ /* 0x000fc80003f05270 */
[----:B------:R-:W-:-:S04]  /*19d10*/  SEL R2, RZ, 0x1, P0 ;  /* 0x00000001ff027807 */ /* 0x000fc80000000000 */
[----:B-----5:R-:W-:Y:S01]  /*19d20*/  LOP3.LUT R2, R20, R2, RZ, 0x3c, !PT ;  /* 0x0000000214027212 */ /* 0x020fe200078e3cff */
[----:B------:R-:W-:-:S04]  /*19d30*/  IMAD.U32 R6, RZ, RZ, UR38 ;  /* 0x00000026ff067e24 */ /* 0x000fc8000f8e00ff */
[----:B------:R0:W-:Y:S01]  /*19d40*/  STL [R1], R2 ;  /* 0x0000000201007387 */ /* 0x0001e20000100800 */
[----:B------:R-:W-:Y:S01]  /*19d50*/  ISETP.NE.AND P4, PT, R6, 0x3, PT ;  /* 0x000000030600780c */ /* 0x000fe20003f85270 */
[----:B------:R-:W-:Y:S01]  /*19d60*/  IMAD.MOV.U32 R23, RZ, RZ, R0 ;  /* 0x000000ffff177224 */ /* 0x000fe200078e0000 */
[----:B------:R-:W-:Y:S02]  /*19d70*/  SEL R28, R28, RZ, P0 ;  /* 0x000000ff1c1c7207 */ /* 0x000fe40000000000 */
[----:B--2---:R-:W-:-:S09]  /*19d80*/  SHF.R.S32.HI R26, RZ, 0x1f, R8 ;  /* 0x0000001fff1a7819 */ /* 0x004fd20000011408 */
[----:B0-----:R-:W-:Y:S05]  /*19d90*/  @!P4 BRA `(.L_x_628) ;  /* 0x000000000004c947 */ /* 0x001fea0003800000 */
[----:B------:R-:W-:Y:S01]  /*19da0*/  BPT.TRAP 0x1 ;  /* 0x000000040000795c */ /* 0x000fe20000300000 */
.L_x_628:
[----:B------:R-:W-:Y:S01]  /*19db0*/  IMAD R5, R28, 0x8, R16 ;  /* 0x000000081c057824 */ /* 0x000fe200078e0210 */
[----:B------:R-:W-:Y:S01]  /*19dc0*/  SHF.L.U32 R0, R2, 0x1f, RZ ;  /* 0x0000001f02007819 */ /* 0x000fe200000006ff */
[----:B------:R-:W-:Y:S03]  /*19dd0*/  BSSY B1, `(.L_x_629) ;  /* 0x0000003000017945 */ /* 0x000fe60003800000 */
[----:B------:R-:W0:Y:S02]  /*19de0*/  SYNCS.PHASECHK.TRANS64.TRYWAIT P0, [R5+URZ+0x2d840], R0 ;  /* 0x02d84000050075a7 */ /* 0x000e24000800017f */
[----:B0-----:R-:W-:Y:S05]  /*19df0*/  @!P0 BRA `(.L_x_630) ;  /* 0x0000004400488947 */ /* 0x001fea0003800000 */
.L_x_764:
[----:B------:R-:W-:Y:S05]  /*19e00*/  BSYNC B1 ;  /* 0x0000000000017941 */ /* 0x000fea0003800000 */
.L_x_629:
[----:B------:R-:W2:Y:S01]  /*19e10*/  LDL R4, [R1+0x10] ;  /* 0x0000100001047983 */ /* 0x000ea20000100800 */
        /* <DEDUP_REMOVED lines=18> */
[----:B------:R-:W-:-:S04]  /*19f40*/  LEA R6, P0, R2, UR6, 0x1 ;  /* 0x0000000602067c11 */ /* 0x000fc8000f8008ff */
[----:B------:R-:W-:Y:S01]  /*19f50*/  LEA.HI.X R7, R2, UR7, R7, 0x1, P0 ;  /* 0x0000000702077c11 */ /* 0x000fe200080f0c07 */
[----:B--2---:R-:W-:Y:S01]  /*19f60*/  IMAD R4, R28, 0x3000, R4 ;  /* 0x000030001c047824 */ /* 0x004fe200078e0204 */
[----:B------:R-:W-:Y:S07]  /*19f70*/  BRA.DIV UR4, `(.L_x_631) ;  /* 0x0000004204fc7947 */ /* 0x000fee000b800000 */
[----:B------:R-:W0:Y:S01]  /*19f80*/  S2R R3, SR_TID.X ;  /* 0x0000000000037919 */ /* 0x000e220000002100 */
[----:B------:R-:W-:Y:S02]  /*19f90*/  LOP3.LUT P6, RZ, R19, 0x4, RZ, 0xc0, !PT ;  /* 0x0000000413ff7812 */ /* 0x000fe400078cc0ff */
[----:B------:R-:W-:Y:S01]  /*19fa0*/  LEA R4, R4, R16, 0x1 ;  /* 0x0000001004047211 */ /* 0x000fe200078e08ff */
[----:B------:R-:W1:Y:S04]  /*19fb0*/  SHFL.IDX PT, R2, R6, RZ, 0x1c1f ;  /* 0x001c1fff06027589 */ /* 0x000e6800000e0000 */
[----:B------:R-:W-:Y:S01]  /*19fc0*/  SHFL.IDX PT, R21, R7, 0x2, 0x1c1f ;  /* 0x005c1f0007157f89 */ /* 0x000fe200000e0000 */
[----:B0-----:R-:W-:-:S03]  /*19fd0*/  IMAD.SHL.U32 R11, R3, 0x8, RZ ;  /* 0x00000008030b7824 */ /* 0x001fc600078e00ff */
[----:B------:R-:W0:Y:S02]  /*19fe0*/  SHFL.IDX PT, R3, R7, RZ, 0x1c1f ;  /* 0x001c1fff07037589 */ /* 0x000e2400000e0000 */
[----:B------:R-:W-:-:S05]  /*19ff0*/  LOP3.LUT R11, R11, 0x18, RZ, 0xc0, !PT ;  /* 0x000000180b0b7812 */ /* 0x000fca00078ec0ff */
[----:B------:R-:W-:-:S05]  /*1a000*/  IMAD.SHL.U32 R0, R11, 0x2, RZ ;  /* 0x000000020b007824 */ /* 0x000fca00078e00ff */
[----:B-1----:R-:W-:-:S05]  /*1a010*/  IADD3 R2, P0, R2, R0, RZ ;  /* 0x0000000002027210 */ /* 0x002fca0007f1e0ff */
[----:B0-----:R-:W-:-:S05]  /*1a020*/  IMAD.X R3, RZ, RZ, R3, P0 ;  /* 0x000000ffff037224 */ /* 0x001fca00000e0603 */
        /* <DEDUP_REMOVED lines=18> */
.L_x_774:
        /* <DEDUP_REMOVED lines=11> */
.L_x_632:
[----:B------:R-:W-:Y:S02]  /*1a200*/  PLOP3.LUT P4, PT, P4, P0, PT, 0xa2, 0x0 ;  /* 0x000000000000781c */ /* 0x000fe40002781472 */
[----:B------:R-:W-:-:S08]  /*1a210*/  @P0 R2UR P4, UR4, R5 ;  /* 0x00000000050402ca */ /* 0x000fd00000080000 */
[----:B------:R-:W-:-:S05]  /*1a220*/  @P0 PLOP3.LUT P0, PT, P4, PT, PT, 0x80, 0x0 ;  /* 0x000000000000081c */ /* 0x000fca000270f070 */
[----:B------:R-:W-:Y:S01]  /*1a230*/  @!P4 SYNCS.ARRIVE.TRANS64.RED.A0T1 RZ, [UR4+0x2d830], RZ ;  /* 0x02d830ffffffc9a7 */ /* 0x000fe20008200404 */
[----:B------:R-:W-:Y:S07]  /*1a240*/  @!P4 ARRIVES.LDGSTSBAR.64.TRANSCNT [UR4+0x2d830] ;  /* 0x02d83000ff00c9b0 */ /* 0x000fee0008000a84 */
[----:B------:R-:W-:Y:S05]  /*1a250*/  @P0 BRA.U.ANY `(.L_x_632) ;  /* 0xfffffffd00e80947 */ /* 0x000fea000393ffff */
[----:B------:R-:W-:Y:S01]  /*1a260*/  NOP ;  /* 0x0000000000007918 */ /* 0x000fe20000000000 */
[----:B-1----:R-:W-:-:S05]  /*1a270*/  IMAD.U32 R2, RZ, RZ, UR38 ;  /* 0x00000026ff027e24 */ /* 0x002fca000f8e00ff */
[----:B------:R-:W-:-:S13]  /*1a280*/  ISETP.NE.AND P5, PT, R2, 0x3, PT ;  /* 0x000000030200780c */ /* 0x000fda0003fa5270 */
[----:B------:R-:W-:Y:S05]  /*1a290*/  @!P5 BRA `(.L_x_633) ;  /* 0x000000000004d947 */ /* 0x000fea0003800000 */
[----:B------:R-:W-:Y:S01]  /*1a2a0*/  BPT.TRAP 0x1 ;  /* 0x000000040000795c */ /* 0x000fe20000300000 */
.L_x_633:
[----:B------:R1:W-:Y:S01]  /*1a2b0*/  SYNCS.ARRIVE.TRANS64.A1T0 RZ, [R5+URZ+0x2d830], RZ ;  /* 0x02d830ff05ff79a7 */ /* 0x0003e2000810003f */
[----:B------:R-:W-:Y:S05]  /*1a2c0*/  @!P5 BRA `(.L_x_634) ;  /* 0x000000000004d947 */ /* 0x000fea0003800000 */
[----:B------:R-:W-:Y:S01]  /*1a2d0*/  BPT.TRAP 0x1 ;  /* 0x000000040000795c */ /* 0x000fe20000300000 */
.L_x_634:
[----:B------:R-:W-:Y:S01]  /*1a2e0*/  SHF.L.U32 R2, R20, 0x1f, RZ ;  /* 0x0000001f14027819 */ /* 0x000fe200000006ff */
[----:B-1----:R-:W-:Y:S01]  /*1a2f0*/  IMAD R5, R10, 0x8, R16 ;  /* 0x000000080a057824 */ /* 0x002fe200078e0210 */
[----:B------:R-:W-:Y:S03]  /*1a300*/  BSSY B1, `(.L_x_635) ;  /* 0x0000003000017945 */ /* 0x000fe60003800000 */
[----:B------:R-:W1:Y:S02]  /*1a310*/  SYNCS.PHASECHK.TRANS64.TRYWAIT P0, [R5+URZ+0x2d860], R2 ;  /* 0x02d86002050075a7 */ /* 0x000e64000800017f */
[----:B-1----:R-:W-:Y:S05]  /*1a320*/  @!P0 BRA `(.L_x_636) ;  /* 0x0000004400648947 */ /* 0x002fea0003800000 */
.L_x_775:
[----:B------:R-:W-:Y:S05]  /*1a330*/  BSYNC B1 ;  /* 0x0000000000017941 */ /* 0x000fea0003800000 */
.L_x_635:
[----:B0-----:R-:W2:Y:S04]  /*1a340*/  LDL R7, [R1+0x20] ;  /* 0x0000200001077983 */ /* 0x001ea80000100800 */
[----:B------:R-:W2:Y:S04]  /*1a350*/  LDL.LU R6, [R1+0x8] ;  /* 0x0000080001067983 */ /* 0x000ea80000300800 */
[----:B------:R-:W3:Y:S01]  /*1a360*/  LDL R4, [R1+0x10] ;  /* 0x0000100001047983 */ /* 0x000ee20000100800 */
[----:B------:R-:W0:Y:S01]  /*1a370*/  S2R R3, SR_TID.X ;  /* 0x0000000000037919 */ /* 0x000e220000002100 */
[----:B------:R-:W-:Y:S01]  /*1a380*/  UMOV UR4, 0xffffffff ;  /* 0xffffffff00047882 */ /* 0x000fe20000000000 */
[----:B0-----:R-:W-:-:S04]  /*1a390*/  LOP3.LUT R3, R3, 0x7f, RZ, 0xc0, !PT ;  /* 0x0000007f03037812 */ /* 0x001fc800078ec0ff */
[----:B------:R-:W-:Y:S01]  /*1a3a0*/  SHF.R.U32.HI R3, RZ, 0x2, R3 ;  /* 0x00000002ff037819 */ /* 0x000fe20000011603 */
[----:B--2---:R-:W-:Y:S02]  /*1a3b0*/  IMAD R6, R6, -0x80, R7 ;  /* 0xffffff8006067824 */ /* 0x004fe400078e0207 */
[----:B---3--:R-:W-:Y:S02]  /*1a3c0*/  IMAD R4, R10, 0x3000, R4 ;  /* 0x000030000a047824 */ /* 0x008fe400078e0204 */
[----:B------:R-:W-:Y:S01]  /*1a3d0*/  IMAD.IADD R6, R6, 0x1, -R3 ;  /* 0x0000000106067824 */ /* 0x000fe200078e0a03 */
        /* <DEDUP_REMOVED lines=35> */
.L_x_785:
        /* <DEDUP_REMOVED lines=29> */
.L_x_638:
[----:B------:R-:W-:Y:S02]  /*1a7e0*/  PLOP3.LUT P4, PT, P4, P0, PT, 0xa2, 0x0 ;  /* 0x000000000000781c */ /* 0x000fe40002781472 */
[----:B------:R-:W-:-:S08]  /*1a7f0*/  @P0 R2UR P4, UR4, R5 ;  /* 0x00000000050402ca */ /* 0x000fd00000080000 */
[----:B------:R-:W-:-:S05]  /*1a800*/  @P0 PLOP3.LUT P0, PT, P4, PT, PT, 0x80, 0x0 ;  /* 0x000000000000081c */ /* 0x000fca000270f070 */
[----:B------:R-:W-:Y:S01]  /*1a810*/  @!P4 SYNCS.ARRIVE.TRANS64.RED.A0T1 RZ, [UR4+0x2d850], RZ ;  /* 0x02d850ffffffc9a7 */ /* 0x000fe20008200404 */
[----:B------:R-:W-:Y:S07]  /*1a820*/  @!P4 ARRIVES.LDGSTSBAR.64.TRANSCNT [UR4+0x2d850] ;  /* 0x02d85000ff00c9b0 */ /* 0x000fee0008000a84 */
[----:B------:R-:W-:Y:S05]  /*1a830*/  @P0 BRA.U.ANY `(.L_x_638) ;  /* 0xfffffffd00e80947 */ /* 0x000fea000393ffff */
[----:B------:R-:W-:Y:S01]  /*1a840*/  NOP ;  /* 0x0000000000007918 */ /* 0x000fe20000000000 */
[----:B------:R-:W-:Y:S02]  /*1a850*/  IMAD.U32 R2, RZ, RZ, UR38 ;  /* 0x00000026ff027e24 */ /* 0x000fe4000f8e00ff */
[----:B------:R-:W-:-:S03]  /*1a860*/  IMAD.MOV.U32 R22, RZ, RZ, R0 ;  /* 0x000000ffff167224 */ /* 0x000fc600078e0000 */
[----:B------:R-:W-:-:S13]  /*1a870*/  ISETP.NE.AND P5, PT, R2, 0x3, PT ;  /* 0x000000030200780c */ /* 0x000fda0003fa5270 */
[----:B------:R-:W-:Y:S05]  /*1a880*/  @!P5 BRA `(.L_x_639) ;  /* 0x000000000004d947 */ /* 0x000fea0003800000 */
[----:B------:R-:W-:Y:S01]  /*1a890*/  BPT.TRAP 0x1 ;  /* 0x000000040000795c */ /* 0x000fe20000300000 */
.L_x_639:
[----:B------:R-:W2:Y:S01]  /*1a8a0*/  LDL R2, [R1+0x24] ;  /* 0x0000240001027983 */ /* 0x000ea20000100800 */
[----:B------:R1:W-:Y:S01]  /*1a8b0*/  SYNCS.ARRIVE.TRANS64.A1T0 RZ, [R5+URZ+0x2d850], RZ ;  /* 0x02d850ff05ff79a7 */ /* 0x0003e2000810003f */
[----:B------:R-:W-:Y:S02]  /*1a8c0*/  VIADD R0, R23, 0xffffffff ;  /* 0xffffffff17007836 */ /* 0x000fe40000000000 */
[----:B------:R1:W5:Y:S01]  /*1a8d0*/  LDL R20, [R1] ;  /* 0x0000000001147983 */ /* 0x0003620000100800 */
[----:B------:R-:W-:-:S03]  /*1a8e0*/  IMAD.MOV.U32 R10, RZ, RZ, R28 ;  /* 0x000000ffff0a7224 */ /* 0x000fc600078e001c */
[----:B------:R1:W-:Y:S01]  /*1a8f0*/  STL [R1+0x8], R23 ;  /* 0x0000081701007387 */ /* 0x0003e20000100800 */
[----:B--2---:R-:W-:-:S13]  /*1a900*/  ISETP.GT.AND P0, PT, R23, R2, PT ;  /* 0x000000021700720c */ /* 0x004fda0003f04270 */
[----:B-1----:R-:W-:Y:S05]  /*1a910*/  @P0 BRA `(.L_x_640) ;  /* 0xfffffff0007c0947 */ /* 0x002fea000383ffff */
.L_x_627:
[----:B------:R-:W-:Y:S05]  /*1a920*/  BSYNC B0 ;  /* 0x0000000000007941 */ /* 0x000fea0003800000 */
.L_x_626:
[----:B------:R-:W1:Y:S01]  /*1a930*/  S2R R2, SR_TID.X ;  /* 0x0000000000027919 */ /* 0x000e620000002100 */
[----:B------:R-:W-:Y:S01]  /*1a940*/  BSSY B0, `(.L_x_641) ;  /* 0x0000010000007945 */ /* 0x000fe20003800000 */
[----:B-1----:R-:W-:-:S04]  /*1a950*/  LOP3.LUT R2, R2, 0x7f, RZ, 0xc0, !PT ;  /* 0x0000007f02027812 */ /* 0x002fc800078ec0ff */
[----:B------:R-:W-:-:S13]  /*1a960*/  ISETP.NE.AND P0, PT, R2, RZ, PT ;  /* 0x000000ff0200720c */ /* 0x000fda0003f05270 */
[----:B------:R-:W-:Y:S05]  /*1a970*/  @P0 BRA `(.L_x_642) ;  /* 0x0000000000300947 */ /* 0x000fea0003800000 */
[----:B------:R-:W1:Y:S01]  /*1a980*/  S2R R5, SR_LANEID ;  /* 0x0000000000057919 */ /* 0x000e620000000000 */
[----:B------:R-:W-:Y:S01]  /*1a990*/  VOTEU.ANY UR4, UPT, PT ;  /* 0x0000000000047886 */ /* 0x000fe200038e0100 */
[----:B------:R-:W2:Y:S01]  /*1a9a0*/  LDC.64 R2, c[0x0][0xc60] ;  /* 0x00031800ff027b82 */ /* 0x000ea20000000a00 */
[----:B------:R-:W1:Y:S02]  /*1a9b0*/  FLO.U32 R0, UR4 ;  /* 0x0000000400007d00 */ /* 0x000e6400080e0000 */
[----:B-1----:R-:W-:-:S06]  /*1a9c0*/  ISETP.EQ.U32.AND P0, PT, R0, R5, PT ;  /* 0x000000050000720c */ /* 0x002fcc0003f02070 */
[----:B------:R-:W2:Y:S07]  /*1a9d0*/  POPC R5, UR4 ;  /* 0x0000000400057d09 */ /* 0x000eae0008000000 */
[----:B--2---:R-:W2:Y:S01]  /*1a9e0*/  @P0 ATOMG.E.ADD.STRONG.GPU PT, R3, desc[UR42][R2.64], R5 ;  /* 0x00000005020309a8 */ /* 0x004ea200081ee1ea */
[----:B------:R-:W1:Y:S02]  /*1a9f0*/  S2R R4, SR_LTMASK ;  /* 0x0000000000047919 */ /* 0x000e640000003900 */
[----:B-1----:R-:W-:-:S04]  /*1aa00*/  LOP3.LUT R4, R4, UR4, RZ, 0xc0, !PT ;  /* 0x0000000404047c12 */ /* 0x002fc8000f8ec0ff */
[----:B0-----:R-:W0:Y:S01]  /*1aa10*/  POPC R7, R4 ;  /* 0x0000000400077309 */ /* 0x001e220000000000 */
[----:B--2---:R-:W0:Y:S02]  /*1aa20*/  SHFL.IDX PT, R0, R3, R0, 0x1f ;  /* 0x00001f0003007589 */ /* 0x004e2400000e0000 */
[----:B0-----:R-:W-:-:S07]  /*1aa30*/  IADD3 R24, R0, UR37, R7 ;  /* 0x0000002500187c10 */ /* 0x001fce000fffe007 */
.L_x_642:
[----:B------:R-:W-:Y:S05]  /*1aa40*/  BSYNC B0 ;  /* 0x0000000000007941 */ /* 0x000fea0003800000 */
.L_x_641:
[----:B------:R-:W-:-:S05]  /*1aa50*/  IMAD.U32 R0, RZ, RZ, UR38 ;  /* 0x00000026ff007e24 */ /* 0x000fca000f8e00ff */
[----:B------:R-:W-:-:S13]  /*1aa60*/  ISETP.NE.AND P0, PT, R0, 0x3, PT ;  /* 0x000000030000780c */ /* 0x000fda0003f05270 */
[----:B------:R-:W-:Y:S05]  /*1aa70*/  @!P0 BRA `(.L_x_643) ;  /* 0x0000000000048947 */ /* 0x000fea0003800000 */
[----:B------:R-:W-:Y:S01]  /*1aa80*/  BPT.TRAP 0x1 ;  /* 0x000000040000795c */ /* 0x000fe20000300000 */
.L_x_643:
[----:B------:R-:W2:Y:S04]  /*1aa90*/  LDL R3, [R1] ;  /* 0x0000000001037983 */ /* 0x000ea80000100800 */
[----:B------:R-:W3:Y:S01]  /*1aaa0*/  LDL.LU R2, [R1+0x20] ;  /* 0x0000200001027983 */ /* 0x000ee20000300800 */
[----:B------:R-:W-:Y:S01]  /*1aab0*/  IMAD R0, R28, 0x8, R16 ;  /* 0x000000081c007824 */ /* 0x000fe200078e0210 */
[----:B------:R-:W-:Y:S01]  /*1aac0*/  BSSY B0, `(.L_x_644) ;  /* 0x0000005000007945 */ /* 0x000fe20003800000 */
[----:B--2---:R-:W-:-:S04]  /*1aad0*/  SHF.L.U32 R3, R3, 0x1f, RZ ;  /* 0x0000001f03037819 */ /* 0x004fc800000006ff */
[----:B------:R-:W1:Y:S01]  /*1aae0*/  SYNCS.PHASECHK.TRANS64.TRYWAIT P0, [R0+URZ+0x2d860], R3 ;  /* 0x02d86003000075a7 */ /* 0x000e62000800017f */
[----:B---3--:R-:W-:Y:S01]  /*1aaf0*/  IMAD R6, R23, -0x80, R2 ;  /* 0xffffff8017067824 */ /* 0x008fe200078e0202 */
[----:B-1----:R-:W-:Y:S06]  /*1ab00*/  @!P0 BRA `(.L_x_645) ;  /* 0x0000004000e48947 */ /* 0x002fec0003800000 */
.L_x_786:
[----:B------:R-:W-:Y:S05]  /*1ab10*/  BSYNC B0 ;  /* 0x0000000000007941 */ /* 0x000fea0003800000 */
.L_x_644:
[----:B------:R-:W2:Y:S02]  /*1ab20*/  S2R R2, SR_TID.X ;  /* 0x0000000000027919 */ /* 0x000ea40000002100 */
[----:B--2---:R-:W-:-:S04]  /*1ab30*/  LOP3.LUT R2, R2, 0x7f, RZ, 0xc0, !PT ;  /* 0x0000007f02027812 */ /* 0x004fc800078ec0ff */
[----:B------:R-:W-:Y:S02]  /*1ab40*/  SHF.R.U32.HI R4, RZ, 0x2, R2 ;  /* 0x00000002ff047819 */ /* 0x000fe40000011602 */
[----:B------:R-:W2:Y:S01]  /*1ab50*/  LDL R2, [R1+0x10] ;  /* 0x0000100001027983 */ /* 0x000ea20000100800 */
[----:B------:R-:W-:Y:S02]  /*1ab60*/  UMOV UR4, 0xffffffff ;  /* 0xffffffff00047882 */ /* 0x000fe40000000000 */
[----:B------:R-:W-:Y:S02]  /*1ab70*/  IMAD.IADD R6, R6, 0x1, -R4 ;  /* 0x0000000106067824 */ /* 0x000fe400078e0a04 */
[----:B--2---:R-:W-:Y:S01]  /*1ab80*/  IMAD R4, R28, 0x3000, R2 ;  /* 0x000030001c047824 */ /* 0x004fe200078e0202 */
[----:B------:R-:W-:Y:S06]  /*1ab90*/  BRA.DIV UR4, `(.L_x_646) ;  /* 0x0000004204d47947 */ /* 0x000fec000b800000 */
[----:B------:R-:W0:Y:S01]  /*1aba0*/  S2R R2, SR_TID.X ;  /* 0x0000000000027919 */ /* 0x000e220000002100 */
[----:B------:R-:W-:Y:S01]  /*1abb0*/  ULDC UR4, c[0x0][0x2f4] ;  /* 0x0000bd0000047ab9 */ /* 0x000fe20000000800 */
[----:B------:R-:W-:Y:S01]  /*1abc0*/  IMAD R4, R4, 0x2, R16 ;  /* 0x0000000204047824 */ /* 0x000fe200078e0210 */
[----:B------:R-:W2:Y:S04]  /*1abd0*/  SHFL.IDX PT, R14, R18, RZ, 0x1c1f ;  /* 0x001c1fff120e7589 */ /* 0x000ea800000e0000 */
[----:B-1----:R-:W1:Y:S01]  /*1abe0*/  SHFL.IDX PT, R3, R22, RZ, 0x1c1f ;  /* 0x001c1fff16037589 */ /* 0x002e6200000e0000 */
[----:B0-----:R-:W-:-:S05]  /*1abf0*/  IMAD.SHL.U32 R7, R2, 0x8, RZ ;  /* 0x0000000802077824 */ /* 0x001fca00078e00ff */
        /* <DEDUP_REMOVED lines=37> */
.L_x_796:
        /* <DEDUP_REMOVED lines=13> */
.L_x_647:
[----:B------:R-:W-:Y:S02]  /*1af20*/  PLOP3.LUT P1, PT, P1, P0, PT, 0xa2, 0x0 ;  /* 0x000000000000781c */ /* 0x000fe40000f21472 */
[----:B------:R-:W-:-:S08]  /*1af30*/  @P0 R2UR P1, UR4, R0 ;  /* 0x00000000000402ca */ /* 0x000fd00000020000 */
[----:B------:R-:W-:-:S05]  /*1af40*/  @P0 PLOP3.LUT P0, PT, P1, PT, PT, 0x80, 0x0 ;  /* 0x000000000000081c */ /* 0x000fca0000f0f070 */
[----:B------:R-:W-:Y:S01]  /*1af50*/  @!P1 SYNCS.ARRIVE.TRANS64.RED.A0T1 RZ, [UR4+0x2d850], RZ ;  /* 0x02d850ffffff99a7 */ /* 0x000fe20008200404 */
[----:B------:R-:W-:Y:S07]  /*1af60*/  @!P1 ARRIVES.LDGSTSBAR.64.TRANSCNT [UR4+0x2d850] ;  /* 0x02d85000ff0099b0 */ /* 0x000fee0008000a84 */
[----:B------:R-:W-:Y:S05]  /*1af70*/  @P0 BRA.U.ANY `(.L_x_647) ;  /* 0xfffffffd00e80947 */ /* 0x000fea000393ffff */
[----:B------:R-:W-:Y:S01]  /*1af80*/  NOP ;  /* 0x0000000000007918 */ /* 0x000fe20000000000 */
[----:B0-----:R-:W-:-:S05]  /*1af90*/  IMAD.U32 R2, RZ, RZ, UR38 ;  /* 0x00000026ff027e24 */ /* 0x001fca000f8e00ff */
[----:B------:R-:W-:-:S13]  /*1afa0*/  ISETP.NE.AND P2, PT, R2, 0x3, PT ;  /* 0x000000030200780c */ /* 0x000fda0003f45270 */
[----:B------:R-:W-:Y:S05]  /*1afb0*/  @!P2 BRA `(.L_x_648) ;  /* 0x000000000004a947 */ /* 0x000fea0003800000 */
[----:B------:R-:W-:Y:S01]  /*1afc0*/  BPT.TRAP 0x1 ;  /* 0x000000040000795c */ /* 0x000fe20000300000 */
.L_x_648:
[----:B------:R-:W2:Y:S01]  /*1afd0*/  LDL.LU R2, [R1] ;  /* 0x0000000001027983 */ /* 0x000ea20000300800 */
[----:B------:R-:W-:Y:S01]  /*1afe0*/  VIADD R28, R28, 0x1 ;  /* 0x000000011c1c7836 */ /* 0x000fe20000000000 */
[----:B------:R0:W-:Y:S04]  /*1aff0*/  SYNCS.ARRIVE.TRANS64.A1T0 RZ, [R0+URZ+0x2d850], RZ ;  /* 0x02d850ff00ff79a7 */ /* 0x0001e8000810003f */
[----:B------:R-:W-:-:S04]  /*1b000*/  ISETP.NE.AND P0, PT, R28, 0x2, PT ;  /* 0x000000021c00780c */ /* 0x000fc80003f05270 */
[----:B0-----:R-:W-:Y:S02]  /*1b010*/  SEL R0, RZ, 0x1, P0 ;  /* 0x00000001ff007807 */ /* 0x001fe40000000000 */
[----:B------:R-:W-:Y:S02]  /*1b020*/  SEL R28, R28, RZ, P0 ;  /* 0x000000ff1c1c7207 */ /* 0x000fe40000000000 */
[----:B--2---:R-:W-:-:S05]  /*1b030*/  LOP3.LUT R2, R2, R0, RZ, 0x3c, !PT ;  /* 0x0000000002027212 */ /* 0x004fca00078e3cff */
[----:B------:R0:W-:Y:S02]  /*1b040*/  STL [R1], R2 ;  /* 0x0000000201007387 */ /* 0x0001e40000100800 */
.L_x_607:
[----:B------:R-:W-:Y:S05]  /*1b050*/  BSYNC B7 ;  /* 0x0000000000077941 */ /* 0x000fea0003800000 */
.L_x_605:
[----:B------:R-:W-:-:S13]  /*1b060*/  LOP3.LUT P0, RZ, R19, 0x10, RZ, 0xc0, !PT ;  /* 0x0000001013ff7812 */ /* 0x000fda000780c0ff */
[----:B------:R-:W-:Y:S05]  /*1b070*/  @!P0 BRA `(.L_x_649) ;  /* 0x0000000000248947 */ /* 0x000fea0003800000 */
[----:B------:R-:W-:Y:S05]  /*1b080*/  WARPSYNC.ALL ;  /* 0x0000000000007948 */ /* 0x000fea0003800000 */
[----:B------:R-:W3:Y:S08]  /*1b090*/  S2UR UR5, SR_CgaCtaId ;  /* 0x00000000000579c3 */ /* 0x000ef00000008800 */
[----:B------:R-:W-:Y:S06]  /*1b0a0*/  BAR.SYNC.DEFER_BLOCKING 0x5, 0x200 ;  /* 0x0148000000007b1d */ /* 0x000fec0000010000 */
[----:B------:R-:W-:-:S02]  /*1b0b0*/  UMOV UR4, 0x400 ;  /* 0x0000040000047882 */ /* 0x000fc40000000000 */
[----:B---3--:R-:W-:-:S06]  /*1b0c0*/  ULEA UR4, UR5, UR4, 0x18 ;  /* 0x0000000405047291 */ /* 0x008fcc000f8ec03f */
[----:B------:R-:W-:-:S05]  /*1b0d0*/  IMAD.U32 R16, RZ, RZ, UR4 ;  /* 0x00000004ff107e24 */ /* 0x000fca000f8e00ff */
[----:B------:R3:W4:Y:S01]  /*1b0e0*/  LDS.128 R24, [R16+0x2d8d0] ;  /* 0x02d8d00010187984 */ /* 0x0007220000000c00 */
[----:B------:R-:W-:Y:S06]  /*1b0f0*/  BAR.ARV 0x4, 0x200 ;  /* 0x0108000000007b1d */ /* 0x000fec0000002000 */
[----:B------:R-:W-:Y:S05]  /*1b100*/  BRA `(.L_x_650) ;  /* 0x0000000800d07947 */ /* 0x000fea0003800000 */
.L_x_649:
[----:B------:R-:W2:Y:S01]  /*1b110*/  S2R R0, SR_TID.X ;  /* 0x0000000000007919 */ /* 0x000ea20000002100 */
[----:B------:R-:W-:Y:S01]  /*1b120*/  UMOV UR4, 0xffffffff ;  /* 0xffffffff00047882 */ /* 0x000fe20000000000 */
[----:B--2---:R-:W-:-:S04]  /*1b130*/  LOP3.LUT R8, R0, 0x1f, RZ, 0xc0, !PT ;  /* 0x0000001f00087812 */ /* 0x004fc800078ec0ff */
[----:B------:R-:W-:Y:S01]  /*1b140*/  ISETP.NE.AND P0, PT, R8, 0x1f, PT ;  /* 0x0000001f0800780c */ /* 0x000fe20003f05270 */
[----:B------:R-:W-:-:S12]  /*1b150*/  BRA.DIV UR4, `(.L_x_651) ;  /* 0x0000004204d47947 */ /* 0x000fd8000b800000 */
[----:B-1----:R-:W-:Y:S01]  /*1b160*/  IADD3 R9, R27, R8, RZ ;  /* 0x000000081b097210 */ /* 0x002fe20007ffe0ff */
[----:B------:R-:W-:-:S03]  /*1b170*/  ULDC UR4, c[0x0][0xc3c] ;  /* 0x00030f0000047ab9 */ /* 0x000fc60000000800 */
[----:B------:R-:W-:-:S13]  /*1b180*/  ISETP.GE.OR P1, PT, R9, UR4, !P0 ;  /* 0x0000000409007c0c */ /* 0x000fda000c726670 */
[----:B0-----:R-:W0:Y:S08]  /*1b190*/  @!P1 LDC.64 R2, c[0x0][0xc80] ;  /* 0x00032000ff029b82 */ /* 0x001e300000000a00 */
        /* <DEDUP_REMOVED lines=34> */
.L_x_806:
[----:B------:R-:W-:Y:S02]  /*1b3c0*/  ULDC UR4, c[0x0][0xc38] ;  /* 0x00030e0000047ab9 */ /* 0x000fe40000000800 */
[----:B------:R-:W-:-:S04]  /*1b3d0*/  IMAD.U32 R3, RZ, RZ, UR4 ;  /* 0x00000004ff037e24 */ /* 0x000fc8000f8e00ff */
[----:B-1----:R-:W-:-:S04]  /*1b3e0*/  IMAD R5, R14, R3, RZ ;  /* 0x000000030e057224 */ /* 0x002fc800078e02ff */
[----:B------:R-:W-:-:S05]  /*1b3f0*/  IMAD.IADD R6, R6, 0x1, R5 ;  /* 0x0000000106067824 */ /* 0x000fca00078e0205 */
[----:B------:R-:W-:-:S13]  /*1b400*/  ISETP.GT.AND P6, PT, R6, R0, PT ;  /* 0x000000000600720c */ /* 0x000fda0003fc4270 */
[----:B------:R-:W-:Y:S05]  /*1b410*/  @P6 BRA `(.L_x_652) ;  /* 0x0000000000a46947 */ /* 0x000fea0003800000 */
.L_x_655:
[----:B0-----:R-:W0:Y:S01]  /*1b420*/  LDC R2, c[0x0][0xc3c] ;  /* 0x00030f00ff027b82 */ /* 0x001e220000000800 */
[----:B------:R-:W-:-:S05]  /*1b430*/  VIADD R27, R27, 0x1f ;  /* 0x0000001f1b1b7836 */ /* 0x000fca0000000000 */
[----:B0-----:R-:W-:-:S13]  /*1b440*/  ISETP.GE.AND P6, PT, R27, R2, PT ;  /* 0x000000021b00720c */ /* 0x001fda0003fc6270 */
[----:B------:R-:W-:Y:S05]  /*1b450*/  @P6 BRA `(.L_x_653) ;  /* 0x0000000400b86947 */ /* 0x000fea0003800000 */
[----:B------:R-:W0:Y:S01]  /*1b460*/  S2R R3, SR_TID.X ;  /* 0x0000000000037919 */ /* 0x000e220000002100 */
[----:B------:R-:W-:Y:S01]  /*1b470*/  IMAD.MOV.U32 R4, RZ, RZ, RZ ;  /* 0x000000ffff047224 */ /* 0x000fe200078e00ff */
        /* <DEDUP_REMOVED lines=29> */
.L_x_814:
[----:B------:R-:W-:Y:S02]  /*1b650*/  ULDC UR4, c[0x0][0xc38] ;  /* 0x00030e0000047ab9 */ /* 0x000fe40000000800 */
[----:B------:R-:W-:-:S04]  /*1b660*/  IMAD.U32 R3, RZ, RZ, UR4 ;  /* 0x00000004ff037e24 */ /* 0x000fc8000f8e00ff */
[----:B-1----:R-:W-:-:S04]  /*1b670*/  IMAD R5, R14, R3, RZ ;  /* 0x000000030e057224 */ /* 0x002fc800078e02ff */
[----:B------:R-:W-:-:S05]  /*1b680*/  IMAD.IADD R6, R5, 0x1, R6 ;  /* 0x0000000105067824 */ /* 0x000fca00078e0206 */
[----:B------:R-:W-:-:S13]  /*1b690*/  ISETP.GT.AND P6, PT, R6, R0, PT ;  /* 0x000000000600720c */ /* 0x000fda0003fc4270 */
[----:B------:R-:W-:Y:S05]  /*1b6a0*/  @!P6 BRA `(.L_x_655) ;  /* 0xfffffffc005ce947 */ /* 0x000fea000383ffff */
.L_x_652:
        /* <DEDUP_REMOVED lines=9> */
.L_x_819:
[----:B------:R-:W-:-:S13]  /*1b740*/  ISETP.NE.AND P0, PT, R6, RZ, PT ;  /* 0x000000ff0600720c */ /* 0x000fda0003f05270 */
[----:B------:R-:W-:Y:S05]  /*1b750*/  @!P0 BRA `(.L_x_657) ;  /* 0x0000000000108947 */ /* 0x000fea0003800000 */
[----:B------:R-:W-:Y:S01]  /*1b760*/  UMOV UR4, 0xffffffff ;  /* 0xffffffff00047882 */ /* 0x000fe20000000000 */
[----:B------:R-:W-:Y:S02]  /*1b770*/  VIADD R12, R5, 0xffffffff ;  /* 0xffffffff050c7836 */ /* 0x000fe40000000000 */
[----:B------:R-:W-:Y:S05]  /*1b780*/  BRA.DIV UR4, `(.L_x_658) ;  /* 0x0000004604987947 */ /* 0x000fea000b800000 */
[----:B------:R4:W0:Y:S02]  /*1b790*/  SHFL.IDX PT, R24, R2, R12, 0x1f ;  /* 0x00001f0c02187589 */ /* 0x00082400000e0000 */
.L_x_657:
        /* <DEDUP_REMOVED lines=44> */
[----:B------:R-:W-:Y:S02]  /*1ba60*/  @!P1 IMAD.IADD R3, R3, 0x1, -R0 ;  /* 0x0000000103039824 */ /* 0x000fe400078e0a00 */
        /* <DEDUP_REMOVED lines=10> */
[----:B------:R-:W-:-:S04]  /*1bb10*/  IMAD R7, R7, 0x1000000, R2 ;  /* 0x0100000007077824 */ /* 0x000fc800078e0202 */
[----:B------:R-:W-:Y:S01]  /*1bb20*/  IMAD R26, R6, 0x10000, R7 ;  /* 0x00010000061a7824 */ /* 0x000fe200078e0207 */
[----:B------:R-:W-:Y:S06]  /*1bb30*/  BRA `(.L_x_659) ;  /* 0x00000000001c7947 */ /* 0x000fec0003800000 */
.L_x_653:
[----:B------:R-:W-:Y:S01]  /*1bb40*/  UMOV UR4, URZ ;  /* 0x0000003f00047c82 */ /* 0x000fe20008000000 */
[----:B------:R-:W-:Y:S01]  /*1bb50*/  UMOV UR5, URZ ;  /* 0x0000003f00057c82 */ /* 0x000fe20008000000 */
[----:B------:R-:W-:Y:S01]  /*1bb60*/  ULDC UR6, c[0x0][0xc3c] ;  /* 0x00030f0000067ab9 */ /* 0x000fe20000000800 */
[----:B------:R-:W-:Y:S02]  /*1bb70*/  IMAD.MOV.U32 R24, RZ, RZ, R0 ;  /* 0x000000ffff187224 */ /* 0x000fe400078e0000 */
[----:B------:R-:W-:Y:S02]  /*1bb80*/  IMAD.U32 R25, RZ, RZ, UR4 ;  /* 0x00000004ff197e24 */ /* 0x000fe4000f8e00ff */
[----:B------:R-:W-:Y:S02]  /*1bb90*/  IMAD.U32 R26, RZ, RZ, UR5 ;  /* 0x00000005ff1a7e24 */ /* 0x000fe4000f8e00ff */
[----:B------:R-:W-:-:S07]  /*1bba0*/  IMAD.U32 R27, RZ, RZ, UR6 ;  /* 0x00000006ff1b7e24 */ /* 0x000fce000f8e00ff */
.L_x_659:
        /* <DEDUP_REMOVED lines=10> */
.L_x_650:
[----:B------:R-:W-:Y:S02]  /*1bc50*/  ULDC UR4, c[0x0][0xc3c] ;  /* 0x00030f0000047ab9 */ /* 0x000fe40000000800 */
[----:B----4-:R-:W-:-:S13]  /*1bc60*/  ISETP.GE.AND P0, PT, R27, UR4, PT ;  /* 0x000000041b007c0c */ /* 0x010fda000bf06270 */
[----:B------:R-:W-:Y:S05]  /*1bc70*/  @!P0 BRA `(.L_x_660) ;  /* 0xffffff9c00f08947 */ /* 0x000fea000383ffff */
[----:B------:R-:W-:Y:S05]  /*1bc80*/  BSYNC B8 ;  /* 0x0000000000087941 */ /* 0x000fea0003800000 */
.L_x_557:
[----:B0-----:R-:W4:Y:S01]  /*1bc90*/  LDL.LU R0, [R1+0x4c] ;  /* 0x00004c0001007983 */ /* 0x001f220000300800 */
[----:B------:R-:W-:Y:S01]  /*1bca0*/  BSSY B0, `(.L_x_661) ;  /* 0x000000b000007945 */ /* 0x000fe20003800000 */
[----:B-1----:R-:W0:Y:S01]  /*1bcb0*/  S2R R5, SR_CgaCtaId ;  /* 0x0000000000057919 */ /* 0x002e220000008800 */
[----:B----4-:R-:W-:-:S05]  /*1bcc0*/  VIADD R0, R0, 0x1 ;  /* 0x0000000100007836 */ /* 0x010fca0000000000 */
        /* <DEDUP_REMOVED lines=8> */
.L_x_822:
[----:B------:R-:W-:Y:S05]  /*1bd50*/  BSYNC B0 ;  /* 0x0000000000007941 */ /* 0x000fea0003800000 */
.L_x_661:
[----:B------:R-:W-:-:S03]  /*1bd60*/  UMOV UR4, 0xffffffff ;  /* 0xffffffff00047882 */ /* 0x000fc60000000000 */
[----:B------:R-:W-:Y:S05]  /*1bd70*/  BRA.DIV UR4, `(.L_x_663) ;  /* 0x0000004204587947 */ /* 0x000fea000b800000 */
[----:B0-----:R-:W0:Y:S02]  /*1bd80*/  S2R R0, SR_TID.X ;  /* 0x0000000000007919 */ /* 0x001e240000002100 */
[----:B0-----:R-:W-:-:S04]  /*1bd90*/  SHF.R.U32.HI R0, RZ, 0x5, R0 ;  /* 0x00000005ff007819 */ /* 0x001fc80000011600 */
[----:B------:R-:W-:-:S05]  /*1bda0*/  LOP3.LUT R0, R0, 0x3, RZ, 0xc0, !PT ;  /* 0x0000000300007812 */ /* 0x000fca00078ec0ff */
[----:B------:R0:W1:Y:S02]  /*1bdb0*/  SHFL.IDX PT, R14, R0, RZ, 0x1f ;  /* 0x00001fff000e7589 */ /* 0x00006400000e0000 */
.L_x_825:
[----:B-1----:R-:W-:-:S13]  /*1bdc0*/  ISETP.NE.AND P0, PT, R14, RZ, PT ;  /* 0x000000ff0e00720c */ /* 0x002fda0003f05270 */
[----:B------:R-:W-:Y:S05]  /*1bdd0*/  @P0 BRA `(.L_x_396) ;  /* 0x0000000000900947 */ /* 0x000fea0003800000 */
[----:B------:R-:W-:-:S03]  /*1bde0*/  UMOV UR4, 0xffffffff ;  /* 0xffffffff00047882 */ /* 0x000fc60000000000 */
[----:B------:R-:W-:Y:S05]  /*1bdf0*/  BRA.DIV UR4, `(.L_x_664) ;  /* 0x00000042046c7947 */ /* 0x000fea000b800000 */
[----:B------:R-:W-:-:S13]  /*1be00*/  ELECT P6, URZ, PT ;  /* 0x00000000003f782f */ /* 0x000fda00038c0000 */
.L_x_828:
[----:B------:R-:W-:Y:S05]  /*1be10*/  @!P6 BRA `(.L_x_396) ;  /* 0x000000000080e947 */ /* 0x000fea0003800000 */
[----:B------:R-:W-:-:S06]  /*1be20*/  ULOP3.LUT UR4, UR36, 0x2, URZ, 0xfc, !UPT ;  /* 0x0000000224047892 */ /* 0x000fcc000f8efc3f */
[----:B0-----:R-:W-:-:S05]  /*1be30*/  IMAD.U32 R0, RZ, RZ, UR4 ;  /* 0x00000004ff007e24 */ /* 0x001fca000f8e00ff */
[----:B------:R-:W-:-:S13]  /*1be40*/  ISETP.NE.AND P0, PT, R0, 0x3, PT ;  /* 0x000000030000780c */ /* 0x000fda0003f05270 */
[----:B------:R-:W-:Y:S05]  /*1be50*/  @!P0 BRA `(.L_x_665) ;  /* 0x0000000000048947 */ /* 0x000fea0003800000 */
[----:B------:R-:W-:Y:S01]  /*1be60*/  BPT.TRAP 0x1 ;  /* 0x000000040000795c */ /* 0x000fe20000300000 */
.L_x_665:
[----:B------:R-:W4:Y:S01]  /*1be70*/  LDL R0, [R1] ;  /* 0x0000000001007983 */ /* 0x000f220000100800 */
[C---:B------:R-:W-:Y:S02]  /*1be80*/  IMAD R3, R28.reuse, 0x8, R5 ;  /* 0x000000081c037824 */ /* 0x040fe400078e0205 */
[----:B------:R-:W-:-:S05]  /*1be90*/  VIADD R28, R28, 0x1 ;  /* 0x000000011c1c7836 */ /* 0x000fca0000000000 */
[----:B------:R-:W-:Y:S02]  /*1bea0*/  ISETP.NE.AND P2, PT, R28, 0x2, PT ;  /* 0x000000021c00780c */ /* 0x000fe40003f45270 */
[----:B----4-:R-:W-:Y:S02]  /*1beb0*/  SHF.L.U32 R2, R0, 0x1f, RZ ;  /* 0x0000001f00027819 */ /* 0x010fe400000006ff */
[----:B------:R-:W-:Y:S02]  /*1bec0*/  SEL R0, RZ, 0x1, P2 ;  /* 0x00000001ff007807 */ /* 0x000fe40001000000 */
[----:B------:R-:W0:Y:S02]  /*1bed0*/  SYNCS.PHASECHK.TRANS64.TRYWAIT P1, [R3+URZ+0x2d840], R2 ;  /* 0x02d84002030075a7 */ /* 0x000e24000802017f */
[----:B0-----:R-:W-:Y:S05]  /*1bee0*/  @!P1 BRA `(.L_x_666) ;  /* 0x0000004000509947 */ /* 0x001fea0003800000 */
.L_x_829:
[----:B------:R-:W4:Y:S01]  /*1bef0*/  LDL.LU R4, [R1] ;  /* 0x0000000001047983 */ /* 0x000f220000300800 */
[----:B------:R-:W-:Y:S02]  /*1bf00*/  SEL R28, R28, RZ, P2 ;  /* 0x000000ff1c1c7207 */ /* 0x000fe40001000000 */
[----:B----4-:R-:W-:Y:S01]  /*1bf10*/  LOP3.LUT R0, R4, R0, RZ, 0x3c, !PT ;  /* 0x0000000004007212 */ /* 0x010fe200078e3cff */
[----:B------:R-:W-:Y:S06]  /*1bf20*/  @!P0 BRA `(.L_x_667) ;  /* 0x0000000000048947 */ /* 0x000fec0003800000 */
[----:B------:R-:W-:Y:S01]  /*1bf30*/  BPT.TRAP 0x1 ;  /* 0x000000040000795c */ /* 0x000fe20000300000 */
.L_x_667:
[----:B------:R-:W-:Y:S01]  /*1bf40*/  IMAD R5, R28, 0x8, R5 ;  /* 0x000000081c057824 */ /* 0x000fe200078e0205 */
[----:B------:R-:W-:-:S04]  /*1bf50*/  SHF.L.U32 R0, R0, 0x1f, RZ ;  /* 0x0000001f00007819 */ /* 0x000fc800000006ff */
[----:B------:R-:W1:Y:S02]  /*1bf60*/  SYNCS.PHASECHK.TRANS64.TRYWAIT P1, [R5+URZ+0x2d840], R0 ;  /* 0x02d84000050075a7 */ /* 0x000e64000802017f */
[----:B-1----:R-:W-:Y:S05]  /*1bf70*/  @!P1 BRA `(.L_x_668) ;  /* 0x0000004000409947 */ /* 0x002fea0003800000 */
.L_x_830:
[----:B------:R-:W-:Y:S05]  /*1bf80*/  @!P0 BRA `(.L_x_669) ;  /* 0x0000000000048947 */ /* 0x000fea0003800000 */
[----:B------:R-:W-:Y:S01]  /*1bf90*/  BPT.TRAP 0x1 ;  /* 0x000000040000795c */ /* 0x000fe20000300000 */
.L_x_669:
[----:B------:R-:W4:Y:S02]  /*1bfa0*/  SYNCS.PHASECHK.TRANS64.TRYWAIT P1, [R3+URZ+0x2d860], R2 ;  /* 0x02d86002030075a7 */ /* 0x000f24000802017f */
[----:B----4-:R-:W-:Y:S05]  /*1bfb0*/  @!P1 BRA `(.L_x_670) ;  /* 0x0000004000449947 */ /* 0x010fea0003800000 */
.L_x_831:
[----:B------:R-:W-:Y:S05]  /*1bfc0*/  @!P0 BRA `(.L_x_671) ;  /* 0x0000000000048947 */ /* 0x000fea0003800000 */
[----:B------:R-:W-:Y:S01]  /*1bfd0*/  BPT.TRAP 0x1 ;  /* 0x000000040000795c */ /* 0x000fe20000300000 */
.L_x_671:
[----:B------:R0:W0:Y:S02]  /*1bfe0*/  SYNCS.PHASECHK.TRANS64.TRYWAIT P0, [R5+URZ+0x2d860], R0 ;  /* 0x02d86000050075a7 */ /* 0x000024000800017f */
[----:B0-----:R-:W-:Y:S05]  /*1bff0*/  @!P0 NANOSLEEP.SYNCS 0x989680 ;  /* 0x009896800000895d */ /* 0x001fea0003900000 */
[----:B------:R-:W0:Y:S02]  /*1c000*/  @!P0 SYNCS.PHASECHK.TRANS64 P0, [R5+URZ+0x2d860], R0 ;  /* 0x02d86000050085a7 */ /* 0x000e24000800007f */
[----:B0-----:R-:W-:Y:S05]  /*1c010*/  @!P0 BRA `(.L_x_671) ;  /* 0xfffffffc00f08947 */ /* 0x001fea000383ffff */
.L_x_396:
[----:B------:R-:W-:Y:S05]  /*1c020*/  BSYNC B9 ;  /* 0x0000000000097941 */ /* 0x000fea0003800000 */
.L_x_393:
[----:B------:R-:W-:Y:S05]  /*1c030*/  EXIT ;  /* 0x000000000000794d */ /* 0x000fea0003800000 */
.L_x_414:
[----:B0-----:R0:W1:Y:S02]  /*1c040*/  SYNCS.PHASECHK.TRANS64.TRYWAIT P4, [R53+URZ+0x2d890], R80 ;  /* 0x02d89050350075a7 */ /* 0x001064000808017f */
[----:B-1----:R-:W-:Y:S05]  /*1c050*/  @!P4 NANOSLEEP.SYNCS 0x989680 ;  /* 0x009896800000c95d */ /* 0x002fea0003900000 */
[----:B------:R-:W1:Y:S02]  /*1c060*/  @!P4 SYNCS.PHASECHK.TRANS64 P4, [R53+URZ+0x2d890], R80 ;  /* 0x02d890503500c5a7 */ /* 0x000e64000808007f */
[----:B-1----:R-:W-:Y:S05]  /*1c070*/  @!P4 BRA `(.L_x_414) ;  /* 0xfffffffc00f0c947 */ /* 0x002fea000383ffff */
[----:B------:R-:W-:Y:S05]  /*1c080*/  BRA `(.L_x_672) ;  /* 0xfffffe7400287947 */ /* 0x000fea000383ffff */
.L_x_415:
[----:B------:R-:W-:Y:S01]  /*1c090*/  BSSY B1, `(.L_x_673) ;  /* 0x0000008000017945 */ /* 0x000fe20003800000 */
[----:B------:R-:W-:Y:S02]  /*1c0a0*/  IMAD.MOV.U32 R13, RZ, RZ, R57 ;  /* 0x000000ffff0d7224 */ /* 0x000fe400078e0039 */
[----:B------:R-:W-:Y:S02]  /*1c0b0*/  IMAD.MOV.U32 R12, RZ, RZ, RZ ;  /* 0x000000ffff0c7224 */ /* 0x000fe400078e00ff */
[----:B------:R-:W-:Y:S02]  /*1c0c0*/  IMAD.MOV.U32 R11, RZ, RZ, 0x1e1f ;  /* 0x00001e1fff0b7424 */ /* 0x000fe400078e00ff */
[----:B------:R-:W-:-:S07]  /*1c0d0*/  IMAD.MOV.U32 R15, RZ, RZ, -0x1 ;  /* 0xffffffffff0f7424 */ /* 0x000fce00078e00ff */
[----:B0-----:R-:W-:Y:S05]  /*1c0e0*/  WARPSYNC.COLLECTIVE R15, `(.L_x_674) ;  /* 0x000000000f087348 */ /* 0x001fea0003c00000 */
[----:B------:R1:W2:Y:S02]  /*1c0f0*/  SHFL.IDX P6, R14, R13, R12, R11 ;  /* 0x0000000c0d0e7389 */ /* 0x0002a400000c000b */
[----:B012---:R-:W-:Y:S01]  /*1c100*/  ENDCOLLECTIVE ;  /* 0x000000000000791b */ /* 0x007fe20003800000 */
.L_x_674:
[----:B------:R-:W-:Y:S05]  /*1c110*/  BSYNC B1 ;  /* 0x0000000000017941 */ /* 0x000fea0003800000 */
.L_x_673:
[----:B------:R-:W-:Y:S01]  /*1c120*/  IMAD.MOV.U32 R13, RZ, RZ, R56 ;  /* 0x000000ffff0d7224 */ /* 0x000fe200078e0038 */
[----:B------:R-:W-:Y:S01]  /*1c130*/  MOV R57, R14 ;  /* 0x0000000e00397202 */ /* 0x000fe20000000f00 */
[----:B------:R-:W-:Y:S02]  /*1c140*/  IMAD.MOV.U32 R12, RZ, RZ, RZ ;  /* 0x000000ffff0c7224 */ /* 0x000fe400078e00ff */
[----:B------:R-:W-:Y:S02]  /*1c150*/  IMAD.MOV.U32 R11, RZ, RZ, 0x1e1f ;  /* 0x00001e1fff0b7424 */ /* 0x000fe400078e00ff */
[----:B------:R-:W-:-:S07]  /*1c160*/  IMAD.MOV.U32 R15, RZ, RZ, -0x1 ;  /* 0xffffffffff0f7424 */ /* 0x000fce00078e00ff */
[----:B------:R-:W-:Y:S05]  /*1c170*/  WARPSYNC.COLLECTIVE R15, `(.L_x_675) ;  /* 0x000000000f087348 */ /* 0x000fea0003c00000 */
[----:B------:R0:W1:Y:S02]  /*1c180*/  SHFL.IDX P6, R14, R13, R12, R11 ;  /* 0x0000000c0d0e7389 */ /* 0x00006400000c000b */
[----:B01----:R-:W-:Y:S01]  /*1c190*/  ENDCOLLECTIVE ;  /* 0x000000000000791b */ /* 0x003fe20003800000 */
.L_x_675:
[----:B------:R-:W-:Y:S01]  /*1c1a0*/  IMAD.MOV.U32 R56, RZ, RZ, R14 ;  /* 0x000000ffff387224 */ /* 0x000fe200078e000e */
[----:B------:R-:W-:Y:S06]  /*1c1b0*/  BRA `(.L_x_676) ;  /* 0xfffffe7000f07947 */ /* 0x000fec000383ffff */
.L_x_443:
[----:B0-----:R0:W1:Y:S02]  /*1c1c0*/  SYNCS.PHASECHK.TRANS64.TRYWAIT P4, [R53+URZ+0x2d890], R80 ;  /* 0x02d89050350075a7 */ /* 0x001064000808017f */
[----:B-1----:R-:W-:Y:S05]  /*1c1d0*/  @!P4 NANOSLEEP.SYNCS 0x989680 ;  /* 0x009896800000c95d */ /* 0x002fea0003900000 */
[----:B------:R-:W1:Y:S02]  /*1c1e0*/  @!P4 SYNCS.PHASECHK.TRANS64 P4, [R53+URZ+0x2d890], R80 ;  /* 0x02d890503500c5a7 */ /* 0x000e64000808007f */
[----:B-1----:R-:W-:Y:S05]  /*1c1f0*/  @!P4 BRA `(.L_x_443) ;  /* 0xfffffffc00f0c947 */ /* 0x002fea000383ffff */
[----:B------:R-:W-:Y:S05]  /*1c200*/  BRA `(.L_x_677) ;  /* 0xfffffe8c00f87947 */ /* 0x000fea000383ffff */
.L_x_444:
        /* <DEDUP_REMOVED lines=8> */
.L_x_679:
[----:B------:R-:W-:Y:S05]  /*1c290*/  BSYNC B1 ;  /* 0x0000000000017941 */ /* 0x000fea0003800000 */
.L_x_678:
[----:B------:R-:W-:Y:S02]  /*1c2a0*/  IMAD.MOV.U32 R13, RZ, RZ, R56 ;  /* 0x000000ffff0d7224 */ /* 0x000fe400078e0038 */
[----:B------:R-:W-:Y:S02]  /*1c2b0*/  IMAD.MOV.U32 R12, RZ, RZ, RZ ;  /* 0x000000ffff0c7224 */ /* 0x000fe400078e00ff */
[----:B------:R-:W-:Y:S02]  /*1c2c0*/  IMAD.MOV.U32 R11, RZ, RZ, 0x1e1f ;  /* 0x00001e1fff0b7424 */ /* 0x000fe400078e00ff */
[----:B------:R-:W-:Y:S02]  /*1c2d0*/  IMAD.MOV.U32 R15, RZ, RZ, -0x1 ;  /* 0xffffffffff0f7424 */ /* 0x000fe400078e00ff */
[----:B------:R-:W-:-:S07]  /*1c2e0*/  IMAD.MOV.U32 R85, RZ, RZ, R14 ;  /* 0x000000ffff557224 */ /* 0x000fce00078e000e */
[----:B------:R-:W-:Y:S05]  /*1c2f0*/  WARPSYNC.COLLECTIVE R15, `(.L_x_680) ;  /* 0x000000000f087348 */ /* 0x000fea0003c00000 */
[----:B------:R0:W1:Y:S02]  /*1c300*/  SHFL.IDX P6, R14, R13, R12, R11 ;  /* 0x0000000c0d0e7389 */ /* 0x00006400000c000b */
[----:B01----:R-:W-:Y:S01]  /*1c310*/  ENDCOLLECTIVE ;  /* 0x000000000000791b */ /* 0x003fe20003800000 */
.L_x_680:
[----:B------:R-:W-:Y:S01]  /*1c320*/  IMAD.MOV.U32 R84, RZ, RZ, R14 ;  /* 0x000000ffff547224 */ /* 0x000fe200078e000e */
[----:B------:R-:W-:Y:S06]  /*1c330*/  BRA `(.L_x_681) ;  /* 0xfffffe8c00c07947 */ /* 0x000fec000383ffff */
.L_x_457:
[----:B0-----:R0:W1:Y:S02]  /*1c340*/  SYNCS.PHASECHK.TRANS64.TRYWAIT P3, [R53+URZ+0x2d890], R80 ;  /* 0x02d89050350075a7 */ /* 0x001064000806017f */
[----:B-1----:R-:W-:Y:S05]  /*1c350*/  @!P3 NANOSLEEP.SYNCS 0x989680 ;  /* 0x009896800000b95d */ /* 0x002fea0003900000 */
[----:B------:R-:W1:Y:S02]  /*1c360*/  @!P3 SYNCS.PHASECHK.TRANS64 P3, [R53+URZ+0x2d890], R80 ;  /* 0x02d890503500b5a7 */ /* 0x000e64000806007f */
[----:B-1----:R-:W-:Y:S05]  /*1c370*/  @!P3 BRA `(.L_x_457) ;  /* 0xfffffffc00f0b947 */ /* 0x002fea000383ffff */
[----:B------:R-:W-:Y:S05]  /*1c380*/  BRA `(.L_x_682) ;  /* 0xfffffea400d47947 */ /* 0x000fea000383ffff */
.L_x_458:
[----:B------:R-:W-:Y:S01]  /*1c390*/  BSSY B1, `(.L_x_683) ;  /* 0x0000007000017945 */ /* 0x000fe20003800000 */
[----:B------:R-:W-:Y:S02]  /*1c3a0*/  IMAD.MOV.U32 R12, RZ, RZ, RZ ;  /* 0x000000ffff0c7224 */ /* 0x000fe400078e00ff */
[----:B------:R-:W-:Y:S02]  /*1c3b0*/  IMAD.MOV.U32 R11, RZ, RZ, 0x1e1f ;  /* 0x00001e1fff0b7424 */ /* 0x000fe400078e00ff */
[----:B------:R-:W-:-:S07]  /*1c3c0*/  IMAD.MOV.U32 R15, RZ, RZ, -0x1 ;  /* 0xffffffffff0f7424 */ /* 0x000fce00078e00ff */
[----:B0-----:R-:W-:Y:S05]  /*1c3d0*/  WARPSYNC.COLLECTIVE R15, `(.L_x_684) ;  /* 0x000000000f087348 */ /* 0x001fea0003c00000 */
[----:B------:R1:W2:Y:S02]  /*1c3e0*/  SHFL.IDX P6, R14, R13, R12, R11 ;  /* 0x0000000c0d0e7389 */ /* 0x0002a400000c000b */
[----:B012---:R-:W-:Y:S01]  /*1c3f0*/  ENDCOLLECTIVE ;  /* 0x000000000000791b */ /* 0x007fe20003800000 */
.L_x_684:
[----:B------:R-:W-:Y:S05]  /*1c400*/  BSYNC B1 ;  /* 0x0000000000017941 */ /* 0x000fea0003800000 */
.L_x_683:
        /* <DEDUP_REMOVED lines=8> */
.L_x_685:
[----:B------:R-:W-:Y:S01]  /*1c490*/  IMAD.MOV.U32 R35, RZ, RZ, R14 ;  /* 0x000000ffff237224 */ /* 0x000fe200078e000e */
[----:B------:R-:W-:Y:S06]  /*1c4a0*/  BRA `(.L_x_686) ;  /* 0xfffffea400f07947 */ /* 0x000fec000383ffff */
.L_x_462:
[----:B------:R0:W0:Y:S02]  /*1c4b0*/  SYNCS.PHASECHK.TRANS64.TRYWAIT P2, [R53+URZ+0x2d8b0], R80 ;  /* 0x02d8b050350075a7 */ /* 0x000024000804017f */
[----:B0-----:R-:W-:Y:S05]  /*1c4c0*/  @!P2 NANOSLEEP.SYNCS 0x989680 ;  /* 0x009896800000a95d */ /* 0x001fea0003900000 */
[----:B------:R-:W0:Y:S02]  /*1c4d0*/  @!P2 SYNCS.PHASECHK.TRANS64 P2, [R53+URZ+0x2d8b0], R80 ;  /* 0x02d8b0503500a5a7 */ /* 0x000e24000804007f */
[----:B0-----:R-:W-:Y:S05]  /*1c4e0*/  @!P2 BRA `(.L_x_462) ;  /* 0xfffffffc00f0a947 */ /* 0x001fea000383ffff */
[----:B------:R-:W-:Y:S05]  /*1c4f0*/  BRA `(.L_x_687) ;  /* 0xfffffea800cc7947 */ /* 0x000fea000383ffff */
.L_x_470:
[----:B------:R-:W-:Y:S01]  /*1c500*/  BSSY B0, `(.L_x_688) ;  /* 0x0000007000007945 */ /* 0x000fe20003800000 */
[----:B------:R-:W-:Y:S02]  /*1c510*/  IMAD.MOV.U32 R12, RZ, RZ, RZ ;  /* 0x000000ffff0c7224 */ /* 0x000fe400078e00ff */
[----:B------:R-:W-:Y:S02]  /*1c520*/  IMAD.MOV.U32 R11, RZ, RZ, 0x1f ;  /* 0x0000001fff0b7424 */ /* 0x000fe400078e00ff */
[----:B------:R-:W-:-:S07]  /*1c530*/  IMAD.MOV.U32 R15, RZ, RZ, -0x1 ;  /* 0xffffffffff0f7424 */ /* 0x000fce00078e00ff */
[----:B-----5:R-:W-:Y:S05]  /*1c540*/  WARPSYNC.COLLECTIVE R15, `(.L_x_689) ;  /* 0x000000000f087348 */ /* 0x020fea0003c00000 */
[----:B------:R0:W1:Y:S02]  /*1c550*/  SHFL.IDX P6, R14, R13, R12, R11 ;  /* 0x0000000c0d0e7389 */ /* 0x00006400000c000b */
[----:B01---5:R-:W-:Y:S01]  /*1c560*/  ENDCOLLECTIVE ;  /* 0x000000000000791b */ /* 0x023fe20003800000 */
.L_x_689:
[----:B------:R-:W-:Y:S05]  /*1c570*/  BSYNC B0 ;  /* 0x0000000000007941 */ /* 0x000fea0003800000 */
.L_x_688:
[----:B------:R0:W-:Y:S01]  /*1c580*/  STL [R1+0x7c], R14 ;  /* 0x00007c0e01007387 */ /* 0x0001e20000100800 */
[----:B------:R-:W-:Y:S05]  /*1c590*/  BRA `(.L_x_690) ;  /* 0xfffffeb400287947 */ /* 0x000fea000383ffff */
.L_x_481:
[----:B------:R-:W-:Y:S01]  /*1c5a0*/  BSSY B1, `(.L_x_691) ;  /* 0x0000008000017945 */ /* 0x000fe20003800000 */
[----:B------:R-:W-:Y:S01]  /*1c5b0*/  IMAD.MOV.U32 R13, RZ, RZ, R25 ;  /* 0x000000ffff0d7224 */ /* 0x000fe200078e0019 */
[----:B------:R-:W-:Y:S01]  /*1c5c0*/  MOV R15, 0xffffffff ;  /* 0xffffffff000f7802 */ /* 0x000fe20000000f00 */
[----:B------:R-:W-:Y:S02]  /*1c5d0*/  IMAD.MOV.U32 R12, RZ, RZ, RZ ;  /* 0x000000ffff0c7224 */ /* 0x000fe400078e00ff */
[----:B------:R-:W-:-:S07]  /*1c5e0*/  IMAD.MOV.U32 R11, RZ, RZ, 0x1e1f ;  /* 0x00001e1fff0b7424 */ /* 0x000fce00078e00ff */
[----:B0-----:R-:W-:Y:S05]  /*1c5f0*/  WARPSYNC.COLLECTIVE R15, `(.L_x_692) ;  /* 0x000000000f087348 */ /* 0x001fea0003c00000 */
[----:B0-----:R0:W1:Y:S02]  /*1c600*/  SHFL.IDX P6, R14, R13, R12, R11 ;  /* 0x0000000c0d0e7389 */ /* 0x00106400000c000b */
[----:B01----:R-:W-:Y:S01]  /*1c610*/  ENDCOLLECTIVE ;  /* 0x000000000000791b */ /* 0x003fe20003800000 */
.L_x_692:
[----:B------:R-:W-:Y:S05]  /*1c620*/  BSYNC B1 ;  /* 0x0000000000017941 */ /* 0x000fea0003800000 */
.L_x_691:
        /* <DEDUP_REMOVED lines=8> */
.L_x_693:
[----:B------:R-:W-:Y:S02]  /*1c6b0*/  IMAD.MOV.U32 R13, RZ, RZ, R37 ;  /* 0x000000ffff0d7224 */ /* 0x000fe400078e0025 */
[----:B------:R-:W-:-:S07]  /*1c6c0*/  IMAD.MOV.U32 R38, RZ, RZ, R14 ;  /* 0x000000ffff267224 */ /* 0x000fce00078e000e */
[----:B------:R-:W-:Y:S05]  /*1c6d0*/  WARPSYNC.COLLECTIVE R15, `(.L_x_694) ;  /* 0x000000000f087348 */ /* 0x000fea0003c00000 */
[----:B------:R0:W1:Y:S02]  /*1c6e0*/  SHFL.IDX P6, R14, R13, R12, R11 ;  /* 0x0000000c0d0e7389 */ /* 0x00006400000c000b */
[----:B01----:R-:W-:Y:S01]  /*1c6f0*/  ENDCOLLECTIVE ;  /* 0x000000000000791b */ /* 0x003fe20003800000 */
.L_x_694:
[----:B------:R-:W-:Y:S02]  /*1c700*/  IMAD.MOV.U32 R13, RZ, RZ, R39 ;  /* 0x000000ffff0d7224 */ /* 0x000fe400078e0027 */
[----:B------:R-:W-:-:S07]  /*1c710*/  IMAD.MOV.U32 R0, RZ, RZ, R14 ;  /* 0x000000ffff007224 */ /* 0x000fce00078e000e */
[----:B------:R-:W-:Y:S05]  /*1c720*/  WARPSYNC.COLLECTIVE R15, `(.L_x_695) ;  /* 0x000000000f087348 */ /* 0x000fea0003c00000 */
[----:B------:R0:W1:Y:S02]  /*1c730*/  SHFL.IDX P6, R14, R13, R12, R11 ;  /* 0x0000000c0d0e7389 */ /* 0x00006400000c000b */
[----:B01----:R-:W-:Y:S01]  /*1c740*/  ENDCOLLECTIVE ;  /* 0x000000000000791b */ /* 0x003fe20003800000 */
.L_x_695:
[----:B------:R-:W-:Y:S01]  /*1c750*/  IMAD.MOV.U32 R39, RZ, RZ, R14 ;  /* 0x000000ffff277224 */ /* 0x000fe200078e000e */
[----:B------:R-:W-:Y:S06]  /*1c760*/  BRA `(.L_x_696) ;  /* 0xfffffeb800307947 */ /* 0x000fec000383ffff */
.L_x_485:
[----:B0-----:R0:W1:Y:S02]  /*1c770*/  SYNCS.PHASECHK.TRANS64.TRYWAIT P0, [R2+URZ+0x2d800], R3 ;  /* 0x02d80003020075a7 */ /* 0x001064000800017f */
[----:B-1----:R-:W-:Y:S05]  /*1c780*/  @!P0 NANOSLEEP.SYNCS 0x989680 ;  /* 0x009896800000895d */ /* 0x002fea0003900000 */
[----:B------:R-:W1:Y:S02]  /*1c790*/  @!P0 SYNCS.PHASECHK.TRANS64 P0, [R2+URZ+0x2d800], R3 ;  /* 0x02d80003020085a7 */ /* 0x000e64000800007f */
[----:B-1----:R-:W-:Y:S05]  /*1c7a0*/  @!P0 BRA `(.L_x_485) ;  /* 0xfffffffc00f08947 */ /* 0x002fea000383ffff */
[----:B------:R-:W-:Y:S05]  /*1c7b0*/  BRA `(.L_x_697) ;  /* 0xfffffec000787947 */ /* 0x000fea000383ffff */
.L_x_497:
[----:B------:R-:W-:Y:S01]  /*1c7c0*/  BSSY B1, `(.L_x_698) ;  /* 0x0000008000017945 */ /* 0x000fe20003800000 */
[----:B------:R-:W-:Y:S02]  /*1c7d0*/  IMAD.MOV.U32 R13, RZ, RZ, R25 ;  /* 0x000000ffff0d7224 */ /* 0x000fe400078e0019 */
[----:B------:R-:W-:Y:S02]  /*1c7e0*/  IMAD.MOV.U32 R12, RZ, RZ, RZ ;  /* 0x000000ffff0c7224 */ /* 0x000fe400078e00ff */
[----:B------:R-:W-:Y:S02]  /*1c7f0*/  IMAD.MOV.U32 R11, RZ, RZ, 0x1e1f ;  /* 0x00001e1fff0b7424 */ /* 0x000fe400078e00ff */
[----:B------:R-:W-:-:S07]  /*1c800*/  IMAD.MOV.U32 R15, RZ, RZ, -0x1 ;  /* 0xffffffffff0f7424 */ /* 0x000fce00078e00ff */
[----:B0-----:R-:W-:Y:S05]  /*1c810*/  WARPSYNC.COLLECTIVE R15, `(.L_x_699) ;  /* 0x000000000f087348 */ /* 0x001fea0003c00000 */
[----:B0-----:R0:W1:Y:S02]  /*1c820*/  SHFL.IDX P6, R14, R13, R12, R11 ;  /* 0x0000000c0d0e7389 */ /* 0x00106400000c000b */
[----:B01----:R-:W-:Y:S01]  /*1c830*/  ENDCOLLECTIVE ;  /* 0x000000000000791b */ /* 0x003fe20003800000 */
.L_x_699:
[----:B------:R-:W-:Y:S05]  /*1c840*/  BSYNC B1 ;  /* 0x0000000000017941 */ /* 0x000fea0003800000 */
.L_x_698:
        /* <DEDUP_REMOVED lines=8> */
.L_x_700:
[----:B------:R-:W-:Y:S02]  /*1c8d0*/  IMAD.MOV.U32 R13, RZ, RZ, R37 ;  /* 0x000000ffff0d7224 */ /* 0x000fe400078e0025 */
[----:B------:R-:W-:-:S07]  /*1c8e0*/  IMAD.MOV.U32 R3, RZ, RZ, R14 ;  /* 0x000000ffff037224 */ /* 0x000fce00078e000e */
[----:B------:R-:W-:Y:S05]  /*1c8f0*/  WARPSYNC.COLLECTIVE R15, `(.L_x_701) ;  /* 0x000000000f087348 */ /* 0x000fea0003c00000 */
[----:B------:R0:W1:Y:S02]  /*1c900*/  SHFL.IDX P6, R14, R13, R12, R11 ;  /* 0x0000000c0d0e7389 */ /* 0x00006400000c000b */
[----:B01----:R-:W-:Y:S01]  /*1c910*/  ENDCOLLECTIVE ;  /* 0x000000000000791b */ /* 0x003fe20003800000 */
.L_x_701:
[----:B------:R-:W-:Y:S02]  /*1c920*/  IMAD.MOV.U32 R13, RZ, RZ, R39 ;  /* 0x000000ffff0d7224 */ /* 0x000fe400078e0027 */
[----:B------:R-:W-:-:S07]  /*1c930*/  IMAD.MOV.U32 R37, RZ, RZ, R14 ;  /* 0x000000ffff257224 */ /* 0x000fce00078e000e */
[----:B------:R-:W-:Y:S05]  /*1c940*/  WARPSYNC.COLLECTIVE R15, `(.L_x_702) ;  /* 0x000000000f087348 */ /* 0x000fea0003c00000 */
[----:B------:R0:W1:Y:S02]  /*1c950*/  SHFL.IDX P6, R14, R13, R12, R11 ;  /* 0x0000000c0d0e7389 */ /* 0x00006400000c000b */
[----:B01----:R-:W-:Y:S01]  /*1c960*/  ENDCOLLECTIVE ;  /* 0x000000000000791b */ /* 0x003fe20003800000 */
.L_x_702:
[----:B------:R-:W-:Y:S01]  /*1c970*/  IMAD.MOV.U32 R38, RZ, RZ, R14 ;  /* 0x000000ffff267224 */ /* 0x000fe200078e000e */
[----:B------:R-:W-:Y:S06]  /*1c980*/  BRA `(.L_x_703) ;  /* 0xfffffed4001c7947 */ /* 0x000fec000383ffff */
.L_x_501:
[----:B0-----:R0:W1:Y:S02]  /*1c990*/  SYNCS.PHASECHK.TRANS64.TRYWAIT P0, [R2+URZ+0x2d800], R3 ;  /* 0x02d80003020075a7 */ /* 0x001064000800017f */
[----:B-1----:R-:W-:Y:S05]  /*1c9a0*/  @!P0 NANOSLEEP.SYNCS 0x989680 ;  /* 0x009896800000895d */ /* 0x002fea0003900000 */
[----:B------:R-:W1:Y:S02]  /*1c9b0*/  @!P0 SYNCS.PHASECHK.TRANS64 P0, [R2+URZ+0x2d800], R3 ;  /* 0x02d80003020085a7 */ /* 0x000e64000800007f */
[----:B-1----:R-:W-:Y:S05]  /*1c9c0*/  @!P0 BRA `(.L_x_501) ;  /* 0xfffffffc00f08947 */ /* 0x002fea000383ffff */
[----:B------:R-:W-:Y:S05]  /*1c9d0*/  BRA `(.L_x_704) ;  /* 0xfffffed800d07947 */ /* 0x000fea000383ffff */
.L_x_509:
[----:B-1----:R1:W3:Y:S02]  /*1c9e0*/  SYNCS.PHASECHK.TRANS64.TRYWAIT P1, [R0+URZ+0x2d830], R5 ;  /* 0x02d83005000075a7 */ /* 0x0022e4000802017f */
[----:B---3--:R-:W-:Y:S05]  /*1c9f0*/  @!P1 NANOSLEEP.SYNCS 0x989680 ;  /* 0x009896800000995d */ /* 0x008fea0003900000 */
[----:B------:R-:W3:Y:S02]  /*1ca00*/  @!P1 SYNCS.PHASECHK.TRANS64 P1, [R0+URZ+0x2d830], R5 ;  /* 0x02d83005000095a7 */ /* 0x000ee4000802007f */
[----:B---3--:R-:W-:Y:S05]  /*1ca10*/  @!P1 BRA `(.L_x_509) ;  /* 0xfffffffc00f09947 */ /* 0x008fea000383ffff */
[----:B------:R-:W-:Y:S05]  /*1ca20*/  BRA `(.L_x_508) ;  /* 0xfffffef000a47947 */ /* 0x000fea000383ffff */
.L_x_516:
[----:B-1----:R1:W2:Y:S02]  /*1ca30*/  SYNCS.PHASECHK.TRANS64.TRYWAIT P2, [R9+URZ+0x2d830], R6 ;  /* 0x02d83006090075a7 */ /* 0x0022a4000804017f */
[----:B--2---:R-:W-:Y:S05]  /*1ca40*/  @!P2 NANOSLEEP.SYNCS 0x989680 ;  /* 0x009896800000a95d */ /* 0x004fea0003900000 */
[----:B------:R-:W2:Y:S02]  /*1ca50*/  @!P2 SYNCS.PHASECHK.TRANS64 P2, [R9+URZ+0x2d830], R6 ;  /* 0x02d830060900a5a7 */ /* 0x000ea4000804007f */
[----:B--2---:R-:W-:Y:S05]  /*1ca60*/  @!P2 BRA `(.L_x_516) ;  /* 0xfffffffc00f0a947 */ /* 0x004fea000383ffff */
[----:B------:R-:W-:Y:S05]  /*1ca70*/  BRA `(.L_x_515) ;  /* 0xffffff1c00ec7947 */ /* 0x000fea000383ffff */
.L_x_520:
[----:B-1----:R1:W2:Y:S02]  /*1ca80*/  SYNCS.PHASECHK.TRANS64.TRYWAIT P1, [R9+URZ+0x2d850], R6 ;  /* 0x02d85006090075a7 */ /* 0x0022a4000802017f */
[----:B--2---:R-:W-:Y:S05]  /*1ca90*/  @!P1 NANOSLEEP.SYNCS 0x989680 ;  /* 0x009896800000995d */ /* 0x004fea0003900000 */
[----:B------:R-:W2:Y:S02]  /*1caa0*/  @!P1 SYNCS.PHASECHK.TRANS64 P1, [R9+URZ+0x2d850], R6 ;  /* 0x02d85006090095a7 */ /* 0x000ea4000802007f */
[----:B--2---:R-:W-:Y:S05]  /*1cab0*/  @!P1 BRA `(.L_x_520) ;  /* 0xfffffffc00f09947 */ /* 0x004fea000383ffff */
[----:B------:R-:W-:Y:S05]  /*1cac0*/  BRA `(.L_x_517) ;  /* 0xffffff2400147947 */ /* 0x000fea000383ffff */
.L_x_527:
[----:B-1----:R1:W2:Y:S02]  /*1cad0*/  SYNCS.PHASECHK.TRANS64.TRYWAIT P1, [R5+URZ+0x2d850], R0 ;  /* 0x02d85000050075a7 */ /* 0x0022a4000802017f */
[----:B--2---:R-:W-:Y:S05]  /*1cae0*/  @!P1 NANOSLEEP.SYNCS 0x989680 ;  /* 0x009896800000995d */ /* 0x004fea0003900000 */
[----:B------:R-:W2:Y:S02]  /*1caf0*/  @!P1 SYNCS.PHASECHK.TRANS64 P1, [R5+URZ+0x2d850], R0 ;  /* 0x02d85000050095a7 */ /* 0x000ea4000802007f */
[----:B--2---:R-:W-:Y:S05]  /*1cb00*/  @!P1 BRA `(.L_x_527) ;  /* 0xfffffffc00f09947 */ /* 0x004fea000383ffff */
[----:B------:R-:W-:Y:S05]  /*1cb10*/  BRA `(.L_x_526) ;  /* 0xffffff4c00107947 */ /* 0x000fea000383ffff */
.L_x_533:
[----:B------:R-:W-:Y:S02]  /*1cb20*/  IMAD.MOV.U32 R13, RZ, RZ, R9 ;  /* 0x000000ffff0d7224 */ /* 0x000fe400078e0009 */
[----:B------:R-:W-:Y:S02]  /*1cb30*/  IMAD.MOV.U32 R12, RZ, RZ, RZ ;  /* 0x000000ffff0c7224 */ /* 0x000fe400078e00ff */
[----:B------:R-:W-:Y:S02]  /*1cb40*/  IMAD.MOV.U32 R11, RZ, RZ, 0x1c1f ;  /* 0x00001c1fff0b7424 */ /* 0x000fe400078e00ff */
[----:B------:R-:W-:-:S07]  /*1cb50*/  IMAD.MOV.U32 R15, RZ, RZ, -0x1 ;  /* 0xffffffffff0f7424 */ /* 0x000fce00078e00ff */
[----:B-----5:R-:W-:Y:S05]  /*1cb60*/  WARPSYNC.COLLECTIVE R15, `(.L_x_705) ;  /* 0x000000000f087348 */ /* 0x020fea0003c00000 */
[----:B------:R0:W1:Y:S02]  /*1cb70*/  SHFL.IDX P6, R14, R13, R12, R11 ;  /* 0x0000000c0d0e7389 */ /* 0x00006400000c000b */
[----:B01---5:R-:W-:Y:S01]  /*1cb80*/  ENDCOLLECTIVE ;  /* 0x000000000000791b */ /* 0x023fe20003800000 */
.L_x_705:
[----:B------:R-:W-:Y:S02]  /*1cb90*/  IMAD.MOV.U32 R13, RZ, RZ, R0 ;  /* 0x000000ffff0d7224 */ /* 0x000fe400078e0000 */
[----:B------:R-:W-:-:S07]  /*1cba0*/  IMAD.MOV.U32 R3, RZ, RZ, R14 ;  /* 0x000000ffff037224 */ /* 0x000fce00078e000e */
[----:B------:R-:W-:Y:S05]  /*1cbb0*/  WARPSYNC.COLLECTIVE R15, `(.L_x_706) ;  /* 0x000000000f087348 */ /* 0x000fea0003c00000 */
[----:B------:R0:W1:Y:S02]  /*1cbc0*/  SHFL.IDX P6, R14, R13, R12, R11 ;  /* 0x0000000c0d0e7389 */ /* 0x00006400000c000b */
[----:B01----:R-:W-:Y:S01]  /*1cbd0*/  ENDCOLLECTIVE ;  /* 0x000000000000791b */ /* 0x003fe20003800000 */
.L_x_706:
[----:B------:R-:W-:Y:S05]  /*1cbe0*/  BRA `(.L_x_707) ;  /* 0xffffff6400e87947 */ /* 0x000fea000383ffff */
.L_x_536:
[----:B------:R-:W-:Y:S01]  /*1cbf0*/  BSSY B1, `(.L_x_708) ;  /* 0x0000008000017945 */ /* 0x000fe20003800000 */
[----:B---3--:R-:W-:Y:S01]  /*1cc00*/  MOV R13, R9 ;  /* 0x00000009000d7202 */ /* 0x008fe20000000f00 */
[----:B------:R-:W-:Y:S02]  /*1cc10*/  IMAD.MOV.U32 R12, RZ, RZ, 0x1 ;  /* 0x00000001ff0c7424 */ /* 0x000fe400078e00ff */
[----:B------:R-:W-:Y:S02]  /*1cc20*/  IMAD.MOV.U32 R11, RZ, RZ, 0x1c1f ;  /* 0x00001c1fff0b7424 */ /* 0x000fe400078e00ff */
[----:B------:R-:W-:-:S07]  /*1cc30*/  IMAD.MOV.U32 R15, RZ, RZ, -0x1 ;  /* 0xffffffffff0f7424 */ /* 0x000fce00078e00ff */
[----:B012--5:R-:W-:Y:S05]  /*1cc40*/  WARPSYNC.COLLECTIVE R15, `(.L_x_709) ;  /* 0x000000000f087348 */ /* 0x027fea0003c00000 */
[----:B--2---:R2:W3:Y:S02]  /*1cc50*/  SHFL.IDX P6, R14, R13, R12, R11 ;  /* 0x0000000c0d0e7389 */ /* 0x0044e400000c000b */
[----:B0123-5:R-:W-:Y:S01]  /*1cc60*/  ENDCOLLECTIVE ;  /* 0x000000000000791b */ /* 0x02ffe20003800000 */
.L_x_709:
[----:B------:R-:W-:Y:S05]  /*1cc70*/  BSYNC B1 ;  /* 0x0000000000017941 */ /* 0x000fea0003800000 */
.L_x_708:
[----:B------:R-:W-:Y:S02]  /*1cc80*/  IMAD.MOV.U32 R13, RZ, RZ, R0 ;  /* 0x000000ffff0d7224 */ /* 0x000fe400078e0000 */
[----:B------:R-:W-:Y:S02]  /*1cc90*/  IMAD.MOV.U32 R12, RZ, RZ, 0x1 ;  /* 0x00000001ff0c7424 */ /* 0x000fe400078e00ff */
[----:B------:R-:W-:Y:S02]  /*1cca0*/  IMAD.MOV.U32 R11, RZ, RZ, 0x1c1f ;  /* 0x00001c1fff0b7424 */ /* 0x000fe400078e00ff */
[----:B------:R-:W-:Y:S02]  /*1ccb0*/  IMAD.MOV.U32 R15, RZ, RZ, -0x1 ;  /* 0xffffffffff0f7424 */ /* 0x000fe400078e00ff */
[----:B------:R-:W-:-:S07]  /*1ccc0*/  IMAD.MOV.U32 R3, RZ, RZ, R14 ;  /* 0x000000ffff037224 */ /* 0x000fce00078e000e */
[----:B------:R-:W-:Y:S05]  /*1ccd0*/  WARPSYNC.COLLECTIVE R15, `(.L_x_710) ;  /* 0x000000000f087348 */ /* 0x000fea0003c00000 */
[----:B------:R0:W1:Y:S02]  /*1cce0*/  SHFL.IDX P6, R14, R13, R12, R11 ;  /* 0x0000000c0d0e7389 */ /* 0x00006400000c000b */
[----:B01----:R-:W-:Y:S01]  /*1ccf0*/  ENDCOLLECTIVE ;  /* 0x000000000000791b */ /* 0x003fe20003800000 */
.L_x_710:
[----:B------:R-:W-:Y:S05]  /*1cd00*/  BRA `(.L_x_711) ;  /* 0xffffff6400f87947 */ /* 0x000fea000383ffff */
.L_x_538:
[----:B------:R-:W-:Y:S02]  /*1cd10*/  IMAD.MOV.U32 R13, RZ, RZ, R24 ;  /* 0x000000ffff0d7224 */ /* 0x000fe400078e0018 */
[----:B------:R-:W-:Y:S02]  /*1cd20*/  IMAD.MOV.U32 R12, RZ, RZ, RZ ;  /* 0x000000ffff0c7224 */ /* 0x000fe400078e00ff */
[----:B------:R-:W-:Y:S02]  /*1cd30*/  IMAD.MOV.U32 R11, RZ, RZ, 0x1c1f ;  /* 0x00001c1fff0b7424 */ /* 0x000fe400078e00ff */
[----:B------:R-:W-:-:S07]  /*1cd40*/  IMAD.MOV.U32 R15, RZ, RZ, -0x1 ;  /* 0xffffffffff0f7424 */ /* 0x000fce00078e00ff */
[----:B------:R-:W-:Y:S05]  /*1cd50*/  WARPSYNC.COLLECTIVE R15, `(.L_x_712) ;  /* 0x000000000f087348 */ /* 0x000fea0003c00000 */
[----:B------:R0:W1:Y:S02]  /*1cd60*/  SHFL.IDX P6, R14, R13, R12, R11 ;  /* 0x0000000c0d0e7389 */ /* 0x00006400000c000b */
[----:B01----:R-:W-:Y:S01]  /*1cd70*/  ENDCOLLECTIVE ;  /* 0x000000000000791b */ /* 0x003fe20003800000 */
.L_x_712:
[----:B------:R-:W-:Y:S02]  /*1cd80*/  IMAD.MOV.U32 R13, RZ, RZ, R0 ;  /* 0x000000ffff0d7224 */ /* 0x000fe400078e0000 */
[----:B------:R-:W-:-:S07]  /*1cd90*/  IMAD.MOV.U32 R3, RZ, RZ, R14 ;  /* 0x000000ffff037224 */ /* 0x000fce00078e000e */
[----:B------:R-:W-:Y:S05]  /*1cda0*/  WARPSYNC.COLLECTIVE R15, `(.L_x_713) ;  /* 0x000000000f087348 */ /* 0x000fea0003c00000 */
[----:B------:R0:W1:Y:S02]  /*1cdb0*/  SHFL.IDX P6, R14, R13, R12, R11 ;  /* 0x0000000c0d0e7389 */ /* 0x00006400000c000b */
[----:B01----:R-:W-:Y:S01]  /*1cdc0*/  ENDCOLLECTIVE ;  /* 0x000000000000791b */ /* 0x003fe20003800000 */
.L_x_713:
[----:B------:R-:W-:Y:S05]  /*1cdd0*/  BRA `(.L_x_714) ;  /* 0xffffff6800c47947 */ /* 0x000fea000383ffff */
.L_x_541:
[----:B------:R-:W-:Y:S01]  /*1cde0*/  BSSY B1, `(.L_x_715) ;  /* 0x0000008000017945 */ /* 0x000fe20003800000 */
[----:B---3--:R-:W-:Y:S02]  /*1cdf0*/  IMAD.MOV.U32 R13, RZ, RZ, R24 ;  /* 0x000000ffff0d7224 */ /* 0x008fe400078e0018 */
[----:B------:R-:W-:Y:S02]  /*1ce00*/  IMAD.MOV.U32 R12, RZ, RZ, 0x1 ;  /* 0x00000001ff0c7424 */ /* 0x000fe400078e00ff */
[----:B------:R-:W-:Y:S02]  /*1ce10*/  IMAD.MOV.U32 R11, RZ, RZ, 0x1c1f ;  /* 0x00001c1fff0b7424 */ /* 0x000fe400078e00ff */
[----:B------:R-:W-:-:S07]  /*1ce20*/  IMAD.MOV.U32 R15, RZ, RZ, -0x1 ;  /* 0xffffffffff0f7424 */ /* 0x000fce00078e00ff */
[----:B012---:R-:W-:Y:S05]  /*1ce30*/  WARPSYNC.COLLECTIVE R15, `(.L_x_716) ;  /* 0x000000000f087348 */ /* 0x007fea0003c00000 */
[----:B--2---:R2:W3:Y:S02]  /*1ce40*/  SHFL.IDX P6, R14, R13, R12, R11 ;  /* 0x0000000c0d0e7389 */ /* 0x0044e400000c000b */
[----:B0123--:R-:W-:Y:S01]  /*1ce50*/  ENDCOLLECTIVE ;  /* 0x000000000000791b */ /* 0x00ffe20003800000 */
.L_x_716:
[----:B------:R-:W-:Y:S05]  /*1ce60*/  BSYNC B1 ;  /* 0x0000000000017941 */ /* 0x000fea0003800000 */
.L_x_715:
        /* <DEDUP_REMOVED lines=8> */
.L_x_717:
[----:B------:R-:W-:Y:S05]  /*1cef0*/  BRA `(.L_x_718) ;  /* 0xffffff6c00c07947 */ /* 0x000fea000383ffff */
.L_x_545:
[----:B------:R-:W-:Y:S02]  /*1cf00*/  IMAD.MOV.U32 R13, RZ, RZ, R4 ;  /* 0x000000ffff0d7224 */ /* 0x000fe400078e0004 */
[----:B------:R-:W-:Y:S02]  /*1cf10*/  IMAD.MOV.U32 R12, RZ, RZ, RZ ;  /* 0x000000ffff0c7224 */ /* 0x000fe400078e00ff */
[----:B------:R-:W-:Y:S02]  /*1cf20*/  IMAD.MOV.U32 R11, RZ, RZ, 0x1c1f ;  /* 0x00001c1fff0b7424 */ /* 0x000fe400078e00ff */
[----:B------:R-:W-:-:S07]  /*1cf30*/  IMAD.MOV.U32 R15, RZ, RZ, -0x1 ;  /* 0xffffffffff0f7424 */ /* 0x000fce00078e00ff */
[----:B-1----:R-:W-:Y:S05]  /*1cf40*/  WARPSYNC.COLLECTIVE R15, `(.L_x_719) ;  /* 0x000000000f087348 */ /* 0x002fea0003c00000 */
[----:B------:R0:W2:Y:S02]  /*1cf50*/  SHFL.IDX P6, R14, R13, R12, R11 ;  /* 0x0000000c0d0e7389 */ /* 0x0000a400000c000b */
[----:B012---:R-:W-:Y:S01]  /*1cf60*/  ENDCOLLECTIVE ;  /* 0x000000000000791b */ /* 0x007fe20003800000 */
.L_x_719:
[----:B------:R-:W-:Y:S02]  /*1cf70*/  IMAD.MOV.U32 R13, RZ, RZ, R0 ;  /* 0x000000ffff0d7224 */ /* 0x000fe400078e0000 */
[----:B------:R-:W-:-:S07]  /*1cf80*/  IMAD.MOV.U32 R3, RZ, RZ, R14 ;  /* 0x000000ffff037224 */ /* 0x000fce00078e000e */
[----:B------:R-:W-:Y:S05]  /*1cf90*/  WARPSYNC.COLLECTIVE R15, `(.L_x_720) ;  /* 0x000000000f087348 */ /* 0x000fea0003c00000 */
[----:B------:R0:W1:Y:S02]  /*1cfa0*/  SHFL.IDX P6, R14, R13, R12, R11 ;  /* 0x0000000c0d0e7389 */ /* 0x00006400000c000b */
[----:B01----:R-:W-:Y:S01]  /*1cfb0*/  ENDCOLLECTIVE ;  /* 0x000000000000791b */ /* 0x003fe20003800000 */
.L_x_720:
[----:B------:R-:W-:Y:S05]  /*1cfc0*/  BRA `(.L_x_721) ;  /* 0xffffff7800fc7947 */ /* 0x000fea000383ffff */
.L_x_548:
[----:B------:R-:W-:Y:S01]  /*1cfd0*/  BSSY B1, `(.L_x_722) ;  /* 0x0000008000017945 */ /* 0x000fe20003800000 */
[----:B----4-:R-:W-:Y:S01]  /*1cfe0*/  IMAD.MOV.U32 R13, RZ, RZ, R4 ;  /* 0x000000ffff0d7224 */ /* 0x010fe200078e0004 */
[----:B------:R-:W-:Y:S01]  /*1cff0*/  MOV R12, 0x1 ;  /* 0x00000001000c7802 */ /* 0x000fe20000000f00 */
[----:B------:R-:W-:Y:S02]  /*1d000*/  IMAD.MOV.U32 R11, RZ, RZ, 0x1c1f ;  /* 0x00001c1fff0b7424 */ /* 0x000fe400078e00ff */
[----:B------:R-:W-:-:S07]  /*1d010*/  IMAD.MOV.U32 R15, RZ, RZ, -0x1 ;  /* 0xffffffffff0f7424 */ /* 0x000fce00078e00ff */
[----:B0123--:R-:W-:Y:S05]  /*1d020*/  WARPSYNC.COLLECTIVE R15, `(.L_x_723) ;  /* 0x000000000f087348 */ /* 0x00ffea0003c00000 */
[----:B---3--:R3:W4:Y:S02]  /*1d030*/  SHFL.IDX P6, R14, R13, R12, R11 ;  /* 0x0000000c0d0e7389 */ /* 0x00872400000c000b */
[----:B01234-:R-:W-:Y:S01]  /*1d040*/  ENDCOLLECTIVE ;  /* 0x000000000000791b */ /* 0x01ffe20003800000 */
.L_x_723:
[----:B------:R-:W-:Y:S05]  /*1d050*/  BSYNC B1 ;  /* 0x0000000000017941 */ /* 0x000fea0003800000 */
.L_x_722:
        /* <DEDUP_REMOVED lines=8> */
.L_x_724:
[----:B------:R-:W-:Y:S05]  /*1d0e0*/  BRA `(.L_x_725) ;  /* 0xffffff7c00107947 */ /* 0x000fea000383ffff */
.L_x_565:
[----:B------:R-:W0:Y:S01]  /*1d0f0*/  S2R R6, SR_TID.X ;  /* 0x0000000000067919 */ /* 0x000e220000002100 */
[----:B------:R-:W-:Y:S01]  /*1d100*/  BSSY B1, `(.L_x_726) ;  /* 0x000000a000017945 */ /* 0x000fe20003800000 */
[----:B------:R-:W-:Y:S02]  /*1d110*/  IMAD.MOV.U32 R12, RZ, RZ, RZ ;  /* 0x000000ffff0c7224 */ /* 0x000fe400078e00ff */
[----:B------:R-:W-:Y:S02]  /*1d120*/  IMAD.MOV.U32 R11, RZ, RZ, 0x1f ;  /* 0x0000001fff0b7424 */ /* 0x000fe400078e00ff */
[----:B------:R-:W-:Y:S01]  /*1d130*/  IMAD.MOV.U32 R15, RZ, RZ, -0x1 ;  /* 0xffffffffff0f7424 */ /* 0x000fe200078e00ff */
[----:B0-----:R-:W-:-:S04]  /*1d140*/  SHF.R.U32.HI R6, RZ, 0x5, R6 ;  /* 0x00000005ff067819 */ /* 0x001fc80000011606 */
[----:B------:R-:W-:-:S05]  /*1d150*/  LOP3.LUT R6, R6, 0x3, RZ, 0xc0, !PT ;  /* 0x0000000306067812 */ /* 0x000fca00078ec0ff */
[----:B------:R-:W-:-:S07]  /*1d160*/  IMAD.MOV.U32 R13, RZ, RZ, R6 ;  /* 0x000000ffff0d7224 */ /* 0x000fce00078e0006 */
[----:B-1----:R-:W-:Y:S05]  /*1d170*/  WARPSYNC.COLLECTIVE R15, `(.L_x_727) ;  /* 0x000000000f087348 */ /* 0x002fea0003c00000 */
[----:B------:R0:W2:Y:S02]  /*1d180*/  SHFL.IDX P6, R14, R13, R12, R11 ;  /* 0x0000000c0d0e7389 */ /* 0x0000a400000c000b */
[----:B012---:R-:W-:Y:S01]  /*1d190*/  ENDCOLLECTIVE ;  /* 0x000000000000791b */ /* 0x007fe20003800000 */
.L_x_727:
[----:B------:R-:W-:Y:S05]  /*1d1a0*/  BSYNC B1 ;  /* 0x0000000000017941 */ /* 0x000fea0003800000 */
.L_x_726:
[----:B------:R-:W-:Y:S05]  /*1d1b0*/  BRA `(.L_x_728) ;  /* 0xffffff9000fc7947 */ /* 0x000fea000383ffff */
.L_x_567:
[----:B------:R-:W-:Y:S01]  /*1d1c0*/  BSSY B1, `(.L_x_729) ;  /* 0x0000006000017945 */ /* 0x000fe20003800000 */
[----:B------:R-:W-:-:S07]  /*1d1d0*/  IMAD.MOV.U32 R15, RZ, RZ, -0x1 ;  /* 0xffffffffff0f7424 */ /* 0x000fce00078e00ff */
[----:B01----:R-:W-:Y:S05]  /*1d1e0*/  WARPSYNC.COLLECTIVE R15, `(.L_x_730) ;  /* 0x000000000f0c7348 */ /* 0x003fea0003c00000 */
[----:B------:R-:W-:Y:S02]  /*1d1f0*/  ELECT P6, UR62, PT ;  /* 0x00000000003e782f */ /* 0x000fe400038c0000 */
[----:B------:R-:W-:Y:S01]  /*1d200*/  MOV R14, UR62 ;  /* 0x0000003e000e7c02 */ /* 0x000fe20008000f00 */
[----:B01----:R-:W-:Y:S10]  /*1d210*/  ENDCOLLECTIVE ;  /* 0x000000000000791b */ /* 0x003ff40003800000 */
.L_x_730:
[----:B------:R-:W-:Y:S05]  /*1d220*/  BSYNC B1 ;  /* 0x0000000000017941 */ /* 0x000fea0003800000 */
.L_x_729:
[----:B------:R-:W-:Y:S05]  /*1d230*/  BRA `(.L_x_566) ;  /* 0xffffff9000f47947 */ /* 0x000fea000383ffff */
.L_x_569:
[----:B0-----:R0:W2:Y:S02]  /*1d240*/  SYNCS.PHASECHK.TRANS64.TRYWAIT P0, [R16+URZ+0x2d820], R6 ;  /* 0x02d82006100075a7 */ /* 0x0010a4000800017f */
[----:B--2---:R-:W-:Y:S05]  /*1d250*/  @!P0 NANOSLEEP.SYNCS 0x989680 ;  /* 0x009896800000895d */ /* 0x004fea0003900000 */
[----:B------:R-:W2:Y:S02]  /*1d260*/  @!P0 SYNCS.PHASECHK.TRANS64 P0, [R16+URZ+0x2d820], R6 ;  /* 0x02d82006100085a7 */ /* 0x000ea4000800007f */
[----:B--2---:R-:W-:Y:S05]  /*1d270*/  @!P0 BRA `(.L_x_569) ;  /* 0xfffffffc00f08947 */ /* 0x004fea000383ffff */
[----:B------:R-:W-:Y:S05]  /*1d280*/  BRA `(.L_x_731) ;  /* 0xffffff9400047947 */ /* 0x000fea000383ffff */
.L_x_573:
[----:B-1----:R1:W2:Y:S02]  /*1d290*/  SYNCS.PHASECHK.TRANS64.TRYWAIT P0, [R9+URZ+0x2d8a0], R11 ;  /* 0x02d8a00b090075a7 */ /* 0x0022a4000800017f */
[----:B--2---:R-:W-:Y:S05]  /*1d2a0*/  @!P0 NANOSLEEP.SYNCS 0x989680 ;  /* 0x009896800000895d */ /* 0x004fea0003900000 */
[----:B------:R-:W2:Y:S02]  /*1d2b0*/  @!P0 SYNCS.PHASECHK.TRANS64 P0, [R9+URZ+0x2d8a0], R11 ;  /* 0x02d8a00b090085a7 */ /* 0x000ea4000800007f */
[----:B--2---:R-:W-:Y:S05]  /*1d2c0*/  @!P0 BRA `(.L_x_573) ;  /* 0xfffffffc00f08947 */ /* 0x004fea000383ffff */
[----:B------:R-:W-:Y:S05]  /*1d2d0*/  BRA `(.L_x_732) ;  /* 0xffffff9400207947 */ /* 0x000fea000383ffff */
.L_x_580:
[----:B0-----:R0:W2:Y:S02]  /*1d2e0*/  SYNCS.PHASECHK.TRANS64.TRYWAIT P0, [R9+URZ+0x2d8c0], R11 ;  /* 0x02d8c00b090075a7 */ /* 0x0010a4000800017f */
[----:B--2---:R-:W-:Y:S05]  /*1d2f0*/  @!P0 NANOSLEEP.SYNCS 0x989680 ;  /* 0x009896800000895d */ /* 0x004fea0003900000 */
[----:B------:R-:W2:Y:S02]  /*1d300*/  @!P0 SYNCS.PHASECHK.TRANS64 P0, [R9+URZ+0x2d8c0], R11 ;  /* 0x02d8c00b090085a7 */ /* 0x000ea4000800007f */
[----:B--2---:R-:W-:Y:S05]  /*1d310*/  @!P0 BRA `(.L_x_580) ;  /* 0xfffffffc00f08947 */ /* 0x004fea000383ffff */
[----:B------:R-:W-:Y:S05]  /*1d320*/  BRA `(.L_x_733) ;  /* 0xffffff98001c7947 */ /* 0x000fea000383ffff */
.L_x_589:
[----:B0-----:R0:W1:Y:S02]  /*1d330*/  SYNCS.PHASECHK.TRANS64.TRYWAIT P2, [R9+URZ+0x2d8a0], R8 ;  /* 0x02d8a008090075a7 */ /* 0x001064000804017f */
[----:B-1----:R-:W-:Y:S05]  /*1d340*/  @!P2 NANOSLEEP.SYNCS 0x989680 ;  /* 0x009896800000a95d */ /* 0x002fea0003900000 */
[----:B------:R-:W1:Y:S02]  /*1d350*/  @!P2 SYNCS.PHASECHK.TRANS64 P2, [R9+URZ+0x2d8a0], R8 ;  /* 0x02d8a0080900a5a7 */ /* 0x000e64000804007f */
[----:B-1----:R-:W-:Y:S05]  /*1d360*/  @!P2 BRA `(.L_x_589) ;  /* 0xfffffffc00f0a947 */ /* 0x002fea000383ffff */
[----:B------:R-:W-:Y:S05]  /*1d370*/  BRA `(.L_x_734) ;  /* 0xffffff9c005c7947 */ /* 0x000fea000383ffff */
.L_x_596:
[----:B-1----:R1:W2:Y:S02]  /*1d380*/  SYNCS.PHASECHK.TRANS64.TRYWAIT P2, [R9+URZ+0x2d8c0], R8 ;  /* 0x02d8c008090075a7 */ /* 0x0022a4000804017f */
[----:B--2---:R-:W-:Y:S05]  /*1d390*/  @!P2 NANOSLEEP.SYNCS 0x989680 ;  /* 0x009896800000a95d */ /* 0x004fea0003900000 */
[----:B------:R-:W2:Y:S02]  /*1d3a0*/  @!P2 SYNCS.PHASECHK.TRANS64 P2, [R9+URZ+0x2d8c0], R8 ;  /* 0x02d8c0080900a5a7 */ /* 0x000ea4000804007f */
[----:B--2---:R-:W-:Y:S05]  /*1d3b0*/  @!P2 BRA `(.L_x_596) ;  /* 0xfffffffc00f0a947 */ /* 0x004fea000383ffff */
[----:B------:R-:W-:Y:S05]  /*1d3c0*/  BRA `(.L_x_735) ;  /* 0xffffffa000547947 */ /* 0x000fea000383ffff */
.L_x_613:
[----:B------:R-:W0:Y:S01]  /*1d3d0*/  S2R R20, SR_TID.X ;  /* 0x0000000000147919 */ /* 0x000e220000002100 */
[----:B------:R-:W-:Y:S01]  /*1d3e0*/  BSSY B0, `(.L_x_736) ;  /* 0x000000a000007945 */ /* 0x000fe20003800000 */
[----:B------:R-:W-:Y:S02]  /*1d3f0*/  IMAD.MOV.U32 R12, RZ, RZ, RZ ;  /* 0x000000ffff0c7224 */ /* 0x000fe400078e00ff */
[----:B------:R-:W-:Y:S01]  /*1d400*/  IMAD.MOV.U32 R15, RZ, RZ, -0x1 ;  /* 0xffffffffff0f7424 */ /* 0x000fe200078e00ff */
[----:B0-----:R-:W-:-:S04]  /*1d410*/  SHF.R.U32.HI R11, RZ, 0x5, R20 ;  /* 0x00000005ff0b7819 */ /* 0x001fc80000011614 */
[----:B------:R-:W-:-:S05]  /*1d420*/  LOP3.LUT R11, R11, 0x3, RZ, 0xc0, !PT ;  /* 0x000000030b0b7812 */ /* 0x000fca00078ec0ff */
[----:B------:R-:W-:Y:S02]  /*1d430*/  IMAD.MOV.U32 R13, RZ, RZ, R11 ;  /* 0x000000ffff0d7224 */ /* 0x000fe400078e000b */
[----:B------:R-:W-:-:S07]  /*1d440*/  IMAD.MOV.U32 R11, RZ, RZ, 0x1f ;  /* 0x0000001fff0b7424 */ /* 0x000fce00078e00ff */
[----:B-----5:R-:W-:Y:S05]  /*1d450*/  WARPSYNC.COLLECTIVE R15, `(.L_x_737) ;  /* 0x000000000f087348 */ /* 0x020fea0003c00000 */
[----:B------:R0:W1:Y:S02]  /*1d460*/  SHFL.IDX P6, R14, R13, R12, R11 ;  /* 0x0000000c0d0e7389 */ /* 0x00006400000c000b */
[----:B01---5:R-:W-:Y:S01]  /*1d470*/  ENDCOLLECTIVE ;  /* 0x000000000000791b */ /* 0x023fe20003800000 */
.L_x_737:
[----:B------:R-:W-:Y:S05]  /*1d480*/  BSYNC B0 ;  /* 0x0000000000007941 */ /* 0x000fea0003800000 */
.L_x_736:
[----:B------:R-:W-:Y:S05]  /*1d490*/  BRA `(.L_x_738) ;  /* 0xffffffb000147947 */ /* 0x000fea000383ffff */
.L_x_616:
[----:B0-----:R0:W1:Y:S02]  /*1d4a0*/  SYNCS.PHASECHK.TRANS64.TRYWAIT P0, [R0+URZ+0x2d840], R5 ;  /* 0x02d84005000075a7 */ /* 0x001064000800017f */
[----:B-1----:R-:W-:Y:S05]  /*1d4b0*/  @!P0 NANOSLEEP.SYNCS 0x989680 ;  /* 0x009896800000895d */ /* 0x002fea0003900000 */
[----:B------:R-:W1:Y:S02]  /*1d4c0*/  @!P0 SYNCS.PHASECHK.TRANS64 P0, [R0+URZ+0x2d840], R5 ;  /* 0x02d84005000085a7 */ /* 0x000e64000800007f */
[----:B-1----:R-:W-:Y:S05]  /*1d4d0*/  @!P0 BRA `(.L_x_616) ;  /* 0xfffffffc00f08947 */ /* 0x002fea000383ffff */
[----:B------:R-:W-:Y:S05]  /*1d4e0*/  BRA `(.L_x_739) ;  /* 0xffffffb000687947 */ /* 0x000fea000383ffff */
.L_x_617:
        /* <DEDUP_REMOVED lines=8> */
.L_x_741:
[----:B------:R-:W-:Y:S05]  /*1d570*/  BSYNC B0 ;  /* 0x0000000000007941 */ /* 0x000fea0003800000 */
.L_x_740:
        /* <DEDUP_REMOVED lines=8> */
.L_x_742:
[----:B------:R-:W-:Y:S02]  /*1d600*/  IMAD.MOV.U32 R13, RZ, RZ, R7 ;  /* 0x000000ffff0d7224 */ /* 0x000fe400078e0007 */
[----:B------:R-:W-:Y:S02]  /*1d610*/  IMAD.MOV.U32 R12, RZ, RZ, 0x1 ;  /* 0x00000001ff0c7424 */ /* 0x000fe400078e00ff */
[----:B------:R-:W-:-:S07]  /*1d620*/  IMAD.MOV.U32 R4, RZ, RZ, R14 ;  /* 0x000000ffff047224 */ /* 0x000fce00078e000e */
[----:B------:R-:W-:Y:S05]  /*1d630*/  WARPSYNC.COLLECTIVE R15, `(.L_x_743) ;  /* 0x000000000f087348 */ /* 0x000fea0003c00000 */
[----:B------:R0:W1:Y:S02]  /*1d640*/  SHFL.IDX P6, R14, R13, R12, R11 ;  /* 0x0000000c0d0e7389 */ /* 0x00006400000c000b */
[----:B01----:R-:W-:Y:S01]  /*1d650*/  ENDCOLLECTIVE ;  /* 0x000000000000791b */ /* 0x003fe20003800000 */
.L_x_743:
[----:B------:R-:W-:-:S05]  /*1d660*/  @P0 LEA R5, P1, R9, R4, 0x1 ;  /* 0x0000000409050211 */ /* 0x000fca00078208ff */
[----:B------:R-:W-:Y:S01]  /*1d670*/  @P0 IMAD.X R4, RZ, RZ, R6, P1 ;  /* 0x000000ffff040224 */ /* 0x000fe200008e0606 */
[----:B------:R-:W-:Y:S01]  /*1d680*/  ISETP.GE.AND P1, PT, R3, 0x21, PT ;  /* 0x000000210300780c */ /* 0x000fe20003f26270 */
[----:B------:R-:W-:-:S03]  /*1d690*/  @P0 IMAD R6, R8, 0x2, R16 ;  /* 0x0000000208060824 */ /* 0x000fc600078e0210 */
        /* <DEDUP_REMOVED lines=10> */
[----:B0-----:R-:W-:-:S07]  /*1d740*/  MOV R6, R14 ;  /* 0x0000000e00067202 */ /* 0x001fce0000000f00 */
[----:B------:R-:W-:Y:S05]  /*1d750*/  WARPSYNC.COLLECTIVE R15, `(.L_x_744) ;  /* 0x000000000f087348 */ /* 0x000fea0003c00000 */
[----:B------:R0:W1:Y:S02]  /*1d760*/  SHFL.IDX P6, R14, R13, R12, R11 ;  /* 0x0000000c0d0e7389 */ /* 0x00006400000c000b */
[----:B01----:R-:W-:Y:S01]  /*1d770*/  ENDCOLLECTIVE ;  /* 0x000000000000791b */ /* 0x003fe20003800000 */
.L_x_744:
[----:B------:R-:W-:Y:S02]  /*1d780*/  IMAD.MOV.U32 R13, RZ, RZ, R7 ;  /* 0x000000ffff0d7224 */ /* 0x000fe400078e0007 */
[----:B------:R-:W-:Y:S02]  /*1d790*/  IMAD.MOV.U32 R12, RZ, RZ, 0x2 ;  /* 0x00000002ff0c7424 */ /* 0x000fe400078e00ff */
[----:B------:R-:W-:-:S07]  /*1d7a0*/  IMAD.MOV.U32 R4, RZ, RZ, R14 ;  /* 0x000000ffff047224 */ /* 0x000fce00078e000e */
[----:B------:R-:W-:Y:S05]  /*1d7b0*/  WARPSYNC.COLLECTIVE R15, `(.L_x_745) ;  /* 0x000000000f087348 */ /* 0x000fea0003c00000 */
[----:B------:R0:W1:Y:S02]  /*1d7c0*/  SHFL.IDX P6, R14, R13, R12, R11 ;  /* 0x0000000c0d0e7389 */ /* 0x00006400000c000b */
[----:B01----:R-:W-:Y:S01]  /*1d7d0*/  ENDCOLLECTIVE ;  /* 0x000000000000791b */ /* 0x003fe20003800000 */
.L_x_745:
[----:B------:R-:W-:-:S05]  /*1d7e0*/  @P1 LEA R5, P0, R9, R4, 0x1 ;  /* 0x0000000409051211 */ /* 0x000fca00078008ff */
[----:B------:R-:W-:Y:S02]  /*1d7f0*/  @P1 IMAD.X R4, RZ, RZ, R6, P0 ;  /* 0x000000ffff041224 */ /* 0x000fe400000e0606 */
        /* <DEDUP_REMOVED lines=16> */
.L_x_746:
[----:B------:R-:W-:Y:S02]  /*1d900*/  IMAD.MOV.U32 R13, RZ, RZ, R7 ;  /* 0x000000ffff0d7224 */ /* 0x000fe400078e0007 */
[----:B------:R-:W-:Y:S02]  /*1d910*/  IMAD.MOV.U32 R12, RZ, RZ, 0x3 ;  /* 0x00000003ff0c7424 */ /* 0x000fe400078e00ff */
[----:B------:R-:W-:-:S07]  /*1d920*/  IMAD.MOV.U32 R4, RZ, RZ, R14 ;  /* 0x000000ffff047224 */ /* 0x000fce00078e000e */
[----:B------:R-:W-:Y:S05]  /*1d930*/  WARPSYNC.COLLECTIVE R15, `(.L_x_747) ;  /* 0x000000000f087348 */ /* 0x000fea0003c00000 */
[----:B------:R0:W1:Y:S02]  /*1d940*/  SHFL.IDX P6, R14, R13, R12, R11 ;  /* 0x0000000c0d0e7389 */ /* 0x00006400000c000b */
[----:B01----:R-:W-:Y:S01]  /*1d950*/  ENDCOLLECTIVE ;  /* 0x000000000000791b */ /* 0x003fe20003800000 */
.L_x_747:
[----:B------:R-:W-:-:S05]  /*1d960*/  @P1 LEA R5, P0, R9, R4, 0x1 ;  /* 0x0000000409051211 */ /* 0x000fca00078008ff */
[----:B------:R-:W-:Y:S02]  /*1d970*/  @P1 IMAD.X R4, RZ, RZ, R6, P0 ;  /* 0x000000ffff041224 */ /* 0x000fe400000e0606 */
[----:B------:R-:W-:-:S03]  /*1d980*/  @P1 IMAD R6, R8, 0x2, R16 ;  /* 0x0000000208061824 */ /* 0x000fc600078e0210 */
        /* <DEDUP_REMOVED lines=8> */
.L_x_748:
        /* <DEDUP_REMOVED lines=8> */
.L_x_622:
[----:B------:R-:W-:Y:S02]  /*1da90*/  IMAD.MOV.U32 R13, RZ, RZ, R4 ;  /* 0x000000ffff0d7224 */ /* 0x000fe400078e0004 */
[----:B------:R-:W-:Y:S02]  /*1daa0*/  IMAD.MOV.U32 R12, RZ, RZ, RZ ;  /* 0x000000ffff0c7224 */ /* 0x000fe400078e00ff */
[----:B------:R-:W-:Y:S02]  /*1dab0*/  IMAD.MOV.U32 R11, RZ, RZ, 0x1c1f ;  /* 0x00001c1fff0b7424 */ /* 0x000fe400078e00ff */
[----:B------:R-:W-:Y:S02]  /*1dac0*/  IMAD.MOV.U32 R15, RZ, RZ, -0x1 ;  /* 0xffffffffff0f7424 */ /* 0x000fe400078e00ff */
[----:B-----5:R-:W-:Y:S02]  /*1dad0*/  IMAD R0, R21, R9, RZ ;  /* 0x0000000915007224 */ /* 0x020fe400078e02ff */
[----:B------:R-:W-:-:S07]  /*1dae0*/  IMAD R25, R25, 0xc0, R20 ;  /* 0x000000c019197824 */ /* 0x000fce00078e0214 */
[----:B------:R-:W-:Y:S05]  /*1daf0*/  WARPSYNC.COLLECTIVE R15, `(.L_x_750) ;  /* 0x000000000f087348 */ /* 0x000fea0003c00000 */
[----:B------:R0:W1:Y:S02]  /*1db00*/  SHFL.IDX P6, R14, R13, R12, R11 ;  /* 0x0000000c0d0e7389 */ /* 0x00006400000c000b */
[----:B01----:R-:W-:Y:S01]  /*1db10*/  ENDCOLLECTIVE ;  /* 0x000000000000791b */ /* 0x003fe20003800000 */
.L_x_750:
[C---:B------:R-:W-:Y:S01]  /*1db20*/  VIADD R9, R25.reuse, 0x20 ;  /* 0x0000002019097836 */ /* 0x040fe20000000000 */
[----:B------:R-:W-:Y:S01]  /*1db30*/  ISETP.GE.AND P3, PT, R25, R0, PT ;  /* 0x000000001900720c */ /* 0x000fe20003f66270 */
[----:B------:R-:W-:Y:S02]  /*1db40*/  IMAD.MOV.U32 R13, RZ, RZ, R5 ;  /* 0x000000ffff0d7224 */ /* 0x000fe400078e0005 */
[----:B------:R-:W-:-:S10]  /*1db50*/  IMAD.MOV.U32 R2, RZ, RZ, R14 ;  /* 0x000000ffff027224 */ /* 0x000fd400078e000e */
[----:B------:R-:W-:Y:S05]  /*1db60*/  WARPSYNC.COLLECTIVE R15, `(.L_x_751) ;  /* 0x000000000f087348 */ /* 0x000fea0003c00000 */
[----:B------:R0:W1:Y:S02]  /*1db70*/  SHFL.IDX P6, R14, R13, R12, R11 ;  /* 0x0000000c0d0e7389 */ /* 0x00006400000c000b */
[----:B01----:R-:W-:Y:S01]  /*1db80*/  ENDCOLLECTIVE ;  /* 0x000000000000791b */ /* 0x003fe20003800000 */
.L_x_751:
[----:B------:R-:W-:Y:S02]  /*1db90*/  IMAD.MOV.U32 R13, RZ, RZ, R4 ;  /* 0x000000ffff0d7224 */ /* 0x000fe400078e0004 */
[----:B------:R-:W-:Y:S02]  /*1dba0*/  IMAD.MOV.U32 R12, RZ, RZ, 0x1 ;  /* 0x00000001ff0c7424 */ /* 0x000fe400078e00ff */
[----:B------:R-:W-:-:S07]  /*1dbb0*/  IMAD.MOV.U32 R3, RZ, RZ, R14 ;  /* 0x000000ffff037224 */ /* 0x000fce00078e000e */
[----:B------:R-:W-:Y:S05]  /*1dbc0*/  WARPSYNC.COLLECTIVE R15, `(.L_x_752) ;  /* 0x000000000f087348 */ /* 0x000fea0003c00000 */
[----:B------:R0:W1:Y:S02]  /*1dbd0*/  SHFL.IDX P6, R14, R13, R12, R11 ;  /* 0x0000000c0d0e7389 */ /* 0x00006400000c000b */
[----:B01----:R-:W-:Y:S01]  /*1dbe0*/  ENDCOLLECTIVE ;  /* 0x000000000000791b */ /* 0x003fe20003800000 */
.L_x_752:
[----:B------:R-:W-:-:S05]  /*1dbf0*/  @!P3 LEA R3, P4, R10, R3, 0x1 ;  /* 0x000000030a03b211 */ /* 0x000fca00078808ff */
[----:B------:R-:W-:-:S05]  /*1dc00*/  @!P3 IMAD.X R2, RZ, RZ, R2, P4 ;  /* 0x000000ffff02b224 */ /* 0x000fca00020e0602 */
[----:B------:R-:W-:Y:S01]  /*1dc10*/  @!P3 LOP3.LUT R3, R3, R2, RZ, 0x3c, !PT ;  /* 0x000000020303b212 */ /* 0x000fe200078e3cff */
[----:B------:R-:W-:-:S03]  /*1dc20*/  IMAD.MOV.U32 R13, RZ, RZ, R5 ;  /* 0x000000ffff0d7224 */ /* 0x000fc600078e0005 */
[----:B------:R-:W-:-:S04]  /*1dc30*/  @!P3 LOP3.LUT R2, R3, R2, RZ, 0x3c, !PT ;  /* 0x000000020302b212 */ /* 0x000fc800078e3cff */
[----:B------:R-:W-:-:S05]  /*1dc40*/  @!P3 LOP3.LUT R3, R3, R2, RZ, 0x3c, !PT ;  /* 0x000000020303b212 */ /* 0x000fca00078e3cff */
[----:B------:R-:W-:Y:S01]  /*1dc50*/  @!PT LDS RZ, [RZ] ;  /* 0x00000000fffff984 */ /* 0x000fe20000000800 */
[----:B------:R-:W-:Y:S01]  /*1dc60*/  @!PT LDS RZ, [RZ] ;  /* 0x00000000fffff984 */ /* 0x000fe20000000800 */
[----:B------:R-:W-:Y:S01]  /*1dc70*/  @!PT LDS RZ, [RZ] ;  /* 0x00000000fffff984 */ /* 0x000fe20000000800 */
[----:B------:R-:W-:Y:S04]  /*1dc80*/  @!P3 LDGSTS.E.BYPASS.LTC128B.128 [R8+0xc400], desc[UR42][R2.64], !P0 ;  /* 0x0c4000000208bfae */ /* 0x000fe8000c101d6a */
[----:B------:R-:W-:Y:S04]  /*1dc90*/  @!P3 LDGSTS.E.BYPASS.LTC128B.128 [R8+0xf400], desc[UR42][R2.64+0x40], !P1 ;  /* 0x0f4000400208bfae */ /* 0x000fe8000c901d6a */
[----:B------:R0:W-:Y:S01]  /*1dca0*/  @!P3 LDGSTS.E.BYPASS.LTC128B.128 [R8+0x12400], desc[UR42][R2.64+0x80], !P2 ;  /* 0x124000800208bfae */ /* 0x0001e2000d101d6a */
[----:B------:R-:W-:Y:S01]  /*1dcb0*/  ISETP.GE.AND P3, PT, R9, R0, PT ;  /* 0x000000000900720c */ /* 0x000fe20003f66270 */
[----:B0-----:R-:W-:-:S12]  /*1dcc0*/  IMAD.MOV.U32 R2, RZ, RZ, R14 ;  /* 0x000000ffff027224 */ /* 0x001fd800078e000e */
[----:B------:R-:W-:Y:S05]  /*1dcd0*/  WARPSYNC.COLLECTIVE R15, `(.L_x_753) ;  /* 0x000000000f087348 */ /* 0x000fea0003c00000 */
[----:B------:R0:W1:Y:S02]  /*1dce0*/  SHFL.IDX P6, R14, R13, R12, R11 ;  /* 0x0000000c0d0e7389 */ /* 0x00006400000c000b */
[----:B01----:R-:W-:Y:S01]  /*1dcf0*/  ENDCOLLECTIVE ;  /* 0x000000000000791b */ /* 0x003fe20003800000 */
.L_x_753:
[----:B------:R-:W-:Y:S02]  /*1dd00*/  IMAD.MOV.U32 R13, RZ, RZ, R4 ;  /* 0x000000ffff0d7224 */ /* 0x000fe400078e0004 */
[----:B------:R-:W-:Y:S02]  /*1dd10*/  IMAD.MOV.U32 R12, RZ, RZ, 0x2 ;  /* 0x00000002ff0c7424 */ /* 0x000fe400078e00ff */
[----:B------:R-:W-:-:S07]  /*1dd20*/  IMAD.MOV.U32 R3, RZ, RZ, R14 ;  /* 0x000000ffff037224 */ /* 0x000fce00078e000e */
[----:B------:R-:W-:Y:S05]  /*1dd30*/  WARPSYNC.COLLECTIVE R15, `(.L_x_754) ;  /* 0x000000000f087348 */ /* 0x000fea0003c00000 */
[----:B------:R0:W1:Y:S02]  /*1dd40*/  SHFL.IDX P6, R14, R13, R12, R11 ;  /* 0x0000000c0d0e7389 */ /* 0x00006400000c000b */
[----:B01----:R-:W-:Y:S01]  /*1dd50*/  ENDCOLLECTIVE ;  /* 0x000000000000791b */ /* 0x003fe20003800000 */
.L_x_754:
[----:B------:R-:W-:-:S04]  /*1dd60*/  @!P3 LEA R3, P4, R10, R3, 0x1 ;  /* 0x000000030a03b211 */ /* 0x000fc800078808ff */
[----:B------:R-:W-:-:S04]  /*1dd70*/  @!P3 IADD3.X R2, RZ, R2, RZ, P4, !PT ;  /* 0x00000002ff02b210 */ /* 0x000fc800027fe4ff */
        /* <DEDUP_REMOVED lines=9> */
[----:B------:R0:W-:Y:S02]  /*1de10*/  @!P3 LDGSTS.E.BYPASS.LTC128B.128 [R8+0x12c00], desc[UR42][R2.64+0x80], !P2 ;  /* 0x12c000800208bfae */ /* 0x0001e4000d101d6a */
[----:B0-----:R-:W-:-:S05]  /*1de20*/  VIADD R2, R25, 0x40 ;  /* 0x0000004019027836 */ /* 0x001fca0000000000 */
[----:B------:R-:W-:Y:S01]  /*1de30*/  ISETP.GE.AND P3, PT, R2, R0, PT ;  /* 0x000000000200720c */ /* 0x000fe20003f66270 */
[----:B------:R-:W-:-:S12]  /*1de40*/  IMAD.MOV.U32 R2, RZ, RZ, R14 ;  /* 0x000000ffff027224 */ /* 0x000fd800078e000e */
[----:B------:R-:W-:Y:S05]  /*1de50*/  WARPSYNC.COLLECTIVE R15, `(.L_x_755) ;  /* 0x000000000f087348 */ /* 0x000fea0003c00000 */
[----:B------:R0:W1:Y:S02]  /*1de60*/  SHFL.IDX P6, R14, R13, R12, R11 ;  /* 0x0000000c0d0e7389 */ /* 0x00006400000c000b */
[----:B01----:R-:W-:Y:S01]  /*1de70*/  ENDCOLLECTIVE ;  /* 0x000000000000791b */ /* 0x003fe20003800000 */
.L_x_755:
[----:B------:R-:W-:Y:S02]  /*1de80*/  IMAD.MOV.U32 R13, RZ, RZ, R4 ;  /* 0x000000ffff0d7224 */ /* 0x000fe400078e0004 */
[----:B------:R-:W-:Y:S02]  /*1de90*/  IMAD.MOV.U32 R12, RZ, RZ, 0x3 ;  /* 0x00000003ff0c7424 */ /* 0x000fe400078e00ff */
[----:B------:R-:W-:-:S07]  /*1dea0*/  IMAD.MOV.U32 R3, RZ, RZ, R14 ;  /* 0x000000ffff037224 */ /* 0x000fce00078e000e */
[----:B------:R-:W-:Y:S05]  /*1deb0*/  WARPSYNC.COLLECTIVE R15, `(.L_x_756) ;  /* 0x000000000f087348 */ /* 0x000fea0003c00000 */
[----:B------:R0:W1:Y:S02]  /*1dec0*/  SHFL.IDX P6, R14, R13, R12, R11 ;  /* 0x0000000c0d0e7389 */ /* 0x00006400000c000b */
[----:B01----:R-:W-:Y:S01]  /*1ded0*/  ENDCOLLECTIVE ;  /* 0x000000000000791b */ /* 0x003fe20003800000 */
.L_x_756:
[----:B------:R-:W-:-:S05]  /*1dee0*/  @!P3 LEA R3, P4, R10, R3, 0x1 ;  /* 0x000000030a03b211 */ /* 0x000fca00078808ff */
[----:B------:R-:W-:-:S05]  /*1def0*/  @!P3 IMAD.X R2, RZ, RZ, R2, P4 ;  /* 0x000000ffff02b224 */ /* 0x000fca00020e0602 */
[----:B------:R-:W-:Y:S01]  /*1df00*/  @!P3 LOP3.LUT R3, R3, R2, RZ, 0x3c, !PT ;  /* 0x000000020303b212 */ /* 0x000fe200078e3cff */
[----:B------:R-:W-:-:S03]  /*1df10*/  IMAD.MOV.U32 R13, RZ, RZ, R5 ;  /* 0x000000ffff0d7224 */ /* 0x000fc600078e0005 */
[----:B------:R-:W-:-:S04]  /*1df20*/  @!P3 LOP3.LUT R2, R3, R2, RZ, 0x3c, !PT ;  /* 0x000000020302b212 */ /* 0x000fc800078e3cff */
[----:B------:R-:W-:Y:S01]  /*1df30*/  @!P3 LOP3.LUT R3, R3, R2, RZ, 0x3c, !PT ;  /* 0x000000020303b212 */ /* 0x000fe200078e3cff */
[----:B------:R-:W-:-:S07]  /*1df40*/  IMAD.MOV.U32 R4, RZ, RZ, R14 ;  /* 0x000000ffff047224 */ /* 0x000fce00078e000e */
[----:B------:R-:W-:Y:S05]  /*1df50*/  WARPSYNC.COLLECTIVE R15, `(.L_x_757) ;  /* 0x000000000f087348 */ /* 0x000fea0003c00000 */
[----:B------:R0:W1:Y:S02]  /*1df60*/  SHFL.IDX P6, R14, R13, R12, R11 ;  /* 0x0000000c0d0e7389 */ /* 0x00006400000c000b */
[----:B01----:R-:W-:Y:S01]  /*1df70*/  ENDCOLLECTIVE ;  /* 0x000000000000791b */ /* 0x003fe20003800000 */
.L_x_757:
[----:B------:R-:W-:Y:S01]  /*1df80*/  @!PT LDS RZ, [RZ] ;  /* 0x00000000fffff984 */ /* 0x000fe20000000800 */
[----:B------:R-:W-:Y:S01]  /*1df90*/  @!PT LDS RZ, [RZ] ;  /* 0x00000000fffff984 */ /* 0x000fe20000000800 */
[----:B------:R-:W-:Y:S01]  /*1dfa0*/  @!PT LDS RZ, [RZ] ;  /* 0x00000000fffff984 */ /* 0x000fe20000000800 */
[----:B------:R-:W-:Y:S04]  /*1dfb0*/  @!P3 LDGSTS.E.BYPASS.LTC128B.128 [R8+0xd400], desc[UR42][R2.64], !P0 ;  /* 0x0d4000000208bfae */ /* 0x000fe8000c101d6a */
[----:B------:R-:W-:Y:S04]  /*1dfc0*/  @!P3 LDGSTS.E.BYPASS.LTC128B.128 [R8+0x10400], desc[UR42][R2.64+0x40], !P1 ;  /* 0x104000400208bfae */ /* 0x000fe8000c901d6a */
[----:B------:R0:W-:Y:S01]  /*1dfd0*/  @!P3 LDGSTS.E.BYPASS.LTC128B.128 [R8+0x13400], desc[UR42][R2.64+0x80], !P2 ;  /* 0x134000800208bfae */ /* 0x0001e2000d101d6a */
[----:B------:R-:W-:Y:S02]  /*1dfe0*/  IMAD.MOV.U32 R13, RZ, RZ, R6 ;  /* 0x000000ffff0d7224 */ /* 0x000fe400078e0006 */
[----:B------:R-:W-:-:S02]  /*1dff0*/  IMAD.MOV.U32 R12, RZ, RZ, RZ ;  /* 0x000000ffff0c7224 */ /* 0x000fc400078e00ff */
[----:B0-----:R-:W-:Y:S02]  /*1e000*/  VIADD R2, R25, 0x60 ;  /* 0x0000006019027836 */ /* 0x001fe40000000000 */
[----:B------:R-:W-:-:S07]  /*1e010*/  IMAD.MOV.U32 R5, RZ, RZ, R14 ;  /* 0x000000ffff057224 */ /* 0x000fce00078e000e */
[----:B------:R-:W-:Y:S05]  /*1e020*/  WARPSYNC.COLLECTIVE R15, `(.L_x_758) ;  /* 0x000000000f087348 */ /* 0x000fea0003c00000 */
[----:B------:R0:W1:Y:S02]  /*1e030*/  SHFL.IDX P6, R14, R13, R12, R11 ;  /* 0x0000000c0d0e7389 */ /* 0x00006400000c000b */
[----:B01----:R-:W-:Y:S01]  /*1e040*/  ENDCOLLECTIVE ;  /* 0x000000000000791b */ /* 0x003fe20003800000 */
.L_x_758:
[----:B------:R-:W-:-:S13]  /*1e050*/  ISETP.GE.AND P3, PT, R2, R0, PT ;  /* 0x000000000200720c */ /* 0x000fda0003f66270 */
[----:B------:R-:W-:Y:S01]  /*1e060*/  @!P3 LEA R2, P4, R10, R5, 0x1 ;  /* 0x000000050a02b211 */ /* 0x000fe200078808ff */
[----:B------:R-:W-:-:S04]  /*1e070*/  IMAD.MOV.U32 R13, RZ, RZ, R7 ;  /* 0x000000ffff0d7224 */ /* 0x000fc800078e0007 */
[----:B------:R-:W-:-:S05]  /*1e080*/  @!P3 IMAD.X R3, RZ, RZ, R4, P4 ;  /* 0x000000ffff03b224 */ /* 0x000fca00020e0604 */
        /* <DEDUP_REMOVED lines=12> */
.L_x_759:
[----:B------:R-:W-:Y:S02]  /*1e150*/  IMAD.MOV.U32 R13, RZ, RZ, R6 ;  /* 0x000000ffff0d7224 */ /* 0x000fe400078e0006 */
[----:B------:R-:W-:Y:S02]  /*1e160*/  IMAD.MOV.U32 R12, RZ, RZ, 0x1 ;  /* 0x00000001ff0c7424 */ /* 0x000fe400078e00ff */
[----:B------:R-:W-:-:S07]  /*1e170*/  IMAD.MOV.U32 R3, RZ, RZ, R14 ;  /* 0x000000ffff037224 */ /* 0x000fce00078e000e */
[----:B------:R-:W-:Y:S05]  /*1e180*/  WARPSYNC.COLLECTIVE R15, `(.L_x_760) ;  /* 0x000000000f087348 */ /* 0x000fea0003c00000 */
[----:B------:R0:W1:Y:S02]  /*1e190*/  SHFL.IDX P6, R14, R13, R12, R11 ;  /* 0x0000000c0d0e7389 */ /* 0x00006400000c000b */
[----:B01----:R-:W-:Y:S01]  /*1e1a0*/  ENDCOLLECTIVE ;  /* 0x000000000000791b */ /* 0x003fe20003800000 */
.L_x_760:
        /* <DEDUP_REMOVED lines=10> */
.L_x_761:
[----:B------:R-:W-:Y:S01]  /*1e250*/  @!PT LDS RZ, [RZ] ;  /* 0x00000000fffff984 */ /* 0x000fe20000000800 */
[----:B------:R-:W-:Y:S01]  /*1e260*/  @!PT LDS RZ, [RZ] ;  /* 0x00000000fffff984 */ /* 0x000fe20000000800 */
[----:B------:R-:W-:Y:S01]  /*1e270*/  @!PT LDS RZ, [RZ] ;  /* 0x00000000fffff984 */ /* 0x000fe20000000800 */
[----:B------:R-:W-:Y:S04]  /*1e280*/  @!P3 LDGSTS.E.BYPASS.LTC128B.128 [R8+0xe400], desc[UR42][R2.64], !P0 ;  /* 0x0e4000000208bfae */ /* 0x000fe8000c101d6a */
[----:B------:R-:W-:Y:S04]  /*1e290*/  @!P3 LDGSTS.E.BYPASS.LTC128B.128 [R8+0x11400], desc[UR42][R2.64+0x40], !P1 ;  /* 0x114000400208bfae */ /* 0x000fe8000c901d6a */
[----:B------:R0:W-:Y:S02]  /*1e2a0*/  @!P3 LDGSTS.E.BYPASS.LTC128B.128 [R8+0x14400], desc[UR42][R2.64+0x80], !P2 ;  /* 0x144000800208bfae */ /* 0x0001e4000d101d6a */
[----:B0-----:R-:W-:Y:S01]  /*1e2b0*/  IMAD.MOV.U32 R2, RZ, RZ, R14 ;  /* 0x000000ffff027224 */ /* 0x001fe200078e000e */
[----:B------:R-:W-:Y:S06]  /*1e2c0*/  BRA `(.L_x_762) ;  /* 0xffffffb4004c7947 */ /* 0x000fec000383ffff */
.L_x_625:
[----:B-1----:R1:W2:Y:S02]  /*1e2d0*/  SYNCS.PHASECHK.TRANS64.TRYWAIT P0, [R16+URZ+0x2d820], R0 ;  /* 0x02d82000100075a7 */ /* 0x0022a4000800017f */
[----:B--2---:R-:W-:Y:S05]  /*1e2e0*/  @!P0 NANOSLEEP.SYNCS 0x989680 ;  /* 0x009896800000895d */ /* 0x004fea0003900000 */
[----:B------:R-:W2:Y:S02]  /*1e2f0*/  @!P0 SYNCS.PHASECHK.TRANS64 P0, [R16+URZ+0x2d820], R0 ;  /* 0x02d82000100085a7 */ /* 0x000ea4000800007f */
[----:B--2---:R-:W-:Y:S05]  /*1e300*/  @!P0 BRA `(.L_x_625) ;  /* 0xfffffffc00f08947 */ /* 0x004fea000383ffff */
[----:B------:R-:W-:Y:S05]  /*1e310*/  BRA `(.L_x_763) ;  /* 0xffffffb400b07947 */ /* 0x000fea000383ffff */
.L_x_630:
[----:B0-----:R0:W1:Y:S02]  /*1e320*/  SYNCS.PHASECHK.TRANS64.TRYWAIT P0, [R5+URZ+0x2d840], R0 ;  /* 0x02d84000050075a7 */ /* 0x001064000800017f */
[----:B-1----:R-:W-:Y:S05]  /*1e330*/  @!P0 NANOSLEEP.SYNCS 0x989680 ;  /* 0x009896800000895d */ /* 0x002fea0003900000 */
[----:B------:R-:W1:Y:S02]  /*1e340*/  @!P0 SYNCS.PHASECHK.TRANS64 P0, [R5+URZ+0x2d840], R0 ;  /* 0x02d84000050085a7 */ /* 0x000e64000800007f */
[----:B-1----:R-:W-:Y:S05]  /*1e350*/  @!P0 BRA `(.L_x_630) ;  /* 0xfffffffc00f08947 */ /* 0x002fea000383ffff */
[----:B------:R-:W-:Y:S05]  /*1e360*/  BRA `(.L_x_764) ;  /* 0xffffffb800a47947 */ /* 0x000fea000383ffff */
.L_x_631:
        /* <DEDUP_REMOVED lines=8> */
.L_x_766:
[----:B------:R-:W-:Y:S05]  /*1e3f0*/  BSYNC B1 ;  /* 0x0000000000017941 */ /* 0x000fea0003800000 */
.L_x_765:
[----:B------:R-:W0:Y:S01]  /*1e400*/  S2R R21, SR_TID.X ;  /* 0x0000000000157919 */ /* 0x000e220000002100 */
[----:B------:R-:W-:Y:S01]  /*1e410*/  IMAD.MOV.U32 R13, RZ, RZ, R6 ;  /* 0x000000ffff0d7224 */ /* 0x000fe200078e0006 */
[----:B------:R-:W-:Y:S01]  /*1e420*/  MOV R3, R14 ;  /* 0x0000000e00037202 */ /* 0x000fe20000000f00 */
[----:B------:R-:W-:Y:S01]  /*1e430*/  IMAD.MOV.U32 R12, RZ, RZ, RZ ;  /* 0x000000ffff0c7224 */ /* 0x000fe200078e00ff */
[----:B------:R-:W-:Y:S01]  /*1e440*/  LOP3.LUT R19, R19, 0xffffffdf, RZ, 0xc0, !PT ;  /* 0xffffffdf13137812 */ /* 0x000fe200078ec0ff */
[----:B------:R-:W-:Y:S02]  /*1e450*/  IMAD.MOV.U32 R11, RZ, RZ, 0x1c1f ;  /* 0x00001c1fff0b7424 */ /* 0x000fe400078e00ff */
[----:B------:R-:W-:Y:S01]  /*1e460*/  IMAD.MOV.U32 R15, RZ, RZ, -0x1 ;  /* 0xffffffffff0f7424 */ /* 0x000fe200078e00ff */
[----:B------:R-:W-:Y:S01]  /*1e470*/  @P1 LOP3.LUT R19, R19, 0x20, RZ, 0xfc, !PT ;  /* 0x0000002013131812 */ /* 0x000fe200078efcff */
[----:B------:R-:W-:-:S07]  /*1e480*/  IMAD R4, R4, 0x2, R16 ;  /* 0x0000000204047824 */ /* 0x000fce00078e0210 */
[----:B0-----:R-:W-:Y:S05]  /*1e490*/  WARPSYNC.COLLECTIVE R15, `(.L_x_767) ;  /* 0x000000000f087348 */ /* 0x001fea0003c00000 */
[----:B------:R1:W2:Y:S02]  /*1e4a0*/  SHFL.IDX P6, R14, R13, R12, R11 ;  /* 0x0000000c0d0e7389 */ /* 0x0002a400000c000b */
[----:B012---:R-:W-:Y:S01]  /*1e4b0*/  ENDCOLLECTIVE ;  /* 0x000000000000791b */ /* 0x007fe20003800000 */
.L_x_767:
[----:B------:R-:W-:Y:S01]  /*1e4c0*/  LOP3.LUT P1, RZ, R19, 0x4, RZ, 0xc0, !PT ;  /* 0x0000000413ff7812 */ /* 0x000fe2000782c0ff */
[----:B------:R-:W-:Y:S02]  /*1e4d0*/  IMAD.MOV.U32 R13, RZ, RZ, R7 ;  /* 0x000000ffff0d7224 */ /* 0x000fe400078e0007 */
[----:B------:R-:W-:Y:S02]  /*1e4e0*/  IMAD.MOV.U32 R12, RZ, RZ, 0x1 ;  /* 0x00000001ff0c7424 */ /* 0x000fe400078e00ff */
[----:B------:R-:W-:Y:S02]  /*1e4f0*/  IMAD.SHL.U32 R21, R21, 0x8, RZ ;  /* 0x0000000815157824 */ /* 0x000fe400078e00ff */
[----:B------:R-:W-:-:S03]  /*1e500*/  IMAD.MOV.U32 R2, RZ, RZ, R14 ;  /* 0x000000ffff027224 */ /* 0x000fc600078e000e */
[----:B------:R-:W-:-:S07]  /*1e510*/  LOP3.LUT R21, R21, 0x18, RZ, 0xc0, !PT ;  /* 0x0000001815157812 */ /* 0x000fce00078ec0ff */
[----:B------:R-:W-:Y:S05]  /*1e520*/  WARPSYNC.COLLECTIVE R15, `(.L_x_768) ;  /* 0x000000000f087348 */ /* 0x000fea0003c00000 */
[----:B------:R0:W1:Y:S02]  /*1e530*/  SHFL.IDX P6, R14, R13, R12, R11 ;  /* 0x0000000c0d0e7389 */ /* 0x00006400000c000b */
[----:B01----:R-:W-:Y:S01]  /*1e540*/  ENDCOLLECTIVE ;  /* 0x000000000000791b */ /* 0x003fe20003800000 */
.L_x_768:
[----:B------:R-:W-:-:S05]  /*1e550*/  IMAD.SHL.U32 R0, R21, 0x2, RZ ;  /* 0x0000000215007824 */ /* 0x000fca00078e00ff */
        /* <DEDUP_REMOVED lines=13> */
.L_x_769:
[----:B------:R-:W-:Y:S02]  /*1e630*/  IMAD.MOV.U32 R13, RZ, RZ, R7 ;  /* 0x000000ffff0d7224 */ /* 0x000fe400078e0007 */
[----:B------:R-:W-:Y:S02]  /*1e640*/  IMAD.MOV.U32 R12, RZ, RZ, 0x2 ;  /* 0x00000002ff0c7424 */ /* 0x000fe400078e00ff */
[----:B------:R-:W-:-:S07]  /*1e650*/  IMAD.MOV.U32 R2, RZ, RZ, R14 ;  /* 0x000000ffff027224 */ /* 0x000fce00078e000e */
[----:B------:R-:W-:Y:S05]  /*1e660*/  WARPSYNC.COLLECTIVE R15, `(.L_x_770) ;  /* 0x000000000f087348 */ /* 0x000fea0003c00000 */
[----:B------:R0:W1:Y:S02]  /*1e670*/  SHFL.IDX P6, R14, R13, R12, R11 ;  /* 0x0000000c0d0e7389 */ /* 0x00006400000c000b */
[----:B01----:R-:W-:Y:S01]  /*1e680*/  ENDCOLLECTIVE ;  /* 0x000000000000791b */ /* 0x003fe20003800000 */
.L_x_770:
        /* <DEDUP_REMOVED lines=13> */
.L_x_771:
[----:B------:R-:W-:Y:S02]  /*1e760*/  IMAD.MOV.U32 R13, RZ, RZ, R7 ;  /* 0x000000ffff0d7224 */ /* 0x000fe400078e0007 */
[----:B------:R-:W-:Y:S02]  /*1e770*/  IMAD.MOV.U32 R12, RZ, RZ, 0x3 ;  /* 0x00000003ff0c7424 */ /* 0x000fe400078e00ff */
[----:B------:R-:W-:-:S07]  /*1e780*/  IMAD.MOV.U32 R2, RZ, RZ, R14 ;  /* 0x000000ffff027224 */ /* 0x000fce00078e000e */
[----:B------:R-:W-:Y:S05]  /*1e790*/  WARPSYNC.COLLECTIVE R15, `(.L_x_772) ;  /* 0x000000000f087348 */ /* 0x000fea0003c00000 */
[----:B------:R0:W1:Y:S02]  /*1e7a0*/  SHFL.IDX P6, R14, R13, R12, R11 ;  /* 0x0000000c0d0e7389 */ /* 0x00006400000c000b */
[----:B01----:R-:W-:Y:S01]  /*1e7b0*/  ENDCOLLECTIVE ;  /* 0x000000000000791b */ /* 0x003fe20003800000 */
.L_x_772:
        /* <DEDUP_REMOVED lines=14> */
.L_x_773:
[----:B------:R-:W-:Y:S01]  /*1e8a0*/  IMAD.MOV.U32 R2, RZ, RZ, R14 ;  /* 0x000000ffff027224 */ /* 0x000fe200078e000e */
[----:B------:R-:W-:Y:S06]  /*1e8b0*/  BRA `(.L_x_774) ;  /* 0xffffffb800247947 */ /* 0x000fec000383ffff */
.L_x_636:
[----:B-1----:R1:W2:Y:S02]  /*1e8c0*/  SYNCS.PHASECHK.TRANS64.TRYWAIT P0, [R5+URZ+0x2d860], R2 ;  /* 0x02d86002050075a7 */ /* 0x0022a4000800017f */
[----:B--2---:R-:W-:Y:S05]  /*1e8d0*/  @!P0 NANOSLEEP.SYNCS 0x989680 ;  /* 0x009896800000895d */ /* 0x004fea0003900000 */
[----:B------:R-:W2:Y:S02]  /*1e8e0*/  @!P0 SYNCS.PHASECHK.TRANS64 P0, [R5+URZ+0x2d860], R2 ;  /* 0x02d86002050085a7 */ /* 0x000ea4000800007f */
[----:B--2---:R-:W-:Y:S05]  /*1e8f0*/  @!P0 BRA `(.L_x_636) ;  /* 0xfffffffc00f08947 */ /* 0x004fea000383ffff */
[----:B------:R-:W-:Y:S05]  /*1e900*/  BRA `(.L_x_775) ;  /* 0xffffffb800887947 */ /* 0x000fea000383ffff */
.L_x_637:
[----:B------:R-:W-:Y:S01]  /*1e910*/  BSSY B1, `(.L_x_776) ;  /* 0x0000008000017945 */ /* 0x000fe20003800000 */
[----:B------:R-:W-:Y:S02]  /*1e920*/  IMAD.MOV.U32 R13, RZ, RZ, R22 ;  /* 0x000000ffff0d7224 */ /* 0x000fe400078e0016 */
[----:B------:R-:W-:Y:S02]  /*1e930*/  IMAD.MOV.U32 R12, RZ, RZ, RZ ;  /* 0x000000ffff0c7224 */ /* 0x000fe400078e00ff */
[----:B------:R-:W-:Y:S02]  /*1e940*/  IMAD.MOV.U32 R11, RZ, RZ, 0x1c1f ;  /* 0x00001c1fff0b7424 */ /* 0x000fe400078e00ff */
[----:B------:R-:W-:-:S07]  /*1e950*/  IMAD.MOV.U32 R15, RZ, RZ, -0x1 ;  /* 0xffffffffff0f7424 */ /* 0x000fce00078e00ff */
[----:B-1----:R-:W-:Y:S05]  /*1e960*/  WARPSYNC.COLLECTIVE R15, `(.L_x_777) ;  /* 0x000000000f087348 */ /* 0x002fea0003c00000 */
[----:B------:R0:W2:Y:S02]  /*1e970*/  SHFL.IDX P6, R14, R13, R12, R11 ;  /* 0x0000000c0d0e7389 */ /* 0x0000a400000c000b */
[----:B012---:R-:W-:Y:S01]  /*1e980*/  ENDCOLLECTIVE ;  /* 0x000000000000791b */ /* 0x007fe20003800000 */
.L_x_777:
[----:B------:R-:W-:Y:S05]  /*1e990*/  BSYNC B1 ;  /* 0x0000000000017941 */ /* 0x000fea0003800000 */
.L_x_776:
[----:B------:R-:W-:Y:S01]  /*1e9a0*/  IMAD.MOV.U32 R13, RZ, RZ, R18 ;  /* 0x000000ffff0d7224 */ /* 0x000fe200078e0012 */
[----:B------:R-:W-:Y:S01]  /*1e9b0*/  MOV R3, R14 ;  /* 0x0000000e00037202 */ /* 0x000fe20000000f00 */
[----:B------:R-:W-:Y:S02]  /*1e9c0*/  IMAD.MOV.U32 R12, RZ, RZ, RZ ;  /* 0x000000ffff0c7224 */ /* 0x000fe400078e00ff */
[----:B------:R-:W-:Y:S02]  /*1e9d0*/  IMAD.MOV.U32 R11, RZ, RZ, 0x1c1f ;  /* 0x00001c1fff0b7424 */ /* 0x000fe400078e00ff */
[----:B------:R-:W-:Y:S02]  /*1e9e0*/  IMAD.MOV.U32 R15, RZ, RZ, -0x1 ;  /* 0xffffffffff0f7424 */ /* 0x000fe400078e00ff */
[----:B------:R-:W-:-:S07]  /*1e9f0*/  IMAD R4, R4, 0x2, R16 ;  /* 0x0000000204047824 */ /* 0x000fce00078e0210 */
[----:B------:R-:W-:Y:S05]  /*1ea00*/  WARPSYNC.COLLECTIVE R15, `(.L_x_778) ;  /* 0x000000000f087348 */ /* 0x000fea0003c00000 */
[----:B------:R0:W1:Y:S02]  /*1ea10*/  SHFL.IDX P6, R14, R13, R12, R11 ;  /* 0x0000000c0d0e7389 */ /* 0x00006400000c000b */
[----:B01----:R-:W-:Y:S01]  /*1ea20*/  ENDCOLLECTIVE ;  /* 0x000000000000791b */ /* 0x003fe20003800000 */
.L_x_778:
[----:B------:R-:W-:Y:S02]  /*1ea30*/  IMAD.MOV.U32 R13, RZ, RZ, R22 ;  /* 0x000000ffff0d7224 */ /* 0x000fe400078e0016 */
[----:B------:R-:W-:Y:S02]  /*1ea40*/  IMAD.MOV.U32 R12, RZ, RZ, 0x1 ;  /* 0x00000001ff0c7424 */ /* 0x000fe400078e00ff */
[----:B------:R-:W-:-:S07]  /*1ea50*/  IMAD.MOV.U32 R2, RZ, RZ, R14 ;  /* 0x000000ffff027224 */ /* 0x000fce00078e000e */
[----:B------:R-:W-:Y:S05]  /*1ea60*/  WARPSYNC.COLLECTIVE R15, `(.L_x_779) ;  /* 0x000000000f087348 */ /* 0x000fea0003c00000 */
[----:B------:R0:W1:Y:S02]  /*1ea70*/  SHFL.IDX P6, R14, R13, R12, R11 ;  /* 0x0000000c0d0e7389 */ /* 0x00006400000c000b */
[----:B01----:R-:W-:Y:S01]  /*1ea80*/  ENDCOLLECTIVE ;  /* 0x000000000000791b */ /* 0x003fe20003800000 */
.L_x_779:
        /* <DEDUP_REMOVED lines=16> */
.L_x_780:
[----:B------:R-:W-:Y:S02]  /*1eb90*/  IMAD.MOV.U32 R13, RZ, RZ, R22 ;  /* 0x000000ffff0d7224 */ /* 0x000fe400078e0016 */
[----:B------:R-:W-:Y:S02]  /*1eba0*/  IMAD.MOV.U32 R12, RZ, RZ, 0x2 ;  /* 0x00000002ff0c7424 */ /* 0x000fe400078e00ff */
[----:B------:R-:W-:-:S07]  /*1ebb0*/  IMAD.MOV.U32 R2, RZ, RZ, R14 ;  /* 0x000000ffff027224 */ /* 0x000fce00078e000e */
[----:B------:R-:W-:Y:S05]  /*1ebc0*/  WARPSYNC.COLLECTIVE R15, `(.L_x_781) ;  /* 0x000000000f087348 */ /* 0x000fea0003c00000 */
[----:B------:R0:W1:Y:S02]  /*1ebd0*/  SHFL.IDX P6, R14, R13, R12, R11 ;  /* 0x0000000c0d0e7389 */ /* 0x00006400000c000b */
[----:B01----:R-:W-:Y:S01]  /*1ebe0*/  ENDCOLLECTIVE ;  /* 0x000000000000791b */ /* 0x003fe20003800000 */
.L_x_781:
        /* <DEDUP_REMOVED lines=16> */
.L_x_782:
[----:B------:R-:W-:Y:S02]  /*1ecf0*/  IMAD.MOV.U32 R13, RZ, RZ, R22 ;  /* 0x000000ffff0d7224 */ /* 0x000fe400078e0016 */
[----:B------:R-:W-:Y:S02]  /*1ed00*/  IMAD.MOV.U32 R12, RZ, RZ, 0x3 ;  /* 0x00000003ff0c7424 */ /* 0x000fe400078e00ff */
[----:B------:R-:W-:-:S07]  /*1ed10*/  IMAD.MOV.U32 R2, RZ, RZ, R14 ;  /* 0x000000ffff027224 */ /* 0x000fce00078e000e */
[----:B------:R-:W-:Y:S05]  /*1ed20*/  WARPSYNC.COLLECTIVE R15, `(.L_x_783) ;  /* 0x000000000f087348 */ /* 0x000fea0003c00000 */
[----:B------:R0:W1:Y:S02]  /*1ed30*/  SHFL.IDX P6, R14, R13, R12, R11 ;  /* 0x0000000c0d0e7389 */ /* 0x00006400000c000b */
[----:B01----:R-:W-:Y:S01]  /*1ed40*/  ENDCOLLECTIVE ;  /* 0x000000000000791b */ /* 0x003fe20003800000 */
.L_x_783:
[----:B------:R-:W-:-:S05]  /*1ed50*/  IADD3 R2, P0, R2, R0, RZ ;  /* 0x0000000002027210 */ /* 0x000fca0007f1e0ff */
[----:B------:R-:W-:Y:S01]  /*1ed60*/  IMAD.X R3, RZ, RZ, R3, P0 ;  /* 0x000000ffff037224 */ /* 0x000fe200000e0603 */
        /* <DEDUP_REMOVED lines=11> */
.L_x_784:
        /* <DEDUP_REMOVED lines=8> */
.L_x_645:
[----:B-1----:R1:W2:Y:S02]  /*1eea0*/  SYNCS.PHASECHK.TRANS64.TRYWAIT P0, [R0+URZ+0x2d860], R3 ;  /* 0x02d86003000075a7 */ /* 0x0022a4000800017f */
[----:B--2---:R-:W-:Y:S05]  /*1eeb0*/  @!P0 NANOSLEEP.SYNCS 0x989680 ;  /* 0x009896800000895d */ /* 0x004fea0003900000 */
[----:B------:R-:W2:Y:S02]  /*1eec0*/  @!P0 SYNCS.PHASECHK.TRANS64 P0, [R0+URZ+0x2d860], R3 ;  /* 0x02d86003000085a7 */ /* 0x000ea4000800007f */
[----:B--2---:R-:W-:Y:S05]  /*1eed0*/  @!P0 BRA `(.L_x_645) ;  /* 0xfffffffc00f08947 */ /* 0x004fea000383ffff */
[----:B------:R-:W-:Y:S05]  /*1eee0*/  BRA `(.L_x_786) ;  /* 0xffffffbc00087947 */ /* 0x000fea000383ffff */
.L_x_646:
[----:B------:R-:W-:Y:S01]  /*1eef0*/  BSSY B0, `(.L_x_787) ;  /* 0x0000008000007945 */ /* 0x000fe20003800000 */
[----:B------:R-:W-:Y:S02]  /*1ef00*/  IMAD.MOV.U32 R13, RZ, RZ, R22 ;  /* 0x000000ffff0d7224 */ /* 0x000fe400078e0016 */
[----:B------:R-:W-:Y:S02]  /*1ef10*/  IMAD.MOV.U32 R12, RZ, RZ, RZ ;  /* 0x000000ffff0c7224 */ /* 0x000fe400078e00ff */
[----:B------:R-:W-:Y:S02]  /*1ef20*/  IMAD.MOV.U32 R11, RZ, RZ, 0x1c1f ;  /* 0x00001c1fff0b7424 */ /* 0x000fe400078e00ff */
[----:B------:R-:W-:-:S07]  /*1ef30*/  IMAD.MOV.U32 R15, RZ, RZ, -0x1 ;  /* 0xffffffffff0f7424 */ /* 0x000fce00078e00ff */
[----:B01---5:R-:W-:Y:S05]  /*1ef40*/  WARPSYNC.COLLECTIVE R15, `(.L_x_788) ;  /* 0x000000000f087348 */ /* 0x023fea0003c00000 */
[----:B------:R2:W3:Y:S02]  /*1ef50*/  SHFL.IDX P6, R14, R13, R12, R11 ;  /* 0x0000000c0d0e7389 */ /* 0x0004e400000c000b */
[----:B0123-5:R-:W-:Y:S01]  /*1ef60*/  ENDCOLLECTIVE ;  /* 0x000000000000791b */ /* 0x02ffe20003800000 */
.L_x_788:
[----:B------:R-:W-:Y:S05]  /*1ef70*/  BSYNC B0 ;  /* 0x0000000000007941 */ /* 0x000fea0003800000 */
.L_x_787:
[----:B------:R-:W0:Y:S01]  /*1ef80*/  S2R R2, SR_TID.X ;  /* 0x0000000000027919 */ /* 0x000e220000002100 */
[----:B------:R-:W-:Y:S01]  /*1ef90*/  IMAD.MOV.U32 R13, RZ, RZ, R18 ;  /* 0x000000ffff0d7224 */ /* 0x000fe200078e0012 */
[----:B------:R-:W-:Y:S01]  /*1efa0*/  MOV R12, RZ ;  /* 0x000000ff000c7202 */ /* 0x000fe20000000f00 */
[----:B------:R-:W-:Y:S02]  /*1efb0*/  IMAD.MOV.U32 R11, RZ, RZ, 0x1c1f ;  /* 0x00001c1fff0b7424 */ /* 0x000fe400078e00ff */
[----:B------:R-:W-:Y:S02]  /*1efc0*/  IMAD.MOV.U32 R15, RZ, RZ, -0x1 ;  /* 0xffffffffff0f7424 */ /* 0x000fe400078e00ff */
[----:B------:R-:W-:Y:S02]  /*1efd0*/  IMAD.MOV.U32 R3, RZ, RZ, R14 ;  /* 0x000000ffff037224 */ /* 0x000fe400078e000e */
[----:B------:R-:W-:-:S07]  /*1efe0*/  IMAD R4, R4, 0x2, R16 ;  /* 0x0000000204047824 */ /* 0x000fce00078e0210 */
[----:B0-----:R-:W-:Y:S05]  /*1eff0*/  WARPSYNC.COLLECTIVE R15, `(.L_x_789) ;  /* 0x000000000f087348 */ /* 0x001fea0003c00000 */
[----:B------:R1:W2:Y:S02]  /*1f000*/  SHFL.IDX P6, R14, R13, R12, R11 ;  /* 0x0000000c0d0e7389 */ /* 0x0002a400000c000b */
[----:B012---:R-:W-:Y:S01]  /*1f010*/  ENDCOLLECTIVE ;  /* 0x000000000000791b */ /* 0x007fe20003800000 */
.L_x_789:
        /* <DEDUP_REMOVED lines=17> */
.L_x_790:
        /* <DEDUP_REMOVED lines=9> */
[----:B------:R-:W-:Y:S01]  /*1f1c0*/  ISETP.LT.OR P3, PT, R6, 0x21, P2 ;  /* 0x000000210600780c */ /* 0x000fe20001761670 */
[----:B0-----:R-:W-:-:S12]  /*1f1d0*/  IMAD.MOV.U32 R3, RZ, RZ, R14 ;  /* 0x000000ffff037224 */ /* 0x001fd800078e000e */
[----:B------:R-:W-:Y:S05]  /*1f1e0*/  WARPSYNC.COLLECTIVE R15, `(.L_x_791) ;  /* 0x000000000f087348 */ /* 0x000fea0003c00000 */
[----:B------:R0:W1:Y:S02]  /*1f1f0*/  SHFL.IDX P6, R14, R13, R12, R11 ;  /* 0x0000000c0d0e7389 */ /* 0x00006400000c000b */
[----:B01----:R-:W-:Y:S01]  /*1f200*/  ENDCOLLECTIVE ;  /* 0x000000000000791b */ /* 0x003fe20003800000 */
.L_x_791:
[----:B------:R-:W-:Y:S02]  /*1f210*/  IMAD.MOV.U32 R13, RZ, RZ, R22 ;  /* 0x000000ffff0d7224 */ /* 0x000fe400078e0016 */
[----:B------:R-:W-:Y:S01]  /*1f220*/  IMAD.MOV.U32 R12, RZ, RZ, 0x2 ;  /* 0x00000002ff0c7424 */ /* 0x000fe200078e00ff */
[----:B------:R-:W-:-:S13]  /*1f230*/  IADD3 R2, P4, R14, R5, RZ ;  /* 0x000000050e027210 */ /* 0x000fda0007f9e0ff */
[----:B------:R-:W-:Y:S05]  /*1f240*/  WARPSYNC.COLLECTIVE R15, `(.L_x_792) ;  /* 0x000000000f087348 */ /* 0x000fea0003c00000 */
[----:B------:R0:W1:Y:S02]  /*1f250*/  SHFL.IDX P6, R14, R13, R12, R11 ;  /* 0x0000000c0d0e7389 */ /* 0x00006400000c000b */
[----:B01----:R-:W-:Y:S01]  /*1f260*/  ENDCOLLECTIVE ;  /* 0x000000000000791b */ /* 0x003fe20003800000 */
.L_x_792:
        /* <DEDUP_REMOVED lines=15> */
.L_x_793:
[----:B------:R-:W-:Y:S02]  /*1f360*/  IMAD.MOV.U32 R13, RZ, RZ, R22 ;  /* 0x000000ffff0d7224 */ /* 0x000fe400078e0016 */
[----:B------:R-:W-:Y:S01]  /*1f370*/  IMAD.MOV.U32 R12, RZ, RZ, 0x3 ;  /* 0x00000003ff0c7424 */ /* 0x000fe200078e00ff */
[----:B------:R-:W-:-:S13]  /*1f380*/  IADD3 R2, P4, R14, R5, RZ ;  /* 0x000000050e027210 */ /* 0x000fda0007f9e0ff */
[----:B------:R-:W-:Y:S05]  /*1f390*/  WARPSYNC.COLLECTIVE R15, `(.L_x_794) ;  /* 0x000000000f087348 */ /* 0x000fea0003c00000 */
[----:B------:R0:W1:Y:S02]  /*1f3a0*/  SHFL.IDX P6, R14, R13, R12, R11 ;  /* 0x0000000c0d0e7389 */ /* 0x00006400000c000b */
[----:B01----:R-:W-:Y:S01]  /*1f3b0*/  ENDCOLLECTIVE ;  /* 0x000000000000791b */ /* 0x003fe20003800000 */
.L_x_794:
[----:B------:R-:W-:Y:S01]  /*1f3c0*/  IMAD.X R3, RZ, RZ, R3, P4 ;  /* 0x000000ffff037224 */ /* 0x000fe200020e0603 */
[----:B------:R-:W-:-:S04]  /*1f3d0*/  ISETP.LT.OR P4, PT, R6, 0x41, P1 ;  /* 0x000000410600780c */ /* 0x000fc80000f81670 */
[----:B------:R-:W-:Y:S01]  /*1f3e0*/  @!PT LDS RZ, [RZ] ;  /* 0x00000000fffff984 */ /* 0x000fe20000000800 */
[----:B------:R-:W-:Y:S01]  /*1f3f0*/  @!PT LDS RZ, [RZ] ;  /* 0x00000000fffff984 */ /* 0x000fe20000000800 */
[----:B------:R-:W-:Y:S01]  /*1f400*/  @!PT LDS RZ, [RZ] ;  /* 0x00000000fffff984 */ /* 0x000fe20000000800 */
[----:B------:R0:W-:Y:S01]  /*1f410*/  LDGSTS.E.BYPASS.LTC128B.128 [R4+0x1400], desc[UR42][R2.64], !P3 ;  /* 0x0140000002047fae */ /* 0x0001e2000d901d6a */
[----:B------:R-:W-:Y:S01]  /*1f420*/  ISETP.LT.OR P3, PT, R6, 0x41, P0 ;  /* 0x000000410600780c */ /* 0x000fe20000761670 */
[----:B------:R-:W-:-:S07]  /*1f430*/  IMAD.MOV.U32 R13, RZ, RZ, R18 ;  /* 0x000000ffff0d7224 */ /* 0x000fce00078e0012 */
[----:B------:R0:W-:Y:S05]  /*1f440*/  LDGSTS.E.BYPASS.LTC128B.128 [R4+0x3400], desc[UR42][R2.64+0x40], !P4 ;  /* 0x0340004002047fae */ /* 0x0001ea000e101d6a */
[----:B------:R0:W-:Y:S01]  /*1f450*/  LDGSTS.E.BYPASS.LTC128B.128 [R4+0x5400], desc[UR42][R2.64+0x80], !P3 ;  /* 0x0540008002047fae */ /* 0x0001e2000d901d6a */
[----:B------:R-:W-:-:S07]  /*1f460*/  IMAD.MOV.U32 R22, RZ, RZ, R14 ;  /* 0x000000ffff167224 */ /* 0x000fce00078e000e */
[----:B0-----:R-:W-:Y:S05]  /*1f470*/  WARPSYNC.COLLECTIVE R15, `(.L_x_795) ;  /* 0x000000000f087348 */ /* 0x001fea0003c00000 */
[----:B------:R1:W2:Y:S02]  /*1f480*/  SHFL.IDX P6, R14, R13, R12, R11 ;  /* 0x0000000c0d0e7389 */ /* 0x0002a400000c000b */
[----:B012---:R-:W-:Y:S01]  /*1f490*/  ENDCOLLECTIVE ;  /* 0x000000000000791b */ /* 0x007fe20003800000 */
.L_x_795:
[----:B------:R-:W-:Y:S05]  /*1f4a0*/  BRA `(.L_x_796) ;  /* 0xffffffb800687947 */ /* 0x000fea000383ffff */
.L_x_651:
        /* <DEDUP_REMOVED lines=8> */
.L_x_798:
[----:B------:R-:W-:Y:S05]  /*1f530*/  BSYNC B0 ;  /* 0x0000000000007941 */ /* 0x000fea0003800000 */
.L_x_797:
[----:B------:R-:W-:Y:S01]  /*1f540*/  IMAD.MOV.U32 R13, RZ, RZ, R24 ;  /* 0x000000ffff0d7224 */ /* 0x000fe200078e0018 */
[----:B------:R-:W-:Y:S01]  /*1f550*/  IADD3 R9, R27, R8, RZ ;  /* 0x000000081b097210 */ /* 0x000fe20007ffe0ff */
[----:B------:R-:W-:Y:S02]  /*1f560*/  IMAD.MOV.U32 R12, RZ, RZ, 0x1 ;  /* 0x00000001ff0c7424 */ /* 0x000fe400078e00ff */
[----:B------:R-:W-:Y:S02]  /*1f570*/  IMAD.MOV.U32 R11, RZ, RZ, 0x1f ;  /* 0x0000001fff0b7424 */ /* 0x000fe400078e00ff */
[----:B------:R-:W-:Y:S02]  /*1f580*/  IMAD.MOV.U32 R15, RZ, RZ, -0x1 ;  /* 0xffffffffff0f7424 */ /* 0x000fe400078e00ff */
[----:B------:R-:W-:-:S07]  /*1f590*/  IMAD.MOV.U32 R0, RZ, RZ, R14 ;  /* 0x000000ffff007224 */ /* 0x000fce00078e000e */
[----:B------:R-:W-:Y:S05]  /*1f5a0*/  WARPSYNC.COLLECTIVE R15, `(.L_x_799) ;  /* 0x000000000f087348 */ /* 0x000fea0003c00000 */
[----:B------:R0:W1:Y:S02]  /*1f5b0*/  SHFL.IDX P6, R14, R13, R12, R11 ;  /* 0x0000000c0d0e7389 */ /* 0x00006400000c000b */
[----:B01----:R-:W-:Y:S01]  /*1f5c0*/  ENDCOLLECTIVE ;  /* 0x000000000000791b */ /* 0x003fe20003800000 */
.L_x_799:
[----:B------:R-:W-:Y:S02]  /*1f5d0*/  ULDC UR4, c[0x0][0xc3c] ;  /* 0x00030f0000047ab9 */ /* 0x000fe40000000800 */
[----:B------:R-:W-:-:S13]  /*1f5e0*/  ISETP.GE.OR P1, PT, R9, UR4, !P0 ;  /* 0x0000000409007c0c */ /* 0x000fda000c726670 */
[----:B------:R-:W0:Y:S08]  /*1f5f0*/  @!P1 LDC.64 R2, c[0x0][0xc80] ;  /* 0x00032000ff029b82 */ /* 0x000e300000000a00 */
[----:B------:R-:W1:Y:S01]  /*1f600*/  @!P1 LDC.64 R4, c[0x0][0xc78] ;  /* 0x00031e00ff049b82 */ /* 0x000e620000000a00 */
[----:B------:R-:W-:Y:S02]  /*1f610*/  IMAD.MOV.U32 R11, RZ, RZ, RZ ;  /* 0x000000ffff0b7224 */ /* 0x000fe400078e00ff */
[----:B------:R-:W-:-:S02]  /*1f620*/  IMAD.MOV.U32 R6, RZ, RZ, R14 ;  /* 0x000000ffff067224 */ /* 0x000fc400078e000e */
        /* <DEDUP_REMOVED lines=18> */
.L_x_800:
[----:B------:R-:W-:Y:S01]  /*1f750*/  IMAD.MOV.U32 R12, RZ, RZ, 0x2 ;  /* 0x00000002ff0c7424 */ /* 0x000fe200078e00ff */
[----:B------:R-:W-:-:S05]  /*1f760*/  SEL R14, R14, RZ, P1 ;  /* 0x000000ff0e0e7207 */ /* 0x000fca0000800000 */
[----:B------:R-:W-:-:S04]  /*1f770*/  IMAD.IADD R5, R13, 0x1, R14 ;  /* 0x000000010d057824 */ /* 0x000fc800078e020e */
[----:B------:R-:W-:-:S07]  /*1f780*/  IMAD.MOV.U32 R13, RZ, RZ, R5 ;  /* 0x000000ffff0d7224 */ /* 0x000fce00078e0005 */
[----:B------:R-:W-:Y:S05]  /*1f790*/  WARPSYNC.COLLECTIVE R15, `(.L_x_801) ;  /* 0x000000000f087348 */ /* 0x000fea0003c00000 */
[----:B------:R0:W1:Y:S02]  /*1f7a0*/  SHFL.UP P6, R14, R13, R12, R11 ;  /* 0x0400000c0d0e7389 */ /* 0x00006400000c000b */
[----:B01----:R-:W-:Y:S01]  /*1f7b0*/  ENDCOLLECTIVE ;  /* 0x000000000000791b */ /* 0x003fe20003800000 */
.L_x_801:
[----:B------:R-:W-:Y:S01]  /*1f7c0*/  IMAD.MOV.U32 R12, RZ, RZ, 0x4 ;  /* 0x00000004ff0c7424 */ /* 0x000fe200078e00ff */
[----:B------:R-:W-:-:S05]  /*1f7d0*/  SEL R2, R14, RZ, P2 ;  /* 0x000000ff0e027207 */ /* 0x000fca0001000000 */
[----:B------:R-:W-:-:S04]  /*1f7e0*/  IMAD.IADD R2, R5, 0x1, R2 ;  /* 0x0000000105027824 */ /* 0x000fc800078e0202 */
[----:B------:R-:W-:-:S07]  /*1f7f0*/  IMAD.MOV.U32 R13, RZ, RZ, R2 ;  /* 0x000000ffff0d7224 */ /* 0x000fce00078e0002 */
[----:B------:R-:W-:Y:S05]  /*1f800*/  WARPSYNC.COLLECTIVE R15, `(.L_x_802) ;  /* 0x000000000f087348 */ /* 0x000fea0003c00000 */
[----:B------:R0:W1:Y:S02]  /*1f810*/  SHFL.UP P6, R14, R13, R12, R11 ;  /* 0x0400000c0d0e7389 */ /* 0x00006400000c000b */
[----:B01----:R-:W-:Y:S01]  /*1f820*/  ENDCOLLECTIVE ;  /* 0x000000000000791b */ /* 0x003fe20003800000 */
.L_x_802:
[----:B------:R-:W-:Y:S01]  /*1f830*/  IMAD.MOV.U32 R12, RZ, RZ, 0x8 ;  /* 0x00000008ff0c7424 */ /* 0x000fe200078e00ff */
[----:B------:R-:W-:-:S05]  /*1f840*/  SEL R3, R14, RZ, P3 ;  /* 0x000000ff0e037207 */ /* 0x000fca0001800000 */
[----:B------:R-:W-:-:S04]  /*1f850*/  IMAD.IADD R3, R2, 0x1, R3 ;  /* 0x0000000102037824 */ /* 0x000fc800078e0203 */
[----:B------:R-:W-:-:S07]  /*1f860*/  IMAD.MOV.U32 R13, RZ, RZ, R3 ;  /* 0x000000ffff0d7224 */ /* 0x000fce00078e0003 */
[----:B------:R-:W-:Y:S05]  /*1f870*/  WARPSYNC.COLLECTIVE R15, `(.L_x_803) ;  /* 0x000000000f087348 */ /* 0x000fea0003c00000 */
[----:B------:R0:W1:Y:S02]  /*1f880*/  SHFL.UP P6, R14, R13, R12, R11 ;  /* 0x0400000c0d0e7389 */ /* 0x00006400000c000b */
[----:B01----:R-:W-:Y:S01]  /*1f890*/  ENDCOLLECTIVE ;  /* 0x000000000000791b */ /* 0x003fe20003800000 */
.L_x_803:
[----:B------:R-:W-:Y:S01]  /*1f8a0*/  IMAD.MOV.U32 R12, RZ, RZ, 0x10 ;  /* 0x00000010ff0c7424 */ /* 0x000fe200078e00ff */
[----:B------:R-:W-:-:S05]  /*1f8b0*/  SEL R14, R14, RZ, P4 ;  /* 0x000000ff0e0e7207 */ /* 0x000fca0002000000 */
[----:B------:R-:W-:-:S04]  /*1f8c0*/  IMAD.IADD R5, R3, 0x1, R14 ;  /* 0x0000000103057824 */ /* 0x000fc800078e020e */
[----:B------:R-:W-:-:S07]  /*1f8d0*/  IMAD.MOV.U32 R13, RZ, RZ, R5 ;  /* 0x000000ffff0d7224 */ /* 0x000fce00078e0005 */
[----:B------:R-:W-:Y:S05]  /*1f8e0*/  WARPSYNC.COLLECTIVE R15, `(.L_x_804) ;  /* 0x000000000f087348 */ /* 0x000fea0003c00000 */
[----:B------:R0:W1:Y:S02]  /*1f8f0*/  SHFL.UP P6, R14, R13, R12, R11 ;  /* 0x0400000c0d0e7389 */ /* 0x00006400000c000b */
[----:B01----:R-:W-:Y:S01]  /*1f900*/  ENDCOLLECTIVE ;  /* 0x000000000000791b */ /* 0x003fe20003800000 */
.L_x_804:
[----:B------:R-:W-:Y:S02]  /*1f910*/  IMAD.MOV.U32 R12, RZ, RZ, 0x1f ;  /* 0x0000001fff0c7424 */ /* 0x000fe400078e00ff */
[----:B------:R-:W-:Y:S01]  /*1f920*/  IMAD.MOV.U32 R11, RZ, RZ, 0x1f ;  /* 0x0000001fff0b7424 */ /* 0x000fe200078e00ff */
[----:B------:R-:W-:-:S05]  /*1f930*/  SEL R2, R14, RZ, P5 ;  /* 0x000000ff0e027207 */ /* 0x000fca0002800000 */
[----:B------:R-:W-:-:S04]  /*1f940*/  IMAD.IADD R2, R5, 0x1, R2 ;  /* 0x0000000105027824 */ /* 0x000fc800078e0202 */
[----:B------:R-:W-:-:S07]  /*1f950*/  IMAD.MOV.U32 R13, RZ, RZ, R2 ;  /* 0x000000ffff0d7224 */ /* 0x000fce00078e0002 */
[----:B------:R-:W-:Y:S05]  /*1f960*/  WARPSYNC.COLLECTIVE R15, `(.L_x_805) ;  /* 0x000000000f087348 */ /* 0x000fea0003c00000 */
[----:B------:R0:W1:Y:S02]  /*1f970*/  SHFL.IDX P6, R14, R13, R12, R11 ;  /* 0x0000000c0d0e7389 */ /* 0x00006400000c000b */
[----:B01----:R-:W-:Y:S01]  /*1f980*/  ENDCOLLECTIVE ;  /* 0x000000000000791b */ /* 0x003fe20003800000 */
.L_x_805:
[----:B------:R-:W-:Y:S05]  /*1f990*/  BRA `(.L_x_806) ;  /* 0xffffffb800887947 */ /* 0x000fea000383ffff */
.L_x_654:
[----:B------:R-:W-:Y:S01]  /*1f9a0*/  BSSY B0, `(.L_x_807) ;  /* 0x0000007000007945 */ /* 0x000fe20003800000 */
[----:B------:R-:W-:Y:S02]  /*1f9b0*/  IMAD.MOV.U32 R12, RZ, RZ, 0x1 ;  /* 0x00000001ff0c7424 */ /* 0x000fe400078e00ff */
[----:B------:R-:W-:Y:S02]  /*1f9c0*/  IMAD.MOV.U32 R11, RZ, RZ, RZ ;  /* 0x000000ffff0b7224 */ /* 0x000fe400078e00ff */
[----:B------:R-:W-:-:S07]  /*1f9d0*/  IMAD.MOV.U32 R15, RZ, RZ, -0x1 ;  /* 0xffffffffff0f7424 */ /* 0x000fce00078e00ff */
[----:B-----5:R-:W-:Y:S05]  /*1f9e0*/  WARPSYNC.COLLECTIVE R15, `(.L_x_808) ;  /* 0x000000000f087348 */ /* 0x020fea0003c00000 */
[----:B------:R0:W1:Y:S02]  /*1f9f0*/  SHFL.UP P6, R14, R13, R12, R11 ;  /* 0x0400000c0d0e7389 */ /* 0x00006400000c000b */
[----:B01---5:R-:W-:Y:S01]  /*1fa00*/  ENDCOLLECTIVE ;  /* 0x000000000000791b */ /* 0x023fe20003800000 */
.L_x_808:
[----:B------:R-:W-:Y:S05]  /*1fa10*/  BSYNC B0 ;  /* 0x0000000000007941 */ /* 0x000fea0003800000 */
.L_x_807:
[----:B------:R-:W-:Y:S01]  /*1fa20*/  SEL R14, R14, RZ, P1 ;  /* 0x000000ff0e0e7207 */ /* 0x000fe20000800000 */
[----:B------:R-:W-:Y:S02]  /*1fa30*/  IMAD.MOV.U32 R12, RZ, RZ, 0x2 ;  /* 0x00000002ff0c7424 */ /* 0x000fe400078e00ff */
[----:B------:R-:W-:Y:S02]  /*1fa40*/  IMAD.MOV.U32 R11, RZ, RZ, RZ ;  /* 0x000000ffff0b7224 */ /* 0x000fe400078e00ff */
[----:B------:R-:W-:Y:S02]  /*1fa50*/  IMAD.IADD R13, R13, 0x1, R14 ;  /* 0x000000010d0d7824 */ /* 0x000fe400078e020e */
[----:B------:R-:W-:-:S07]  /*1fa60*/  IMAD.MOV.U32 R15, RZ, RZ, -0x1 ;  /* 0xffffffffff0f7424 */ /* 0x000fce00078e00ff */
[----:B------:R-:W-:Y:S05]  /*1fa70*/  WARPSYNC.COLLECTIVE R15, `(.L_x_809) ;  /* 0x000000000f087348 */ /* 0x000fea0003c00000 */
[----:B------:R0:W1:Y:S02]  /*1fa80*/  SHFL.UP P6, R14, R13, R12, R11 ;  /* 0x0400000c0d0e7389 */ /* 0x00006400000c000b */
[----:B01----:R-:W-:Y:S01]  /*1fa90*/  ENDCOLLECTIVE ;  /* 0x000000000000791b */ /* 0x003fe20003800000 */
.L_x_809:
[----:B------:R-:W-:Y:S01]  /*1faa0*/  IMAD.MOV.U32 R12, RZ, RZ, 0x4 ;  /* 0x00000004ff0c7424 */ /* 0x000fe200078e00ff */
[----:B------:R-:W-:-:S05]  /*1fab0*/  SEL R14, R14, RZ, P2 ;  /* 0x000000ff0e0e7207 */ /* 0x000fca0001000000 */
[----:B------:R-:W-:-:S05]  /*1fac0*/  IMAD.IADD R3, R13, 0x1, R14 ;  /* 0x000000010d037824 */ /* 0x000fca00078e020e */
[----:B------:R-:W-:-:S07]  /*1fad0*/  MOV R13, R3 ;  /* 0x00000003000d7202 */ /* 0x000fce0000000f00 */
[----:B------:R-:W-:Y:S05]  /*1fae0*/  WARPSYNC.COLLECTIVE R15, `(.L_x_810) ;  /* 0x000000000f087348 */ /* 0x000fea0003c00000 */
[----:B------:R0:W1:Y:S02]  /*1faf0*/  SHFL.UP P6, R14, R13, R12, R11 ;  /* 0x0400000c0d0e7389 */ /* 0x00006400000c000b */
[----:B01----:R-:W-:Y:S01]  /*1fb00*/  ENDCOLLECTIVE ;  /* 0x000000000000791b */ /* 0x003fe20003800000 */
.L_x_810:
[----:B------:R-:W-:Y:S01]  /*1fb10*/  IMAD.MOV.U32 R12, RZ, RZ, 0x8 ;  /* 0x00000008ff0c7424 */ /* 0x000fe200078e00ff */
[----:B------:R-:W-:-:S05]  /*1fb20*/  SEL R14, R14, RZ, P3 ;  /* 0x000000ff0e0e7207 */ /* 0x000fca0001800000 */
[----:B------:R-:W-:-:S04]  /*1fb30*/  IMAD.IADD R5, R3, 0x1, R14 ;  /* 0x0000000103057824 */ /* 0x000fc800078e020e */
[----:B------:R-:W-:-:S07]  /*1fb40*/  IMAD.MOV.U32 R13, RZ, RZ, R5 ;  /* 0x000000ffff0d7224 */ /* 0x000fce00078e0005 */
[----:B------:R-:W-:Y:S05]  /*1fb50*/  WARPSYNC.COLLECTIVE R15, `(.L_x_811) ;  /* 0x000000000f087348 */ /* 0x000fea0003c00000 */
[----:B------:R0:W1:Y:S02]  /*1fb60*/  SHFL.UP P6, R14, R13, R12, R11 ;  /* 0x0400000c0d0e7389 */ /* 0x00006400000c000b */
[----:B01----:R-:W-:Y:S01]  /*1fb70*/  ENDCOLLECTIVE ;  /* 0x000000000000791b */ /* 0x003fe20003800000 */
.L_x_811:
[----:B------:R-:W-:Y:S01]  /*1fb80*/  IMAD.MOV.U32 R12, RZ, RZ, 0x10 ;  /* 0x00000010ff0c7424 */ /* 0x000fe200078e00ff */
[----:B------:R-:W-:-:S05]  /*1fb90*/  SEL R8, R14, RZ, P4 ;  /* 0x000000ff0e087207 */ /* 0x000fca0002000000 */
[----:B------:R-:W-:-:S04]  /*1fba0*/  IMAD.IADD R8, R5, 0x1, R8 ;  /* 0x0000000105087824 */ /* 0x000fc800078e0208 */
[----:B------:R-:W-:-:S07]  /*1fbb0*/  IMAD.MOV.U32 R13, RZ, RZ, R8 ;  /* 0x000000ffff0d7224 */ /* 0x000fce00078e0008 */
[----:B------:R-:W-:Y:S05]  /*1fbc0*/  WARPSYNC.COLLECTIVE R15, `(.L_x_812) ;  /* 0x000000000f087348 */ /* 0x000fea0003c00000 */
[----:B------:R0:W1:Y:S02]  /*1fbd0*/  SHFL.UP P6, R14, R13, R12, R11 ;  /* 0x0400000c0d0e7389 */ /* 0x00006400000c000b */
[----:B01----:R-:W-:Y:S01]  /*1fbe0*/  ENDCOLLECTIVE ;  /* 0x000000000000791b */ /* 0x003fe20003800000 */
.L_x_812:
        /* <DEDUP_REMOVED lines=8> */
.L_x_813:
[----:B------:R-:W-:Y:S05]  /*1fc70*/  BRA `(.L_x_814) ;  /* 0xffffffb800747947 */ /* 0x000fea000383ffff */
.L_x_656:
[----:B------:R-:W-:Y:S01]  /*1fc80*/  BSSY B0, `(.L_x_815) ;  /* 0x0000006000007945 */ /* 0x000fe20003800000 */
[----:B------:R-:W-:Y:S01]  /*1fc90*/  PLOP3.LUT P6, PT, P6, PT, PT, 0x8, 0x0 ;  /* 0x000000000000781c */ /* 0x000fe200037ce170 */
[----:B------:R-:W-:-:S12]  /*1fca0*/  IMAD.MOV.U32 R15, RZ, RZ, -0x1 ;  /* 0xffffffffff0f7424 */ /* 0x000fd800078e00ff */
[----:B0----5:R-:W-:Y:S05]  /*1fcb0*/  WARPSYNC.COLLECTIVE R15, `(.L_x_816) ;  /* 0x000000000f087348 */ /* 0x021fea0003c00000 */
[----:B------:R-:W-:Y:S01]  /*1fcc0*/  VOTE.ANY R14, PT, P6 ;  /* 0x00000000000e7806 */ /* 0x000fe200030e0100 */
[----:B0----5:R-:W-:Y:S06]  /*1fcd0*/  ENDCOLLECTIVE ;  /* 0x000000000000791b */ /* 0x021fec0003800000 */
.L_x_816:
[----:B------:R-:W-:Y:S05]  /*1fce0*/  BSYNC B0 ;  /* 0x0000000000007941 */ /* 0x000fea0003800000 */
.L_x_815:
[----:B------:R-:W-:Y:S02]  /*1fcf0*/  IMAD.MOV.U32 R6, RZ, RZ, R14 ;  /* 0x000000ffff067224 */ /* 0x000fe400078e000e */
[----:B------:R-:W-:Y:S02]  /*1fd00*/  IMAD.MOV.U32 R13, RZ, RZ, R4 ;  /* 0x000000ffff0d7224 */ /* 0x000fe400078e0004 */
[----:B------:R-:W0:Y:S01]  /*1fd10*/  POPC R5, R6 ;  /* 0x0000000600057309 */ /* 0x000e220000000000 */
[----:B------:R-:W-:Y:S02]  /*1fd20*/  IMAD.MOV.U32 R11, RZ, RZ, 0x1f ;  /* 0x0000001fff0b7424 */ /* 0x000fe400078e00ff */
[----:B------:R-:W-:Y:S02]  /*1fd30*/  IMAD.MOV.U32 R15, RZ, RZ, -0x1 ;  /* 0xffffffffff0f7424 */ /* 0x000fe400078e00ff */
[----:B0-----:R-:W-:-:S07]  /*1fd40*/  IMAD.MOV.U32 R12, RZ, RZ, R5 ;  /* 0x000000ffff0c7224 */ /* 0x001fce00078e0005 */
[----:B------:R-:W-:Y:S05]  /*1fd50*/  WARPSYNC.COLLECTIVE R15, `(.L_x_817) ;  /* 0x000000000f087348 */ /* 0x000fea0003c00000 */
[----:B------:R0:W1:Y:S02]  /*1fd60*/  SHFL.IDX P6, R14, R13, R12, R11 ;  /* 0x0000000c0d0e7389 */ /* 0x00006400000c000b */
[----:B01----:R-:W-:Y:S01]  /*1fd70*/  ENDCOLLECTIVE ;  /* 0x000000000000791b */ /* 0x003fe20003800000 */
.L_x_817:
[----:B------:R-:W-:Y:S02]  /*1fd80*/  IMAD.MOV.U32 R13, RZ, RZ, R7 ;  /* 0x000000ffff0d7224 */ /* 0x000fe400078e0007 */
[----:B------:R-:W-:-:S07]  /*1fd90*/  IMAD.MOV.U32 R4, RZ, RZ, R14 ;  /* 0x000000ffff047224 */ /* 0x000fce00078e000e */
[----:B------:R-:W-:Y:S05]  /*1fda0*/  WARPSYNC.COLLECTIVE R15, `(.L_x_818) ;  /* 0x000000000f087348 */ /* 0x000fea0003c00000 */
[----:B------:R0:W1:Y:S02]  /*1fdb0*/  SHFL.IDX P6, R14, R13, R12, R11 ;  /* 0x0000000c0d0e7389 */ /* 0x00006400000c000b */
[----:B01----:R-:W-:Y:S01]  /*1fdc0*/  ENDCOLLECTIVE ;  /* 0x000000000000791b */ /* 0x003fe20003800000 */
.L_x_818:
[----:B------:R-:W-:Y:S01]  /*1fdd0*/  IMAD.MOV.U32 R7, RZ, RZ, R14 ;  /* 0x000000ffff077224 */ /* 0x000fe200078e000e */
[----:B------:R-:W-:Y:S06]  /*1fde0*/  BRA `(.L_x_819) ;  /* 0xffffffb800547947 */ /* 0x000fec000383ffff */
.L_x_658:
[----:B------:R-:W-:Y:S01]  /*1fdf0*/  BSSY B0, `(.L_x_820) ;  /* 0x0000007000007945 */ /* 0x000fe20003800000 */
[----:B------:R-:W-:Y:S02]  /*1fe00*/  IMAD.MOV.U32 R13, RZ, RZ, R2 ;  /* 0x000000ffff0d7224 */ /* 0x000fe400078e0002 */
[----:B------:R-:W-:Y:S02]  /*1fe10*/  IMAD.MOV.U32 R11, RZ, RZ, 0x1f ;  /* 0x0000001fff0b7424 */ /* 0x000fe400078e00ff */
[----:B------:R-:W-:-:S07]  /*1fe20*/  IMAD.MOV.U32 R15, RZ, RZ, -0x1 ;  /* 0xffffffffff0f7424 */ /* 0x000fce00078e00ff */
[----:B0123-5:R-:W-:Y:S05]  /*1fe30*/  WARPSYNC.COLLECTIVE R15, `(.L_x_821) ;  /* 0x000000000f087348 */ /* 0x02ffea0003c00000 */
[----:B------:R4:W0:Y:S02]  /*1fe40*/  SHFL.IDX P6, R14, R13, R12, R11 ;  /* 0x0000000c0d0e7389 */ /* 0x00082400000c000b */
[----:B012345:R-:W-:Y:S01]  /*1fe50*/  ENDCOLLECTIVE ;  /* 0x000000000000791b */ /* 0x03ffe20003800000 */
.L_x_821:
[----:B------:R-:W-:Y:S05]  /*1fe60*/  BSYNC B0 ;  /* 0x0000000000007941 */ /* 0x000fea0003800000 */
.L_x_820:
[----:B------:R-:W-:Y:S01]  /*1fe70*/  IMAD.MOV.U32 R24, RZ, RZ, R14 ;  /* 0x000000ffff187224 */ /* 0x000fe200078e000e */
[----:B------:R-:W-:Y:S06]  /*1fe80*/  BRA `(.L_x_657) ;  /* 0xffffffb800447947 */ /* 0x000fec000383ffff */
.L_x_662:
[----:B0-----:R0:W1:Y:S02]  /*1fe90*/  SYNCS.PHASECHK.TRANS64.TRYWAIT P0, [R5+URZ+0x2d820], R0 ;  /* 0x02d82000050075a7 */ /* 0x001064000800017f */
[----:B-1----:R-:W-:Y:S05]  /*1fea0*/  @!P0 NANOSLEEP.SYNCS 0x989680 ;  /* 0x009896800000895d */ /* 0x002fea0003900000 */
[----:B------:R-:W1:Y:S02]  /*1feb0*/  @!P0 SYNCS.PHASECHK.TRANS64 P0, [R5+URZ+0x2d820], R0 ;  /* 0x02d82000050085a7 */ /* 0x000e64000800007f */
[----:B-1----:R-:W-:Y:S05]  /*1fec0*/  @!P0 BRA `(.L_x_662) ;  /* 0xfffffffc00f08947 */ /* 0x002fea000383ffff */
[----:B------:R-:W-:Y:S05]  /*1fed0*/  BRA `(.L_x_822) ;  /* 0xffffffbc009c7947 */ /* 0x000fea000383ffff */
.L_x_663:
        /* <DEDUP_REMOVED lines=8> */
[----:B0-23-5:R-:W-:Y:S05]  /*1ff60*/  WARPSYNC.COLLECTIVE R15, `(.L_x_824) ;  /* 0x000000000f087348 */ /* 0x02dfea0003c00000 */
[----:B------:R1:W4:Y:S02]  /*1ff70*/  SHFL.IDX P6, R14, R13, R12, R11 ;  /* 0x0000000c0d0e7389 */ /* 0x00032400000c000b */
[----:B012345:R-:W-:Y:S01]  /*1ff80*/  ENDCOLLECTIVE ;  /* 0x000000000000791b */ /* 0x03ffe20003800000 */
.L_x_824:
[----:B------:R-:W-:Y:S05]  /*1ff90*/  BSYNC B0 ;  /* 0x0000000000007941 */ /* 0x000fea0003800000 */
.L_x_823:
[----:B------:R-:W-:Y:S05]  /*1ffa0*/  BRA `(.L_x_825) ;  /* 0xffffffbc00847947 */ /* 0x000fea000383ffff */
.L_x_664:
[----:B------:R-:W-:Y:S01]  /*1ffb0*/  BSSY B0, `(.L_x_826) ;  /* 0x0000006000007945 */ /* 0x000fe20003800000 */
[----:B------:R-:W-:-:S07]  /*1ffc0*/  IMAD.MOV.U32 R15, RZ, RZ, -0x1 ;  /* 0xffffffffff0f7424 */ /* 0x000fce00078e00ff */
[----:B0-23-5:R-:W-:Y:S05]  /*1ffd0*/  WARPSYNC.COLLECTIVE R15, `(.L_x_827) ;  /* 0x000000000f0c7348 */ /* 0x02dfea0003c00000 */
[----:B------:R-:W-:Y:S02]  /*1ffe0*/  ELECT P6, UR62, PT ;  /* 0x00000000003e782f */ /* 0x000fe400038c0000 */
[----:B------:R-:W-:Y:S01]  /*1fff0*/  MOV R14, UR62 ;  /* 0x0000003e000e7c02 */ /* 0x000fe20008000f00 */
[----:B0-23-5:R-:W-:Y:S10]  /*20000*/  ENDCOLLECTIVE ;  /* 0x000000000000791b */ /* 0x02dff40003800000 */
.L_x_827:
[----:B------:R-:W-:Y:S05]  /*20010*/  BSYNC B0 ;  /* 0x0000000000007941 */ /* 0x000fea0003800000 */
.L_x_826:
[----:B------:R-:W-:Y:S05]  /*20020*/  BRA `(.L_x_828) ;  /* 0xffffffbc00787947 */ /* 0x000fea000383ffff */
.L_x_666:
[----:B0-----:R0:W1:Y:S02]  /*20030*/  SYNCS.PHASECHK.TRANS64.TRYWAIT P1, [R3+URZ+0x2d840], R2 ;  /* 0x02d84002030075a7 */ /* 0x001064000802017f */
[----:B-1----:R-:W-:Y:S05]  /*20040*/  @!P1 NANOSLEEP.SYNCS 0x989680 ;  /* 0x009896800000995d */ /* 0x002fea0003900000 */
[----:B------:R-:W1:Y:S02]  /*20050*/  @!P1 SYNCS.PHASECHK.TRANS64 P1, [R3+URZ+0x2d840], R2 ;  /* 0x02d84002030095a7 */ /* 0x000e64000802007f */
[----:B-1----:R-:W-:Y:S05]  /*20060*/  @!P1 BRA `(.L_x_666) ;  /* 0xfffffffc00f09947 */ /* 0x002fea000383ffff */
[----:B------:R-:W-:Y:S05]  /*20070*/  BRA `(.L_x_829) ;  /* 0xffffffbc009c7947 */ /* 0x000fea000383ffff */
.L_x_668:
[----:B-1----:R1:W4:Y:S02]  /*20080*/  SYNCS.PHASECHK.TRANS64.TRYWAIT P1, [R5+URZ+0x2d840], R0 ;  /* 0x02d84000050075a7 */ /* 0x002324000802017f */
[----:B----4-:R-:W-:Y:S05]  /*20090*/  @!P1 NANOSLEEP.SYNCS 0x989680 ;  /* 0x009896800000995d */ /* 0x010fea0003900000 */
[----:B------:R-:W4:Y:S02]  /*200a0*/  @!P1 SYNCS.PHASECHK.TRANS64 P1, [R5+URZ+0x2d840], R0 ;  /* 0x02d84000050095a7 */ /* 0x000f24000802007f */
[----:B----4-:R-:W-:Y:S05]  /*200b0*/  @!P1 BRA `(.L_x_668) ;  /* 0xfffffffc00f09947 */ /* 0x010fea000383ffff */
[----:B------:R-:W-:Y:S05]  /*200c0*/  BRA `(.L_x_830) ;  /* 0xffffffbc00ac7947 */ /* 0x000fea000383ffff */
.L_x_670:
[----:B----4-:R4:W0:Y:S02]  /*200d0*/  SYNCS.PHASECHK.TRANS64.TRYWAIT P1, [R3+URZ+0x2d860], R2 ;  /* 0x02d86002030075a7 */ /* 0x010824000802017f */
[----:B0-----:R-:W-:Y:S05]  /*200e0*/  @!P1 NANOSLEEP.SYNCS 0x989680 ;  /* 0x009896800000995d */ /* 0x001fea0003900000 */
[----:B------:R-:W0:Y:S02]  /*200f0*/  @!P1 SYNCS.PHASECHK.TRANS64 P1, [R3+URZ+0x2d860], R2 ;  /* 0x02d86002030095a7 */ /* 0x000e24000802007f */
[----:B0-----:R-:W-:Y:S05]  /*20100*/  @!P1 BRA `(.L_x_670) ;  /* 0xfffffffc00f09947 */ /* 0x001fea000383ffff */
[----:B------:R-:W-:Y:S05]  /*20110*/  BRA `(.L_x_831) ;  /* 0xffffffbc00a87947 */ /* 0x000fea000383ffff */
.L_x_832:
        /* <DEDUP_REMOVED lines=14> */
.L_x_2782:


//--------------------- .text._ZN7cutlass13device_kernelIN5flash11enable_sm90INS1_16FlashAttnFwdSm90INS1_25CollectiveMainloopFwdSm90ILi2EN4cute5tupleIJNS5_1CILi1EEES8_S8_EEENS6_IJNS7_ILi192EEENS7_ILi128EEENS7_ILi96EEEEEELi96ENS_10bfloat16_tEfNS_4arch4Sm90ELb0ELb1ELb1ELb0ELb1ELb0ELb0ELb0ELb1ELb1ELb1ELb0EEENS1_21CollectiveEpilogueFwdINS6_IJSA_SC_SB_EEES9_SE_SG_Li384ELb0ELb1ELb1ELb0EEENS1_19SingleTileSchedulerILb0ELb1ELb1ELi192EEEEEEEEEvNT_6ParamsE --------------------------
	.section	.text._ZN7cutlass13device_kernelIN5flash11enable_sm90INS1_16FlashAttnFwdSm90INS1_25CollectiveMainloopFwdSm90ILi2EN4cute5tupleIJNS5_1CILi1EEES8_S8_EEENS6_IJNS7_ILi192EEENS7_ILi128EEENS7_ILi96EEEEEELi96ENS_10bfloat16_tEfNS_4arch4Sm90ELb0ELb1ELb1ELb0ELb1ELb0ELb0ELb0ELb1ELb1ELb1ELb0EEENS1_21CollectiveEpilogueFwdINS6_IJSA_SC_SB_EEES9_SE_SG_Li384ELb0ELb1ELb1ELb0EEENS1_19SingleTileSchedulerILb0ELb1ELb1ELi192EEEEEEEEEvNT_6ParamsE,"ax",@progbits
	.align	128
.text._ZN7cutlass13device_kernelIN5flash11enable_sm90INS1_16FlashAttnFwdSm90INS1_25CollectiveMainloopFwdSm90ILi2EN4cute5tupleIJNS5_1CILi1EEES8_S8_EEENS6_IJNS7_ILi192EEENS7_ILi128EEENS7_ILi96EEEEEELi96ENS_10bfloat16_tEfNS_4arch4Sm90ELb0ELb1ELb1ELb0ELb1ELb0ELb0ELb0ELb1ELb1ELb1ELb0EEENS1_21CollectiveEpilogueFwdINS6_IJSA_SC_SB_EEES9_SE_SG_Li384ELb0ELb1ELb1ELb0EEENS1_19SingleTileSchedulerILb0ELb1ELb1ELi192EEEEEEEEEvNT_6ParamsE:
        .type           _ZN7cutlass13device_kernelIN5flash11enable_sm90INS1_16FlashAttnFwdSm90INS1_25CollectiveMainloopFwdSm90ILi2EN4cute5tupleIJNS5_1CILi1EEES8_S8_EEENS6_IJNS7_ILi192EEENS7_ILi128EEENS7_ILi96EEEEEELi96ENS_10bfloat16_tEfNS_4arch4Sm90ELb0ELb1ELb1ELb0ELb1ELb0ELb0ELb0ELb1ELb1ELb1ELb0EEENS1_21CollectiveEpilogueFwdINS6_IJSA_SC_SB_EEES9_SE_SG_Li384ELb0ELb1ELb1ELb0EEENS1_19SingleTileSchedulerILb0ELb1ELb1ELi192EEEEEEEEEvNT_6ParamsE,@function
        .size           _ZN7cutlass13device_kernelIN5flash11enable_sm90INS1_16FlashAttnFwdSm90INS1_25CollectiveMainloopFwdSm90ILi2EN4cute5tupleIJNS5_1CILi1EEES8_S8_EEENS6_IJNS7_ILi192EEENS7_ILi128EEENS7_ILi96EEEEEELi96ENS_10bfloat16_tEfNS_4arch4Sm90ELb0ELb1ELb1ELb0ELb1ELb0ELb0ELb0ELb1ELb1ELb1ELb0EEENS1_21CollectiveEpilogueFwdINS6_IJSA_SC_SB_EEES9_SE_SG_Li384ELb0ELb1ELb1ELb0EEENS1_19SingleTileSchedulerILb0ELb1ELb1ELi192EEEEEEEEEvNT_6ParamsE,(.L_x_2783 - _ZN7cutlass13device_kernelIN5flash11enable_sm90INS1_16FlashAttnFwdSm90INS1_25CollectiveMainloopFwdSm90ILi2EN4cute5tupleIJNS5_1CILi1EEES8_S8_EEENS6_IJNS7_ILi192EEENS7_ILi128EEENS7_ILi96EEEEEELi96ENS_10bfloat16_tEfNS_4arch4Sm90ELb0ELb1ELb1ELb0ELb1ELb0ELb0ELb0ELb1ELb1ELb1ELb0EEENS1_21CollectiveEpilogueFwdINS6_IJSA_SC_SB_EEES9_SE_SG_Li384ELb0ELb1ELb1ELb0EEENS1_19SingleTileSchedulerILb0ELb1ELb1ELi192EEEEEEEEEvNT_6ParamsE)
        .other          _ZN7cutlass13device_kernelIN5flash11enable_sm90INS1_16FlashAttnFwdSm90INS1_25CollectiveMainloopFwdSm90ILi2EN4cute5tupleIJNS5_1CILi1EEES8_S8_EEENS6_IJNS7_ILi192EEENS7_ILi128EEENS7_ILi96EEEEEELi96ENS_10bfloat16_tEfNS_4arch4Sm90ELb0ELb1ELb1ELb0ELb1ELb0ELb0ELb0ELb1ELb1ELb1ELb0EEENS1_21CollectiveEpilogueFwdINS6_IJSA_SC_SB_EEES9_SE_SG_Li384ELb0ELb1ELb1ELb0EEENS1_19SingleTileSchedulerILb0ELb1ELb1ELi192EEEEEEEEEvNT_6ParamsE,@"STO_CUDA_ENTRY STV_DEFAULT"
_ZN7cutlass13device_kernelIN5flash11enable_sm90INS1_16FlashAttnFwdSm90INS1_25CollectiveMainloopFwdSm90ILi2EN4cute5tupleIJNS5_1CILi1EEES8_S8_EEENS6_IJNS7_ILi192EEENS7_ILi128EEENS7_ILi96EEEEEELi96ENS_10bfloat16_tEfNS_4arch4Sm90ELb0ELb1ELb1ELb0ELb1ELb0ELb0ELb0ELb1ELb1ELb1ELb0EEENS1_21CollectiveEpilogueFwdINS6_IJSA_SC_SB_EEES9_SE_SG_Li384ELb0ELb1ELb1ELb0EEENS1_19SingleTileSchedulerILb0ELb1ELb1ELi192EEEEEEEEEvNT_6ParamsE:
        /* <DEDUP_REMOVED lines=9> */
[----:B------:R-:W1:Y:S01]  /*0090*/  SHFL.IDX PT, R3, R3, RZ, 0x1f ;  /* 0x00001fff03037589 */ /* 0x000e6200000e0000 */
        /* <DEDUP_REMOVED lines=35> */
.L_x_833:
        /* <DEDUP_REMOVED lines=22> */
.L_x_834:
        /* <DEDUP_REMOVED lines=18> */
.L_x_835:
        /* <DEDUP_REMOVED lines=22> */
.L_x_836:
[----:B------:R-:W5:Y:S01]  /*06b0*/  SHFL.IDX PT, R2, R0, RZ, 0x1f ;  /* 0x00001fff00027589 */ /* 0x000f6200000e0000 */
[----:B------:R-:W-:Y:S01]  /*06c0*/  R2UR UR9, R3 ;  /* 0x00000000030972ca */ /* 0x000fe200000e0000 */
        /* <DEDUP_REMOVED lines=21> */
.L_x_837:
[----:B------:R-:W-:Y:S01]  /*0820*/  UISETP.NE.AND UP0, UPT, UR9, URZ, UPT ;  /* 0x0000003f0900728c */ /* 0x000fe2000bf05270 */
[----:B------:R-:W-:Y:S01]  /*0830*/  NOP ;  /* 0x0000000000007918 */ /* 0x000fe20000000000 */
[----:B0-----:R-:W-:Y:S01]  /*0840*/  UMOV UR4, 0x1 ;  /* 0x0000000100047882 */ /* 0x001fe20000000000 */
[----:B------:R-:W-:Y:S01]  /*0850*/  ULDC.64 UR36, c[0x0][0x208] ;  /* 0x0000820000247ab9 */ /* 0x000fe20000000a00 */
[----:B------:R-:W-:Y:S01]  /*0860*/  USEL UR4, UR4, 0x2, !UP0 ;  /* 0x0000000204047887 */ /* 0x000fe2000c000000 */
[----:B------:R-:W-:Y:S01]  /*0870*/  BSSY B6, `(.L_x_838) ;  /* 0x000150c000067945 */ /* 0x000fe20003800000 */
[----:B-1234-:R-:W-:Y:S01]  /*0880*/  BAR.SYNC.DEFER_BLOCKING 0x0 ;  /* 0x0000000000007b1d */ /* 0x01efe20000010000 */
[----:B------:R-:W-:-:S03]  /*0890*/  PLOP3.LUT P0, PT, PT, PT, UP0, 0x80, 0x0 ;  /* 0x000000000000781c */ /* 0x000fc60003f0f008 */
[----:B------:R-:W-:-:S05]  /*08a0*/  IMAD.U32 R2, RZ, RZ, UR4 ;  /* 0x00000004ff027e24 */ /* 0x000fca000f8e00ff */
[----:B------:R0:W-:Y:S05]  /*08b0*/  STL [R1+0xc], R2 ;  /* 0x00000c0201007387 */ /* 0x0001ea0000100800 */
[----:B------:R-:W-:Y:S05]  /*08c0*/  @!P0 BRA `(.L_x_839) ;  /* 0x00000110007c8947 */ /* 0x000fea0003800000 */
.L_x_840:
[----:B------:R-:W-:-:S08]  /*08d0*/  NOP ;  /* 0x0000000000007918 */ /* 0x000fd00000000000 */
[----:B------:R-:W1:Y:S02]  /*08e0*/  USETMAXREG.TRY_ALLOC.CTAPOOL UP0, 0xa0 ;  /* 0x000000a0000079c8 */ /* 0x000e640008000600 */
[----:B-1----:R-:W-:-:S13]  /*08f0*/  PLOP3.LUT P0, PT, PT, PT, UP0, 0x80, 0x0 ;  /* 0x000000000000781c */ /* 0x002fda0003f0f008 */
[----:B------:R-:W-:Y:S05]  /*0900*/  @!P0 BRA `(.L_x_840) ;  /* 0xfffffffc00f08947 */ /* 0x000fea000383ffff */
[----:B------:R-:W1:Y:S01]  /*0910*/  S2R R3, SR_TID.X ;  /* 0x0000000000037919 */ /* 0x000e620000002100 */
[----:B------:R-:W2:Y:S01]  /*0920*/  S2UR UR6, SR_CTAID.Y ;  /* 0x00000000000679c3 */ /* 0x000ea20000002600 */
[----:B------:R-:W-:Y:S02]  /*0930*/  ULDC UR7, c[0x0][0xc50] ;  /* 0x0003140000077ab9 */ /* 0x000fe40000000800 */
[----:B------:R-:W-:-:S05]  /*0940*/  UISETP.NE.AND UP0, UPT, UR7, 0x1, UPT ;  /* 0x000000010700788c */ /* 0x000fca000bf05270 */
[----:B------:R-:W3:Y:S06]  /*0950*/  S2UR UR8, SR_CTAID.Z ;  /* 0x00000000000879c3 */ /* 0x000eec0000002700 */
[----:B------:R-:W-:Y:S01]  /*0960*/  @UP0 ULDC UR4, c[0x0][0xc54] ;  /* 0x0003150000040ab9 */ /* 0x000fe20000000800 */
[----:B------:R-:W-:Y:S01]  /*0970*/  @UP0 ULDC UR9, c[0x0][0xc58] ;  /* 0x0003160000090ab9 */ /* 0x000fe20000000800 */
[----:B--2---:R-:W-:Y:S02]  /*0980*/  UIMAD.WIDE.U32 UR4, UR6, UR4, URZ ;  /* 0x00000004060472a5 */ /* 0x004fe4000f8e003f */
[----:B------:R-:W-:-:S02]  /*0990*/  UMOV UR10, UR6 ;  /* 0x00000006000a7c82 */ /* 0x000fc40008000000 */
[----:B------:R-:W-:Y:S01]  /*09a0*/  @UP0 USHF.R.U32.HI UR10, URZ, UR9, UR5 ;  /* 0x000000093f0a0299 */ /* 0x000fe20008011605 */
[----:B-1----:R-:W-:-:S03]  /*09b0*/  LOP3.LUT R0, R3, 0xffffff80, RZ, 0xc0, !PT ;  /* 0xffffff8003007812 */ /* 0x002fc600078ec0ff */
[----:B------:R-:W-:Y:S01]  /*09c0*/  UIADD3 UR4, -UR10, URZ, URZ ;  /* 0x0000003f0a047290 */ /* 0x000fe2000fffe13f */
[----:B------:R-:W-:Y:S06]  /*09d0*/  BAR.ARV 0x8, 0x200 ;  /* 0x0208000000007b1d */ /* 0x000fec0000002000 */
[----:B------:R-:W-:Y:S01]  /*09e0*/  ISETP.NE.AND P0, PT, R0, 0x80, PT ;  /* 0x000000800000780c */ /* 0x000fe20003f05270 */
[----:B------:R-:W-:Y:S01]  /*09f0*/  IMAD.U32 R0, RZ, RZ, UR10 ;  /* 0x0000000aff007e24 */ /* 0x000fe2000f8e00ff */
[----:B------:R-:W-:-:S04]  /*0a00*/  UIMAD UR6, UR7, UR4, UR6 ;  /* 0x00000004070672a4 */ /* 0x000fc8000f8e0206 */
[----:B------:R1:W-:Y:S07]  /*0a10*/  STL [R1+0x4], R0 ;  /* 0x0000040001007387 */ /* 0x0003ee0000100800 */
[----:B------:R-:W-:Y:S06]  /*0a20*/  @!P0 BAR.ARV 0x9, 0x100 ;  /* 0x0244000000008b1d */ /* 0x000fec0000002000 */
[----:B---3--:R-:W-:-:S13]  /*0a30*/  ISETP.LE.AND P0, PT, RZ, UR8, PT ;  /* 0x00000008ff007c0c */ /* 0x008fda000bf03270 */
[----:B-1----:R-:W-:Y:S05]  /*0a40*/  @!P0 BRA `(.L_x_841) ;  /* 0x0000014c00b88947 */ /* 0x002fea0003800000 */
[----:B------:R-:W1:Y:S01]  /*0a50*/  LDC.64 R6, c[0x0][0x418] ;  /* 0x00010600ff067b82 */ /* 0x000e620000000a00 */
[----:B------:R-:W-:Y:S01]  /*0a60*/  ULDC UR4, c[0x0][0x448] ;  /* 0x0001120000047ab9 */ /* 0x000fe20000000800 */
[----:B------:R-:W-:Y:S01]  /*0a70*/  VIADD R16, R3, 0xffffff80 ;  /* 0xffffff8003107836 */ /* 0x000fe20000000000 */
[----:B------:R-:W-:-:S04]  /*0a80*/  UISETP.NE.AND UP0, UPT, UR4, 0x1, UPT ;  /* 0x000000010400788c */ /* 0x000fc8000bf05270 */
[----:B------:R-:W-:Y:S01]  /*0a90*/  UP2UR UR4, UPR, URZ, 0x1 ;  /* 0x000000013f047883 */ /* 0x000fe20008000000 */
[----:B0-----:R-:W0:Y:S05]  /*0aa0*/  LDC R2, c[0x0][0x288] ;  /* 0x0000a200ff027b82 */ /* 0x001e2a0000000800 */
[----:B------:R-:W-:Y:S01]  /*0ab0*/  IMAD.U32 R142, RZ, RZ, UR4 ;  /* 0x00000004ff8e7e24 */ /* 0x000fe2000f8e00ff */
[----:B------:R-:W-:Y:S01]  /*0ac0*/  @UP0 ULDC UR9, c[0x0][0x44c] ;  /* 0x0001130000090ab9 */ /* 0x000fe20000000800 */
[----:B------:R-:W-:Y:S01]  /*0ad0*/  @UP0 ULDC UR11, c[0x0][0x450] ;  /* 0x00011400000b0ab9 */ /* 0x000fe20000000800 */
[----:B------:R-:W2:Y:S01]  /*0ae0*/  LDC R17, c[0x0][0x424] ;  /* 0x00010900ff117b82 */ /* 0x000ea20000000800 */
[----:B------:R-:W-:-:S07]  /*0af0*/  ULDC.64 UR4, c[0x0][0x9e0] ;  /* 0x0002780000047ab9 */ /* 0x000fce0000000a00 */
[----:B------:R-:W3:Y:S01]  /*0b00*/  S2UR UR40, SR_CTAID.X ;  /* 0x00000000002879c3 */ /* 0x000ee20000002500 */
[----:B-1----:R-:W-:-:S04]  /*0b10*/  ISETP.NE.U32.AND P0, PT, R6, RZ, PT ;  /* 0x000000ff0600720c */ /* 0x002fc80003f05070 */
[----:B------:R-:W-:-:S03]  /*0b20*/  ISETP.NE.AND.EX P0, PT, R7, RZ, PT, P0 ;  /* 0x000000ff0700720c */ /* 0x000fc60003f05300 */
[----:B------:R-:W1:Y:S01]  /*0b30*/  LDC R4, c[0x0][0x2f0] ;  /* 0x0000bc00ff047b82 */ /* 0x000e620000000800 */
[----:B0-----:R-:W-:Y:S02]  /*0b40*/  IADD3 R0, -R2, 0x1, RZ ;  /* 0x0000000102007810 */ /* 0x001fe40007ffe1ff */
[----:B--2---:R-:W-:Y:S01]  /*0b50*/  SEL R17, R17, 0x1, P0 ;  /* 0x0000000111117807 */ /* 0x004fe20000000000 */
[----:B---3--:R-:W-:-:S04]  /*0b60*/  UIMAD UR40, UR40, 0xc0, URZ ;  /* 0x000000c0282878a4 */ /* 0x008fc8000f8e023f */
[----:B------:R-:W-:Y:S02]  /*0b70*/  @UP0 UIADD3 UR8, UR40, 0xbf, URZ ;  /* 0x000000bf28080890 */ /* 0x000fe4000fffe03f */
[----:B------:R-:W-:Y:S01]  /*0b80*/  UIADD3 UR7, UR40, 0xbf, URZ ;  /* 0x000000bf28077890 */ /* 0x000fe2000fffe03f */
[----:B-1----:R-:W-:Y:S01]  /*0b90*/  IMAD R0, R17, R4, R0 ;  /* 0x0000000411007224 */ /* 0x002fe200078e0200 */
[----:B------:R-:W-:-:S04]  /*0ba0*/  UIMAD.WIDE.U32 UR8, UR8, UR9, URZ ;  /* 0x00000009080872a5 */ /* 0x000fc8000f8e003f */
[----:B------:R-:W-:Y:S01]  /*0bb0*/  R2UR UR10, R0 ;  /* 0x00000000000a72ca */ /* 0x000fe200000e0000 */
[----:B------:R-:W-:Y:S02]  /*0bc0*/  @UP0 USHF.R.U32.HI UR7, URZ, UR11, UR9 ;  /* 0x0000000b3f070299 */ /* 0x000fe40008011609 */
[----:B------:R-:W-:-:S04]  /*0bd0*/  UISETP.GE.AND UP0, UPT, UR5, 0x1, UPT ;  /* 0x000000010500788c */ /* 0x000fc8000bf06270 */
[----:B------:R-:W-:Y:S02]  /*0be0*/  UP2UR UR60, UPR, URZ, 0x1 ;  /* 0x000000013f3c7883 */ /* 0x000fe40008000000 */
[----:B------:R-:W-:-:S04]  /*0bf0*/  PLOP3.LUT P0, PT, PT, PT, UP0, 0x40, 0x0 ;  /* 0x000000000000781c */ /* 0x000fc80003f0e808 */
[----:B------:R-:W-:-:S04]  /*0c00*/  UIADD3 UR7, UR10, UR7, URZ ;  /* 0x000000070a077290 */ /* 0x000fc8000fffe03f */
[----:B------:R-:W-:-:S06]  /*0c10*/  UIADD3 UR4, UR7, UR4, URZ ;  /* 0x0000000407047290 */ /* 0x000fcc000fffe03f */
[----:B------:R-:W-:Y:S01]  /*0c20*/  IMAD.U32 R0, RZ, RZ, UR4 ;  /* 0x00000004ff007e24 */ /* 0x000fe2000f8e00ff */
[----:B------:R-:W-:Y:S06]  /*0c30*/  @P0 BRA `(.L_x_842) ;  /* 0x0000000000400947 */ /* 0x000fec0003800000 */
[----:B------:R-:W-:Y:S01]  /*0c40*/  ISETP.LT.AND P0, PT, RZ, UR7, PT ;  /* 0x00000007ff007c0c */ /* 0x000fe2000bf01270 */
[----:B------:R-:W-:-:S12]  /*0c50*/  UIADD3 UR4, UR7, -0x1, URZ ;  /* 0xffffffff07047890 */ /* 0x000fd8000fffe03f */
[----:B------:R-:W-:Y:S05]  /*0c60*/  @P0 BRA `(.L_x_843) ;  /* 0x00000000001c0947 */ /* 0x000fea0003800000 */
[----:B------:R-:W-:Y:S02]  /*0c70*/  UISETP.NE.AND UP0, UPT, UR5, 0x1, UPT ;  /* 0x000000010500788c */ /* 0x000fe4000bf05270 */
[----:B------:R-:W-:-:S09]  /*0c80*/  UIADD3 UR4, -UR7, URZ, URZ ;  /* 0x0000003f07047290 */ /* 0x000fd2000fffe13f */
[----:B------:R-:W-:Y:S02]  /*0c90*/  @UP0 ULDC.64 UR10, c[0x0][0x9e8] ;  /* 0x00027a00000a0ab9 */ /* 0x000fe40000000a00 */
[----:B------:R-:W-:-:S04]  /*0ca0*/  UIMAD.WIDE.U32 UR8, UR4, UR10, URZ ;  /* 0x0000000a040872a5 */ /* 0x000fc8000f8e003f */
[----:B------:R-:W-:-:S04]  /*0cb0*/  @UP0 USHF.R.U32.HI UR4, URZ, UR11, UR9 ;  /* 0x0000000b3f040299 */ /* 0x000fc80008011609 */
[----:B------:R-:W-:Y:S01]  /*0cc0*/  ULOP3.LUT UR4, URZ, UR4, URZ, 0x33, !UPT ;  /* 0x000000043f047292 */ /* 0x000fe2000f8e333f */
[----:B------:R-:W-:Y:S11]  /*0cd0*/  BRA `(.L_x_844) ;  /* 0x0000000000107947 */ /* 0x000ff60003800000 */
.L_x_843:
[----:B------:R-:W-:-:S11]  /*0ce0*/  UISETP.NE.AND UP0, UPT, UR5, 0x1, UPT ;  /* 0x000000010500788c */ /* 0x000fd6000bf05270 */
[----:B------:R-:W-:Y:S02]  /*0cf0*/  @UP0 ULDC.64 UR10, c[0x0][0x9e8] ;  /* 0x00027a00000a0ab9 */ /* 0x000fe40000000a00 */
[----:B------:R-:W-:-:S04]  /*0d00*/  UIMAD.WIDE.U32 UR8, UR4, UR10, URZ ;  /* 0x0000000a040872a5 */ /* 0x000fc8000f8e003f */
[----:B------:R-:W-:-:S12]  /*0d10*/  @UP0 USHF.R.U32.HI UR4, URZ, UR11, UR9 ;  /* 0x0000000b3f040299 */ /* 0x000fd80008011609 */
.L_x_844:
[----:B------:R-:W-:-:S06]  /*0d20*/  UIMAD UR4, UR4, UR5, UR5 ;  /* 0x00000005040472a4 */ /* 0x000fcc000f8e0205 */
[----:B------:R-:W-:-:S07]  /*0d30*/  VIMNMX R0, R0, UR4, PT ;  /* 0x0000000400007c48 */ /* 0x000fce000bfe0100 */
.L_x_842:
[----:B------:R-:W-:Y:S01]  /*0d40*/  R2UR UR4, R142 ;  /* 0x000000008e0472ca */ /* 0x000fe200000e0000 */
[CC--:B------:R-:W-:Y:S02]  /*0d50*/  IMAD R19, R17.reuse, R4.reuse, -R2 ;  /* 0x0000000411137224 */ /* 0x0c0fe400078e0a02 */
[----:B------:R-:W-:Y:S02]  /*0d60*/  VIADD R2, R0, 0x7f ;  /* 0x0000007f00027836 */ /* 0x000fe40000000000 */
[----:B------:R-:W-:Y:S01]  /*0d70*/  IMAD R0, R17, R4, 0x7f ;  /* 0x0000007f11007424 */ /* 0x000fe200078e0204 */
[----:B------:R-:W-:Y:S02]  /*0d80*/  R2UR UR7, R19 ;  /* 0x00000000130772ca */ /* 0x000fe400000e0000 */
[----:B------:R-:W-:Y:S02]  /*0d90*/  SHF.R.S32.HI R5, RZ, 0x1f, R2 ;  /* 0x0000001fff057819 */ /* 0x000fe40000011402 */
[----:B------:R-:W-:-:S02]  /*0da0*/  SHF.R.S32.HI R3, RZ, 0x1f, R0 ;  /* 0x0000001fff037819 */ /* 0x000fc40000011400 */
[----:B------:R-:W-:Y:S01]  /*0db0*/  LEA.HI R5, R5, R2, RZ, 0x7 ;  /* 0x0000000205057211 */ /* 0x000fe200078f38ff */
[----:B------:R-:W-:Y:S01]  /*0dc0*/  UISETP.NE.AND UP0, UPT, UR4, URZ, UPT ;  /* 0x0000003f0400728c */ /* 0x000fe2000bf05270 */
[----:B------:R-:W-:Y:S02]  /*0dd0*/  LEA.HI R3, R3, R0, RZ, 0x7 ;  /* 0x0000000003037211 */ /* 0x000fe400078f38ff */
[----:B------:R-:W-:Y:S01]  /*0de0*/  UMOV UR4, UR40 ;  /* 0x0000002800047c82 */ /* 0x000fe20008000000 */
[----:B------:R-:W-:Y:S02]  /*0df0*/  SHF.R.S32.HI R0, RZ, 0x7, R5 ;  /* 0x00000007ff007819 */ /* 0x000fe40000011405 */
[----:B------:R-:W-:-:S04]  /*0e00*/  SHF.R.S32.HI R3, RZ, 0x7, R3 ;  /* 0x00000007ff037819 */ /* 0x000fc80000011403 */
[----:B------:R-:W-:Y:S01]  /*0e10*/  VIMNMX R18, R3, R0, PT ;  /* 0x0000000003127248 */ /* 0x000fe20003fe0100 */
[----:B------:R-:W-:Y:S01]  /*0e20*/  @UP0 ULDC UR8, c[0x0][0x44c] ;  /* 0x0001130000080ab9 */ /* 0x000fe20000000800 */
[----:B------:R-:W-:Y:S01]  /*0e30*/  @UP0 ULDC UR10, c[0x0][0x450] ;  /* 0x00011400000a0ab9 */ /* 0x000fe20000000800 */
[----:B------:R-:W-:-:S04]  /*0e40*/  UIMAD.WIDE.U32 UR8, UR40, UR8, URZ ;  /* 0x00000008280872a5 */ /* 0x000fc8000f8e003f */
[----:B------:R-:W-:Y:S02]  /*0e50*/  @UP0 USHF.R.U32.HI UR4, URZ, UR10, UR9 ;  /* 0x0000000a3f040299 */ /* 0x000fe40008011609 */
[----:B------:R-:W-:Y:S02]  /*0e60*/  UISETP.GE.AND UP0, UPT, UR5, 0x1, UPT ;  /* 0x000000010500788c */ /* 0x000fe4000bf06270 */
[----:B------:R-:W-:-:S03]  /*0e70*/  UIADD3 UR4, UR7, UR4, URZ ;  /* 0x0000000407047290 */ /* 0x000fc6000fffe03f */
[----:B------:R-:W-:Y:S01]  /*0e80*/  ULDC UR7, c[0x0][0x9dc] ;  /* 0x0002770000077ab9 */ /* 0x000fe20000000800 */
[----:B------:R-:W-:Y:S01]  /*0e90*/  PLOP3.LUT P0, PT, PT, PT, UP0, 0x40, 0x0 ;  /* 0x000000000000781c */ /* 0x000fe20003f0e808 */
[----:B------:R-:W-:-:S12]  /*0ea0*/  UIADD3 UR7, UR4, -UR7, URZ ;  /* 0x8000000704077290 */ /* 0x000fd8000fffe03f */
[----:B------:R-:W-:Y:S05]  /*0eb0*/  @P0 BRA `(.L_x_845) ;  /* 0x0000000000440947 */ /* 0x000fea0003800000 */
[----:B------:R-:W-:-:S06]  /*0ec0*/  UISETP.GT.AND UP0, UPT, UR4, -0x1, UPT ;  /* 0xffffffff0400788c */ /* 0x000fcc000bf04270 */
[----:B------:R-:W-:-:S13]  /*0ed0*/  PLOP3.LUT P0, PT, PT, PT, UP0, 0x80, 0x0 ;  /* 0x000000000000781c */ /* 0x000fda0003f0f008 */
[----:B------:R-:W-:Y:S05]  /*0ee0*/  @P0 BRA `(.L_x_846) ;  /* 0x00000000001c0947 */ /* 0x000fea0003800000 */
[----:B------:R-:W-:Y:S02]  /*0ef0*/  UISETP.NE.AND UP0, UPT, UR5, 0x1, UPT ;  /* 0x000000010500788c */ /* 0x000fe4000bf05270 */
[----:B------:R-:W-:-:S09]  /*0f00*/  ULOP3.LUT UR4, URZ, UR4, URZ, 0x33, !UPT ;  /* 0x000000043f047292 */ /* 0x000fd2000f8e333f */
[----:B------:R-:W-:Y:S02]  /*0f10*/  @UP0 ULDC.64 UR10, c[0x0][0x9e8] ;  /* 0x00027a00000a0ab9 */ /* 0x000fe40000000a00 */
[----:B------:R-:W-:-:S04]  /*0f20*/  UIMAD.WIDE.U32 UR8, UR4, UR10, URZ ;  /* 0x0000000a040872a5 */ /* 0x000fc8000f8e003f */
[----:B------:R-:W-:-:S04]  /*0f30*/  @UP0 USHF.R.U32.HI UR4, URZ, UR11, UR9 ;  /* 0x0000000b3f040299 */ /* 0x000fc80008011609 */
[----:B------:R-:W-:Y:S01]  /*0f40*/  ULOP3.LUT UR4, URZ, UR4, URZ, 0x33, !UPT ;  /* 0x000000043f047292 */ /* 0x000fe2000f8e333f */
[----:B------:R-:W-:Y:S11]  /*0f50*/  BRA `(.L_x_847) ;  /* 0x0000000000107947 */ /* 0x000ff60003800000 */
.L_x_846:
[----:B------:R-:W-:-:S11]  /*0f60*/  UISETP.NE.AND UP0, UPT, UR5, 0x1, UPT ;  /* 0x000000010500788c */ /* 0x000fd6000bf05270 */
[----:B------:R-:W-:Y:S02]  /*0f70*/  @UP0 ULDC.64 UR10, c[0x0][0x9e8] ;  /* 0x00027a00000a0ab9 */ /* 0x000fe40000000a00 */
[----:B------:R-:W-:-:S04]  /*0f80*/  UIMAD.WIDE.U32 UR8, UR4, UR10, URZ ;  /* 0x0000000a040872a5 */ /* 0x000fc8000f8e003f */
[----:B------:R-:W-:-:S12]  /*0f90*/  @UP0 USHF.R.U32.HI UR4, URZ, UR11, UR9 ;  /* 0x0000000b3f040299 */ /* 0x000fd80008011609 */
.L_x_847:
[----:B------:R-:W-:-:S04]  /*0fa0*/  UIMAD UR4, UR4, UR5, URZ ;  /* 0x00000005040472a4 */ /* 0x000fc8000f8e023f */
[----:B------:R-:W-:-:S04]  /*0fb0*/  UISETP.LT.AND UP0, UPT, UR7, UR4, UPT ;  /* 0x000000040700728c */ /* 0x000fc8000bf01270 */
[----:B------:R-:W-:-:S12]  /*0fc0*/  USEL UR7, UR7, UR4, !UP0 ;  /* 0x0000000407077287 */ /* 0x000fd8000c000000 */
.L_x_845:
[----:B------:R-:W-:Y:S02]  /*0fd0*/  USHF.R.S32.HI UR4, URZ, 0x1f, UR7 ;  /* 0x0000001f3f047899 */ /* 0x000fe40008011407 */
[----:B------:R-:W-:Y:S02]  /*0fe0*/  USHF.R.U32.HI UR11, URZ, 0x10, UR6 ;  /* 0x000000103f0b7899 */ /* 0x000fe40008011606 */
[----:B------:R-:W-:Y:S02]  /*0ff0*/  ULEA.HI UR4, UR4, UR7, URZ, 0x7 ;  /* 0x0000000704047291 */ /* 0x000fe4000f8f383f */
[----:B------:R-:W-:Y:S02]  /*1000*/  ULOP3.LUT UR7, UR6, 0xffff, URZ, 0xc0, !UPT ;  /* 0x0000ffff06077892 */ /* 0x000fe4000f8ec03f */
[----:B------:R-:W-:-:S04]  /*1010*/  USHF.R.S32.HI UR4, URZ, 0x7, UR4 ;  /* 0x000000073f047899 */ /* 0x000fc80008011404 */
[----:B------:R-:W-:-:S04]  /*1020*/  UISETP.LT.AND UP0, UPT, URZ, UR4, UPT ;  /* 0x000000043f00728c */ /* 0x000fc8000bf01270 */
[----:B------:R-:W-:Y:S02]  /*1030*/  USEL UR10, URZ, UR4, !UP0 ;  /* 0x000000043f0a7287 */ /* 0x000fe4000c000000 */
[----:B------:R-:W-:Y:S01]  /*1040*/  UISETP.NE.AND UP0, UPT, UR11, URZ, UPT ;  /* 0x0000003f0b00728c */ /* 0x000fe2000bf05270 */
[----:B------:R-:W-:-:S03]  /*1050*/  UMOV UR4, URZ ;  /* 0x0000003f00047c82 */ /* 0x000fc60008000000 */
[----:B------:R-:W-:-:S07]  /*1060*/  ISETP.GT.AND P0, PT, R18, UR10, PT ;  /* 0x0000000a12007c0c */ /* 0x000fce000bf04270 */
[----:B------:R-:W-:-:S06]  /*1070*/  @!UP0 ULDC UR11, c[0x0][0x9f0] ;  /* 0x00027c00000b8ab9 */ /* 0x000fcc0000000800 */
[----:B------:R-:W-:Y:S05]  /*1080*/  @!P0 BRA `(.L_x_848) ;  /* 0x00000000008c8947 */ /* 0x000fea0003800000 */
[----:B------:R-:W-:Y:S01]  /*1090*/  IMAD.U32 R5, RZ, RZ, UR11 ;  /* 0x0000000bff057e24 */ /* 0x000fe2000f8e00ff */
[----:B------:R-:W-:-:S04]  /*10a0*/  UMOV UR4, URZ ;  /* 0x0000003f00047c82 */ /* 0x000fc80008000000 */
[----:B------:R-:W-:-:S04]  /*10b0*/  IABS R0, R5 ;  /* 0x0000000500007213 */ /* 0x000fc80000000000 */
[----:B------:R-:W-:Y:S02]  /*10c0*/  R2UR UR12, R0 ;  /* 0x00000000000c72ca */ /* 0x000fe400000e0000 */
[----:B------:R-:W-:Y:S02]  /*10d0*/  IADD3 R0, R5, -0x1, R18 ;  /* 0xffffffff05007810 */ /* 0x000fe40007ffe012 */
[----:B------:R-:W-:Y:S02]  /*10e0*/  IABS R5, R5 ;  /* 0x0000000500057213 */ /* 0x000fe40000000000 */
[----:B------:R-:W-:-:S03]  /*10f0*/  R2UR UR6, R0 ;  /* 0x00000000000672ca */ /* 0x000fc600000e0000 */
[----:B------:R-:W-:-:S04]  /*1100*/  IMAD.MOV R5, RZ, RZ, -R5 ;  /* 0x000000ffff057224 */ /* 0x000fc800078e0a05 */
[----:B------:R-:W0:Y:S06]  /*1110*/  I2F.RP R2, UR12 ;  /* 0x0000000c00027d06 */ /* 0x000e2c0008209400 */
[----:B------:R-:W-:-:S06]  /*1120*/  UIADD3 UR6, -UR10, UR6, URZ ;  /* 0x000000060a067290 */ /* 0x000fcc000fffe13f */
[----:B------:R-:W-:Y:S01]  /*1130*/  IMAD.U32 R0, RZ, RZ, UR6 ;  /* 0x00000006ff007e24 */ /* 0x000fe2000f8e00ff */
[----:B------:R-:W-:Y:S01]  /*1140*/  ULOP3.LUT UR6, UR6, UR11, URZ, 0x3c, !UPT ;  /* 0x0000000b06067292 */ /* 0x000fe2000f8e3c3f */
[----:B0-----:R-:W0:Y:S03]  /*1150*/  MUFU.RCP R2, R2 ;  /* 0x0000000200027308 */ /* 0x001e260000001000 */
[----:B------:R-:W-:-:S04]  /*1160*/  IABS R0, R0 ;  /* 0x0000000000007213 */ /* 0x000fc80000000000 */
[----:B------:R-:W-:Y:S01]  /*1170*/  R2UR UR9, R0 ;  /* 0x00000000000972ca */ /* 0x000fe200000e0000 */
[----:B------:R-:W-:Y:S02]  /*1180*/  IMAD.MOV.U32 R0, RZ, RZ, R5 ;  /* 0x000000ffff007224 */ /* 0x000fe400078e0005 */
[----:B0-----:R-:W-:-:S06]  /*1190*/  VIADD R3, R2, 0xffffffe ;  /* 0x0ffffffe02037836 */ /* 0x001fcc0000000000 */
        /* <DEDUP_REMOVED lines=14> */
[----:B------:R-:W-:-:S05]  /*1280*/  UISETP.NE.AND UP1, UPT, UR11, URZ, UPT ;  /* 0x0000003f0b00728c */ /* 0x000fca000bf25270 */
[----:B------:R-:W-:Y:S02]  /*1290*/  UMOV UR4, UR5 ;  /* 0x0000000500047c82 */ /* 0x000fe40008000000 */
[----:B------:R-:W-:-:S04]  /*12a0*/  @!UP0 UIADD3 UR4, -UR4, URZ, URZ ;  /* 0x0000003f04048290 */ /* 0x000fc8000fffe13f */
[----:B------:R-:W-:-:S12]  /*12b0*/  @!UP1 ULOP3.LUT UR4, URZ, UR11, URZ, 0x33, !UPT ;  /* 0x0000000b3f049292 */ /* 0x000fd8000f8e333f */
.L_x_848:
[----:B------:R-:W-:Y:S02]  /*12c0*/  UIMAD UR5, UR7, UR4, UR10 ;  /* 0x00000004070572a4 */ /* 0x000fe4000f8e020a */
[----:B------:R-:W-:Y:S01]  /*12d0*/  IMAD.U32 R3, RZ, RZ, UR4 ;  /* 0x00000004ff037e24 */ /* 0x000fe2000f8e00ff */
[----:B------:R-:W-:Y:S01]  /*12e0*/  PLOP3.LUT P0, PT, PT, PT, PT, 0x80, 0x0 ;  /* 0x000000000000781c */ /* 0x000fe20003f0f070 */
[----:B------:R-:W-:Y:S01]  /*12f0*/  IMAD.MOV.U32 R2, RZ, RZ, RZ ;  /* 0x000000ffff027224 */ /* 0x000fe200078e00ff */
[----:B------:R-:W-:Y:S01]  /*1300*/  CS2R R134, SRZ ;  /* 0x0000000000867805 */ /* 0x000fe2000001ff00 */
[----:B------:R-:W-:Y:S01]  /*1310*/  IMAD.MOV.U32 R0, RZ, RZ, RZ ;  /* 0x000000ffff007224 */ /* 0x000fe200078e00ff */
[----:B------:R-:W-:Y:S01]  /*1320*/  VIADDMNMX R18, R3, UR5, R18, PT ;  /* 0x0000000503127c46 */ /* 0x000fe2000b800112 */
[----:B------:R-:W-:Y:S01]  /*1330*/  IMAD.U32 R145, RZ, RZ, UR5 ;  /* 0x00000005ff917e24 */ /* 0x000fe2000f8e00ff */
[----:B------:R-:W-:Y:S02]  /*1340*/  CS2R R132, SRZ ;  /* 0x0000000000847805 */ /* 0x000fe4000001ff00 */
[----:B------:R-:W-:-:S02]  /*1350*/  CS2R R130, SRZ ;  /* 0x0000000000827805 */ /* 0x000fc4000001ff00 */
[----:B------:R-:W-:Y:S02]  /*1360*/  ISETP.GT.AND P1, PT, R18, UR5, PT ;  /* 0x0000000512007c0c */ /* 0x000fe4000bf24270 */
        /* <DEDUP_REMOVED lines=26> */
[----:B------:R-:W-:-:S05]  /*1510*/  SHF.R.S32.HI R22, RZ, 0x7, R88 ;  /* 0x00000007ff167819 */ /* 0x000fca0000011458 */
[----:B------:R-:W1:Y:S01]  /*1520*/  SHFL.IDX PT, R0, R22, RZ, 0x1f ;  /* 0x00001fff16007589 */ /* 0x000e6200000e0000 */
[----:B0-----:R-:W-:-:S04]  /*1530*/  ULEA UR38, UR6, UR38, 0x18 ;  /* 0x0000002606267291 */ /* 0x001fc8000f8ec03f */
[----:B------:R-:W-:-:S04]  /*1540*/  UIADD3 UR6, UR38, 0x21800, URZ ;  /* 0x0002180026067890 */ /* 0x000fc8000fffe03f */
[----:B------:R-:W-:Y:S01]  /*1550*/  ULOP3.LUT UP0, URZ, UR6, 0x3ff, URZ, 0xc0, !UPT ;  /* 0x000003ff063f7892 */ /* 0x000fe2000f80c03f */
[----:B-1----:R-:W-:-:S05]  /*1560*/  R2UR UR7, R0 ;  /* 0x00000000000772ca */ /* 0x002fca00000e0000 */
[----:B------:R-:W-:-:S08]  /*1570*/  PLOP3.LUT P0, PT, PT, PT, UP0, 0x80, 0x0 ;  /* 0x000000000000781c */ /* 0x000fd00003f0f008 */
[----:B------:R-:W-:Y:S02]  /*1580*/  UIMAD.WIDE UR4, UR7, 0x55555556, URZ ;  /* 0x55555556070478a5 */ /* 0x000fe4000f8e023f */
[----:B------:R-:W-:Y:S02]  /*1590*/  IMAD.U32 R140, RZ, RZ, UR7 ;  /* 0x00000007ff8c7e24 */ /* 0x000fe4000f8e00ff */
[----:B------:R-:W-:-:S04]  /*15a0*/  ULEA.HI UR5, UR5, UR5, URZ, 0x1 ;  /* 0x0000000505057291 */ /* 0x000fc8000f8f083f */
[----:B------:R-:W-:-:S04]  /*15b0*/  UIMAD UR5, UR5, -0x3, UR7 ;  /* 0xfffffffd050578a4 */ /* 0x000fc8000f8e0207 */
[----:B------:R-:W-:Y:S02]  /*15c0*/  ULEA UR4, UR5, UR38, 0xc ;  /* 0x0000002605047291 */ /* 0x000fe4000f8e603f */
[----:B------:R-:W-:Y:S02]  /*15d0*/  ULEA UR5, UR5, UR6, 0xd ;  /* 0x0000000605057291 */ /* 0x000fe4000f8e683f */
[----:B------:R-:W-:Y:S02]  /*15e0*/  UIADD3 UR4, UR4, 0xc400, URZ ;  /* 0x0000c40004047890 */ /* 0x000fe4000fffe03f */
[----:B------:R-:W-:Y:S02]  /*15f0*/  USHF.R.U32.HI UR5, URZ, 0x4, UR5 ;  /* 0x000000043f057899 */ /* 0x000fe40008011605 */
[----:B------:R-:W-:Y:S02]  /*1600*/  USHF.R.U32.HI UR4, URZ, 0x4, UR4 ;  /* 0x000000043f047899 */ /* 0x000fe40008011604 */
[----:B------:R-:W-:-:S02]  /*1610*/  ULOP3.LUT UR5, UR5, 0x3fff, URZ, 0xc0, !UPT ;  /* 0x00003fff05057892 */ /* 0x000fc4000f8ec03f */
[----:B------:R-:W-:-:S04]  /*1620*/  ULOP3.LUT UR39, UR4, 0x3fff, URZ, 0xc0, !UPT ;  /* 0x00003fff04277892 */ /* 0x000fc8000f8ec03f */
[----:B------:R-:W-:Y:S01]  /*1630*/  IMAD.U32 R144, RZ, RZ, UR5 ;  /* 0x00000005ff907e24 */ /* 0x000fe2000f8e00ff */
[----:B------:R-:W-:Y:S07]  /*1640*/  @!P0 BRA `(.L_x_850) ;  /* 0x0000000000408947 */ /* 0x000fee0003800000 */
[----:B------:R-:W-:Y:S01]  /*1650*/  MOV R0, 0x0 ;  /* 0x0000000000007802 */ /* 0x000fe20000000f00 */
[----:B------:R-:W-:Y:S01]  /*1660*/  ULDC.64 UR4, c[0x4][0x88] ;  /* 0x0100220000047ab9 */ /* 0x000fe20000000a00 */
[----:B------:R-:W-:Y:S01]  /*1670*/  ULDC.64 UR6, c[0x4][0x28] ;  /* 0x01000a0000067ab9 */ /* 0x000fe20000000a00 */
[----:B------:R-:W-:Y:S01]  /*1680*/  IMAD.U32 R4, RZ, RZ, UR4 ;  /* 0x00000004ff047e24 */ /* 0x000fe2000f8e00ff */
[----:B------:R0:W1:Y:S01]  /*1690*/  LDC.64 R2, c[0x4][R0] ;  /* 0x0100000000027b82 */ /* 0x0000620000000a00 */
[----:B------:R-:W-:Y:S01]  /*16a0*/  IMAD.U32 R5, RZ, RZ, UR5 ;  /* 0x00000005ff057e24 */ /* 0x000fe2000f8e00ff */
[----:B------:R-:W-:Y:S01]  /*16b0*/  ULDC.64 UR4, c[0x4][0x90] ;  /* 0x0100240000047ab9 */ /* 0x000fe20000000a00 */
        /* <DEDUP_REMOVED lines=9> */
.L_x_850:
        /* <DEDUP_REMOVED lines=8> */
.L_x_984:
[----:B------:R-:W2:Y:S02]  /*17d0*/  LDL R0, [R1+0xc] ;  /* 0x00000c0001007983 */ /* 0x000ea40000100800 */
[----:B--2---:R-:W-:Y:S02]  /*17e0*/  R2UR UR4, R0 ;  /* 0x00000000000472ca */ /* 0x004fe400000e0000 */
[----:B------:R-:W-:-:S05]  /*17f0*/  LOP3.LUT R0, R2, 0xfffffff8, RZ, 0xc0, !PT ;  /* 0xfffffff802007812 */ /* 0x000fca00078ec0ff */
[----:B0-----:R-:W-:-:S05]  /*1800*/  IMAD.IADD R5, R3, 0x1, -R0 ;  /* 0x0000000103057824 */ /* 0x001fca00078e0a00 */
[----:B------:R-:W-:Y:S01]  /*1810*/  LOP3.LUT P1, RZ, R5, 0x4, RZ, 0xc0, !PT ;  /* 0x0000000405ff7812 */ /* 0x000fe2000782c0ff */
[----:B------:R-:W-:-:S06]  /*1820*/  ULOP3.LUT UR4, UR4, 0x1, URZ, 0xfc, !UPT ;  /* 0x0000000104047892 */ /* 0x000fcc000f8efc3f */
[----:B------:R-:W-:-:S05]  /*1830*/  IMAD.U32 R7, RZ, RZ, UR4 ;  /* 0x00000004ff077e24 */ /* 0x000fca000f8e00ff */
[----:B------:R-:W-:Y:S01]  /*1840*/  ISETP.NE.AND P0, PT, R7, 0x3, PT ;  /* 0x000000030700780c */ /* 0x000fe20003f05270 */
[----:B------:R-:W-:-:S05]  /*1850*/  IMAD.MOV.U32 R7, RZ, RZ, 0x20 ;  /* 0x00000020ff077424 */ /* 0x000fca00078e00ff */
[----:B------:R-:W-:-:S07]  /*1860*/  SEL R7, R7, 0xffffffe0, !P1 ;  /* 0xffffffe007077807 */ /* 0x000fce0004800000 */
[----:B------:R-:W-:Y:S05]  /*1870*/  @!P0 BRA `(.L_x_852) ;  /* 0x0000000000048947 */ /* 0x000fea0003800000 */
[----:B------:R-:W-:Y:S01]  /*1880*/  BPT.TRAP 0x1 ;  /* 0x000000040000795c */ /* 0x000fe20000300000 */
.L_x_852:
[----:B------:R0:W1:Y:S01]  /*1890*/  SYNCS.PHASECHK.TRANS64.TRYWAIT P1, [UR38+0x2d830], R6 ;  /* 0x02d83006ff0075a7 */ /* 0x0000620008020166 */
[----:B------:R-:W-:Y:S05]  /*18a0*/  @!P0 BRA `(.L_x_853) ;  /* 0x0000000000048947 */ /* 0x000fea0003800000 */
[----:B------:R-:W-:Y:S01]  /*18b0*/  BPT.TRAP 0x1 ;  /* 0x000000040000795c */ /* 0x000fe20000300000 */
.L_x_853:
[----:B------:R-:W-:-:S05]  /*18c0*/  IMAD.U32 R8, RZ, RZ, UR39 ;  /* 0x00000027ff087e24 */ /* 0x000fca000f8e00ff */
[----:B------:R-:W-:Y:S01]  /*18d0*/  LOP3.LUT R8, R8, 0x10000, RZ, 0xfc, !PT ;  /* 0x0001000008087812 */ /* 0x000fe200078efcff */
[----:B-1----:R-:W-:Y:S06]  /*18e0*/  @P1 BRA `(.L_x_854) ;  /* 0x0000000000081947 */ /* 0x002fec0003800000 */
[----:B------:R-:W1:Y:S02]  /*18f0*/  SYNCS.PHASECHK.TRANS64.TRYWAIT P1, [UR38+0x2d830], R6 ;  /* 0x02d83006ff0075a7 */ /* 0x000e640008020166 */
[----:B-1----:R-:W-:Y:S05]  /*1900*/  @!P1 BRA `(.L_x_855) ;  /* 0x0000014000289947 */ /* 0x002fea0003800000 */
.L_x_854:
[----:B------:R-:W-:Y:S05]  /*1910*/  WARPSYNC.ALL ;  /* 0x0000000000007948 */ /* 0x000fea0003800000 */
[----:B------:R-:W-:Y:S01]  /*1920*/  IMAD.MOV.U32 R9, RZ, RZ, -0x7fffffe0 ;  /* 0x80000020ff097424 */ /* 0x000fe200078e00ff */
[----:B------:R-:W-:Y:S01]  /*1930*/  UIADD3 UR4, UR38, 0x15400, URZ ;  /* 0x0001540026047890 */ /* 0x000fe2000fffe03f */
[C---:B------:R-:W-:Y:S01]  /*1940*/  R2UR UR8, R8.reuse ;  /* 0x00000000080872ca */ /* 0x040fe200000e0000 */
[----:B------:R-:W-:Y:S02]  /*1950*/  WARPGROUP.ARRIVE ;  /* 0x00000000000079c5 */ /* 0x000fe40000000000 */
[----:B------:R-:W-:Y:S01]  /*1960*/  R2UR UR9, R9 ;  /* 0x00000000090972ca */ /* 0x000fe200000e0000 */
[----:B------:R-:W-:Y:S01]  /*1970*/  USHF.R.U32.HI UR4, URZ, 0x4, UR4 ;  /* 0x000000043f047899 */ /* 0x000fe20008011604 */
[----:B------:R-:W-:Y:S01]  /*1980*/  R2UR UR24, R8 ;  /* 0x00000000081872ca */ /* 0x000fe200000e0000 */
[----:B------:R-:W-:Y:S01]  /*1990*/  UMOV UR11, 0x80000020 ;  /* 0x80000020000b7882 */ /* 0x000fe20000000000 */
[----:B------:R-:W-:Y:S01]  /*19a0*/  UMOV UR13, 0x80000020 ;  /* 0x80000020000d7882 */ /* 0x000fe20000000000 */
[----:B------:R-:W-:Y:S01]  /*19b0*/  ULOP3.LUT UR4, UR4, 0x3fff, URZ, 0xc0, !UPT ;  /* 0x00003fff04047892 */ /* 0x000fe2000f8ec03f */
[----:B------:R-:W-:Y:S01]  /*19c0*/  UMOV UR15, 0x80000020 ;  /* 0x80000020000f7882 */ /* 0x000fe20000000000 */
[----:B------:R-:W-:-:S02]  /*19d0*/  UMOV UR17, 0x80000020 ;  /* 0x8000002000117882 */ /* 0x000fc40000000000 */
[----:B------:R-:W-:Y:S01]  /*19e0*/  ULOP3.LUT UR39, UR4, 0x10000, URZ, 0xfc, !UPT ;  /* 0x0001000004277892 */ /* 0x000fe2000f8efc3f */
[----:B------:R-:W-:Y:S01]  /*19f0*/  UMOV UR19, 0x80000020 ;  /* 0x8000002000137882 */ /* 0x000fe20000000000 */
[----:B------:R-:W-:Y:S02]  /*1a00*/  UMOV UR21, 0x80000020 ;  /* 0x8000002000157882 */ /* 0x000fe40000000000 */
[----:B------:R-:W-:Y:S02]  /*1a10*/  UIADD3 UR14, UR39, 0x200, URZ ;  /* 0x00000200270e7890 */ /* 0x000fe4000fffe03f */
[----:B------:R-:W-:Y:S01]  /*1a20*/  UIADD3 UR12, UR24, 0x300, URZ ;  /* 0x00000300180c7890 */ /* 0x000fe2000fffe03f */
[----:B------:R-:W-:Y:S01]  /*1a30*/  UMOV UR10, UR39 ;  /* 0x00000027000a7c82 */ /* 0x000fe20008000000 */
[----:B------:R-:W-:Y:S01]  /*1a40*/  UIADD3 UR16, UR24, 0x302, URZ ;  /* 0x0000030218107890 */ /* 0x000fe2000fffe03f */
[----:B------:R-:W-:Y:S01]  /*1a50*/  HGMMA.64x128x16.F32.BF16 R24, gdesc[UR8], RZ, !UPT, gsb0 ;  /* 0x01e00000081879f0 */ /* 0x000fe2000c0018ff */
[----:B------:R-:W-:-:S02]  /*1a60*/  UIADD3 UR8, UR24, 0x2, URZ ;  /* 0x0000000218087890 */ /* 0x000fc4000fffe03f */
[----:B------:R-:W-:Y:S01]  /*1a70*/  UIADD3 UR10, UR39, 0x2, URZ ;  /* 0x00000002270a7890 */ /* 0x000fe2000fffe03f */
[----:B------:R-:W-:Y:S01]  /*1a80*/  UMOV UR9, 0x80000020 ;  /* 0x8000002000097882 */ /* 0x000fe20000000000 */
[----:B------:R-:W-:Y:S01]  /*1a90*/  UMOV UR11, 0x80000020 ;  /* 0x80000020000b7882 */ /* 0x000fe20000000000 */
[----:B------:R-:W-:Y:S02]  /*1aa0*/  UIADD3 UR18, UR39, 0x202, URZ ;  /* 0x0000020227127890 */ /* 0x000fe4000fffe03f */
[----:B------:R-:W-:Y:S02]  /*1ab0*/  UIADD3 UR20, UR24, 0x600, URZ ;  /* 0x0000060018147890 */ /* 0x000fe4000fffe03f */
[----:B------:R-:W-:Y:S01]  /*1ac0*/  UIADD3 UR6, UR39, 0x400, URZ ;  /* 0x0000040027067890 */ /* 0x000fe2000fffe03f */
[----:B------:R-:W-:Y:S01]  /*1ad0*/  UMOV UR5, UR21 ;  /* 0x0000001500057c82 */ /* 0x000fe20008000000 */
[----:B------:R-:W-:Y:S01]  /*1ae0*/  UMOV UR7, 0x80000020 ;  /* 0x8000002000077882 */ /* 0x000fe20000000000 */
[----:B------:R-:W-:-:S02]  /*1af0*/  UIADD3 UR24, UR24, 0x602, URZ ;  /* 0x0000060218187890 */ /* 0x000fc4000fffe03f */
[----:B------:R-:W-:Y:S01]  /*1b00*/  UMOV UR4, UR20 ;  /* 0x0000001400047c82 */ /* 0x000fe20008000000 */
        /* <DEDUP_REMOVED lines=12> */
[----:B------:R-:W-:Y:S01]  /*1bd0*/  HGMMA.64x128x16.F32.BF16 R24, gdesc[UR4], R24, gsb0 ;  /* 0x01e00000041879f0 */ /* 0x000fe20008001818 */
[----:B------:R-:W-:Y:S01]  /*1be0*/  UIADD3 UR6, UR39, 0x402, URZ ;  /* 0x0000040227067890 */ /* 0x000fe2000fffe03f */
[----:B------:R-:W-:Y:S01]  /*1bf0*/  UMOV UR4, UR24 ;  /* 0x0000001800047c82 */ /* 0x000fe20008000000 */
[----:B------:R-:W-:Y:S01]  /*1c00*/  UMOV UR5, UR25 ;  /* 0x0000001900057c82 */ /* 0x000fe20008000000 */
[----:B------:R-:W-:Y:S01]  /*1c10*/  UMOV UR7, 0x80000020 ;  /* 0x8000002000077882 */ /* 0x000fe20000000000 */
[----:B------:R-:W-:Y:S02]  /*1c20*/  WARPGROUP.DEPBAR.LE gsb0, 0x0 ;  /* 0x00008000000079c5 */ /* 0x000fe40000010000 */
[----:B------:R-:W-:-:S06]  /*1c30*/  WARPGROUP.ARRIVE ;  /* 0x00000000000079c5 */ /* 0x000fcc0000000000 */
[----:B------:R-:W-:Y:S03]  /*1c40*/  HGMMA.64x128x16.F32.BF16 R24, gdesc[UR4], R24, gsb0 ;  /* 0x01e00000041879f0 */ /* 0x000fe60008001818 */
[----:B------:R-:W-:Y:S02]  /*1c50*/  WARPGROUP.DEPBAR.LE gsb0, 0x0 ;  /* 0x00008000000079c5 */ /* 0x000fe40000010000 */
[----:B------:R-:W-:Y:S05]  /*1c60*/  @!P0 BRA `(.L_x_856) ;  /* 0x0000000000048947 */ /* 0x000fea0003800000 */
[----:B------:R-:W-:Y:S01]  /*1c70*/  BPT.TRAP 0x1 ;  /* 0x000000040000795c */ /* 0x000fe20000300000 */
.L_x_856:
[----:B------:R-:W-:Y:S01]  /*1c80*/  R2UR UR4, R142 ;  /* 0x000000008e0472ca */ /* 0x000fe200000e0000 */
[----:B------:R-:W2:Y:S01]  /*1c90*/  S2UR UR6, SR_CgaCtaId ;  /* 0x00000000000679c3 */ /* 0x000ea20000008800 */
[----:B------:R-:W-:Y:S01]  /*1ca0*/  SHF.R.S32.HI R4, RZ, 0x4, R4 ;  /* 0x00000004ff047819 */ /* 0x000fe20000011404 */
[----:B------:R-:W-:Y:S01]  /*1cb0*/  IMAD.SHL.U32 R2, R2, 0x40, RZ ;  /* 0x0000004002027824 */ /* 0x000fe200078e00ff */
[C---:B------:R-:W-:Y:S01]  /*1cc0*/  LOP3.LUT P1, RZ, R5.reuse, 0x2, RZ, 0xc0, !PT ;  /* 0x0000000205ff7812 */ /* 0x040fe2000782c0ff */
[----:B------:R-:W-:Y:S01]  /*1cd0*/  IMAD.SHL.U32 R5, R5, 0x40, RZ ;  /* 0x0000004005057824 */ /* 0x000fe200078e00ff */
[----:B------:R-:W-:Y:S01]  /*1ce0*/  UISETP.NE.AND UP0, UPT, UR60, URZ, UPT ;  /* 0x0000003f3c00728c */ /* 0x000fe2000bf05270 */
[----:B------:R-:W-:Y:S01]  /*1cf0*/  IMAD.SHL.U32 R4, R4, 0x8, RZ ;  /* 0x0000000804047824 */ /* 0x000fe200078e00ff */
[----:B------:R-:W-:Y:S02]  /*1d00*/  ULDC UR35, c[0x0][0x2f0] ;  /* 0x0000bc0000237ab9 */ /* 0x000fe40000000800 */
[----:B------:R-:W-:-:S03]  /*1d10*/  LOP3.LUT R5, R5, 0x1c0, RZ, 0xc0, !PT ;  /* 0x000001c005057812 */ /* 0x000fc600078ec0ff */
[----:B------:R-:W-:Y:S01]  /*1d20*/  UISETP.NE.AND UP1, UPT, UR4, URZ, UPT ;  /* 0x0000003f0400728c */ /* 0x000fe2000bf25270 */
[----:B------:R-:W-:Y:S02]  /*1d30*/  LOP3.LUT R4, R5, 0x8, R4, 0xf8, !PT ;  /* 0x0000000805047812 */ /* 0x000fe400078ef804 */
[----:B------:R-:W-:Y:S01]  /*1d40*/  ULDC UR4, c[0x0][0x9d8] ;  /* 0x0002760000047ab9 */ /* 0x000fe20000000800 */
[----:B------:R-:W-:Y:S01]  /*1d50*/  SHF.R.U32.HI R5, RZ, 0x3, R5 ;  /* 0x00000003ff057819 */ /* 0x000fe20000011605 */
[----:B------:R-:W-:Y:S01]  /*1d60*/  FMUL.FTZ R97, R41, UR4 ;  /* 0x0000000429617c20 */ /* 0x000fe20008410000 */
[----:B------:R-:W-:Y:S01]  /*1d70*/  LOP3.LUT R41, R88, 0xffffff80, RZ, 0xc0, !PT ;  /* 0xffffff8058297812 */ /* 0x000fe200078ec0ff */
[----:B------:R-:W-:Y:S01]  /*1d80*/  FMUL.FTZ R90, R28, UR4 ;  /* 0x000000041c5a7c20 */ /* 0x000fe20008410000 */
[----:B------:R-:W-:Y:S01]  /*1d90*/  FMUL.FTZ R28, R54, UR4 ;  /* 0x00000004361c7c20 */ /* 0x000fe20008410000 */
[----:B------:R-:W-:Y:S01]  /*1da0*/  FMUL.FTZ R54, R64, UR4 ;  /* 0x0000000440367c20 */ /* 0x000fe20008410000 */
[----:B------:R-:W-:Y:S01]  /*1db0*/  FMUL.FTZ R21, R43, UR4 ;  /* 0x000000042b157c20 */ /* 0x000fe20008410000 */
[----:B------:R-:W-:-:S02]  /*1dc0*/  IMAD.IADD R64, R16, 0x1, -R41 ;  /* 0x0000000110407824 */ /* 0x000fc400078e0a29 */
[----:B------:R-:W-:Y:S01]  /*1dd0*/  FMUL.FTZ R91, R29, UR4 ;  /* 0x000000041d5b7c20 */ /* 0x000fe20008410000 */
[----:B------:R-:W-:Y:S01]  /*1de0*/  FMUL.FTZ R20, R42, UR4 ;  /* 0x000000042a147c20 */ /* 0x000fe20008410000 */
[----:B------:R-:W-:Y:S01]  /*1df0*/  FMUL.FTZ R98, R44, UR4 ;  /* 0x000000042c627c20 */ /* 0x000fe20008410000 */
[----:B------:R-:W-:Y:S01]  /*1e00*/  FMUL.FTZ R29, R55, UR4 ;  /* 0x00000004371d7c20 */ /* 0x000fe20008410000 */
[----:B------:R-:W-:Y:S01]  /*1e10*/  SHF.R.S32.HI R43, RZ, 0x1f, R64 ;  /* 0x0000001fff2b7819 */ /* 0x000fe20000011440 */
[----:B------:R-:W-:Y:S01]  /*1e20*/  IMAD.HI R42, R22, 0x55555556, RZ ;  /* 0x55555556162a7827 */ /* 0x000fe200078e02ff */
[----:B------:R-:W-:-:S03]  /*1e30*/  LEA.HI R44, R23, R16, RZ, 0x2 ;  /* 0x00000010172c7211 */ /* 0x000fc600078f10ff */
[----:B------:R-:W-:Y:S01]  /*1e40*/  FMUL.FTZ R55, R65, UR4 ;  /* 0x0000000441377c20 */ /* 0x000fe20008410000 */
[----:B------:R-:W-:Y:S01]  /*1e50*/  FMUL.FTZ R12, R34, UR4 ;  /* 0x00000004220c7c20 */ /* 0x000fe20008410000 */
[----:B------:R-:W-:Y:S01]  /*1e60*/  LEA.HI R65, R43, R64, RZ, 0x2 ;  /* 0x000000402b417211 */ /* 0x000fe200078f10ff */
[----:B------:R-:W-:Y:S01]  /*1e70*/  FMUL.FTZ R93, R33, UR4 ;  /* 0x00000004215d7c20 */ /* 0x000fe20008410000 */
[----:B------:R-:W-:Y:S01]  /*1e80*/  FMUL.FTZ R34, R67, UR4 ;  /* 0x0000000443227c20 */ /* 0x000fe20008410000 */
[----:B------:R-:W-:Y:S01]  /*1e90*/  FMUL.FTZ R33, R63, UR4 ;  /* 0x000000043f217c20 */ /* 0x000fe20008410000 */
[----:B------:R-:W-:Y:S01]  /*1ea0*/  LOP3.LUT R67, R44, 0xfffffffc, RZ, 0xc0, !PT ;  /* 0xfffffffc2c437812 */ /* 0x000fe200078ec0ff */
[----:B------:R-:W-:Y:S01]  /*1eb0*/  FMUL.FTZ R99, R45, UR4 ;  /* 0x000000042d637c20 */ /* 0x000fe20008410000 */
[----:B------:R-:W-:Y:S01]  /*1ec0*/  LEA.HI R63, R42, R42, RZ, 0x1 ;  /* 0x0000002a2a3f7211 */ /* 0x000fe200078f08ff */
[----:B------:R-:W-:Y:S01]  /*1ed0*/  @UP1 ULDC UR5, c[0x0][0x44c] ;  /* 0x0001130000051ab9 */ /* 0x000fe20000000800 */
[----:B------:R-:W-:Y:S01]  /*1ee0*/  LEA.HI R43, R43, R64, RZ, 0x5 ;  /* 0x000000402b2b7211 */ /* 0x000fe200078f28ff */
[----:B------:R-:W-:Y:S01]  /*1ef0*/  IMAD.IADD R67, R16, 0x1, -R67 ;  /* 0x0000000110437824 */ /* 0x000fe200078e0a43 */
[--C-:B------:R-:W-:Y:S01]  /*1f00*/  SHF.R.S32.HI R42, RZ, 0x2, R65.reuse ;  /* 0x00000002ff2a7819 */ /* 0x100fe20000011441 */
[----:B------:R-:W-:Y:S01]  /*1f10*/  IMAD R22, R63, -0x3, R22 ;  /* 0xfffffffd3f167824 */ /* 0x000fe200078e0216 */
[----:B------:R-:W-:Y:S01]  /*1f20*/  SHF.R.S32.HI R45, RZ, 0x1f, R65 ;  /* 0x0000001fff2d7819 */ /* 0x000fe20000011441 */
[----:B-1----:R-:W-:Y:S01]  /*1f30*/  FMUL.FTZ R3, R27, UR4 ;  /* 0x000000041b037c20 */ /* 0x002fe20008410000 */
[----:B------:R-:W-:Y:S01]  /*1f40*/  SHF.R.S32.HI R43, RZ, 0x5, R43 ;  /* 0x00000005ff2b7819 */ /* 0x000fe2000001142b */
[----:B------:R-:W-:Y:S01]  /*1f50*/  FMUL.FTZ R27, R51, UR4 ;  /* 0x00000004331b7c20 */ /* 0x000fe20008410000 */
[-C--:B------:R-:W-:Y:S01]  /*1f60*/  LEA.HI R45, R45, R42.reuse, RZ, 0x3 ;  /* 0x0000002a2d2d7211 */ /* 0x080fe200078f18ff */
[----:B0-----:R-:W-:Y:S01]  /*1f70*/  FMUL.FTZ R6, R24, UR4 ;  /* 0x0000000418067c20 */ /* 0x001fe20008410000 */
[----:B------:R-:W-:Y:S01]  /*1f80*/  LEA.HI R44, R67, R67, RZ, 0x1 ;  /* 0x00000043432c7211 */ /* 0x000fe200078f08ff */
[----:B------:R-:W-:Y:S01]  /*1f90*/  FMUL.FTZ R89, R25, UR4 ;  /* 0x0000000419597c20 */ /* 0x000fe20008410000 */
[----:B------:R-:W-:Y:S01]  /*1fa0*/  LEA R43, R43, UR40, 0x4 ;  /* 0x000000282b2b7c11 */ /* 0x000fe2000f8e20ff */
[----:B------:R-:W-:Y:S01]  /*1fb0*/  FMUL.FTZ R51, R57, UR4 ;  /* 0x0000000439337c20 */ /* 0x000fe20008410000 */
[----:B------:R-:W-:Y:S01]  /*1fc0*/  LOP3.LUT R45, R45, 0xfffffff8, RZ, 0xc0, !PT ;  /* 0xfffffff82d2d7812 */ /* 0x000fe200078ec0ff */
[----:B------:R-:W-:Y:S01]  /*1fd0*/  FMUL.FTZ R24, R46, UR4 ;  /* 0x000000042e187c20 */ /* 0x000fe20008410000 */
[----:B------:R-:W-:Y:S01]  /*1fe0*/  LOP3.LUT R44, R44, 0x1ffffffe, RZ, 0xc0, !PT ;  /* 0x1ffffffe2c2c7812 */ /* 0x000fe200078ec0ff */
[----:B------:R-:W-:Y:S01]  /*1ff0*/  FMUL.FTZ R25, R47, UR4 ;  /* 0x000000042f197c20 */ /* 0x000fe20008410000 */
[----:B------:R-:W-:Y:S01]  /*2000*/  IADD3 R43, R43, R42, -R45 ;  /* 0x0000002a2b2b7210 */ /* 0x000fe20007ffe82d */
[----:B------:R-:W-:Y:S01]  /*2010*/  FMUL.FTZ R57, R69, UR4 ;  /* 0x0000000445397c20 */ /* 0x000fe20008410000 */
[----:B------:R-:W-:Y:S01]  /*2020*/  PLOP3.LUT P2, PT, PT, PT, UP1, 0x80, 0x0 ;  /* 0x000000000000781c */ /* 0x000fe20003f4f018 */
[----:B------:R-:W-:Y:S01]  /*2030*/  IMAD.IADD R137, R67, 0x1, -R44 ;  /* 0x0000000143897824 */ /* 0x000fe200078e0a2c */
[----:B------:R-:W-:Y:S01]  /*2040*/  PLOP3.LUT P3, PT, PT, PT, UP1, 0x80, 0x0 ;  /* 0x000000000000781c */ /* 0x000fe20003f6f018 */
[----:B------:R-:W-:Y:S01]  /*2050*/  IMAD R22, R22, 0x40, R43 ;  /* 0x0000004016167824 */ /* 0x000fe200078e022b */
[----:B------:R-:W-:Y:S01]  /*2060*/  LEA.HI R16, R23, R16, RZ, 0x5 ;  /* 0x0000001017107211 */ /* 0x000fe200078f28ff */
[----:B------:R-:W-:Y:S01]  /*2070*/  FMUL.FTZ R0, R26, UR4 ;  /* 0x000000041a007c20 */ /* 0x000fe20008410000 */
[----:B------:R-:W-:Y:S01]  /*2080*/  LOP3.LUT R4, R4, R5, RZ, 0x3c, !PT ;  /* 0x0000000504047212 */ /* 0x000fe200078e3cff */
[----:B------:R-:W-:-:S02]  /*2090*/  IMAD R137, R137, 0x8, R22 ;  /* 0x0000000889897824 */ /* 0x000fc400078e0216 */
[----:B------:R-:W-:Y:S01]  /*20a0*/  FMUL.FTZ R46, R48, UR4 ;  /* 0x00000004302e7c20 */ /* 0x000fe20008410000 */
[----:B------:R-:W-:Y:S01]  /*20b0*/  FMUL.FTZ R47, R49, UR4 ;  /* 0x00000004312f7c20 */ /* 0x000fe20008410000 */
[----:B------:R-:W-:Y:S02]  /*20c0*/  IMAD.SHL.U32 R16, R16, 0x20, RZ ;  /* 0x0000002010107824 */ /* 0x000fe400078e00ff */
[----:B------:R-:W-:Y:S01]  /*20d0*/  FMUL.FTZ R10, R30, UR4 ;  /* 0x000000041e0a7c20 */ /* 0x000fe20008410000 */
[----:B------:R-:W-:Y:S02]  /*20e0*/  IMAD.MOV.U32 R69, RZ, RZ, R137 ;  /* 0x000000ffff457224 */ /* 0x000fe400078e0089 */
[----:B------:R-:W-:Y:S01]  /*20f0*/  FMUL.FTZ R11, R31, UR4 ;  /* 0x000000041f0b7c20 */ /* 0x000fe20008410000 */
[----:B------:R-:W-:Y:S01]  /*2100*/  @P2 IMAD.HI.U32 R5, R137, UR5, RZ ;  /* 0x0000000589052c27 */ /* 0x000fe2000f8e00ff */
[----:B------:R-:W-:-:S03]  /*2110*/  @UP1 ULDC UR5, c[0x0][0x450] ;  /* 0x0001140000051ab9 */ /* 0x000fc60000000800 */
[----:B------:R-:W-:Y:S01]  /*2120*/  FMUL.FTZ R92, R32, UR4 ;  /* 0x00000004205c7c20 */ /* 0x000fe20008410000 */
[----:B------:R-:W-:Y:S01]  /*2130*/  FMUL.FTZ R26, R50, UR4 ;  /* 0x00000004321a7c20 */ /* 0x000fe20008410000 */
[----:B------:R-:W-:Y:S01]  /*2140*/  FMUL.FTZ R48, R52, UR4 ;  /* 0x0000000434307c20 */ /* 0x000fe20008410000 */
[----:B------:R-:W-:Y:S01]  /*2150*/  FMUL.FTZ R49, R53, UR4 ;  /* 0x0000000435317c20 */ /* 0x000fe20008410000 */
[----:B------:R-:W-:Y:S01]  /*2160*/  IMAD.MOV.U32 R23, RZ, RZ, -0x80 ;  /* 0xffffff80ff177424 */ /* 0x000fe200078e00ff */
[----:B------:R-:W-:Y:S01]  /*2170*/  @P3 SHF.R.U32.HI R69, RZ, UR5, R5 ;  /* 0x00000005ff453c19 */ /* 0x000fe20008011605 */
[----:B------:R-:W-:Y:S01]  /*2180*/  FMUL.FTZ R13, R35, UR4 ;  /* 0x00000004230d7c20 */ /* 0x000fe20008410000 */
        /* <DEDUP_REMOVED lines=31> */
[----:B------:R-:W-:Y:S01]  /*2380*/  UIADD3 UR4, UR38, 0x2d840, URZ ;  /* 0x0002d84026047890 */ /* 0x000fe2000fffe03f */
[----:B------:R-:W-:Y:S01]  /*2390*/  LOP3.LUT R65, R65, 0x7ffffffc, RZ, 0xc0, !PT ;  /* 0x7ffffffc41417812 */ /* 0x000fe200078ec0ff */
[----:B------:R-:W-:Y:S01]  /*23a0*/  IMAD R74, R18, R23, 0x80 ;  /* 0x00000080124a7424 */ /* 0x000fe200078e0217 */
[----:B------:R-:W-:Y:S01]  /*23b0*/  LOP3.LUT R5, R16, 0xfffffc00, RZ, 0xc0, !PT ;  /* 0xfffffc0010057812 */ /* 0x000fe200078ec0ff */
[----:B--2---:R-:W-:Y:S01]  /*23c0*/  UPRMT UR4, UR6, 0x654, UR4 ;  /* 0x0000065406047896 */ /* 0x004fe20008000004 */
[----:B------:R-:W0:Y:S01]  /*23d0*/  SHFL.IDX PT, R16, R69, RZ, 0x1c1f ;  /* 0x001c1fff45107589 */ /* 0x000e2200000e0000 */
[----:B------:R-:W-:Y:S01]  /*23e0*/  LOP3.LUT R22, R2, 0xfffffe00, RZ, 0xc0, !PT ;  /* 0xfffffe0002167812 */ /* 0x000fe200078ec0ff */
[----:B------:R-:W-:Y:S01]  /*23f0*/  IMAD.IADD R2, R64, 0x1, -R65 ;  /* 0x0000000140027824 */ /* 0x000fe200078e0a41 */
[----:B------:R-:W-:Y:S01]  /*2400*/  ULDC UR5, c[0x0][0x288] ;  /* 0x0000a20000057ab9 */ /* 0x000fe20000000800 */
[----:B------:R-:W-:Y:S01]  /*2410*/  VIADD R23, R74, 0x1 ;  /* 0x000000014a177836 */ /* 0x000fe20000000000 */
[----:B------:R-:W-:Y:S01]  /*2420*/  IADD3 R22, R4, R22, R5 ;  /* 0x0000001604167210 */ /* 0x000fe20007ffe005 */
[----:B------:R-:W-:Y:S01]  /*2430*/  IMAD.U32 R75, RZ, RZ, UR5 ;  /* 0x00000005ff4b7e24 */ /* 0x000fe2000f8e00ff */
[----:B------:R-:W-:Y:S01]  /*2440*/  PLOP3.LUT P2, PT, PT, PT, UP0, 0x40, 0x0 ;  /* 0x000000000000781c */ /* 0x000fe20003f4e808 */
[----:B------:R-:W-:Y:S01]  /*2450*/  IMAD R4, R2, -0x2, R23 ;  /* 0xfffffffe02047824 */ /* 0x000fe200078e0217 */
[----:B------:R-:W-:Y:S01]  /*2460*/  SYNCS.ARRIVE.TRANS64.RED.A1T0 RZ, [UR4], RZ ;  /* 0x000000ffffff79a7 */ /* 0x000fe20008100404 */
[----:B------:R-:W1:Y:S01]  /*2470*/  MUFU.TANH R6, R6 ;  /* 0x0000000600067308 */ /* 0x000e620000002400 */
[----:B------:R-:W-:Y:S01]  /*2480*/  ULDC UR4, c[0x0][0x9dc] ;  /* 0x0002770000047ab9 */ /* 0x000fe20000000800 */
[C---:B------:R-:W-:Y:S01]  /*2490*/  IMAD R4, R17.reuse, UR35, R4 ;  /* 0x0000002311047c24 */ /* 0x040fe2000f8e0204 */
[----:B------:R-:W-:Y:S01]  /*24a0*/  ULOP3.LUT UR7, URZ, UR4, URZ, 0x33, !UPT ;  /* 0x000000043f077292 */ /* 0x000fe2000f8e333f */
[----:B------:R-:W-:Y:S01]  /*24b0*/  IMAD R5, R17, UR35, R74 ;  /* 0x0000002311057c24 */ /* 0x000fe2000f8e024a */
[----:B------:R-:W-:Y:S01]  /*24c0*/  ULDC UR6, c[0x0][0x9e0] ;  /* 0x0002780000067ab9 */ /* 0x000fe20000000800 */
[----:B------:R-:W-:Y:S01]  /*24d0*/  IMAD.IADD R4, R4, 0x1, -R75 ;  /* 0x0000000104047824 */ /* 0x000fe200078e0a4b */
[----:B------:R-:W-:Y:S01]  /*24e0*/  LEA R72, R18, 0xffffff80, 0x7 ;  /* 0xffffff8012487811 */ /* 0x000fe200078e38ff */
[----:B------:R-:W2:Y:S01]  /*24f0*/  MUFU.TANH R89, R89 ;  /* 0x0000005900597308 */ /* 0x000ea20000002400 */
[----:B------:R-:W-:-:S02]  /*2500*/  IMAD.MOV.U32 R23, RZ, RZ, 0x10 ;  /* 0x00000010ff177424 */ /* 0x000fc400078e00ff */
[----:B------:R-:W-:Y:S02]  /*2510*/  IMAD R71, R2, -0x2, R5 ;  /* 0xfffffffe02477824 */ /* 0x000fe400078e0205 */
[C---:B------:R-:W-:Y:S01]  /*2520*/  VIADD R76, R4.reuse, UR6 ;  /* 0x00000006044c7c36 */ /* 0x040fe20008000000 */
[----:B------:R-:W-:Y:S01]  /*2530*/  SEL R23, R23, 0xfffffff0, !P1 ;  /* 0xfffffff017177807 */ /* 0x000fe20004800000 */
[----:B------:R-:W-:Y:S01]  /*2540*/  VIADD R73, R4, UR7 ;  /* 0x0000000704497c36 */ /* 0x000fe20008000000 */
[----:B------:R-:W3:Y:S01]  /*2550*/  MUFU.TANH R0, R0 ;  /* 0x0000000000007308 */ /* 0x000ee20000002400 */
[----:B------:R-:W-:Y:S01]  /*2560*/  IMAD.U32 R143, RZ, RZ, UR7 ;  /* 0x00000007ff8f7e24 */ /* 0x000fe2000f8e00ff */
[----:B0-----:R-:W-:Y:S01]  /*2570*/  VIADDMNMX R67, R16, R76, R71, PT ;  /* 0x0000004c10437246 */ /* 0x001fe20003800147 */
[----:B------:R-:W-:-:S05]  /*2580*/  IMAD.IADD R70, R73, 0x1, R16 ;  /* 0x0000000149467824 */ /* 0x000fca00078e0210 */
[----:B------:R-:W0:Y:S08]  /*2590*/  MUFU.TANH R3, R3 ;  /* 0x0000000300037308 */ /* 0x000e300000002400 */
[----:B------:R-:W4:Y:S08]  /*25a0*/  MUFU.TANH R90, R90 ;  /* 0x0000005a005a7308 */ /* 0x000f300000002400 */
[----:B------:R-:W0:Y:S08]  /*25b0*/  MUFU.TANH R91, R91 ;  /* 0x0000005b005b7308 */ /* 0x000e300000002400 */
        /* <DEDUP_REMOVED lines=57> */
[----:B------:R-:W0:Y:S01]  /*2950*/  MUFU.TANH R44, R44 ;  /* 0x0000002c002c7308 */ /* 0x000e220000002400 */
[----:B-1234-:R-:W-:Y:S05]  /*2960*/  @P2 BRA `(.L_x_857) ;  /* 0x0000000000642947 */ /* 0x01efea0003800000 */
[----:B------:R-:W-:Y:S01]  /*2970*/  IMAD R4, R17, UR35, R16 ;  /* 0x0000002311047c24 */ /* 0x000fe2000f8e0210 */
[----:B------:R-:W-:Y:S03]  /*2980*/  BSSY B0, `(.L_x_858) ;  /* 0x0000013000007945 */ /* 0x000fe60003800000 */
[----:B------:R-:W-:-:S05]  /*2990*/  IMAD.IADD R65, R4, 0x1, -R75 ;  /* 0x0000000104417824 */ /* 0x000fca00078e0a4b */
[----:B------:R-:W-:-:S13]  /*29a0*/  ISETP.GT.AND P1, PT, R65, -0x1, PT ;  /* 0xffffffff4100780c */ /* 0x000fda0003f24270 */
[----:B------:R-:W-:Y:S05]  /*29b0*/  @P1 BRA `(.L_x_859) ;  /* 0x0000000000241947 */ /* 0x000fea0003800000 */
[----:B------:R-:W-:Y:S01]  /*29c0*/  ULDC UR4, c[0x0][0x9e4] ;  /* 0x0002790000047ab9 */ /* 0x000fe20000000800 */
[----:B------:R-:W-:Y:S01]  /*29d0*/  LOP3.LUT R65, RZ, R65, RZ, 0x33, !PT ;  /* 0x00000041ff417212 */ /* 0x000fe200078e33ff */
[----:B------:R-:W-:-:S05]  /*29e0*/  IMAD.U32 R16, RZ, RZ, UR4 ;  /* 0x00000004ff107e24 */ /* 0x000fca000f8e00ff */
[----:B------:R-:W-:-:S13]  /*29f0*/  ISETP.NE.AND P1, PT, R16, 0x1, PT ;  /* 0x000000011000780c */ /* 0x000fda0003f25270 */
[----:B------:R-:W1:Y:S02]  /*2a00*/  @P1 LDC.64 R4, c[0x0][0x9e8] ;  /* 0x00027a00ff041b82 */ /* 0x000e640000000a00 */
[----:B-1----:R-:W-:-:S05]  /*2a10*/  @P1 IMAD.HI.U32 R4, R65, R4, RZ ;  /* 0x0000000441041227 */ /* 0x002fca00078e00ff */
[----:B------:R-:W-:-:S04]  /*2a20*/  @P1 SHF.R.U32.HI R65, RZ, R5, R4 ;  /* 0x00000005ff411219 */ /* 0x000fc80000011604 */
[----:B------:R-:W-:Y:S01]  /*2a30*/  LOP3.LUT R65, RZ, R65, RZ, 0x33, !PT ;  /* 0x00000041ff417212 */ /* 0x000fe200078e33ff */
[----:B------:R-:W-:Y:S06]  /*2a40*/  BRA `(.L_x_860) ;  /* 0x0000000000187947 */ /* 0x000fec0003800000 */
.L_x_859:
[----:B------:R-:W-:Y:S02]  /*2a50*/  ULDC UR4, c[0x0][0x9e4] ;  /* 0x0002790000047ab9 */ /* 0x000fe40000000800 */
[----:B------:R-:W-:-:S05]  /*2a60*/  IMAD.U32 R16, RZ, RZ, UR4 ;  /* 0x00000004ff107e24 */ /* 0x000fca000f8e00ff */
[----:B------:R-:W-:-:S13]  /*2a70*/  ISETP.NE.AND P1, PT, R16, 0x1, PT ;  /* 0x000000011000780c */ /* 0x000fda0003f25270 */
[----:B------:R-:W1:Y:S02]  /*2a80*/  @P1 LDC.64 R4, c[0x0][0x9e8] ;  /* 0x00027a00ff041b82 */ /* 0x000e640000000a00 */
[----:B-1----:R-:W-:-:S05]  /*2a90*/  @P1 IMAD.HI.U32 R4, R65, R4, RZ ;  /* 0x0000000441041227 */ /* 0x002fca00078e00ff */
[----:B------:R-:W-:-:S07]  /*2aa0*/  @P1 SHF.R.U32.HI R65, RZ, R5, R4 ;  /* 0x00000005ff411219 */ /* 0x000fce0000011604 */
.L_x_860:
[----:B------:R-:W-:Y:S05]  /*2ab0*/  BSYNC B0 ;  /* 0x0000000000007941 */ /* 0x000fea0003800000 */
.L_x_858:
[----:B------:R-:W-:-:S04]  /*2ac0*/  IMAD R65, R65, R16, -R72 ;  /* 0x0000001041417224 */ /* 0x000fc800078e0a48 */
[----:B------:R-:W-:-:S05]  /*2ad0*/  IMAD R65, R2, -0x2, R65 ;  /* 0xfffffffe02417824 */ /* 0x000fca00078e0241 */
[----:B------:R-:W-:Y:S02]  /*2ae0*/  VIADDMNMX R67, R65, R16, R67, PT ;  /* 0x0000001041437246 */ /* 0x000fe40003800143 */
[----:B------:R-:W-:-:S07]  /*2af0*/  VIMNMX R70, R70, R65, !PT ;  /* 0x0000004146467248 */ /* 0x000fce0007fe0100 */
.L_x_857:
[C---:B------:R-:W-:Y:S01]  /*2b00*/  ISETP.GE.AND P6, PT, R74.reuse, 0xa, PT ;  /* 0x0000000a4a00780c */ /* 0x040fe20003fc6270 */
[----:B------:R-:W1:Y:S01]  /*2b10*/  SHFL.IDX PT, R4, R69, 0x1, 0x1c1f ;  /* 0x003c1f0045047f89 */ /* 0x000e6200000e0000 */
[C---:B------:R-:W-:Y:S01]  /*2b20*/  ISETP.GE.AND P1, PT, R74.reuse, 0x2, PT ;  /* 0x000000024a00780c */ /* 0x040fe20003f26270 */
[----:B------:R-:W-:Y:S01]  /*2b30*/  UISETP.NE.AND UP0, UPT, UR60, URZ, UPT ;  /* 0x0000003f3c00728c */ /* 0x000fe2000bf05270 */
[C---:B------:R-:W-:Y:S02]  /*2b40*/  ISETP.GE.AND P2, PT, R74.reuse, 0x9, PT ;  /* 0x000000094a00780c */ /* 0x040fe40003f46270 */
[----:B------:R-:W-:Y:S02]  /*2b50*/  ISETP.GE.AND P5, PT, R74, 0x11, PT ;  /* 0x000000114a00780c */ /* 0x000fe40003fa6270 */
[----:B------:R-:W-:Y:S02]  /*2b60*/  LOP3.LUT R16, R16, 0xfffffffb, RZ, 0xc0, !PT ;  /* 0xfffffffb10107812 */ /* 0x000fe400078ec0ff */
[----:B------:R-:W-:-:S02]  /*2b70*/  ISETP.GT.AND P4, PT, R70, 0x1, !P1 ;  /* 0x000000014600780c */ /* 0x000fc40004f84270 */
[----:B------:R-:W-:Y:S02]  /*2b80*/  ISETP.GT.AND P3, PT, R70, 0x8, !P2 ;  /* 0x000000084600780c */ /* 0x000fe40005764270 */
[----:B------:R-:W-:Y:S02]  /*2b90*/  @P6 LOP3.LUT R16, R16, 0x4, RZ, 0xfc, !PT ;  /* 0x0000000410106812 */ /* 0x000fe400078efcff */
[C---:B------:R-:W-:Y:S02]  /*2ba0*/  ISETP.LT.OR P4, PT, R67.reuse, 0x2, P4 ;  /* 0x000000024300780c */ /* 0x040fe40002781670 */
[----:B------:R-:W-:Y:S02]  /*2bb0*/  ISETP.LT.OR P3, PT, R67, 0x9, P3 ;  /* 0x000000094300780c */ /* 0x000fe40001f61670 */
[----:B------:R-:W-:Y:S02]  /*2bc0*/  LOP3.LUT R16, R16, 0xfffffff7, RZ, 0xc0, !PT ;  /* 0xfffffff710107812 */ /* 0x000fe400078ec0ff */
[----:B------:R-:W-:-:S02]  /*2bd0*/  FSEL R89, R89, -INF , !P4 ;  /* 0xff80000059597808 */ /* 0x000fc40006000000 */
[----:B------:R-:W-:Y:S02]  /*2be0*/  FSEL R90, R90, -INF , !P3 ;  /* 0xff8000005a5a7808 */ /* 0x000fe40005800000 */
[----:B------:R-:W-:Y:S02]  /*2bf0*/  ISETP.GT.AND P4, PT, R70, 0x9, !P6 ;  /* 0x000000094600780c */ /* 0x000fe40007784270 */
[----:B------:R-:W-:Y:S02]  /*2c00*/  @P5 LOP3.LUT R16, R16, 0x8, RZ, 0xfc, !PT ;  /* 0x0000000810105812 */ /* 0x000fe400078efcff */
[----:B------:R-:W-:Y:S02]  /*2c10*/  ISETP.GT.AND P3, PT, R70, 0x10, !P5 ;  /* 0x000000104600780c */ /* 0x000fe40006f64270 */
[----:B------:R-:W-:Y:S02]  /*2c20*/  ISETP.GE.AND P5, PT, R74, 0x12, PT ;  /* 0x000000124a00780c */ /* 0x000fe40003fa6270 */
[----:B------:R-:W-:-:S02]  /*2c30*/  ISETP.LT.OR P4, PT, R67, 0xa, P4 ;  /* 0x0000000a4300780c */ /* 0x000fc40002781670 */
[----:B------:R-:W-:Y:S02]  /*2c40*/  ISETP.LT.OR P3, PT, R67, 0x11, P3 ;  /* 0x000000114300780c */ /* 0x000fe40001f61670 */
[----:B0-----:R-:W-:Y:S02]  /*2c50*/  FSEL R91, R91, -INF , !P4 ;  /* 0xff8000005b5b7808 */ /* 0x001fe40006000000 */
[----:B------:R-:W-:Y:S02]  /*2c60*/  ISETP.GE.AND P4, PT, R74, 0x19, PT ;  /* 0x000000194a00780c */ /* 0x000fe40003f86270 */
[----:B------:R-:W-:Y:S02]  /*2c70*/  LOP3.LUT R16, R16, 0xffffffef, RZ, 0xc0, !PT ;  /* 0xffffffef10107812 */ /* 0x000fe400078ec0ff */
[----:B------:R-:W-:Y:S02]  /*2c80*/  FSEL R92, R92, -INF , !P3 ;  /* 0xff8000005c5c7808 */ /* 0x000fe40005800000 */
[----:B------:R-:W-:-:S02]  /*2c90*/  ISETP.GT.AND P3, PT, R70, 0x11, !P5 ;  /* 0x000000114600780c */ /* 0x000fc40006f64270 */
[----:B------:R-:W-:Y:S02]  /*2ca0*/  @P5 LOP3.LUT R16, R16, 0x10, RZ, 0xfc, !PT ;  /* 0x0000001010105812 */ /* 0x000fe400078efcff */
[----:B------:R-:W-:Y:S02]  /*2cb0*/  ISETP.LT.OR P3, PT, R67, 0x12, P3 ;  /* 0x000000124300780c */ /* 0x000fe40001f61670 */
[----:B------:R-:W-:Y:S02]  /*2cc0*/  LOP3.LUT R16, R16, 0xfdffffff, RZ, 0xc0, !PT ;  /* 0xfdffffff10107812 */ /* 0x000fe400078ec0ff */
[----:B------:R-:W-:Y:S02]  /*2cd0*/  FSEL R93, R93, -INF , !P3 ;  /* 0xff8000005d5d7808 */ /* 0x000fe40005800000 */
[----:B------:R-:W-:Y:S02]  /*2ce0*/  @P4 LOP3.LUT R16, R16, 0x2000000, RZ, 0xfc, !PT ;  /* 0x0200000010104812 */ /* 0x000fe400078efcff */
[----:B------:R-:W-:-:S02]  /*2cf0*/  ISETP.GT.AND P3, PT, R70, 0x18, !P4 ;  /* 0x000000184600780c */ /* 0x000fc40006764270 */
[----:B------:R-:W-:Y:S02]  /*2d00*/  ISETP.GE.AND P4, PT, R74, 0x1a, PT ;  /* 0x0000001a4a00780c */ /* 0x000fe40003f86270 */
[----:B------:R-:W-:Y:S02]  /*2d10*/  ISETP.LT.OR P3, PT, R67, 0x19, P3 ;  /* 0x000000194300780c */ /* 0x000fe40001f61670 */
[----:B------:R-:W-:Y:S02]  /*2d20*/  LOP3.LUT R16, R16, 0xfeffffff, RZ, 0xc0, !PT ;  /* 0xfeffffff10107812 */ /* 0x000fe400078ec0ff */
[----:B------:R-:W-:Y:S02]  /*2d30*/  FSEL R94, R94, -INF , !P3 ;  /* 0xff8000005e5e7808 */ /* 0x000fe40005800000 */
[----:B------:R-:W-:-:S04]  /*2d40*/  ISETP.GT.AND P3, PT, R70, 0x19, !P4 ;  /* 0x000000194600780c */ /* 0x000fc80006764270 */
[----:B------:R-:W-:Y:S02]  /*2d50*/  ISETP.LT.OR P3, PT, R67, 0x1a, P3 ;  /* 0x0000001a4300780c */ /* 0x000fe40001f61670 */
[----:B------:R-:W-:Y:S02]  /*2d60*/  @P4 LOP3.LUT R16, R16, 0x1000000, RZ, 0xfc, !PT ;  /* 0x0100000010104812 */ /* 0x000fe400078efcff */
[----:B------:R-:W-:Y:S02]  /*2d70*/  ISETP.GE.AND P4, PT, R74, 0x21, PT ;  /* 0x000000214a00780c */ /* 0x000fe40003f86270 */
[----:B------:R-:W-:Y:S02]  /*2d80*/  LOP3.LUT R16, R16, 0xff7fffff, RZ, 0xc0, !PT ;  /* 0xff7fffff10107812 */ /* 0x000fe400078ec0ff */
[----:B------:R-:W-:Y:S02]  /*2d90*/  FSEL R95, R95, -INF , !P3 ;  /* 0xff8000005f5f7808 */ /* 0x000fe40005800000 */
[----:B------:R-:W-:-:S04]  /*2da0*/  ISETP.GT.AND P3, PT, R70, 0x20, !P4 ;  /* 0x000000204600780c */ /* 0x000fc80006764270 */
[----:B------:R-:W-:-:S03]  /*2db0*/  ISETP.LT.OR P3, PT, R67, 0x21, P3 ;  /* 0x000000214300780c */ /* 0x000fc60001f61670 */
        /* <DEDUP_REMOVED lines=104> */
[----:B------:R-:W-:Y:S02]  /*3440*/  FSEL R59, R59, -INF , !P3 ;  /* 0xff8000003b3b7808 */ /* 0x000fe40005800000 */
[----:B------:R-:W-:Y:S02]  /*3450*/  LOP3.LUT R16, R16, 0xfbffffff, RZ, 0xc0, !PT ;  /* 0xfbffffff10107812 */ /* 0x000fe400078ec0ff */
[----:B------:R-:W-:-:S04]  /*3460*/  ISETP.GT.AND P3, PT, R70, 0x68, !P4 ;  /* 0x000000684600780c */ /* 0x000fc80006764270 */
[----:B------:R-:W-:-:S03]  /*3470*/  ISETP.LT.OR P3, PT, R67, 0x69, P3 ;  /* 0x000000694300780c */ /* 0x000fc60001f61670 */
[----:B------:R-:W-:Y:S02]  /*3480*/  @P4 LOP3.LUT R16, R16, 0x4000000, RZ, 0xfc, !PT ;  /* 0x0400000010104812 */ /* 0x000fe400078efcff */
[----:B------:R-:W-:Y:S02]  /*3490*/  ISETP.GE.AND P4, PT, R74, 0x6a, PT ;  /* 0x0000006a4a00780c */ /* 0x000fe40003f86270 */
[----:B------:R-:W-:Y:S02]  /*34a0*/  FSEL R60, R60, -INF , !P3 ;  /* 0xff8000003c3c7808 */ /* 0x000fe40005800000 */
[----:B------:R-:W-:Y:S02]  /*34b0*/  ISETP.GT.AND P3, PT, R70, 0x69, !P4 ;  /* 0x000000694600780c */ /* 0x000fe40006764270 */
[----:B------:R-:W-:Y:S02]  /*34c0*/  LOP3.LUT R16, R16, 0xffffffdf, RZ, 0xc0, !PT ;  /* 0xffffffdf10107812 */ /* 0x000fe400078ec0ff */
[----:B------:R-:W-:-:S04]  /*34d0*/  ISETP.LT.OR P3, PT, R67, 0x6a, P3 ;  /* 0x0000006a4300780c */ /* 0x000fc80001f61670 */
[----:B------:R-:W-:Y:S02]  /*34e0*/  FSEL R61, R61, -INF , !P3 ;  /* 0xff8000003d3d7808 */ /* 0x000fe40005800000 */
[----:B------:R-:W-:Y:S02]  /*34f0*/  ISETP.GE.AND P3, PT, R74, 0x71, PT ;  /* 0x000000714a00780c */ /* 0x000fe40003f66270 */
[----:B------:R-:W-:Y:S02]  /*3500*/  @P4 LOP3.LUT R16, R16, 0x20, RZ, 0xfc, !PT ;  /* 0x0000002010104812 */ /* 0x000fe400078efcff */
[----:B------:R-:W-:Y:S02]  /*3510*/  ISETP.GT.AND P4, PT, R70, 0x70, !P3 ;  /* 0x000000704600780c */ /* 0x000fe40005f84270 */
[----:B------:R-:W-:Y:S02]  /*3520*/  LOP3.LUT R16, R16, 0xfffffffd, RZ, 0xc0, !PT ;  /* 0xfffffffd10107812 */ /* 0x000fe400078ec0ff */
[----:B------:R-:W-:-:S04]  /*3530*/  ISETP.LT.OR P4, PT, R67, 0x71, P4 ;  /* 0x000000714300780c */ /* 0x000fc80002781670 */
[----:B------:R-:W-:Y:S02]  /*3540*/  FSEL R62, R62, -INF , !P4 ;  /* 0xff8000003e3e7808 */ /* 0x000fe40006000000 */
[----:B------:R-:W-:-:S04]  /*3550*/  ISETP.GE.AND P4, PT, R74, 0x72, PT ;  /* 0x000000724a00780c */ /* 0x000fc80003f86270 */
[----:B------:R-:W-:-:S04]  /*3560*/  ISETP.GT.AND P5, PT, R70, 0x71, !P4 ;  /* 0x000000714600780c */ /* 0x000fc800067a4270 */
[----:B------:R-:W-:-:S04]  /*3570*/  ISETP.LT.OR P5, PT, R67, 0x72, P5 ;  /* 0x000000724300780c */ /* 0x000fc80002fa1670 */
[----:B------:R-:W-:Y:S02]  /*3580*/  FSEL R48, R63, -INF , !P5 ;  /* 0xff8000003f307808 */ /* 0x000fe40006800000 */
[----:B------:R-:W-:Y:S02]  /*3590*/  ISETP.GE.AND P5, PT, R74, 0x79, PT ;  /* 0x000000794a00780c */ /* 0x000fe40003fa6270 */
[----:B-1----:R-:W-:Y:S02]  /*35a0*/  VIADDMNMX R63, R4, R76, R71, PT ;  /* 0x0000004c043f7246 */ /* 0x002fe40003800147 */
[----:B------:R-:W-:-:S04]  /*35b0*/  ISETP.GT.AND P6, PT, R70, 0x78, !P5 ;  /* 0x000000784600780c */ /* 0x000fc80006fc4270 */
[----:B------:R-:W-:-:S04]  /*35c0*/  ISETP.LT.OR P6, PT, R67, 0x79, P6 ;  /* 0x000000794300780c */ /* 0x000fc800037c1670 */
[----:B------:R-:W-:Y:S02]  /*35d0*/  FSEL R46, R84, -INF , !P6 ;  /* 0xff800000542e7808 */ /* 0x000fe40007000000 */
[----:B------:R-:W-:-:S13]  /*35e0*/  ISETP.GE.AND P6, PT, R74, 0x1, PT ;  /* 0x000000014a00780c */ /* 0x000fda0003fc6270 */
[----:B------:R-:W-:Y:S02]  /*35f0*/  @P6 LOP3.LUT R16, R16, 0x2, RZ, 0xfc, !PT ;  /* 0x0000000210106812 */ /* 0x000fe400078efcff */
[----:B------:R-:W-:Y:S02]  /*3600*/  ISETP.GT.AND P6, PT, R70, RZ, !P6 ;  /* 0x000000ff4600720c */ /* 0x000fe400077c4270 */
[----:B------:R-:W-:Y:S02]  /*3610*/  LOP3.LUT R16, R16, 0xfffffffe, RZ, 0xc0, !PT ;  /* 0xfffffffe10107812 */ /* 0x000fe400078ec0ff */
[----:B------:R-:W-:-:S04]  /*3620*/  ISETP.LT.OR P6, PT, R67, 0x1, P6 ;  /* 0x000000014300780c */ /* 0x000fc800037c1670 */
[----:B------:R-:W-:Y:S02]  /*3630*/  FSEL R68, R6, -INF , !P6 ;  /* 0xff80000006447808 */ /* 0x000fe40007000000 */
[----:B------:R-:W-:-:S13]  /*3640*/  ISETP.GE.AND P6, PT, R74, 0x7a, PT ;  /* 0x0000007a4a00780c */ /* 0x000fda0003fc6270 */
[----:B------:R-:W-:Y:S02]  /*3650*/  @P6 LOP3.LUT R16, R16, 0x1, RZ, 0xfc, !PT ;  /* 0x0000000110106812 */ /* 0x000fe400078efcff */
[----:B------:R-:W-:-:S04]  /*3660*/  ISETP.GT.AND P6, PT, R70, 0x79, !P6 ;  /* 0x000000794600780c */ /* 0x000fc800077c4270 */
[----:B------:R-:W-:Y:S01]  /*3670*/  ISETP.LT.OR P6, PT, R67, 0x7a, P6 ;  /* 0x0000007a4300780c */ /* 0x000fe200037c1670 */
[----:B------:R-:W-:-:S03]  /*3680*/  IMAD.IADD R67, R73, 0x1, R4 ;  /* 0x0000000149437824 */ /* 0x000fc600078e0204 */
[----:B------:R-:W-:Y:S02]  /*3690*/  FSEL R6, R85, -INF , !P6 ;  /* 0xff80000055067808 */ /* 0x000fe40007000000 */
[----:B------:R-:W-:-:S13]  /*36a0*/  PLOP3.LUT P6, PT, PT, PT, UP0, 0x40, 0x0 ;  /* 0x000000000000781c */ /* 0x000fda0003fce808 */
[----:B------:R-:W-:Y:S05]  /*36b0*/  @P6 BRA `(.L_x_861) ;  /* 0x0000000000646947 */ /* 0x000fea0003800000 */
        /* <DEDUP_REMOVED lines=9> */
[----:B------:R-:W0:Y:S02]  /*3750*/  @P6 LDC.64 R4, c[0x0][0x9e8] ;  /* 0x00027a00ff046b82 */ /* 0x000e240000000a00 */
[----:B0-----:R-:W-:-:S05]  /*3760*/  @P6 IMAD.HI.U32 R4, R69, R4, RZ ;  /* 0x0000000445046227 */ /* 0x001fca00078e00ff */
[----:B------:R-:W-:-:S04]  /*3770*/  @P6 SHF.R.U32.HI R69, RZ, R5, R4 ;  /* 0x00000005ff456219 */ /* 0x000fc80000011604 */
[----:B------:R-:W-:Y:S01]  /*3780*/  LOP3.LUT R69, RZ, R69, RZ, 0x33, !PT ;  /* 0x00000045ff457212 */ /* 0x000fe200078e33ff */
[----:B------:R-:W-:Y:S06]  /*3790*/  BRA `(.L_x_864) ;  /* 0x0000000000187947 */ /* 0x000fec0003800000 */
.L_x_863:
[----:B------:R-:W-:Y:S02]  /*37a0*/  ULDC UR4, c[0x0][0x9e4] ;  /* 0x0002790000047ab9 */ /* 0x000fe40000000800 */
[----:B------:R-:W-:-:S05]  /*37b0*/  IMAD.U32 R56, RZ, RZ, UR4 ;  /* 0x00000004ff387e24 */ /* 0x000fca000f8e00ff */
[----:B------:R-:W-:-:S13]  /*37c0*/  ISETP.NE.AND P6, PT, R56, 0x1, PT ;  /* 0x000000013800780c */ /* 0x000fda0003fc5270 */
[----:B------:R-:W0:Y:S02]  /*37d0*/  @P6 LDC.64 R4, c[0x0][0x9e8] ;  /* 0x00027a00ff046b82 */ /* 0x000e240000000a00 */
[----:B0-----:R-:W-:-:S05]  /*37e0*/  @P6 IMAD.HI.U32 R4, R69, R4, RZ ;  /* 0x0000000445046227 */ /* 0x001fca00078e00ff */
[----:B------:R-:W-:-:S07]  /*37f0*/  @P6 SHF.R.U32.HI R69, RZ, R5, R4 ;  /* 0x00000005ff456219 */ /* 0x000fce0000011604 */
.L_x_864:
[----:B------:R-:W-:Y:S05]  /*3800*/  BSYNC B0 ;  /* 0x0000000000007941 */ /* 0x000fea0003800000 */
.L_x_862:
[----:B------:R-:W-:-:S04]  /*3810*/  IMAD R69, R69, R56, -R72 ;  /* 0x0000003845457224 */ /* 0x000fc800078e0a48 */
[----:B------:R-:W-:-:S05]  /*3820*/  IMAD R4, R2, -0x2, R69 ;  /* 0xfffffffe02047824 */ /* 0x000fca00078e0245 */
[----:B------:R-:W-:Y:S02]  /*3830*/  VIADDMNMX R63, R4, R56, R63, PT ;  /* 0x00000038043f7246 */ /* 0x000fe4000380013f */
[----:B------:R-:W-:-:S07]  /*3840*/  VIMNMX R67, R67, R4, !PT ;  /* 0x0000000443437248 */ /* 0x000fce0007fe0100 */
.L_x_861:
[----:B------:R-:W-:Y:S01]  /*3850*/  ISETP.GT.AND P1, PT, R67, 0x1, !P1 ;  /* 0x000000014300780c */ /* 0x000fe20004f24270 */
[----:B------:R-:W-:Y:S01]  /*3860*/  ULDC UR11, c[0x0][0x988] ;  /* 0x00026200000b7ab9 */ /* 0x000fe20000000800 */
[----:B------:R-:W-:Y:S01]  /*3870*/  LOP3.LUT P6, RZ, R16, 0x4, RZ, 0xc0, !PT ;  /* 0x0000000410ff7812 */ /* 0x000fe200078cc0ff */
[----:B------:R-:W-:Y:S01]  /*3880*/  UISETP.NE.AND UP0, UPT, UR60, URZ, UPT ;  /* 0x0000003f3c00728c */ /* 0x000fe2000bf05270 */
[----:B------:R-:W-:Y:S02]  /*3890*/  ISETP.LT.OR P1, PT, R63, 0x2, P1 ;  /* 0x000000023f00780c */ /* 0x000fe40000f21670 */
[----:B------:R-:W-:Y:S02]  /*38a0*/  FMNMX.FTZ R5, R68, R89, !PT ;  /* 0x0000005944057209 */ /* 0x000fe40007810000 */
[----:B------:R-:W-:Y:S02]  /*38b0*/  FSEL R3, R3, -INF , !P1 ;  /* 0xff80000003037808 */ /* 0x000fe40004800000 */
[----:B------:R-:W-:-:S02]  /*38c0*/  ISETP.GT.AND P1, PT, R67, 0x9, !P6 ;  /* 0x000000094300780c */ /* 0x000fc40007724270 */
[----:B------:R-:W-:Y:S02]  /*38d0*/  FMNMX.FTZ R4, R90, R5, !PT ;  /* 0x000000055a047209 */ /* 0x000fe40007810000 */
[----:B------:R-:W-:Y:S02]  /*38e0*/  ISETP.LT.OR P1, PT, R63, 0xa, P1 ;  /* 0x0000000a3f00780c */ /* 0x000fe40000f21670 */
[----:B------:R-:W-:Y:S02]  /*38f0*/  FMNMX.FTZ R5, R91, R4, !PT ;  /* 0x000000045b057209 */ /* 0x000fe40007810000 */
[----:B------:R-:W-:Y:S02]  /*3900*/  FSEL R11, R11, -INF , !P1 ;  /* 0xff8000000b0b7808 */ /* 0x000fe40004800000 */
[----:B------:R-:W-:Y:S02]  /*3910*/  LOP3.LUT P1, RZ, R16, 0x8, RZ, 0xc0, !PT ;  /* 0x0000000810ff7812 */ /* 0x000fe4000782c0ff */
[----:B------:R-:W-:-:S02]  /*3920*/  FMNMX.FTZ R4, R92, R5, !PT ;  /* 0x000000055c047209 */ /* 0x000fc40007810000 */
[----:B------:R-:W-:Y:S02]  /*3930*/  ISETP.GT.AND P1, PT, R67, 0x10, !P1 ;  /* 0x000000104300780c */ /* 0x000fe40004f24270 */
[----:B------:R-:W-:Y:S02]  /*3940*/  FMNMX.FTZ R5, R93, R4, !PT ;  /* 0x000000045d057209 */ /* 0x000fe40007810000 */
[----:B------:R-:W-:Y:S02]  /*3950*/  ISETP.LT.OR P1, PT, R63, 0x11, P1 ;  /* 0x000000113f00780c */ /* 0x000fe40000f21670 */
[----:B------:R-:W-:Y:S02]  /*3960*/  ISETP.GT.AND P2, PT, R67, 0x8, !P2 ;  /* 0x000000084300780c */ /* 0x000fe40005744270 */
[----:B------:R-:W-:Y:S02]  /*3970*/  FSEL R12, R12, -INF , !P1 ;  /* 0xff8000000c0c7808 */ /* 0x000fe40004800000 */
[----:B------:R-:W-:-:S02]  /*3980*/  LOP3.LUT P1, RZ, R16, 0x10, RZ, 0xc0, !PT ;  /* 0x0000001010ff7812 */ /* 0x000fc4000782c0ff */
[----:B------:R-:W-:Y:S02]  /*3990*/  FMNMX.FTZ R4, R94, R5, !PT ;  /* 0x000000055e047209 */ /* 0x000fe40007810000 */
[----:B------:R-:W-:Y:S02]  /*39a0*/  ISETP.GT.AND P1, PT, R67, 0x11, !P1 ;  /* 0x000000114300780c */ /* 0x000fe40004f24270 */
[C---:B------:R-:W-:Y:S02]  /*39b0*/  ISETP.LT.OR P2, PT, R63.reuse, 0x9, P2 ;  /* 0x000000093f00780c */ /* 0x040fe40001741670 */
[----:B------:R-:W-:Y:S02]  /*39c0*/  ISETP.LT.OR P1, PT, R63, 0x12, P1 ;  /* 0x000000123f00780c */ /* 0x000fe40000f21670 */
[----:B------:R-:W-:Y:S02]  /*39d0*/  FMNMX.FTZ R5, R95, R4, !PT ;  /* 0x000000045f057209 */ /* 0x000fe40007810000 */
[----:B------:R-:W-:-:S02]  /*39e0*/  FSEL R13, R13, -INF , !P1 ;  /* 0xff8000000d0d7808 */ /* 0x000fc40004800000 */
[----:B------:R-:W-:Y:S02]  /*39f0*/  LOP3.LUT P1, RZ, R16, 0x2000000, RZ, 0xc0, !PT ;  /* 0x0200000010ff7812 */ /* 0x000fe4000782c0ff */
[----:B------:R-:W-:Y:S02]  /*3a00*/  FSEL R10, R10, -INF , !P2 ;  /* 0xff8000000a0a7808 */ /* 0x000fe40005000000 */
[----:B------:R-:W-:Y:S02]  /*3a10*/  ISETP.GT.AND P1, PT, R67, 0x18, !P1 ;  /* 0x000000184300780c */ /* 0x000fe40004f24270 */
[----:B------:R-:W-:Y:S02]  /*3a20*/  LOP3.LUT P2, RZ, R16, 0x40000, RZ, 0xc0, !PT ;  /* 0x0004000010ff7812 */ /* 0x000fe4000784c0ff */
[----:B------:R-:W-:Y:S02]  /*3a30*/  ISETP.LT.OR P1, PT, R63, 0x19, P1 ;  /* 0x000000193f00780c */ /* 0x000fe40000f21670 */
[----:B------:R-:W-:-:S02]  /*3a40*/  FMNMX.FTZ R4, R96, R5, !PT ;  /* 0x0000000560047209 */ /* 0x000fc40007810000 */
[----:B------:R-:W-:Y:S02]  /*3a50*/  FSEL R14, R14, -INF , !P1 ;  /* 0xff8000000e0e7808 */ /* 0x000fe40004800000 */
[C---:B------:R-:W-:Y:S02]  /*3a60*/  LOP3.LUT P1, RZ, R16.reuse, 0x1000000, RZ, 0xc0, !PT ;  /* 0x0100000010ff7812 */ /* 0x040fe4000782c0ff */
[----:B------:R-:W-:Y:S02]  /*3a70*/  FMNMX.FTZ R5, R97, R4, !PT ;  /* 0x0000000461057209 */ /* 0x000fe40007810000 */
[----:B------:R-:W-:Y:S02]  /*3a80*/  ISETP.GT.AND P1, PT, R67, 0x19, !P1 ;  /* 0x000000194300780c */ /* 0x000fe40004f24270 */
[----:B------:R-:W-:Y:S02]  /*3a90*/  LOP3.LUT P6, RZ, R16, 0x20000, RZ, 0xc0, !PT ;  /* 0x0002000010ff7812 */ /* 0x000fe400078cc0ff */
[----:B------:R-:W-:-:S02]  /*3aa0*/  ISETP.LT.OR P1, PT, R63, 0x1a, P1 ;  /* 0x0000001a3f00780c */ /* 0x000fc40000f21670 */
[----:B------:R-:W-:Y:S02]  /*3ab0*/  FMNMX.FTZ R4, R98, R5, !PT ;  /* 0x0000000562047209 */ /* 0x000fe40007810000 */
[----:B------:R-:W-:Y:S02]  /*3ac0*/  FSEL R15, R15, -INF , !P1 ;  /* 0xff8000000f0f7808 */ /* 0x000fe40004800000 */
[----:B------:R-:W-:Y:S02]  /*3ad0*/  LOP3.LUT P1, RZ, R16, 0x800000, RZ, 0xc0, !PT ;  /* 0x0080000010ff7812 */ /* 0x000fe4000782c0ff */
[----:B------:R-:W-:Y:S02]  /*3ae0*/  FMNMX.FTZ R5, R99, R4, !PT ;  /* 0x0000000463057209 */ /* 0x000fe40007810000 */
[----:B------:R-:W-:Y:S02]  /*3af0*/  ISETP.GT.AND P1, PT, R67, 0x20, !P1 ;  /* 0x000000204300780c */ /* 0x000fe40004f24270 */
[----:B------:R-:W-:-:S02]  /*3b00*/  FMNMX.FTZ R4, R64, R5, !PT ;  /* 0x0000000540047209 */ /* 0x000fc40007810000 */
[----:B------:R-:W-:Y:S02]  /*3b10*/  ISETP.LT.OR P1, PT, R63, 0x21, P1 ;  /* 0x000000213f00780c */ /* 0x000fe40000f21670 */
[----:B------:R-:W-:Y:S02]  /*3b20*/  FMNMX.FTZ R5, R65, R4, !PT ;  /* 0x0000000441057209 */ /* 0x000fe40007810000 */
[----:B------:R-:W-:Y:S02]  /*3b30*/  FSEL R20, R20, -INF , !P1 ;  /* 0xff80000014147808 */ /* 0x000fe40004800000 */
[----:B------:R-:W-:Y:S02]  /*3b40*/  LOP3.LUT P1, RZ, R16, 0x400000, RZ, 0xc0, !PT ;  /* 0x0040000010ff7812 */ /* 0x000fe4000782c0ff */
[----:B------:R-:W-:Y:S02]  /*3b50*/  FMNMX.FTZ R4, R66, R5, !PT ;  /* 0x0000000542047209 */ /* 0x000fe40007810000 */
        /* <DEDUP_REMOVED lines=10> */
[----:B------:R-:W-:Y:S02]  /*3c00*/  FMNMX.FTZ R5, R53, R4, !PT ;  /* 0x0000000435057209 */ /* 0x000fe40007810000 */
[----:B------:R-:W-:Y:S02]  /*3c10*/  FSEL R24, R24, -INF , !P1 ;  /* 0xff80000018187808 */ /* 0x000fe40004800000 */
[----:B------:R-:W-:-:S02]  /*3c20*/  LOP3.LUT P1, RZ, R16, 0x100000, RZ, 0xc0, !PT ;  /* 0x0010000010ff7812 */ /* 0x000fc4000782c0ff */
[----:B------:R-:W-:Y:S02]  /*3c30*/  FMNMX.FTZ R4, R54, R5, !PT ;  /* 0x0000000536047209 */ /* 0x000fe40007810000 */
[----:B------:R-:W-:Y:S02]  /*3c40*/  ISETP.GT.AND P1, PT, R67, 0x29, !P1 ;  /* 0x000000294300780c */ /* 0x000fe40004f24270 */
[----:B------:R-:W-:Y:S02]  /*3c50*/  FMNMX.FTZ R4, R55, R4, !PT ;  /* 0x0000000437047209 */ /* 0x000fe40007810000 */
[----:B------:R-:W-:Y:S02]  /*3c60*/  ISETP.LT.OR P1, PT, R63, 0x2a, P1 ;  /* 0x0000002a3f00780c */ /* 0x000fe40000f21670 */
[----:B------:R-:W-:Y:S02]  /*3c70*/  FMNMX.FTZ R4, R47, R4, !PT ;  /* 0x000000042f047209 */ /* 0x000fe40007810000 */
[----:B------:R-:W-:-:S02]  /*3c80*/  FSEL R25, R25, -INF , !P1 ;  /* 0xff80000019197808 */ /* 0x000fc40004800000 */
[----:B------:R-:W-:Y:S02]  /*3c90*/  LOP3.LUT P1, RZ, R16, 0x80000, RZ, 0xc0, !PT ;  /* 0x0008000010ff7812 */ /* 0x000fe4000782c0ff */
[----:B------:R-:W-:Y:S02]  /*3ca0*/  FMNMX.FTZ R5, R57, R4, !PT ;  /* 0x0000000439057209 */ /* 0x000fe40007810000 */
[----:B------:R-:W-:Y:S02]  /*3cb0*/  ISETP.GT.AND P1, PT, R67, 0x30, !P1 ;  /* 0x000000304300780c */ /* 0x000fe40004f24270 */
[----:B------:R-:W-:Y:S02]  /*3cc0*/  FMNMX.FTZ R4, R58, R5, !PT ;  /* 0x000000053a047209 */ /* 0x000fe40007810000 */
[----:B------:R-:W-:Y:S02]  /*3cd0*/  ISETP.LT.OR P1, PT, R63, 0x31, P1 ;  /* 0x000000313f00780c */ /* 0x000fe40000f21670 */
[----:B------:R-:W-:-:S02]  /*3ce0*/  FMNMX.FTZ R5, R59, R4, !PT ;  /* 0x000000043b057209 */ /* 0x000fc40007810000 */
[----:B------:R-:W-:Y:S02]  /*3cf0*/  FSEL R26, R26, -INF , !P1 ;  /* 0xff8000001a1a7808 */ /* 0x000fe40004800000 */
[----:B------:R-:W-:Y:S02]  /*3d00*/  ISETP.GT.AND P1, PT, R67, 0x31, !P2 ;  /* 0x000000314300780c */ /* 0x000fe40005724270 */
[----:B------:R-:W-:Y:S02]  /*3d10*/  FMNMX.FTZ R4, R60, R5, !PT ;  /* 0x000000053c047209 */ /* 0x000fe40007810000 */
[----:B------:R-:W-:Y:S02]  /*3d20*/  ISETP.LT.OR P1, PT, R63, 0x32, P1 ;  /* 0x000000323f00780c */ /* 0x000fe40000f21670 */
[----:B------:R-:W-:Y:S02]  /*3d30*/  FMNMX.FTZ R5, R61, R4, !PT ;  /* 0x000000043d057209 */ /* 0x000fe40007810000 */
[----:B------:R-:W-:-:S02]  /*3d40*/  FSEL R27, R27, -INF , !P1 ;  /* 0xff8000001b1b7808 */ /* 0x000fc40004800000 */
        /* <DEDUP_REMOVED lines=10> */
[----:B------:R-:W-:Y:S01]  /*3df0*/  LOP3.LUT P2, RZ, R16, 0x80, RZ, 0xc0, !PT ;  /* 0x0000008010ff7812 */ /* 0x000fe2000784c0ff */
[----:B------:R-:W0:Y:S01]  /*3e00*/  SHFL.BFLY PT, R4, R5, 0x2, 0x1f ;  /* 0x0c401f0005047f89 */ /* 0x000e2200000e0000 */
[----:B------:R-:W-:-:S02]  /*3e10*/  FSEL R29, R29, -INF , !P1 ;  /* 0xff8000001d1d7808 */ /* 0x000fc40004800000 */
[C---:B------:R-:W-:Y:S02]  /*3e20*/  LOP3.LUT P1, RZ, R16.reuse, 0x8000, RZ, 0xc0, !PT ;  /* 0x0000800010ff7812 */ /* 0x040fe4000782c0ff */
[----:B------:R-:W-:Y:S02]  /*3e30*/  LOP3.LUT P6, RZ, R16, 0x40, RZ, 0xc0, !PT ;  /* 0x0000004010ff7812 */ /* 0x000fe400078cc0ff */
[C---:B------:R-:W-:Y:S02]  /*3e40*/  ISETP.GT.AND P1, PT, R67.reuse, 0x40, !P1 ;  /* 0x000000404300780c */ /* 0x040fe40004f24270 */
[----:B------:R-:W-:Y:S02]  /*3e50*/  ISETP.GT.AND P3, PT, R67, 0x70, !P3 ;  /* 0x000000704300780c */ /* 0x000fe40005f64270 */
[----:B------:R-:W-:Y:S02]  /*3e60*/  ISETP.LT.OR P1, PT, R63, 0x41, P1 ;  /* 0x000000413f00780c */ /* 0x000fe40000f21670 */
[----:B------:R-:W-:-:S02]  /*3e70*/  ISETP.GT.AND P4, PT, R67, 0x71, !P4 ;  /* 0x000000714300780c */ /* 0x000fc40006784270 */
[----:B------:R-:W-:Y:S02]  /*3e80*/  FSEL R30, R30, -INF , !P1 ;  /* 0xff8000001e1e7808 */ /* 0x000fe40004800000 */
[----:B------:R-:W-:Y:S02]  /*3e90*/  LOP3.LUT P1, RZ, R16, 0x4000, RZ, 0xc0, !PT ;  /* 0x0000400010ff7812 */ /* 0x000fe4000782c0ff */
[C---:B------:R-:W-:Y:S02]  /*3ea0*/  ISETP.GT.AND P5, PT, R67.reuse, 0x78, !P5 ;  /* 0x000000784300780c */ /* 0x040fe40006fa4270 */
[----:B------:R-:W-:Y:S02]  /*3eb0*/  ISETP.GT.AND P1, PT, R67, 0x41, !P1 ;  /* 0x000000414300780c */ /* 0x000fe40004f24270 */
[C---:B------:R-:W-:Y:S02]  /*3ec0*/  ISETP.LT.OR P3, PT, R63.reuse, 0x71, P3 ;  /* 0x000000713f00780c */ /* 0x040fe40001f61670 */
[----:B------:R-:W-:-:S02]  /*3ed0*/  ISETP.LT.OR P1, PT, R63, 0x42, P1 ;  /* 0x000000423f00780c */ /* 0x000fc40000f21670 */
[----:B0-----:R-:W-:Y:S02]  /*3ee0*/  FMNMX.FTZ R4, R5, R4, !PT ;  /* 0x0000000405047209 */ /* 0x001fe40007810000 */
[----:B------:R-:W-:Y:S02]  /*3ef0*/  FSEL R31, R31, -INF , !P1 ;  /* 0xff8000001f1f7808 */ /* 0x000fe40004800000 */
[----:B------:R-:W-:Y:S01]  /*3f00*/  LOP3.LUT P1, RZ, R16, 0x2000, RZ, 0xc0, !PT ;  /* 0x0000200010ff7812 */ /* 0x000fe2000782c0ff */
[----:B------:R-:W0:Y:S01]  /*3f10*/  SHFL.BFLY PT, R69, R4, 0x1, 0x1f ;  /* 0x0c201f0004457f89 */ /* 0x000e2200000e0000 */
[----:B------:R-:W-:Y:S02]  /*3f20*/  ISETP.LT.OR P4, PT, R63, 0x72, P4 ;  /* 0x000000723f00780c */ /* 0x000fe40002781670 */
[----:B------:R-:W-:Y:S02]  /*3f30*/  ISETP.GT.AND P1, PT, R67, 0x48, !P1 ;  /* 0x000000484300780c */ /* 0x000fe40004f24270 */
[----:B------:R-:W-:-:S02]  /*3f40*/  FSEL R78, R43, -INF , !P4 ;  /* 0xff8000002b4e7808 */ /* 0x000fc40006000000 */
[C---:B------:R-:W-:Y:S02]  /*3f50*/  ISETP.LT.OR P1, PT, R63.reuse, 0x49, P1 ;  /* 0x000000493f00780c */ /* 0x040fe40000f21670 */
[----:B------:R-:W-:Y:S02]  /*3f60*/  ISETP.LT.OR P5, PT, R63, 0x79, P5 ;  /* 0x000000793f00780c */ /* 0x000fe40002fa1670 */
[----:B------:R-:W-:Y:S02]  /*3f70*/  FSEL R32, R32, -INF , !P1 ;  /* 0xff80000020207808 */ /* 0x000fe40004800000 */
[----:B------:R-:W-:Y:S02]  /*3f80*/  LOP3.LUT P1, RZ, R16, 0x1000, RZ, 0xc0, !PT ;  /* 0x0000100010ff7812 */ /* 0x000fe4000782c0ff */
[----:B------:R-:W-:Y:S02]  /*3f90*/  R2UR UR7, R19 ;  /* 0x00000000130772ca */ /* 0x000fe400000e0000 */
[----:B------:R-:W-:-:S02]  /*3fa0*/  ISETP.GT.AND P1, PT, R67, 0x49, !P1 ;  /* 0x000000494300780c */ /* 0x000fc40004f24270 */
[----:B------:R-:W-:Y:S02]  /*3fb0*/  R2UR UR4, R142 ;  /* 0x000000008e0472ca */ /* 0x000fe400000e0000 */
[----:B------:R-:W-:Y:S02]  /*3fc0*/  ISETP.LT.OR P1, PT, R63, 0x4a, P1 ;  /* 0x0000004a3f00780c */ /* 0x000fe40000f21670 */
[----:B0-----:R-:W-:Y:S02]  /*3fd0*/  FMNMX.FTZ R56, R4, R69, !PT ;  /* 0x0000004504387209 */ /* 0x001fe40007810000 */
[----:B------:R-:W-:Y:S02]  /*3fe0*/  FSEL R33, R33, -INF , !P1 ;  /* 0xff80000021217808 */ /* 0x000fe40004800000 */
[----:B------:R-:W-:Y:S01]  /*3ff0*/  LOP3.LUT P1, RZ, R16, 0x800, RZ, 0xc0, !PT ;  /* 0x0000080010ff7812 */ /* 0x000fe2000782c0ff */
[----:B------:R-:W-:-:S03]  /*4000*/  FMUL.FTZ R79, R56, UR11 ;  /* 0x0000000b384f7c20 */ /* 0x000fc60008410000 */
[----:B------:R-:W-:Y:S01]  /*4010*/  ISETP.GT.AND P1, PT, R67, 0x50, !P1 ;  /* 0x000000504300780c */ /* 0x000fe20004f24270 */
[----:B------:R-:W-:-:S03]  /*4020*/  UISETP.NE.AND UP1, UPT, UR4, URZ, UPT ;  /* 0x0000003f0400728c */ /* 0x000fc6000bf25270 */
[----:B------:R-:W-:-:S04]  /*4030*/  ISETP.LT.OR P1, PT, R63, 0x51, P1 ;  /* 0x000000513f00780c */ /* 0x000fc80000f21670 */
[----:B------:R-:W-:Y:S02]  /*4040*/  FSEL R35, R35, -INF , !P1 ;  /* 0xff80000023237808 */ /* 0x000fe40004800000 */
[----:B------:R-:W-:Y:S02]  /*4050*/  LOP3.LUT P1, RZ, R16, 0x400, RZ, 0xc0, !PT ;  /* 0x0000040010ff7812 */ /* 0x000fe4000782c0ff */
[----:B------:R-:W-:Y:S01]  /*4060*/  @UP1 ULDC UR4, c[0x0][0x44c] ;  /* 0x0001130000041ab9 */ /* 0x000fe20000000800 */
[----:B------:R-:W-:Y:S01]  /*4070*/  @UP1 ULDC UR10, c[0x0][0x450] ;  /* 0x00011400000a1ab9 */ /* 0x000fe20000000800 */
[----:B------:R-:W-:Y:S01]  /*4080*/  ISETP.GT.AND P1, PT, R67, 0x51, !P1 ;  /* 0x000000514300780c */ /* 0x000fe20004f24270 */
[----:B------:R-:W-:-:S03]  /*4090*/  UIMAD.WIDE.U32 UR4, UR40, UR4, URZ ;  /* 0x00000004280472a5 */ /* 0x000fc6000f8e003f */
[----:B------:R-:W-:Y:S01]  /*40a0*/  ISETP.LT.OR P1, PT, R63, 0x52, P1 ;  /* 0x000000523f00780c */ /* 0x000fe20000f21670 */
[----:B------:R-:W-:-:S03]  /*40b0*/  @UP1 USHF.R.U32.HI UR40, URZ, UR10, UR5 ;  /* 0x0000000a3f281299 */ /* 0x000fc60008011605 */
[----:B------:R-:W-:Y:S01]  /*40c0*/  FSEL R34, R34, -INF , !P1 ;  /* 0xff80000022227808 */ /* 0x000fe20004800000 */
[----:B------:R-:W-:Y:S01]  /*40d0*/  UIADD3 UR40, UR7, UR40, URZ ;  /* 0x0000002807287290 */ /* 0x000fe2000fffe03f */
[----:B------:R-:W-:-:S03]  /*40e0*/  LOP3.LUT P1, RZ, R16, 0x200, RZ, 0xc0, !PT ;  /* 0x0000020010ff7812 */ /* 0x000fc6000782c0ff */
[----:B------:R-:W-:Y:S01]  /*40f0*/  UIADD3 UR6, UR40, UR6, URZ ;  /* 0x0000000628067290 */ /* 0x000fe2000fffe03f */
[----:B------:R-:W-:-:S04]  /*4100*/  ISETP.GT.AND P1, PT, R67, 0x58, !P1 ;  /* 0x000000584300780c */ /* 0x000fc80004f24270 */
[----:B------:R-:W-:-:S04]  /*4110*/  ISETP.LT.OR P1, PT, R63, 0x59, P1 ;  /* 0x000000593f00780c */ /* 0x000fc80000f21670 */
[----:B------:R-:W-:Y:S02]  /*4120*/  FSEL R37, R37, -INF , !P1 ;  /* 0xff80000025257808 */ /* 0x000fe40004800000 */
[----:B------:R-:W-:-:S04]  /*4130*/  LOP3.LUT P1, RZ, R16, 0x100, RZ, 0xc0, !PT ;  /* 0x0000010010ff7812 */ /* 0x000fc8000782c0ff */
[----:B------:R-:W-:-:S04]  /*4140*/  ISETP.GT.AND P1, PT, R67, 0x59, !P1 ;  /* 0x000000594300780c */ /* 0x000fc80004f24270 */
[----:B------:R-:W-:-:S04]  /*4150*/  ISETP.LT.OR P1, PT, R63, 0x5a, P1 ;  /* 0x0000005a3f00780c */ /* 0x000fc80000f21670 */
[----:B------:R-:W-:Y:S02]  /*4160*/  FSEL R36, R36, -INF , !P1 ;  /* 0xff80000024247808 */ /* 0x000fe40004800000 */
[----:B------:R-:W-:Y:S02]  /*4170*/  ISETP.GT.AND P1, PT, R67, 0x60, !P2 ;  /* 0x000000604300780c */ /* 0x000fe40005724270 */
[----:B------:R-:W-:Y:S02]  /*4180*/  LOP3.LUT P2, RZ, R16, 0x20, RZ, 0xc0, !PT ;  /* 0x0000002010ff7812 */ /* 0x000fe4000784c0ff */
[----:B------:R-:W-:Y:S02]  /*4190*/  ISETP.LT.OR P1, PT, R63, 0x61, P1 ;  /* 0x000000613f00780c */ /* 0x000fe40000f21670 */
[----:B------:R-:W-:Y:S02]  /*41a0*/  ISETP.GT.AND P2, PT, R67, 0x69, !P2 ;  /* 0x000000694300780c */ /* 0x000fe40005744270 */
[----:B------:R-:W-:-:S02]  /*41b0*/  FSEL R39, R39, -INF , !P1 ;  /* 0xff80000027277808 */ /* 0x000fc40004800000 */
[----:B------:R-:W-:Y:S02]  /*41c0*/  ISETP.GT.AND P1, PT, R67, 0x61, !P6 ;  /* 0x000000614300780c */ /* 0x000fe40007724270 */
[----:B------:R-:W-:Y:S02]  /*41d0*/  LOP3.LUT P6, RZ, R16, 0x2, RZ, 0xc0, !PT ;  /* 0x0000000210ff7812 */ /* 0x000fe400078cc0ff */
[C---:B------:R-:W-:Y:S02]  /*41e0*/  ISETP.LT.OR P1, PT, R63.reuse, 0x62, P1 ;  /* 0x000000623f00780c */ /* 0x040fe40000f21670 */
[----:B------:R-:W-:Y:S02]  /*41f0*/  ISETP.LT.OR P2, PT, R63, 0x6a, P2 ;  /* 0x0000006a3f00780c */ /* 0x000fe40001741670 */
[----:B------:R-:W-:Y:S02]  /*4200*/  FSEL R38, R38, -INF , !P1 ;  /* 0xff80000026267808 */ /* 0x000fe40004800000 */
[----:B------:R-:W-:-:S04]  /*4210*/  FSETP.NEU.FTZ.AND P1, PT, R56, -INF , PT ;  /* 0xff8000003800780b */ /* 0x000fc80003f3d000 */
[----:B------:R-:W-:Y:S02]  /*4220*/  FSEL R79, R79, RZ, P1 ;  /* 0x000000ff4f4f7208 */ /* 0x000fe40000800000 */
[----:B------:R-:W-:Y:S02]  /*4230*/  ISETP.GT.AND P1, PT, R67, RZ, !P6 ;  /* 0x000000ff4300720c */ /* 0x000fe40007724270 */
[----:B------:R-:W-:Y:S01]  /*4240*/  LOP3.LUT P6, RZ, R16, 0x1, RZ, 0xc0, !PT ;  /* 0x0000000110ff7812 */ /* 0x000fe200078cc0ff */
[--C-:B------:R-:W-:Y:S01]  /*4250*/  FFMA.FTZ R82, R50, UR11, -R79.reuse ;  /* 0x0000000b32527c23 */ /* 0x100fe2000801084f */
[----:B------:R-:W-:Y:S01]  /*4260*/  ISETP.LT.OR P1, PT, R63, 0x1, P1 ;  /* 0x000000013f00780c */ /* 0x000fe20000f21670 */
[--C-:B------:R-:W-:Y:S01]  /*4270*/  FFMA.FTZ R52, R52, UR11, -R79.reuse ;  /* 0x0000000b34347c23 */ /* 0x100fe2000801084f */
[----:B------:R-:W-:Y:S01]  /*4280*/  ISETP.GT.AND P6, PT, R67, 0x79, !P6 ;  /* 0x000000794300780c */ /* 0x000fe200077c4270 */
[--C-:B------:R-:W-:Y:S01]  /*4290*/  FFMA.FTZ R69, R89, UR11, -R79.reuse ;  /* 0x0000000b59457c23 */ /* 0x100fe2000801084f */
[----:B------:R-:W-:Y:S01]  /*42a0*/  FSEL R74, R0, -INF , !P1 ;  /* 0xff800000004a7808 */ /* 0x000fe20004800000 */
[--C-:B------:R-:W-:Y:S01]  /*42b0*/  FFMA.FTZ R0, R68, UR11, -R79.reuse ;  /* 0x0000000b44007c23 */ /* 0x100fe2000801084f */
[----:B------:R-:W-:Y:S01]  /*42c0*/  LOP3.LUT P1, RZ, R16, 0x4000000, RZ, 0xc0, !PT ;  /* 0x0400000010ff7812 */ /* 0x000fe2000782c0ff */
[--C-:B------:R-:W-:Y:S01]  /*42d0*/  FFMA.FTZ R16, R90, UR11, -R79.reuse ;  /* 0x0000000b5a107c23 */ /* 0x100fe2000801084f */
[----:B------:R-:W-:Y:S01]  /*42e0*/  FMNMX.FTZ R5, R74, R3, !PT ;  /* 0x000000034a057209 */ /* 0x000fe20007810000 */
[----:B------:R-:W-:Y:S01]  /*42f0*/  MUFU.EX2 R69, R69 ;  /* 0x0000004500457308 */ /* 0x000fe20000000800 */
[----:B------:R-:W-:Y:S01]  /*4300*/  ISETP.GT.AND P1, PT, R67, 0x68, !P1 ;  /* 0x000000684300780c */ /* 0x000fe20004f24270 */
[--C-:B------:R-:W-:Y:S01]  /*4310*/  FFMA.FTZ R71, R91, UR11, -R79.reuse ;  /* 0x0000000b5b477c23 */ /* 0x100fe2000801084f */
[----:B------:R-:W-:Y:S01]  /*4320*/  FMNMX.FTZ R68, R10, R5, !PT ;  /* 0x000000050a447209 */ /* 0x000fe20007810000 */
[--C-:B------:R-:W-:Y:S01]  /*4330*/  FFMA.FTZ R4, R92, UR11, -R79.reuse ;  /* 0x0000000b5c047c23 */ /* 0x100fe2000801084f */
[----:B------:R-:W-:Y:S01]  /*4340*/  ISETP.LT.OR P1, PT, R63, 0x69, P1 ;  /* 0x000000693f00780c */ /* 0x000fe20000f21670 */
[--C-:B------:R-:W-:Y:S01]  /*4350*/  FFMA.FTZ R93, R93, UR11, -R79.reuse ;  /* 0x0000000b5d5d7c23 */ /* 0x100fe2000801084f */
[----:B------:R-:W-:Y:S01]  /*4360*/  FMNMX.FTZ R5, R11, R68, !PT ;  /* 0x000000440b057209 */ /* 0x000fe20007810000 */
[----:B------:R-:W0:Y:S01]  /*4370*/  MUFU.EX2 R0, R0 ;  /* 0x0000000000007308 */ /* 0x000e220000000800 */
[----:B------:R-:W-:Y:S01]  /*4380*/  FSEL R67, R40, -INF , !P1 ;  /* 0xff80000028437808 */ /* 0x000fe20004800000 */
[--C-:B------:R-:W-:Y:S01]  /*4390*/  FFMA.FTZ R95, R95, UR11, -R79.reuse ;  /* 0x0000000b5f5f7c23 */ /* 0x100fe2000801084f */
[----:B------:R-:W-:Y:S01]  /*43a0*/  FMNMX.FTZ R68, R12, R5, !PT ;  /* 0x000000050c447209 */ /* 0x000fe20007810000 */
[--C-:B------:R-:W-:Y:S01]  /*43b0*/  FFMA.FTZ R97, R97, UR11, -R79.reuse ;  /* 0x0000000b61617c23 */ /* 0x100fe2000801084f */
[----:B------:R-:W-:Y:S01]  /*43c0*/  FSEL R50, R42, -INF , !P3 ;  /* 0xff8000002a327808 */ /* 0x000fe20005800000 */
[--C-:B------:R-:W-:Y:S01]  /*43d0*/  FFMA.FTZ R99, R99, UR11, -R79.reuse ;  /* 0x0000000b63637c23 */ /* 0x100fe2000801084f */
[----:B------:R-:W-:Y:S01]  /*43e0*/  FMNMX.FTZ R73, R13, R68, !PT ;  /* 0x000000440d497209 */ /* 0x000fe20007810000 */
[----:B------:R-:W1:Y:S01]  /*43f0*/  MUFU.EX2 R16, R16 ;  /* 0x0000001000107308 */ /* 0x000e620000000800 */
[----:B------:R-:W-:Y:S01]  /*4400*/  ISETP.LT.OR P6, PT, R63, 0x7a, P6 ;  /* 0x0000007a3f00780c */ /* 0x000fe200037c1670 */
[--C-:B------:R-:W-:Y:S01]  /*4410*/  FFMA.FTZ R68, R94, UR11, -R79.reuse ;  /* 0x0000000b5e447c23 */ /* 0x100fe2000801084f */
[----:B------:R-:W-:Y:S01]  /*4420*/  FMNMX.FTZ R70, R14, R73, !PT ;  /* 0x000000490e467209 */ /* 0x000fe20007810000 */
[--C-:B------:R-:W-:Y:S01]  /*4430*/  FFMA.FTZ R64, R64, UR11, -R79.reuse ;  /* 0x0000000b40407c23 */ /* 0x100fe2000801084f */
[----:B------:R-:W-:Y:S01]  /*4440*/  FSEL R63, R45, -INF , !P5 ;  /* 0xff8000002d3f7808 */ /* 0x000fe20006800000 */
[--C-:B------:R-:W-:Y:S01]  /*4450*/  FFMA.FTZ R45, R55, UR11, -R79.reuse ;  /* 0x0000000b372d7c23 */ /* 0x100fe2000801084f */
[----:B------:R-:W-:Y:S01]  /*4460*/  FMNMX.FTZ R73, R15, R70, !PT ;  /* 0x000000460f497209 */ /* 0x000fe20007810000 */
[----:B------:R-:W2:Y:S01]  /*4470*/  MUFU.EX2 R71, R71 ;  /* 0x0000004700477308 */ /* 0x000ea20000000800 */
[----:B------:R-:W-:Y:S01]  /*4480*/  FSEL R80, R44, -INF , !P6 ;  /* 0xff8000002c507808 */ /* 0x000fe20007000000 */
[--C-:B------:R-:W-:Y:S01]  /*4490*/  FFMA.FTZ R44, R54, UR11, -R79.reuse ;  /* 0x0000000b362c7c23 */ /* 0x100fe2000801084f */
[----:B------:R-:W-:Y:S01]  /*44a0*/  FMNMX.FTZ R70, R20, R73, !PT ;  /* 0x0000004914467209 */ /* 0x000fe20007810000 */
[--C-:B------:R-:W-:Y:S01]  /*44b0*/  FFMA.FTZ R54, R61, UR11, -R79.reuse ;  /* 0x0000000b3d367c23 */ /* 0x100fe2000801084f */
[--C-:B------:R-:W-:Y:S01]  /*44c0*/  FFMA.FTZ R55, R58, UR11, -R79.reuse ;  /* 0x0000000b3a377c23 */ /* 0x100fe2000801084f */
[--C-:B------:R-:W-:Y:S01]  /*44d0*/  FFMA.FTZ R58, R59, UR11, -R79.reuse ;  /* 0x0000000b3b3a7c23 */ /* 0x100fe2000801084f */
[----:B------:R-:W-:Y:S01]  /*44e0*/  FMNMX.FTZ R77, R21, R70, !PT ;  /* 0x00000046154d7209 */ /* 0x000fe20007810000 */
[----:B------:R-:W3:Y:S01]  /*44f0*/  MUFU.EX2 R4, R4 ;  /* 0x0000000400047308 */ /* 0x000ee20000000800 */
        /* <DEDUP_REMOVED lines=11> */
[----:B------:R-:W4:Y:S03]  /*45b0*/  MUFU.EX2 R5, R93 ;  /* 0x0000005d00057308 */ /* 0x000f260000000800 */
[----:B------:R-:W-:Y:S01]  /*45c0*/  FMNMX.FTZ R81, R27, R72, !PT ;  /* 0x000000481b517209 */ /* 0x000fe20007810000 */
[----:B------:R-:W-:-:S03]  /*45d0*/  FFMA.FTZ R72, R98, UR11, -R79 ;  /* 0x0000000b62487c23 */ /* 0x000fc6000801084f */
        /* <DEDUP_REMOVED lines=16> */
[----:B------:R-:W-:Y:S01]  /*46e0*/  MUFU.EX2 R81, R99 ;  /* 0x0000006300517308 */ /* 0x000fe20000000800 */
[----:B------:R-:W-:Y:S02]  /*46f0*/  FSEL R76, R41, -INF , !P2 ;  /* 0xff800000294c7808 */ /* 0x000fe40005000000 */
[----:B------:R-:W-:Y:S01]  /*4700*/  FMNMX.FTZ R40, R38, R83, !PT ;  /* 0x0000005326287209 */ /* 0x000fe20007810000 */
[----:B------:R-:W-:-:S03]  /*4710*/  FFMA.FTZ R83, R51, UR11, -R79 ;  /* 0x0000000b33537c23 */ /* 0x000fc6000801084f */
[----:B------:R-:W-:Y:S01]  /*4720*/  FMNMX.FTZ R41, R67, R40, !PT ;  /* 0x0000002843297209 */ /* 0x000fe20007810000 */
[----:B------:R-:W-:Y:S03]  /*4730*/  MUFU.EX2 R64, R64 ;  /* 0x0000004000407308 */ /* 0x000fe60000000800 */
[----:B------:R-:W-:-:S04]  /*4740*/  FMNMX.FTZ R41, R76, R41, !PT ;  /* 0x000000294c297209 */ /* 0x000fc80007810000 */
[----:B------:R-:W-:Y:S01]  /*4750*/  FMNMX.FTZ R43, R50, R41, !PT ;  /* 0x00000029322b7209 */ /* 0x000fe20007810000 */
[----:B------:R5:W-:Y:S03]  /*4760*/  MUFU.EX2 R40, R82 ;  /* 0x0000005200287308 */ /* 0x000be60000000800 */
[----:B------:R-:W-:-:S04]  /*4770*/  FMNMX.FTZ R42, R78, R43, !PT ;  /* 0x0000002b4e2a7209 */ /* 0x000fc80007810000 */
[----:B------:R-:W-:Y:S01]  /*4780*/  FMNMX.FTZ R43, R63, R42, !PT ;  /* 0x0000002a3f2b7209 */ /* 0x000fe20007810000 */
[----:B------:R-:W-:Y:S03]  /*4790*/  MUFU.EX2 R41, R83 ;  /* 0x0000005300297308 */ /* 0x000fe60000000800 */
[----:B------:R-:W-:Y:S01]  /*47a0*/  FMNMX.FTZ R51, R80, R43, !PT ;  /* 0x0000002b50337209 */ /* 0x000fe20007810000 */
[--C-:B------:R-:W-:Y:S01]  /*47b0*/  FFMA.FTZ R43, R53, UR11, -R79.reuse ;  /* 0x0000000b352b7c23 */ /* 0x100fe2000801084f */
[----:B------:R-:W-:-:S03]  /*47c0*/  FFMA.FTZ R53, R62, UR11, -R79 ;  /* 0x0000000b3e357c23 */ /* 0x000fc6000801084f */
[----:B-----5:R-:W5:Y:S01]  /*47d0*/  SHFL.BFLY PT, R82, R51, 0x2, 0x1f ;  /* 0x0c401f0033527f89 */ /* 0x020f6200000e0000 */
[----:B------:R0:W-:Y:S08]  /*47e0*/  MUFU.EX2 R42, R52 ;  /* 0x00000034002a7308 */ /* 0x0001f00000000800 */
[----:B------:R-:W-:Y:S01]  /*47f0*/  MUFU.EX2 R65, R65 ;  /* 0x0000004100417308 */ /* 0x000fe20000000800 */
[----:B0-----:R-:W-:-:S07]  /*4800*/  FFMA.FTZ R52, R57, UR11, -R79 ;  /* 0x0000000b39347c23 */ /* 0x001fce000801084f */
[----:B------:R-:W-:Y:S01]  /*4810*/  MUFU.EX2 R66, R66 ;  /* 0x0000004200427308 */ /* 0x000fe20000000800 */
[----:B-----5:R-:W-:Y:S01]  /*4820*/  FMNMX.FTZ R82, R51, R82, !PT ;  /* 0x0000005233527209 */ /* 0x020fe20007810000 */
[----:B------:R-:W-:-:S06]  /*4830*/  FFMA.FTZ R51, R60, UR11, -R79 ;  /* 0x0000000b3c337c23 */ /* 0x000fcc000801084f */
[----:B------:R-:W-:Y:S01]  /*4840*/  MUFU.EX2 R49, R49 ;  /* 0x0000003100317308 */ /* 0x000fe20000000800 */
[----:B------:R-:W0:Y:S07]  /*4850*/  SHFL.BFLY PT, R57, R82, 0x1, 0x1f ;  /* 0x0c201f0052397f89 */ /* 0x000e2e00000e0000 */
[----:B------:R-:W-:Y:S08]  /*4860*/  MUFU.EX2 R43, R43 ;  /* 0x0000002b002b7308 */ /* 0x000ff00000000800 */
[----:B------:R-:W-:Y:S08]  /*4870*/  MUFU.EX2 R44, R44 ;  /* 0x0000002c002c7308 */ /* 0x000ff00000000800 */
[----:B------:R-:W-:Y:S01]  /*4880*/  MUFU.EX2 R45, R45 ;  /* 0x0000002d002d7308 */ /* 0x000fe20000000800 */
[----:B0-----:R-:W-:-:S04]  /*4890*/  FMNMX.FTZ R57, R82, R57, !PT ;  /* 0x0000003952397209 */ /* 0x001fc80007810000 */
[C---:B------:R-:W-:Y:S01]  /*48a0*/  FSETP.NEU.FTZ.AND P1, PT, R57.reuse, -INF , PT ;  /* 0xff8000003900780b */ /* 0x040fe20003f3d000 */
[----:B------:R-:W-:Y:S02]  /*48b0*/  FMUL.FTZ R61, R57, UR11 ;  /* 0x0000000b393d7c20 */ /* 0x000fe40008410000 */
[----:B------:R-:W-:Y:S03]  /*48c0*/  MUFU.EX2 R47, R47 ;  /* 0x0000002f002f7308 */ /* 0x000fe60000000800 */
[----:B------:R-:W-:Y:S02]  /*48d0*/  FSEL R61, R61, RZ, P1 ;  /* 0x000000ff3d3d7208 */ /* 0x000fe40000800000 */
[----:B------:R-:W-:-:S03]  /*48e0*/  PLOP3.LUT P1, PT, PT, PT, UP0, 0x40, 0x0 ;  /* 0x000000000000781c */ /* 0x000fc60003f2e808 */
[----:B------:R-:W-:Y:S01]  /*48f0*/  MUFU.EX2 R52, R52 ;  /* 0x0000003400347308 */ /* 0x000fe20000000800 */
[--C-:B------:R-:W-:Y:S01]  /*4900*/  FFMA.FTZ R74, R74, UR11, -R61.reuse ;  /* 0x0000000b4a4a7c23 */ /* 0x100fe2000801083d */
[--C-:B------:R-:W-:Y:S01]  /*4910*/  FFMA.FTZ R60, R3, UR11, -R61.reuse ;  /* 0x0000000b033c7c23 */ /* 0x100fe2000801083d */
[--C-:B------:R-:W-:Y:S01]  /*4920*/  FFMA.FTZ R62, R10, UR11, -R61.reuse ;  /* 0x0000000b0a3e7c23 */ /* 0x100fe2000801083d */
[--C-:B------:R-:W-:Y:S01]  /*4930*/  FFMA.FTZ R79, R11, UR11, -R61.reuse ;  /* 0x0000000b0b4f7c23 */ /* 0x100fe2000801083d */
[----:B------:R-:W-:Y:S01]  /*4940*/  FFMA.FTZ R6, R13, UR11, -R61 ;  /* 0x0000000b0d067c23 */ /* 0x000fe2000801083d */
[----:B------:R-:W-:Y:S01]  /*4950*/  FADD.FTZ R13, R0, R69 ;  /* 0x00000045000d7221 */ /* 0x000fe20000010000 */
[--C-:B------:R-:W-:Y:S01]  /*4960*/  FFMA.FTZ R3, R12, UR11, -R61.reuse ;  /* 0x0000000b0c037c23 */ /* 0x100fe2000801083d */
[----:B------:R0:W-:Y:S01]  /*4970*/  MUFU.EX2 R84, R74 ;  /* 0x0000004a00547308 */ /* 0x0001e20000000800 */
[----:B------:R-:W-:Y:S01]  /*4980*/  FFMA.FTZ R10, R14, UR11, -R61 ;  /* 0x0000000b0e0a7c23 */ /* 0x000fe2000801083d */
[----:B-1----:R-:W-:Y:S01]  /*4990*/  FADD.FTZ R14, R16, R13 ;  /* 0x0000000d100e7221 */ /* 0x002fe20000010000 */
[--C-:B------:R-:W-:Y:S01]  /*49a0*/  FFMA.FTZ R11, R15, UR11, -R61.reuse ;  /* 0x0000000b0f0b7c23 */ /* 0x100fe2000801083d */
[----:B------:R-:W-:Y:S01]  /*49b0*/  F2FP.BF16.F32.PACK_AB R12, R69, R0 ;  /* 0x00000000450c723e */ /* 0x000fe200000010ff */
[--C-:B------:R-:W-:Y:S01]  /*49c0*/  FFMA.FTZ R83, R25, UR11, -R61.reuse ;  /* 0x0000000b19537c23 */ /* 0x100fe2000801083d */
[----:B--2---:R-:W-:Y:S01]  /*49d0*/  FADD.FTZ R15, R71, R14 ;  /* 0x0000000e470f7221 */ /* 0x004fe20000010000 */
[--C-:B------:R-:W-:Y:S01]  /*49e0*/  FFMA.FTZ R20, R20, UR11, -R61.reuse ;  /* 0x0000000b14147c23 */ /* 0x100fe2000801083d */
[----:B------:R1:W2:Y:S01]  /*49f0*/  MUFU.EX2 R89, R60 ;  /* 0x0000003c00597308 */ /* 0x0002a20000000800 */
[----:B0-----:R-:W-:Y:S01]  /*4a00*/  FFMA.FTZ R74, R26, UR11, -R61 ;  /* 0x0000000b1a4a7c23 */ /* 0x001fe2000801083d */
[----:B---3--:R-:W-:Y:S01]  /*4a10*/  FADD.FTZ R26, R4, R15 ;  /* 0x0000000f041a7221 */ /* 0x008fe20000010000 */
[--C-:B------:R-:W-:Y:S01]  /*4a20*/  FFMA.FTZ R85, R27, UR11, -R61.reuse ;  /* 0x0000000b1b557c23 */ /* 0x100fe2000801083d */
[--C-:B------:R-:W-:Y:S01]  /*4a30*/  FFMA.FTZ R82, R28, UR11, -R61.reuse ;  /* 0x0000000b1c527c23 */ /* 0x100fe2000801083d */
[----:B------:R-:W-:Y:S01]  /*4a40*/  F2FP.BF16.F32.PACK_AB R14, R71, R16 ;  /* 0x00000010470e723e */ /* 0x000fe200000010ff */
[----:B----4-:R-:W-:Y:S01]  /*4a50*/  FADD.FTZ R25, R5, R26 ;  /* 0x0000001a05197221 */ /* 0x010fe20000010000 */
[--C-:B------:R-:W-:Y:S01]  /*4a60*/  FFMA.FTZ R87, R29, UR11, -R61.reuse ;  /* 0x0000000b1d577c23 */ /* 0x100fe2000801083d */
[----:B------:R0:W3:Y:S01]  /*4a70*/  MUFU.EX2 R86, R62 ;  /* 0x0000003e00567308 */ /* 0x0000e20000000800 */
[--C-:B-1----:R-:W-:Y:S01]  /*4a80*/  FFMA.FTZ R60, R31, UR11, -R61.reuse ;  /* 0x0000000b1f3c7c23 */ /* 0x102fe2000801083d */
[--C-:B------:R-:W-:Y:S01]  /*4a90*/  FFMA.FTZ R32, R32, UR11, -R61.reuse ;  /* 0x0000000b20207c23 */ /* 0x100fe2000801083d */
[--C-:B------:R-:W-:Y:S01]  /*4aa0*/  FFMA.FTZ R33, R33, UR11, -R61.reuse ;  /* 0x0000000b21217c23 */ /* 0x100fe2000801083d */
[--C-:B------:R-:W-:Y:S01]  /*4ab0*/  FFMA.FTZ R34, R34, UR11, -R61.reuse ;  /* 0x0000000b22227c23 */ /* 0x100fe2000801083d */
[--C-:B------:R-:W-:Y:S01]  /*4ac0*/  FFMA.FTZ R37, R37, UR11, -R61.reuse ;  /* 0x0000000b25257c23 */ /* 0x100fe2000801083d */
[--C-:B------:R-:W-:Y:S01]  /*4ad0*/  FFMA.FTZ R36, R36, UR11, -R61.reuse ;  /* 0x0000000b24247c23 */ /* 0x100fe2000801083d */
[----:B------:R-:W-:Y:S01]  /*4ae0*/  FFMA.FTZ R39, R39, UR11, -R61 ;  /* 0x0000000b27277c23 */ /* 0x000fe2000801083d */
[----:B------:R1:W4:Y:S01]  /*4af0*/  MUFU.EX2 R91, R79 ;  /* 0x0000004f005b7308 */ /* 0x0003220000000800 */
[----:B--2---:R-:W-:Y:S01]  /*4b00*/  FADD.FTZ R13, R84, R89 ;  /* 0x00000059540d7221 */ /* 0x004fe20000010000 */
[--C-:B0-----:R-:W-:Y:S01]  /*4b10*/  FFMA.FTZ R62, R24, UR11, -R61.reuse ;  /* 0x0000000b183e7c23 */ /* 0x101fe2000801083d */
[--C-:B------:R-:W-:Y:S01]  /*4b20*/  FFMA.FTZ R38, R38, UR11, -R61.reuse ;  /* 0x0000000b26267c23 */ /* 0x100fe2000801083d */
[--C-:B------:R-:W-:Y:S01]  /*4b30*/  FFMA.FTZ R67, R67, UR11, -R61.reuse ;  /* 0x0000000b43437c23 */ /* 0x100fe2000801083d */
[--C-:B------:R-:W-:Y:S01]  /*4b40*/  FFMA.FTZ R76, R76, UR11, -R61.reuse ;  /* 0x0000000b4c4c7c23 */ /* 0x100fe2000801083d */
[--C-:B------:R-:W-:Y:S01]  /*4b50*/  FFMA.FTZ R50, R50, UR11, -R61.reuse ;  /* 0x0000000b32327c23 */ /* 0x100fe2000801083d */
[----:B------:R-:W-:Y:S01]  /*4b60*/  FFMA.FTZ R63, R63, UR11, -R61 ;  /* 0x0000000b3f3f7c23 */ /* 0x000fe2000801083d */
[----:B------:R-:W0:Y:S01]  /*4b70*/  MUFU.EX2 R3, R3 ;  /* 0x0000000300037308 */ /* 0x000e220000000800 */
[----:B---3--:R-:W-:Y:S01]  /*4b80*/  FADD.FTZ R0, R86, R13 ;  /* 0x0000000d56007221 */ /* 0x008fe20000010000 */
[--C-:B-1----:R-:W-:Y:S01]  /*4b90*/  FFMA.FTZ R79, R21, UR11, -R61.reuse ;  /* 0x0000000b154f7c23 */ /* 0x102fe2000801083d */
[----:B------:R-:W-:Y:S01]  /*4ba0*/  F2FP.BF16.F32.PACK_AB R13, R89, R84 ;  /* 0x00000054590d723e */ /* 0x000fe200000010ff */
[--C-:B------:R-:W-:Y:S01]  /*4bb0*/  FFMA.FTZ R21, R30, UR11, -R61.reuse ;  /* 0x0000000b1e157c23 */ /* 0x100fe2000801083d */
[----:B------:R-:W-:Y:S01]  /*4bc0*/  FFMA.FTZ R78, R78, UR11, -R61 ;  /* 0x0000000b4e4e7c23 */ /* 0x000fe2000801083d */
[----:B------:R-:W-:-:S02]  /*4bd0*/  F2FP.BF16.F32.PACK_AB R26, R73, R68 ;  /* 0x00000044491a723e */ /* 0x000fc400000010ff */
[----:B------:R-:W1:Y:S01]  /*4be0*/  MUFU.EX2 R6, R6 ;  /* 0x0000000600067308 */ /* 0x000e620000000800 */
[C---:B----4-:R-:W-:Y:S01]  /*4bf0*/  FADD.FTZ R24, R91.reuse, R0 ;  /* 0x000000005b187221 */ /* 0x050fe20000010000 */
[----:B------:R-:W-:Y:S01]  /*4c00*/  LEA R0, R22, UR38, 0x1 ;  /* 0x0000002616007c11 */ /* 0x000fe2000f8e08ff */
[----:B------:R-:W-:Y:S01]  /*4c10*/  FADD.FTZ R22, R68, R25 ;  /* 0x0000001944167221 */ /* 0x000fe20000010000 */
[----:B------:R-:W-:Y:S02]  /*4c20*/  F2FP.BF16.F32.PACK_AB R15, R91, R86 ;  /* 0x000000565b0f723e */ /* 0x000fe400000010ff */
[----:B------:R-:W-:Y:S01]  /*4c30*/  F2FP.BF16.F32.PACK_AB R30, R81, R72 ;  /* 0x00000048511e723e */ /* 0x000fe200000010ff */
        /* <DEDUP_REMOVED lines=12> */
[----:B------:R-:W-:Y:S01]  /*4d00*/  F2FP.BF16.F32.PACK_AB R24, R5, R4 ;  /* 0x000000040518723e */ /* 0x000fe200000010ff */
[----:B------:R-:W-:Y:S01]  /*4d10*/  FADD.FTZ R28, R64, R27 ;  /* 0x0000001b401c7221 */ /* 0x000fe20000010000 */
[----:B0-----:R-:W-:-:S04]  /*4d20*/  F2FP.BF16.F32.PACK_AB R12, R65, R64 ;  /* 0x00000040410c723e */ /* 0x001fc800000010ff */
[----:B------:R-:W0:Y:S01]  /*4d30*/  MUFU.EX2 R79, R79 ;  /* 0x0000004f004f7308 */ /* 0x000e220000000800 */
[C---:B---3--:R-:W-:Y:S01]  /*4d40*/  FADD.FTZ R25, R11.reuse, R22 ;  /* 0x000000160b197221 */ /* 0x048fe20000010000 */
[----:B------:R-:W-:-:S06]  /*4d50*/  F2FP.BF16.F32.PACK_AB R27, R11, R10 ;  /* 0x0000000a0b1b723e */ /* 0x000fcc00000010ff */
[----:B------:R-:W2:Y:S01]  /*4d60*/  MUFU.EX2 R62, R62 ;  /* 0x0000003e003e7308 */ /* 0x000ea20000000800 */
[----:B-1----:R-:W-:Y:S01]  /*4d70*/  FADD.FTZ R22, R20, R25 ;  /* 0x0000001914167221 */ /* 0x002fe20000010000 */
[----:B------:R-:W-:Y:S01]  /*4d80*/  FADD.FTZ R25, R65, R28 ;  /* 0x0000001c41197221 */ /* 0x000fe20000010000 */
[----:B------:R-:W-:-:S03]  /*4d90*/  F2FP.BF16.F32.PACK_AB R28, R77, R70 ;  /* 0x000000464d1c723e */ /* 0x000fc600000010ff */
[----:B------:R-:W-:Y:S01]  /*4da0*/  FADD.FTZ R14, R66, R25 ;  /* 0x00000019420e7221 */ /* 0x000fe20000010000 */
[----:B------:R-:W-:Y:S01]  /*4db0*/  F2FP.BF16.F32.PACK_AB R25, R6, R3 ;  /* 0x000000030619723e */ /* 0x000fe200000010ff */
[----:B------:R-:W1:Y:S01]  /*4dc0*/  MUFU.EX2 R83, R83 ;  /* 0x0000005300537308 */ /* 0x000e620000000800 */
[----:B0-----:R-:W-:Y:S01]  /*4dd0*/  FADD.FTZ R5, R79, R22 ;  /* 0x000000164f057221 */ /* 0x001fe20000010000 */
[C---:B------:R-:W-:Y:S01]  /*4de0*/  FADD.FTZ R13, R49.reuse, R14 ;  /* 0x0000000e310d7221 */ /* 0x040fe20000010000 */
[----:B------:R-:W-:Y:S01]  /*4df0*/  F2FP.BF16.F32.PACK_AB R14, R49, R66 ;  /* 0x00000042310e723e */ /* 0x000fe200000010ff */
[----:B------:R-:W-:Y:S01]  /*4e00*/  IMAD R49, R7, 0x2, R0 ;  /* 0x0000000207317824 */ /* 0x000fe200078e0200 */
[----:B------:R-:W-:Y:S01]  /*4e10*/  F2FP.BF16.F32.PACK_AB R29, R79, R20 ;  /* 0x000000144f1d723e */ /* 0x000fe200000010ff */
[----:B------:R-:W-:Y:S01]  /*4e20*/  FADD.FTZ R6, R40, R13 ;  /* 0x0000000d28067221 */ /* 0x000fe20000010000 */
[----:B------:R-:W-:Y:S01]  /*4e30*/  F2FP.BF16.F32.PACK_AB R20, R41, R40 ;  /* 0x000000282914723e */ /* 0x000fe200000010ff */
[----:B------:R-:W0:Y:S01]  /*4e40*/  MUFU.EX2 R74, R74 ;  /* 0x0000004a004a7308 */ /* 0x000e220000000800 */
[----:B--2---:R-:W-:Y:S01]  /*4e50*/  FADD.FTZ R4, R62, R5 ;  /* 0x000000053e047221 */ /* 0x004fe20000010000 */
[----:B------:R-:W-:-:S06]  /*4e60*/  F2FP.BF16.F32.PACK_AB R22, R43, R42 ;  /* 0x0000002a2b16723e */ /* 0x000fcc00000010ff */
[----:B------:R-:W2:Y:S01]  /*4e70*/  MUFU.EX2 R85, R85 ;  /* 0x0000005500557308 */ /* 0x000ea20000000800 */
[C---:B-1----:R-:W-:Y:S01]  /*4e80*/  FADD.FTZ R5, R83.reuse, R4 ;  /* 0x0000000453057221 */ /* 0x042fe20000010000 */
[----:B------:R-:W-:-:S06]  /*4e90*/  F2FP.BF16.F32.PACK_AB R31, R83, R62 ;  /* 0x0000003e531f723e */ /* 0x000fcc00000010ff */
[----:B------:R-:W1:Y:S01]  /*4ea0*/  MUFU.EX2 R82, R82 ;  /* 0x0000005200527308 */ /* 0x000e620000000800 */
[----:B0-----:R-:W-:-:S07]  /*4eb0*/  FADD.FTZ R4, R74, R5 ;  /* 0x000000054a047221 */ /* 0x001fce0000010000 */
[----:B------:R-:W0:Y:S01]  /*4ec0*/  MUFU.EX2 R87, R87 ;  /* 0x0000005700577308 */ /* 0x000e220000000800 */
[C---:B--2---:R-:W-:Y:S01]  /*4ed0*/  FADD.FTZ R3, R85.reuse, R4 ;  /* 0x0000000455037221 */ /* 0x044fe20000010000 */
[----:B------:R-:W-:-:S06]  /*4ee0*/  F2FP.BF16.F32.PACK_AB R13, R85, R74 ;  /* 0x0000004a550d723e */ /* 0x000fcc00000010ff */
[----:B------:R-:W2:Y:S01]  /*4ef0*/  MUFU.EX2 R21, R21 ;  /* 0x0000001500157308 */ /* 0x000ea20000000800 */
[----:B-1----:R-:W-:Y:S01]  /*4f00*/  FADD.FTZ R4, R82, R3 ;  /* 0x0000000352047221 */ /* 0x002fe20000010000 */
[----:B------:R-:W-:-:S04]  /*4f10*/  FADD.FTZ R3, R41, R6 ;  /* 0x0000000629037221 */ /* 0x000fc80000010000 */
[----:B------:R-:W-:Y:S02]  /*4f20*/  FADD.FTZ R10, R42, R3 ;  /* 0x000000032a0a7221 */ /* 0x000fe40000010000 */
[----:B------:R-:W1:Y:S01]  /*4f30*/  MUFU.EX2 R60, R60 ;  /* 0x0000003c003c7308 */ /* 0x000e620000000800 */
[----:B0-----:R-:W-:Y:S01]  /*4f40*/  FADD.FTZ R4, R87, R4 ;  /* 0x0000000457047221 */ /* 0x001fe20000010000 */
[----:B------:R-:W-:Y:S01]  /*4f50*/  FADD.FTZ R11, R43, R10 ;  /* 0x0000000a2b0b7221 */ /* 0x000fe20000010000 */
[----:B------:R-:W-:-:S03]  /*4f60*/  F2FP.BF16.F32.PACK_AB R15, R87, R82 ;  /* 0x00000052570f723e */ /* 0x000fc600000010ff */
[----:B------:R-:W-:Y:S02]  /*4f70*/  FADD.FTZ R10, R44, R11 ;  /* 0x0000000b2c0a7221 */ /* 0x000fe40000010000 */
[----:B------:R0:W3:Y:S01]  /*4f80*/  MUFU.EX2 R19, R32 ;  /* 0x0000002000137308 */ /* 0x0000e20000000800 */
[----:B--2---:R-:W-:Y:S01]  /*4f90*/  FADD.FTZ R3, R21, R4 ;  /* 0x0000000415037221 */ /* 0x004fe20000010000 */
[----:B------:R-:W-:-:S04]  /*4fa0*/  FADD.FTZ R10, R45, R10 ;  /* 0x0000000a2d0a7221 */ /* 0x000fc80000010000 */
[----:B------:R-:W-:Y:S02]  /*4fb0*/  FADD.FTZ R11, R47, R10 ;  /* 0x0000000a2f0b7221 */ /* 0x000fe40000010000 */
[----:B------:R-:W2:Y:S01]  /*4fc0*/  MUFU.EX2 R16, R33 ;  /* 0x0000002100107308 */ /* 0x000ea20000000800 */
[----:B0-----:R-:W-:Y:S01]  /*4fd0*/  FFMA.FTZ R32, R35, UR11, -R61 ;  /* 0x0000000b23207c23 */ /* 0x001fe2000801083d */
[----:B-1----:R-:W-:Y:S01]  /*4fe0*/  FADD.FTZ R4, R60, R3 ;  /* 0x000000033c047221 */ /* 0x002fe20000010000 */
[----:B------:R-:W-:Y:S01]  /*4ff0*/  FADD.FTZ R10, R52, R11 ;  /* 0x0000000b340a7221 */ /* 0x000fe20000010000 */
[----:B------:R-:W-:Y:S01]  /*5000*/  FFMA.FTZ R61, R80, UR11, -R61 ;  /* 0x0000000b503d7c23 */ /* 0x000fe2000801083d */
[----:B------:R-:W-:Y:S01]  /*5010*/  IMAD R35, R23, 0x2, R0 ;  /* 0x0000000217237824 */ /* 0x000fe200078e0200 */
[----:B------:R-:W-:Y:S02]  /*5020*/  F2FP.BF16.F32.PACK_AB R21, R60, R21 ;  /* 0x000000153c15723e */ /* 0x000fe400000010ff */
[----:B------:R-:W-:Y:S01]  /*5030*/  MUFU.EX2 R55, R55 ;  /* 0x0000003700377308 */ /* 0x000fe20000000800 */
[----:B---3--:R-:W-:Y:S01]  /*5040*/  FADD.FTZ R3, R19, R4 ;  /* 0x0000000413037221 */ /* 0x008fe20000010000 */
[----:B------:R0:W-:Y:S04]  /*5050*/  STSM.16.M88.4 [R35+0x21800], R24 ;  /* 0x0218001823007844 */ /* 0x0001e80000000200 */
[----:B------:R1:W-:Y:S02]  /*5060*/  STSM.16.M88.4 [R49+0x21800], R28 ;  /* 0x0218001c31007844 */ /* 0x0003e40000000200 */
[----:B------:R-:W3:Y:S01]  /*5070*/  MUFU.EX2 R32, R32 ;  /* 0x0000002000207308 */ /* 0x000ee20000000800 */
[----:B--2---:R-:W-:-:S07]  /*5080*/  FADD.FTZ R3, R16, R3 ;  /* 0x0000000310037221 */ /* 0x004fce0000010000 */
[----:B------:R2:W4:Y:S01]  /*5090*/  MUFU.EX2 R33, R34 ;  /* 0x0000002200217308 */ /* 0x0005220000000800 */
[----:B0-----:R-:W-:Y:S02]  /*50a0*/  F2FP.BF16.F32.PACK_AB R24, R45, R44 ;  /* 0x0000002c2d18723e */ /* 0x001fe400000010ff */
[----:B------:R-:W-:-:S05]  /*50b0*/  F2FP.BF16.F32.PACK_AB R26, R52, R47 ;  /* 0x0000002f341a723e */ /* 0x000fca00000010ff */
[----:B------:R-:W1:Y:S01]  /*50c0*/  MUFU.EX2 R58, R58 ;  /* 0x0000003a003a7308 */ /* 0x000e620000000800 */
[----:B--2---:R-:W-:Y:S02]  /*50d0*/  VIADD R34, R0, 0x21800 ;  /* 0x0002180000227836 */ /* 0x004fe40000000000 */
[----:B---3--:R-:W-:Y:S02]  /*50e0*/  FADD.FTZ R4, R32, R3 ;  /* 0x0000000320047221 */ /* 0x008fe40000010000 */
[----:B------:R-:W-:Y:S02]  /*50f0*/  IMAD R6, R23, 0x2, R34 ;  /* 0x0000000217067824 */ /* 0x000fe400078e0222 */
[----:B------:R-:W-:Y:S01]  /*5100*/  FADD.FTZ R23, R55, R10 ;  /* 0x0000000a37177221 */ /* 0x000fe20000010000 */
[----:B------:R-:W0:Y:S01]  /*5110*/  MUFU.EX2 R37, R37 ;  /* 0x0000002500257308 */ /* 0x000e220000000800 */
[----:B------:R-:W-:Y:S02]  /*5120*/  IMAD R5, R7, 0x2, R6 ;  /* 0x0000000207057824 */ /* 0x000fe400078e0206 */
[C---:B----4-:R-:W-:Y:S01]  /*5130*/  FADD.FTZ R4, R33.reuse, R4 ;  /* 0x0000000421047221 */ /* 0x050fe20000010000 */
[----:B------:R-:W-:Y:S01]  /*5140*/  F2FP.BF16.F32.PACK_AB R25, R33, R32 ;  /* 0x000000202119723e */ /* 0x000fe200000010ff */
[----:B------:R-:W-:Y:S01]  /*5150*/  IMAD R7, R7, 0x2, R34 ;  /* 0x0000000207077824 */ /* 0x000fe200078e0222 */
[----:B------:R2:W-:Y:S02]  /*5160*/  STSM.16.M88.4 [R5], R12 ;  /* 0x0000000c05007844 */ /* 0x0005e40000000200 */
[----:B------:R-:W-:Y:S01]  /*5170*/  MUFU.EX2 R51, R51 ;  /* 0x0000003300337308 */ /* 0x000fe20000000800 */
[----:B-1----:R-:W-:Y:S01]  /*5180*/  FADD.FTZ R28, R58, R23 ;  /* 0x000000173a1c7221 */ /* 0x002fe20000010000 */
[----:B------:R-:W-:-:S05]  /*5190*/  F2FP.BF16.F32.PACK_AB R23, R16, R19 ;  /* 0x000000131017723e */ /* 0x000fca00000010ff */
[----:B------:R1:W-:Y:S01]  /*51a0*/  STSM.16.M88.4 [R0+0x27800], R20 ;  /* 0x0278001400007844 */ /* 0x0003e20000000200 */
[----:B------:R-:W3:Y:S01]  /*51b0*/  MUFU.EX2 R54, R54 ;  /* 0x0000003600367308 */ /* 0x000ee20000000800 */
[----:B0-----:R-:W-:Y:S01]  /*51c0*/  FADD.FTZ R11, R37, R4 ;  /* 0x00000004250b7221 */ /* 0x001fe20000010000 */
[----:B--2---:R-:W-:-:S06]  /*51d0*/  F2FP.BF16.F32.PACK_AB R12, R58, R55 ;  /* 0x000000373a0c723e */ /* 0x004fcc00000010ff */
[----:B------:R-:W0:Y:S08]  /*51e0*/  MUFU.EX2 R36, R36 ;  /* 0x0000002400247308 */ /* 0x000e300000000800 */
[----:B------:R-:W2:Y:S01]  /*51f0*/  MUFU.EX2 R39, R39 ;  /* 0x0000002700277308 */ /* 0x000ea20000000800 */
[----:B---3--:R-:W-:Y:S01]  /*5200*/  F2FP.BF16.F32.PACK_AB R14, R54, R51 ;  /* 0x00000033360e723e */ /* 0x008fe200000010ff */
[----:B------:R-:W-:-:S04]  /*5210*/  FADD.FTZ R51, R51, R28 ;  /* 0x0000001c33337221 */ /* 0x000fc80000010000 */
[----:B------:R-:W-:Y:S02]  /*5220*/  FADD.FTZ R54, R54, R51 ;  /* 0x0000003336367221 */ /* 0x000fe40000010000 */
[----:B------:R-:W3:Y:S01]  /*5230*/  MUFU.EX2 R38, R38 ;  /* 0x0000002600267308 */ /* 0x000ee20000000800 */
[C---:B0-----:R-:W-:Y:S01]  /*5240*/  F2FP.BF16.F32.PACK_AB R27, R36.reuse, R37 ;  /* 0x00000025241b723e */ /* 0x041fe200000010ff */
[----:B------:R-:W-:-:S04]  /*5250*/  FADD.FTZ R4, R36, R11 ;  /* 0x0000000b24047221 */ /* 0x000fc80000010000 */
[----:B------:R1:W-:Y:S02]  /*5260*/  STSM.16.M88.4 [R35+0x27800], R24 ;  /* 0x0278001823007844 */ /* 0x0003e40000000200 */
[----:B------:R-:W-:Y:S01]  /*5270*/  MUFU.EX2 R67, R67 ;  /* 0x0000004300437308 */ /* 0x000fe20000000800 */
[----:B--2---:R-:W-:-:S07]  /*5280*/  FADD.FTZ R11, R39, R4 ;  /* 0x00000004270b7221 */ /* 0x004fce0000010000 */
[----:B------:R-:W0:Y:S01]  /*5290*/  MUFU.EX2 R76, R76 ;  /* 0x0000004c004c7308 */ /* 0x000e220000000800 */
[C---:B---3--:R-:W-:Y:S01]  /*52a0*/  F2FP.BF16.F32.PACK_AB R13, R38.reuse, R39 ;  /* 0x00000027260d723e */ /* 0x048fe200000010ff */
[----:B------:R-:W-:-:S06]  /*52b0*/  FADD.FTZ R4, R38, R11 ;  /* 0x0000000b26047221 */ /* 0x000fcc0000010000 */
[----:B------:R-:W-:Y:S08]  /*52c0*/  MUFU.EX2 R53, R53 ;  /* 0x0000003500357308 */ /* 0x000ff00000000800 */
[----:B------:R-:W2:Y:S01]  /*52d0*/  MUFU.EX2 R48, R48 ;  /* 0x0000003000307308 */ /* 0x000ea20000000800 */
[----:B0-----:R-:W-:Y:S01]  /*52e0*/  F2FP.BF16.F32.PACK_AB R15, R76, R67 ;  /* 0x000000434c0f723e */ /* 0x001fe200000010ff */
[----:B------:R-:W-:-:S04]  /*52f0*/  FADD.FTZ R67, R67, R4 ;  /* 0x0000000443437221 */ /* 0x000fc80000010000 */
[----:B------:R1:W-:Y:S01]  /*5300*/  STSM.16.M88.4 [R49+0x27800], R12 ;  /* 0x0278000c31007844 */ /* 0x0003e20000000200 */
[----:B------:R-:W-:Y:S01]  /*5310*/  FADD.FTZ R67, R76, R67 ;  /* 0x000000434c437221 */ /* 0x000fe20000010000 */
[----:B------:R-:W0:Y:S08]  /*5320*/  MUFU.EX2 R46, R46 ;  /* 0x0000002e002e7308 */ /* 0x000e300000000800 */
[----:B------:R-:W3:Y:S01]  /*5330*/  MUFU.EX2 R59, R59 ;  /* 0x0000003b003b7308 */ /* 0x000ee20000000800 */
[----:B--2---:R-:W-:Y:S01]  /*5340*/  F2FP.BF16.F32.PACK_AB R28, R48, R53 ;  /* 0x00000035301c723e */ /* 0x004fe200000010ff */
[----:B------:R-:W-:-:S04]  /*5350*/  FADD.FTZ R53, R53, R54 ;  /* 0x0000003635357221 */ /* 0x000fc80000010000 */
[----:B------:R-:W-:Y:S02]  /*5360*/  FADD.FTZ R53, R48, R53 ;  /* 0x0000003530357221 */ /* 0x000fe40000010000 */
[----:B------:R-:W-:Y:S02]  /*5370*/  MUFU.EX2 R50, R50 ;  /* 0x0000003200327308 */ /* 0x000fe40000000800 */
[----:B0-----:R-:W-:-:S06]  /*5380*/  FADD.FTZ R4, R46, R53 ;  /* 0x000000352e047221 */ /* 0x001fcc0000010000 */
[----:B------:R-:W0:Y:S01]  /*5390*/  MUFU.EX2 R3, R78 ;  /* 0x0000004e00037308 */ /* 0x000e220000000800 */
[C---:B---3--:R-:W-:Y:S01]  /*53a0*/  F2FP.BF16.F32.PACK_AB R30, R59.reuse, R46 ;  /* 0x0000002e3b1e723e */ /* 0x048fe200000010ff */
[----:B------:R-:W-:-:S06]  /*53b0*/  FADD.FTZ R4, R59, R4 ;  /* 0x000000043b047221 */ /* 0x000fcc0000010000 */
[----:B------:R-:W2:Y:S08]  /*53c0*/  MUFU.EX2 R63, R63 ;  /* 0x0000003f003f7308 */ /* 0x000eb00000000800 */
[----:B------:R-:W3:Y:S01]  /*53d0*/  MUFU.EX2 R10, R61 ;  /* 0x0000003d000a7308 */ /* 0x000ee20000000800 */
[----:B0-----:R-:W-:Y:S01]  /*53e0*/  F2FP.BF16.F32.PACK_AB R29, R3, R50 ;  /* 0x00000032031d723e */ /* 0x001fe200000010ff */
[----:B------:R-:W-:-:S04]  /*53f0*/  FADD.FTZ R50, R50, R67 ;  /* 0x0000004332327221 */ /* 0x000fc80000010000 */
[----:B------:R-:W-:-:S04]  /*5400*/  FADD.FTZ R50, R3, R50 ;  /* 0x0000003203327221 */ /* 0x000fc80000010000 */
[----:B--2---:R-:W-:Y:S01]  /*5410*/  FADD.FTZ R3, R63, R50 ;  /* 0x000000323f037221 */ /* 0x004fe20000010000 */
[----:B---3--:R-:W-:-:S03]  /*5420*/  F2FP.BF16.F32.PACK_AB R31, R10, R63 ;  /* 0x0000003f0a1f723e */ /* 0x008fc600000010ff */
[----:B------:R-:W-:Y:S01]  /*5430*/  FADD.FTZ R3, R10, R3 ;  /* 0x000000030a037221 */ /* 0x000fe20000010000 */
[----:B------:R-:W-:Y:S01]  /*5440*/  VIADD R10, R18, 0xfffffffe ;  /* 0xfffffffe120a7836 */ /* 0x000fe20000000000 */
[----:B------:R1:W-:Y:S01]  /*5450*/  STSM.16.M88.4 [R5+0x6000], R28 ;  /* 0x0060001c05007844 */ /* 0x0003e20000000200 */
[----:B------:R0:W-:Y:S06]  /*5460*/  MEMBAR.ALL.CTA ;  /* 0x0000000000007992 */ /* 0x0001ec0000008000 */
[----:B0-----:R-:W0:Y:S02]  /*5470*/  FENCE.VIEW.ASYNC.S ;  /* 0x00000000000073c6 */ /* 0x001e240000000000 */
[----:B0-----:R-:W-:Y:S01]  /*5480*/  NOP ;  /* 0x0000000000007918 */ /* 0x001fe20000000000 */
[----:B------:R-:W-:Y:S05]  /*5490*/  @P1 BRA `(.L_x_865) ;  /* 0x00000000004c1947 */ /* 0x000fea0003800000 */
[----:B------:R-:W-:Y:S01]  /*54a0*/  ISETP.LT.AND P1, PT, RZ, UR40, PT ;  /* 0x00000028ff007c0c */ /* 0x000fe2000bf21270 */
[----:B------:R-:W-:-:S12]  /*54b0*/  UIADD3 UR7, UR40, -0x1, URZ ;  /* 0xffffffff28077890 */ /* 0x000fd8000fffe03f */
[----:B------:R-:W-:Y:S05]  /*54c0*/  @P1 BRA `(.L_x_866) ;  /* 0x0000000000201947 */ /* 0x000fea0003800000 */
[----:B------:R-:W-:Y:S01]  /*54d0*/  ULDC UR10, c[0x0][0x9e4] ;  /* 0x00027900000a7ab9 */ /* 0x000fe20000000800 */
[----:B------:R-:W-:Y:S02]  /*54e0*/  UIADD3 UR7, -UR40, URZ, URZ ;  /* 0x0000003f28077290 */ /* 0x000fe4000fffe13f */
[----:B------:R-:W-:-:S11]  /*54f0*/  UISETP.NE.AND UP0, UPT, UR10, 0x1, UPT ;  /* 0x000000010a00788c */ /* 0x000fd6000bf05270 */
[----:B------:R-:W-:Y:S02]  /*5500*/  @UP0 ULDC.64 UR14, c[0x0][0x9e8] ;  /* 0x00027a00000e0ab9 */ /* 0x000fe40000000a00 */
[----:B------:R-:W-:-:S04]  /*5510*/  UIMAD.WIDE.U32 UR4, UR7, UR14, URZ ;  /* 0x0000000e070472a5 */ /* 0x000fc8000f8e003f */
[----:B------:R-:W-:-:S04]  /*5520*/  @UP0 USHF.R.U32.HI UR7, URZ, UR15, UR5 ;  /* 0x0000000f3f070299 */ /* 0x000fc80008011605 */
[----:B------:R-:W-:Y:S01]  /*5530*/  ULOP3.LUT UR7, URZ, UR7, URZ, 0x33, !UPT ;  /* 0x000000073f077292 */ /* 0x000fe2000f8e333f */
[----:B------:R-:W-:Y:S11]  /*5540*/  BRA `(.L_x_867) ;  /* 0x0000000000147947 */ /* 0x000ff60003800000 */
.L_x_866:
[----:B------:R-:W-:Y:S02]  /*5550*/  ULDC UR10, c[0x0][0x9e4] ;  /* 0x00027900000a7ab9 */ /* 0x000fe40000000800 */
[----:B------:R-:W-:-:S11]  /*5560*/  UISETP.NE.AND UP0, UPT, UR10, 0x1, UPT ;  /* 0x000000010a00788c */ /* 0x000fd6000bf05270 */
[----:B------:R-:W-:Y:S02]  /*5570*/  @UP0 ULDC.64 UR14, c[0x0][0x9e8] ;  /* 0x00027a00000e0ab9 */ /* 0x000fe40000000a00 */
[----:B------:R-:W-:-:S04]  /*5580*/  UIMAD.WIDE.U32 UR4, UR7, UR14, URZ ;  /* 0x0000000e070472a5 */ /* 0x000fc8000f8e003f */
[----:B------:R-:W-:-:S12]  /*5590*/  @UP0 USHF.R.U32.HI UR7, URZ, UR15, UR5 ;  /* 0x0000000f3f070299 */ /* 0x000fd80008011605 */
.L_x_867:
[----:B------:R-:W-:-:S04]  /*55a0*/  UIMAD UR7, UR7, UR10, UR10 ;  /* 0x0000000a070772a4 */ /* 0x000fc8000f8e020a */
[----:B------:R-:W-:-:S04]  /*55b0*/  UISETP.LT.AND UP0, UPT, UR6, UR7, UPT ;  /* 0x000000070600728c */ /* 0x000fc8000bf01270 */
[----:B------:R-:W-:-:S12]  /*55c0*/  USEL UR6, UR6, UR7, UP0 ;  /* 0x0000000706067287 */ /* 0x000fd80008000000 */
.L_x_865:
[----:B------:R-:W-:Y:S01]  /*55d0*/  R2UR UR5, R145 ;  /* 0x00000000910572ca */ /* 0x000fe200000e0000 */
[----:B------:R-:W-:Y:S01]  /*55e0*/  USHF.R.S32.HI UR4, URZ, 0x1f, UR6 ;  /* 0x0000001f3f047899 */ /* 0x000fe20008011406 */
[----:B------:R-:W-:Y:S02]  /*55f0*/  CS2R R134, SRZ ;  /* 0x0000000000867805 */ /* 0x000fe4000001ff00 */
[----:B------:R-:W-:Y:S02]  /*5600*/  CS2R R132, SRZ ;  /* 0x0000000000847805 */ /* 0x000fe4000001ff00 */
[----:B------:R-:W-:Y:S01]  /*5610*/  CS2R R130, SRZ ;  /* 0x0000000000827805 */ /* 0x000fe2000001ff00 */
[----:B------:R-:W-:Y:S01]  /*5620*/  ULEA.HI UR4, UR4, UR6, URZ, 0x7 ;  /* 0x0000000604047291 */ /* 0x000fe2000f8f383f */
[----:B------:R-:W-:Y:S02]  /*5630*/  CS2R R128, SRZ ;  /* 0x0000000000807805 */ /* 0x000fe4000001ff00 */
[----:B------:R-:W-:-:S02]  /*5640*/  CS2R R126, SRZ ;  /* 0x00000000007e7805 */ /* 0x000fc4000001ff00 */
[----:B------:R-:W-:Y:S01]  /*5650*/  CS2R R124, SRZ ;  /* 0x00000000007c7805 */ /* 0x000fe2000001ff00 */
[----:B------:R-:W-:Y:S01]  /*5660*/  USHF.R.S32.HI UR4, URZ, 0x7, UR4 ;  /* 0x000000073f047899 */ /* 0x000fe20008011404 */
[----:B------:R-:W-:Y:S02]  /*5670*/  CS2R R122, SRZ ;  /* 0x00000000007a7805 */ /* 0x000fe4000001ff00 */
[----:B------:R-:W-:Y:S02]  /*5680*/  CS2R R120, SRZ ;  /* 0x0000000000787805 */ /* 0x000fe4000001ff00 */
[----:B------:R-:W-:Y:S01]  /*5690*/  CS2R R118, SRZ ;  /* 0x0000000000767805 */ /* 0x000fe2000001ff00 */
[----:B------:R-:W-:Y:S01]  /*56a0*/  UISETP.LT.AND UP0, UPT, UR5, UR4, UPT ;  /* 0x000000040500728c */ /* 0x000fe2000bf01270 */
[----:B------:R-:W-:Y:S02]  /*56b0*/  CS2R R116, SRZ ;  /* 0x0000000000747805 */ /* 0x000fe4000001ff00 */
[----:B------:R-:W-:-:S02]  /*56c0*/  CS2R R114, SRZ ;  /* 0x0000000000727805 */ /* 0x000fc4000001ff00 */
[----:B------:R-:W-:Y:S01]  /*56d0*/  CS2R R112, SRZ ;  /* 0x0000000000707805 */ /* 0x000fe2000001ff00 */
[----:B------:R-:W-:Y:S01]  /*56e0*/  USEL UR32, UR5, UR4, !UP0 ;  /* 0x0000000405207287 */ /* 0x000fe2000c000000 */
[----:B------:R-:W-:Y:S02]  /*56f0*/  CS2R R110, SRZ ;  /* 0x00000000006e7805 */ /* 0x000fe4000001ff00 */
[----:B------:R-:W-:Y:S01]  /*5700*/  CS2R R108, SRZ ;  /* 0x00000000006c7805 */ /* 0x000fe2000001ff00 */
[----:B------:R-:W-:Y:S01]  /*5710*/  UMOV UR4, URZ ;  /* 0x0000003f00047c82 */ /* 0x000fe20008000000 */
[----:B------:R-:W-:Y:S01]  /*5720*/  UMOV UR5, URZ ;  /* 0x0000003f00057c82 */ /* 0x000fe20008000000 */
[----:B------:R-:W-:Y:S02]  /*5730*/  CS2R R106, SRZ ;  /* 0x00000000006a7805 */ /* 0x000fe4000001ff00 */
[----:B------:R-:W-:Y:S02]  /*5740*/  ISETP.GE.AND P1, PT, R10, UR32, PT ;  /* 0x000000200a007c0c */ /* 0x000fe4000bf26270 */
        /* <DEDUP_REMOVED lines=8> */
[----:B------:R-:W-:Y:S01]  /*57d0*/  CS2R R88, SRZ ;  /* 0x0000000000587805 */ /* 0x000fe2000001ff00 */
[----:B------:R-:W-:Y:S06]  /*57e0*/  @!P1 BRA `(.L_x_868) ;  /* 0x0000003800b89947 */ /* 0x000fec0003800000 */
[----:B-1----:R-:W-:Y:S01]  /*57f0*/  IMAD.MOV.U32 R12, RZ, RZ, R57 ;  /* 0x000000ffff0c7224 */ /* 0x002fe200078e0039 */
[----:B------:R-:W-:Y:S01]  /*5800*/  UMOV UR41, URZ ;  /* 0x0000003f00297c82 */ /* 0x000fe20008000000 */
[----:B------:R-:W-:Y:S01]  /*5810*/  IMAD.MOV.U32 R11, RZ, RZ, R56 ;  /* 0x000000ffff0b7224 */ /* 0x000fe200078e0038 */
[----:B------:R-:W-:Y:S01]  /*5820*/  UMOV UR6, URZ ;  /* 0x0000003f00067c82 */ /* 0x000fe20008000000 */
[----:B------:R-:W-:Y:S01]  /*5830*/  IMAD.MOV.U32 R135, RZ, RZ, RZ ;  /* 0x000000ffff877224 */ /* 0x000fe200078e00ff */
[----:B------:R-:W-:Y:S01]  /*5840*/  ULDC UR33, c[0x0][0x9e4] ;  /* 0x0002790000217ab9 */ /* 0x000fe20000000800 */
[----:B------:R-:W-:Y:S01]  /*5850*/  ULDC UR35, c[0x0][0x2f0] ;  /* 0x0000bc0000237ab9 */ /* 0x000fe20000000800 */
[----:B------:R-:W-:Y:S01]  /*5860*/  ULDC UR7, c[0x0][0x9d8] ;  /* 0x0002760000077ab9 */ /* 0x000fe20000000800 */
[----:B------:R-:W-:Y:S01]  /*5870*/  ULDC UR34, c[0x0][0x988] ;  /* 0x0002620000227ab9 */ /* 0x000fe20000000800 */
[----:B------:R-:W-:-:S05]  /*5880*/  ULDC UR40, c[0x0][0x9e0] ;  /* 0x0002780000287ab9 */ /* 0x000fca0000000800 */
.L_x_887:
[----:B------:R-:W-:Y:S01]  /*5890*/  R2UR UR4, R140 ;  /* 0x000000008c0472ca */ /* 0x000fe200000e0000 */
[----:B------:R-:W-:-:S04]  /*58a0*/  UISETP.NE.AND UP0, UPT, UR6, 0x1, UPT ;  /* 0x000000010600788c */ /* 0x000fc8000bf05270 */
[----:B------:R-:W-:-:S04]  /*58b0*/  USEL UR5, URZ, 0x1, UP0 ;  /* 0x000000013f057887 */ /* 0x000fc80008000000 */
[----:B------:R-:W-:-:S04]  /*58c0*/  ULOP3.LUT UR5, UR41, UR5, URZ, 0x3c, !UPT ;  /* 0x0000000529057292 */ /* 0x000fc8000f8e3c3f */
[----:B------:R-:W-:-:S13]  /*58d0*/  ISETP.NE.AND P2, PT, RZ, UR4, PT ;  /* 0x00000004ff007c0c */ /* 0x000fda000bf45270 */
[----:B------:R-:W-:Y:S05]  /*58e0*/  @P2 BRA `(.L_x_869) ;  /* 0x0000000000382947 */ /* 0x000fea0003800000 */
[----:B------:R-:W-:Y:S05]  /*58f0*/  @!P0 BRA `(.L_x_870) ;  /* 0x0000000000048947 */ /* 0x000fea0003800000 */
[----:B------:R-:W-:Y:S01]  /*5900*/  BPT.TRAP 0x1 ;  /* 0x000000040000795c */ /* 0x000fe20000300000 */
.L_x_870:
        /* <DEDUP_REMOVED lines=9> */
.L_x_871:
[----:B-1----:R-:W-:Y:S05]  /*59a0*/  @P1 BRA `(.L_x_869) ;  /* 0x0000000000081947 */ /* 0x002fea0003800000 */
[----:B------:R-:W1:Y:S02]  /*59b0*/  SYNCS.PHASECHK.TRANS64.TRYWAIT P1, [UR4+0x2d830], R13 ;  /* 0x02d8300dff0075a7 */ /* 0x000e640008020144 */
[----:B-1----:R-:W-:Y:S05]  /*59c0*/  @!P1 BRA `(.L_x_872) ;  /* 0x0000010000109947 */ /* 0x002fea0003800000 */
.L_x_869:
[----:B-1----:R-:W1:Y:S01]  /*59d0*/  S2R R14, SR_TID.X ;  /* 0x00000000000e7919 */ /* 0x002e620000002100 */
[----:B------:R-:W-:Y:S01]  /*59e0*/  UIADD3 UR4, UR6, 0x1, URZ ;  /* 0x0000000106047890 */ /* 0x000fe2000fffe03f */
[----:B------:R-:W-:Y:S01]  /*59f0*/  R2UR UR28, R8 ;  /* 0x00000000081c72ca */ /* 0x000fe200000e0000 */
[----:B------:R-:W-:Y:S01]  /*5a00*/  UMOV UR31, 0x80000020 ;  /* 0x80000020001f7882 */ /* 0x000fe20000000000 */
[----:B------:R-:W-:Y:S01]  /*5a10*/  R2UR UR29, R9 ;  /* 0x00000000091d72ca */ /* 0x000fe200000e0000 */
[----:B------:R-:W-:Y:S01]  /*5a20*/  UISETP.NE.AND UP0, UPT, UR4, 0x2, UPT ;  /* 0x000000020400788c */ /* 0x000fe2000bf05270 */
[----:B------:R-:W-:Y:S01]  /*5a30*/  UMOV UR11, 0x80000020 ;  /* 0x80000020000b7882 */ /* 0x000fe20000000000 */
[----:B------:R-:W-:Y:S02]  /*5a40*/  UMOV UR15, 0x80000020 ;  /* 0x80000020000f7882 */ /* 0x000fe40000000000 */
[----:B------:R-:W-:Y:S01]  /*5a50*/  USEL UR4, UR4, URZ, UP0 ;  /* 0x0000003f04047287 */ /* 0x000fe20008000000 */
[----:B------:R-:W-:Y:S01]  /*5a60*/  UMOV UR19, 0x80000020 ;  /* 0x8000002000137882 */ /* 0x000fe20000000000 */
[----:B------:R-:W-:-:S02]  /*5a70*/  UMOV UR23, 0x80000020 ;  /* 0x8000002000177882 */ /* 0x000fc40000000000 */
[----:B------:R-:W-:Y:S01]  /*5a80*/  UIMAD UR30, UR4, 0x600, UR39 ;  /* 0x00000600041e78a4 */ /* 0x000fe2000f8e0227 */
[----:B------:R-:W-:-:S03]  /*5a90*/  UMOV UR27, 0x80000020 ;  /* 0x80000020001b7882 */ /* 0x000fc60000000000 */
[----:B------:R-:W-:Y:S02]  /*5aa0*/  UIADD3 UR10, UR30, 0x2, URZ ;  /* 0x000000021e0a7890 */ /* 0x000fe4000fffe03f */
[----:B------:R-:W-:Y:S02]  /*5ab0*/  UIADD3 UR14, UR30, 0x200, URZ ;  /* 0x000002001e0e7890 */ /* 0x000fe4000fffe03f */
[----:B------:R-:W-:Y:S02]  /*5ac0*/  UIADD3 UR18, UR30, 0x202, URZ ;  /* 0x000002021e127890 */ /* 0x000fe4000fffe03f */
[----:B------:R-:W-:Y:S02]  /*5ad0*/  UIADD3 UR22, UR30, 0x400, URZ ;  /* 0x000004001e167890 */ /* 0x000fe4000fffe03f */
        /* <DEDUP_REMOVED lines=25> */
.L_x_874:
[----:B------:R-:W-:Y:S01]  /*5c70*/  ULEA UR10, UR6, UR38, 0x3 ;  /* 0x00000026060a7291 */ /* 0x000fe2000f8e183f */
[----:B------:R-:W-:-:S05]  /*5c80*/  IMAD.U32 R13, RZ, RZ, UR41 ;  /* 0x00000029ff0d7e24 */ /* 0x000fca000f8e00ff */
[----:B------:R-:W-:-:S04]  /*5c90*/  SHF.L.U32 R13, R13, 0x1f, RZ ;  /* 0x0000001f0d0d7819 */ /* 0x000fc800000006ff */
[----:B------:R0:W1:Y:S01]  /*5ca0*/  SYNCS.PHASECHK.TRANS64.TRYWAIT P1, [UR10+0x2d850], R13 ;  /* 0x02d8500dff0075a7 */ /* 0x000062000802014a */
[----:B------:R-:W-:Y:S05]  /*5cb0*/  @!P0 BRA `(.L_x_875) ;  /* 0x0000000000048947 */ /* 0x000fea0003800000 */
[----:B------:R-:W-:Y:S01]  /*5cc0*/  BPT.TRAP 0x1 ;  /* 0x000000040000795c */ /* 0x000fe20000300000 */
.L_x_875:
[----:B-1----:R-:W-:Y:S05]  /*5cd0*/  @P1 BRA `(.L_x_873) ;  /* 0x0000000000081947 */ /* 0x002fea0003800000 */
[----:B------:R-:W1:Y:S02]  /*5ce0*/  SYNCS.PHASECHK.TRANS64.TRYWAIT P1, [UR10+0x2d850], R13 ;  /* 0x02d8500dff0075a7 */ /* 0x000e64000802014a */
[----:B-1----:R-:W-:Y:S05]  /*5cf0*/  @!P1 BRA `(.L_x_876) ;  /* 0x000000fc005c9947 */ /* 0x002fea0003800000 */
.L_x_873:
[----:B------:R-:W-:Y:S01]  /*5d00*/  UIADD3 UR10, UR38, 0x400, URZ ;  /* 0x00000400260a7890 */ /* 0x000fe2000fffe03f */
[----:B------:R-:W-:Y:S01]  /*5d10*/  R2UR UR14, R144 ;  /* 0x00000000900e72ca */ /* 0x000fe200000e0000 */
[----:B------:R-:W-:Y:S01]  /*5d20*/  WARPGROUP.ARRIVE ;  /* 0x00000000000079c5 */ /* 0x000fe20000000000 */
[----:B------:R-:W-:Y:S01]  /*5d30*/  UMOV UR29, 0x40000040 ;  /* 0x40000040001d7882 */ /* 0x000fe20000000000 */
[----:B------:R-:W-:-:S04]  /*5d40*/  USHF.R.U32.HI UR10, URZ, 0x4, UR10 ;  /* 0x000000043f0a7899 */ /* 0x000fc8000801160a */
[----:B------:R-:W1:Y:S01]  /*5d50*/  S2R R15, SR_TID.X ;  /* 0x00000000000f7919 */ /* 0x000e620000002100 */
[----:B------:R-:W-:Y:S01]  /*5d60*/  UMOV UR31, 0x80000020 ;  /* 0x80000020001f7882 */ /* 0x000fe20000000000 */
[----:B------:R-:W-:-:S04]  /*5d70*/  ULOP3.LUT UR10, UR10, 0x3fff, URZ, 0xc0, !UPT ;  /* 0x00003fff0a0a7892 */ /* 0x000fc8000f8ec03f */
[----:B------:R-:W-:Y:S02]  /*5d80*/  ULOP3.LUT UR11, UR10, 0x2000000, URZ, 0xfc, !UPT ;  /* 0x020000000a0b7892 */ /* 0x000fe4000f8efc3f */
[----:B------:R-:W-:Y:S02]  /*5d90*/  ULOP3.LUT UR10, UR14, 0x10000, URZ, 0xfc, !UPT ;  /* 0x000100000e0a7892 */ /* 0x000fe4000f8efc3f */
[----:B------:R-:W-:-:S05]  /*5da0*/  UIMAD UR11, UR6, 0x600, UR11 ;  /* 0x00000600060b78a4 */ /* 0x000fca000f8e020b */
[----:B------:R-:W-:Y:S02]  /*5db0*/  UMOV UR28, UR10 ;  /* 0x0000000a001c7c82 */ /* 0x000fe40008000000 */
[----:B------:R-:W-:Y:S02]  /*5dc0*/  UMOV UR30, UR11 ;  /* 0x0000000b001e7c82 */ /* 0x000fe40008000000 */
[----:B------:R-:W-:Y:S01]  /*5dd0*/  HGMMA.64x96x16.F32.BF16 R88, gdesc[UR28].tnspB, R88, gsb0 ;  /* 0x416000001c5879f0 */ /* 0x000fe20008001858 */
[----:B------:R-:W-:Y:S02]  /*5de0*/  UIADD3 UR28, UR10, 0x2, URZ ;  /* 0x000000020a1c7890 */ /* 0x000fe4000fffe03f */
[----:B------:R-:W-:Y:S01]  /*5df0*/  UIADD3 UR30, UR11, 0x40, URZ ;  /* 0x000000400b1e7890 */ /* 0x000fe2000fffe03f */
[----:B------:R-:W-:Y:S01]  /*5e00*/  UMOV UR29, 0x40000040 ;  /* 0x40000040001d7882 */ /* 0x000fe20000000000 */
[----:B------:R-:W-:Y:S01]  /*5e10*/  UMOV UR31, 0x80000020 ;  /* 0x80000020001f7882 */ /* 0x000fe20000000000 */
[----:B-1----:R-:W-:-:S02]  /*5e20*/  SHF.R.U32.HI R14, RZ, 0x7, R15 ;  /* 0x00000007ff0e7819 */ /* 0x002fc4000001160f */
        /* <DEDUP_REMOVED lines=52> */
.L_x_877:
[----:B------:R-:W-:Y:S01]  /*6170*/  R2UR UR10, R142 ;  /* 0x000000008e0a72ca */ /* 0x000fe200000e0000 */
[----:B------:R-:W-:Y:S01]  /*6180*/  FMUL.FTZ R22, R33, UR7 ;  /* 0x0000000721167c20 */ /* 0x000fe20008410000 */
[----:B------:R-:W-:Y:S01]  /*6190*/  FMUL.FTZ R23, R34, UR7 ;  /* 0x0000000722177c20 */ /* 0x000fe20008410000 */
[----:B------:R-:W-:Y:S01]  /*61a0*/  FMUL.FTZ R33, R44, UR7 ;  /* 0x000000072c217c20 */ /* 0x000fe20008410000 */
[----:B------:R-:W-:Y:S01]  /*61b0*/  FMUL.FTZ R34, R45, UR7 ;  /* 0x000000072d227c20 */ /* 0x000fe20008410000 */
[----:B------:R-:W1:Y:S01]  /*61c0*/  S2UR UR15, SR_CgaCtaId ;  /* 0x00000000000f79c3 */ /* 0x000e620000008800 */
[----:B------:R-:W-:Y:S01]  /*61d0*/  FMUL.FTZ R44, R55, UR7 ;  /* 0x00000007372c7c20 */ /* 0x000fe20008410000 */
[----:B------:R-:W-:Y:S01]  /*61e0*/  FMUL.FTZ R45, R56, UR7 ;  /* 0x00000007382d7c20 */ /* 0x000fe20008410000 */
[----:B------:R-:W-:Y:S01]  /*61f0*/  FMUL.FTZ R55, R66, UR7 ;  /* 0x0000000742377c20 */ /* 0x000fe20008410000 */
[----:B------:R-:W-:Y:S01]  /*6200*/  FMUL.FTZ R66, R75, UR7 ;  /* 0x000000074b427c20 */ /* 0x000fe20008410000 */
[----:B------:R-:W-:Y:S01]  /*6210*/  FMUL.FTZ R136, R26, UR7 ;  /* 0x000000071a887c20 */ /* 0x000fe20008410000 */
[----:B------:R-:W-:Y:S01]  /*6220*/  FMUL.FTZ R26, R37, UR7 ;  /* 0x00000007251a7c20 */ /* 0x000fe20008410000 */
[----:B------:R-:W-:Y:S01]  /*6230*/  FMUL.FTZ R37, R48, UR7 ;  /* 0x0000000730257c20 */ /* 0x000fe20008410000 */
[----:B------:R-:W-:Y:S01]  /*6240*/  UISETP.NE.AND UP1, UPT, UR10, URZ, UPT ;  /* 0x0000003f0a00728c */ /* 0x000fe2000bf25270 */
[----:B------:R-:W2:Y:S01]  /*6250*/  LDC R75, c[0x0][0x288] ;  /* 0x0000a200ff4b7b82 */ /* 0x000ea20000000800 */
[----:B------:R-:W-:-:S02]  /*6260*/  IMAD.MOV.U32 R138, RZ, RZ, R137 ;  /* 0x000000ffff8a7224 */ /* 0x000fc400078e0089 */
[----:B------:R-:W-:Y:S01]  /*6270*/  FMUL.FTZ R48, R59, UR7 ;  /* 0x000000073b307c20 */ /* 0x000fe20008410000 */
[----:B------:R-:W-:Y:S01]  /*6280*/  FMUL.FTZ R59, R68, UR7 ;  /* 0x00000007443b7c20 */ /* 0x000fe20008410000 */
[----:B------:R-:W-:Y:S01]  /*6290*/  FMUL.FTZ R68, R77, UR7 ;  /* 0x000000074d447c20 */ /* 0x000fe20008410000 */
[----:B------:R-:W-:Y:S01]  /*62a0*/  PLOP3.LUT P1, PT, PT, PT, UP1, 0x80, 0x0 ;  /* 0x000000000000781c */ /* 0x000fe20003f2f018 */
[----:B------:R-:W-:Y:S01]  /*62b0*/  IMAD.SHL.U32 R77, R10, 0x80, RZ ;  /* 0x000000800a4d7824 */ /* 0x000fe200078e00ff */
[----:B------:R-:W-:Y:S01]  /*62c0*/  PLOP3.LUT P2, PT, PT, PT, UP1, 0x80, 0x0 ;  /* 0x000000000000781c */ /* 0x000fe20003f4f018 */
[----:B0-----:R-:W-:Y:S01]  /*62d0*/  FMUL.FTZ R13, R24, UR7 ;  /* 0x00000007180d7c20 */ /* 0x001fe20008410000 */
[----:B------:R-:W-:Y:S01]  /*62e0*/  FMUL.FTZ R14, R25, UR7 ;  /* 0x00000007190e7c20 */ /* 0x000fe20008410000 */
[----:B------:R-:W-:Y:S01]  /*62f0*/  @UP1 ULDC UR11, c[0x0][0x44c] ;  /* 0x00011300000b1ab9 */ /* 0x000fe20000000800 */
[----:B------:R-:W-:Y:S01]  /*6300*/  FMUL.FTZ R15, R27, UR7 ;  /* 0x000000071b0f7c20 */ /* 0x000fe20008410000 */
[----:B------:R-:W-:Y:S01]  /*6310*/  FMUL.FTZ R16, R28, UR7 ;  /* 0x000000071c107c20 */ /* 0x000fe20008410000 */
[----:B------:R-:W-:Y:S01]  /*6320*/  FMUL.FTZ R18, R29, UR7 ;  /* 0x000000071d127c20 */ /* 0x000fe20008410000 */
[----:B------:R-:W-:Y:S01]  /*6330*/  FMUL.FTZ R24, R35, UR7 ;  /* 0x0000000723187c20 */ /* 0x000fe20008410000 */
[----:B------:R-:W-:Y:S01]  /*6340*/  FMUL.FTZ R19, R30, UR7 ;  /* 0x000000071e137c20 */ /* 0x000fe20008410000 */
[----:B------:R-:W-:Y:S01]  /*6350*/  FMUL.FTZ R20, R31, UR7 ;  /* 0x000000071f147c20 */ /* 0x000fe20008410000 */
[----:B------:R-:W-:Y:S01]  /*6360*/  FMUL.FTZ R21, R32, UR7 ;  /* 0x0000000720157c20 */ /* 0x000fe20008410000 */
[----:B------:R-:W-:Y:S01]  /*6370*/  @P1 IMAD.HI.U32 R56, R137, UR11, RZ ;  /* 0x0000000b89381c27 */ /* 0x000fe2000f8e00ff */
[----:B------:R-:W-:-:S03]  /*6380*/  @UP1 ULDC UR11, c[0x0][0x450] ;  /* 0x00011400000b1ab9 */ /* 0x000fc60000000800 */
[----:B------:R-:W-:Y:S01]  /*6390*/  FMUL.FTZ R25, R36, UR7 ;  /* 0x0000000724197c20 */ /* 0x000fe20008410000 */
[----:B------:R-:W-:Y:S01]  /*63a0*/  FMUL.FTZ R27, R38, UR7 ;  /* 0x00000007261b7c20 */ /* 0x000fe20008410000 */
[----:B------:R-:W-:Y:S01]  /*63b0*/  FMUL.FTZ R28, R39, UR7 ;  /* 0x00000007271c7c20 */ /* 0x000fe20008410000 */
[----:B------:R-:W-:Y:S01]  /*63c0*/  @P2 SHF.R.U32.HI R138, RZ, UR11, R56 ;  /* 0x0000000bff8a2c19 */ /* 0x000fe20008011638 */
[----:B------:R-:W-:Y:S01]  /*63d0*/  FMUL.FTZ R29, R40, UR7 ;  /* 0x00000007281d7c20 */ /* 0x000fe20008410000 */
[----:B------:R-:W-:Y:S01]  /*63e0*/  FMUL.FTZ R35, R46, UR7 ;  /* 0x000000072e237c20 */ /* 0x000fe20008410000 */
[----:B------:R-:W-:Y:S01]  /*63f0*/  FMUL.FTZ R30, R41, UR7 ;  /* 0x00000007291e7c20 */ /* 0x000fe20008410000 */
[----:B------:R-:W-:Y:S01]  /*6400*/  FMUL.FTZ R31, R42, UR7 ;  /* 0x000000072a1f7c20 */ /* 0x000fe20008410000 */
[----:B------:R-:W0:Y:S01]  /*6410*/  SHFL.IDX PT, R146, R138, RZ, 0x1c1f ;  /* 0x001c1fff8a927589 */ /* 0x000e2200000e0000 */
[----:B------:R-:W-:Y:S01]  /*6420*/  FMUL.FTZ R32, R43, UR7 ;  /* 0x000000072b207c20 */ /* 0x000fe20008410000 */
[----:B------:R-:W-:Y:S01]  /*6430*/  FMUL.FTZ R36, R47, UR7 ;  /* 0x000000072f247c20 */ /* 0x000fe20008410000 */
[----:B------:R-:W-:Y:S01]  /*6440*/  FMUL.FTZ R38, R49, UR7 ;  /* 0x0000000731267c20 */ /* 0x000fe20008410000 */
[----:B------:R-:W-:Y:S01]  /*6450*/  FMUL.FTZ R39, R50, UR7 ;  /* 0x0000000732277c20 */ /* 0x000fe20008410000 */
[----:B------:R-:W-:Y:S01]  /*6460*/  FMUL.FTZ R40, R51, UR7 ;  /* 0x0000000733287c20 */ /* 0x000fe20008410000 */
[----:B------:R-:W-:Y:S01]  /*6470*/  FMUL.FTZ R46, R57, UR7 ;  /* 0x00000007392e7c20 */ /* 0x000fe20008410000 */
[----:B------:R-:W-:Y:S01]  /*6480*/  UISETP.NE.AND UP0, UPT, UR60, URZ, UPT ;  /* 0x0000003f3c00728c */ /* 0x000fe2000bf05270 */
[----:B------:R-:W-:Y:S01]  /*6490*/  FMUL.FTZ R41, R52, UR7 ;  /* 0x0000000734297c20 */ /* 0x000fe20008410000 */
[----:B------:R-:W-:Y:S01]  /*64a0*/  FMUL.FTZ R42, R53, UR7 ;  /* 0x00000007352a7c20 */ /* 0x000fe20008410000 */
[----:B------:R-:W-:Y:S01]  /*64b0*/  FMUL.FTZ R43, R54, UR7 ;  /* 0x00000007362b7c20 */ /* 0x000fe20008410000 */
[----:B------:R-:W-:Y:S01]  /*64c0*/  FMUL.FTZ R47, R58, UR7 ;  /* 0x000000073a2f7c20 */ /* 0x000fe20008410000 */
[----:B------:R-:W-:Y:S01]  /*64d0*/  FMUL.FTZ R49, R60, UR7 ;  /* 0x000000073c317c20 */ /* 0x000fe20008410000 */
[----:B------:R-:W-:Y:S01]  /*64e0*/  FMUL.FTZ R50, R61, UR7 ;  /* 0x000000073d327c20 */ /* 0x000fe20008410000 */
[----:B------:R-:W-:Y:S01]  /*64f0*/  FMUL.FTZ R51, R62, UR7 ;  /* 0x000000073e337c20 */ /* 0x000fe20008410000 */
[----:B------:R-:W-:Y:S01]  /*6500*/  IADD3 R57, -R77, 0x1, RZ ;  /* 0x000000014d397810 */ /* 0x000fe20007ffe1ff */
[----:B------:R-:W-:Y:S01]  /*6510*/  FMUL.FTZ R52, R63, UR7 ;  /* 0x000000073f347c20 */ /* 0x000fe20008410000 */
[----:B------:R-:W-:Y:S01]  /*6520*/  FMUL.FTZ R53, R64, UR7 ;  /* 0x0000000740357c20 */ /* 0x000fe20008410000 */
[----:B------:R-:W-:Y:S01]  /*6530*/  FMUL.FTZ R54, R65, UR7 ;  /* 0x0000000741367c20 */ /* 0x000fe20008410000 */
[----:B------:R-:W-:Y:S01]  /*6540*/  FMUL.FTZ R58, R67, UR7 ;  /* 0x00000007433a7c20 */ /* 0x000fe20008410000 */
[----:B------:R-:W-:Y:S01]  /*6550*/  FMUL.FTZ R60, R69, UR7 ;  /* 0x00000007453c7c20 */ /* 0x000fe20008410000 */
[----:B------:R-:W-:Y:S01]  /*6560*/  FMUL.FTZ R61, R70, UR7 ;  /* 0x00000007463d7c20 */ /* 0x000fe20008410000 */
[----:B------:R-:W-:Y:S01]  /*6570*/  FMUL.FTZ R62, R71, UR7 ;  /* 0x00000007473e7c20 */ /* 0x000fe20008410000 */
[----:B------:R-:W-:Y:S01]  /*6580*/  ULEA UR10, UR4, UR38, 0x3 ;  /* 0x00000026040a7291 */ /* 0x000fe2000f8e183f */
        /* <DEDUP_REMOVED lines=14> */
[----:B------:R-:W-:Y:S01]  /*6670*/  R2UR UR14, R143 ;  /* 0x000000008f0e72ca */ /* 0x000fe200000e0000 */
[----:B------:R-:W-:Y:S01]  /*6680*/  UIADD3 UR10, UR10, 0x2d840, URZ ;  /* 0x0002d8400a0a7890 */ /* 0x000fe2000fffe03f */
[----:B------:R-:W-:Y:S01]  /*6690*/  IMAD R56, R2, -0x2, R57 ;  /* 0xfffffffe02387824 */ /* 0x000fe200078e0239 */
[----:B------:R-:W-:Y:S01]  /*66a0*/  PLOP3.LUT P1, PT, PT, PT, UP0, 0x40, 0x0 ;  /* 0x000000000000781c */ /* 0x000fe20003f2e808 */
[----:B------:R-:W3:Y:S01]  /*66b0*/  MUFU.TANH R13, R13 ;  /* 0x0000000d000d7308 */ /* 0x000ee20000002400 */
[----:B-1----:R-:W-:Y:S01]  /*66c0*/  UPRMT UR10, UR15, 0x654, UR10 ;  /* 0x000006540f0a7896 */ /* 0x002fe2000800000a */
[----:B------:R-:W-:-:S04]  /*66d0*/  IMAD R56, R17, UR35, R56 ;  /* 0x0000002311387c24 */ /* 0x000fc8000f8e0238 */
[----:B--2---:R-:W-:Y:S02]  /*66e0*/  IMAD.IADD R56, R56, 0x1, -R75 ;  /* 0x0000000138387824 */ /* 0x004fe400078e0a4b */
[----:B------:R-:W1:Y:S02]  /*66f0*/  MUFU.TANH R14, R14 ;  /* 0x0000000e000e7308 */ /* 0x000e640000002400 */
[C---:B------:R-:W-:Y:S01]  /*6700*/  VIADD R84, R56.reuse, UR40 ;  /* 0x0000002838547c36 */ /* 0x040fe20008000000 */
[----:B------:R-:W-:Y:S01]  /*6710*/  SYNCS.ARRIVE.TRANS64.RED.A1T0 RZ, [UR10], RZ ;  /* 0x000000ffffff79a7 */ /* 0x000fe2000810040a */
[----:B------:R-:W-:Y:S02]  /*6720*/  VIADD R83, R56, UR14 ;  /* 0x0000000e38537c36 */ /* 0x000fe40008000000 */
[----:B0-----:R-:W-:Y:S02]  /*6730*/  IMAD.IADD R82, R84, 0x1, R146 ;  /* 0x0000000154527824 */ /* 0x001fe400078e0292 */
[----:B------:R-:W0:Y:S01]  /*6740*/  MUFU.TANH R136, R136 ;  /* 0x0000008800887308 */ /* 0x000e220000002400 */
[----:B------:R-:W-:-:S07]  /*6750*/  IMAD.IADD R81, R146, 0x1, R83 ;  /* 0x0000000192517824 */ /* 0x000fce00078e0253 */
[----:B------:R-:W2:Y:S08]  /*6760*/  MUFU.TANH R15, R15 ;  /* 0x0000000f000f7308 */ /* 0x000eb00000002400 */
        /* <DEDUP_REMOVED lines=66> */
[----:B------:R-:W-:Y:S01]  /*6b90*/  IMAD.U32 R86, RZ, RZ, UR33 ;  /* 0x00000021ff567e24 */ /* 0x000fe2000f8e00ff */
[----:B------:R-:W-:-:S04]  /*6ba0*/  LOP3.LUT R85, RZ, R85, RZ, 0x33, !PT ;  /* 0x00000055ff557212 */ /* 0x000fc800078e33ff */
[----:B------:R-:W-:-:S13]  /*6bb0*/  ISETP.NE.AND P1, PT, R86, 0x1, PT ;  /* 0x000000015600780c */ /* 0x000fda0003f25270 */
[----:B------:R-:W1:Y:S02]  /*6bc0*/  @P1 LDC.64 R56, c[0x0][0x9e8] ;  /* 0x00027a00ff381b82 */ /* 0x000e640000000a00 */
[----:B-1----:R-:W-:-:S05]  /*6bd0*/  @P1 IMAD.HI.U32 R56, R85, R56, RZ ;  /* 0x0000003855381227 */ /* 0x002fca00078e00ff */
[----:B------:R-:W-:-:S04]  /*6be0*/  @P1 SHF.R.U32.HI R85, RZ, R57, R56 ;  /* 0x00000039ff551219 */ /* 0x000fc80000011638 */
[----:B------:R-:W-:Y:S01]  /*6bf0*/  LOP3.LUT R85, RZ, R85, RZ, 0x33, !PT ;  /* 0x00000055ff557212 */ /* 0x000fe200078e33ff */
[----:B------:R-:W-:Y:S06]  /*6c00*/  BRA `(.L_x_881) ;  /* 0x0000000000147947 */ /* 0x000fec0003800000 */
.L_x_880:
[----:B------:R-:W-:-:S05]  /*6c10*/  IMAD.U32 R86, RZ, RZ, UR33 ;  /* 0x00000021ff567e24 */ /* 0x000fca000f8e00ff */
[----:B------:R-:W-:-:S13]  /*6c20*/  ISETP.NE.AND P1, PT, R86, 0x1, PT ;  /* 0x000000015600780c */ /* 0x000fda0003f25270 */
[----:B------:R-:W1:Y:S02]  /*6c30*/  @P1 LDC.64 R56, c[0x0][0x9e8] ;  /* 0x00027a00ff381b82 */ /* 0x000e640000000a00 */
[----:B-1----:R-:W-:-:S05]  /*6c40*/  @P1 IMAD.HI.U32 R56, R85, R56, RZ ;  /* 0x0000003855381227 */ /* 0x002fca00078e00ff */
[----:B------:R-:W-:-:S07]  /*6c50*/  @P1 SHF.R.U32.HI R85, RZ, R57, R56 ;  /* 0x00000039ff551219 */ /* 0x000fce0000011638 */
.L_x_881:
[----:B------:R-:W-:Y:S05]  /*6c60*/  BSYNC B0 ;  /* 0x0000000000007941 */ /* 0x000fea0003800000 */
.L_x_879:
[----:B------:R-:W-:-:S04]  /*6c70*/  IMAD R85, R85, R86, -R77 ;  /* 0x0000005655557224 */ /* 0x000fc800078e0a4d */
[----:B------:R-:W-:-:S05]  /*6c80*/  IMAD R85, R2, -0x2, R85 ;  /* 0xfffffffe02557824 */ /* 0x000fca00078e0255 */
[----:B------:R-:W-:Y:S02]  /*6c90*/  VIADDMNMX R82, R85, R86, R82, PT ;  /* 0x0000005655527246 */ /* 0x000fe40003800152 */
[----:B------:R-:W-:-:S07]  /*6ca0*/  VIMNMX R81, R81, R85, !PT ;  /* 0x0000005551517248 */ /* 0x000fce0007fe0100 */
.L_x_878:
[----:B------:R-:W-:Y:S01]  /*6cb0*/  ISETP.GT.AND P1, PT, R10, -0x1, PT ;  /* 0xffffffff0a00780c */ /* 0x000fe20003f24270 */
[----:B------:R-:W1:Y:S01]  /*6cc0*/  SHFL.IDX PT, R56, R138, 0x1, 0x1c1f ;  /* 0x003c1f008a387f89 */ /* 0x000e6200000e0000 */
[----:B------:R-:W-:Y:S02]  /*6cd0*/  UISETP.NE.AND UP0, UPT, UR60, URZ, UPT ;  /* 0x0000003f3c00728c */ /* 0x000fe4000bf05270 */
[C---:B------:R-:W-:Y:S02]  /*6ce0*/  ISETP.GT.AND P3, PT, R81.reuse, 0x8, P1 ;  /* 0x000000085100780c */ /* 0x040fe40000f64270 */
[C---:B------:R-:W-:Y:S02]  /*6cf0*/  ISETP.GT.AND P6, PT, R81.reuse, RZ, P1 ;  /* 0x000000ff5100720c */ /* 0x040fe40000fc4270 */
[----:B------:R-:W-:Y:S02]  /*6d00*/  ISETP.LT.OR P3, PT, R82, 0x9, P3 ;  /* 0x000000095200780c */ /* 0x000fe40001f61670 */
[----:B------:R-:W-:-:S02]  /*6d10*/  ISETP.GT.AND P2, PT, R81, 0x1, P1 ;  /* 0x000000015100780c */ /* 0x000fc40000f44270 */
[----:B------:R-:W-:Y:S02]  /*6d20*/  FSEL R16, R16, -INF , !P3 ;  /* 0xff80000010107808 */ /* 0x000fe40005800000 */
[----:B------:R-:W-:Y:S02]  /*6d30*/  ISETP.GT.AND P3, PT, R81, 0x19, P1 ;  /* 0x000000195100780c */ /* 0x000fe40000f64270 */
[C---:B------:R-:W-:Y:S02]  /*6d40*/  ISETP.LT.OR P6, PT, R82.reuse, 0x1, P6 ;  /* 0x000000015200780c */ /* 0x040fe400037c1670 */
[C---:B------:R-:W-:Y:S02]  /*6d50*/  ISETP.LT.OR P2, PT, R82.reuse, 0x2, P2 ;  /* 0x000000025200780c */ /* 0x040fe40001741670 */
[----:B------:R-:W-:Y:S02]  /*6d60*/  ISETP.LT.OR P3, PT, R82, 0x1a, P3 ;  /* 0x0000001a5200780c */ /* 0x000fe40001f61670 */
[----:B------:R-:W-:-:S02]  /*6d70*/  FSEL R13, R13, -INF , !P6 ;  /* 0xff8000000d0d7808 */ /* 0x000fc40007000000 */
[----:B------:R-:W-:Y:S01]  /*6d80*/  FSEL R14, R14, -INF , !P2 ;  /* 0xff8000000e0e7808 */ /* 0x000fe20005000000 */
[--C-:B-1----:R-:W-:Y:S01]  /*6d90*/  IMAD.IADD R84, R84, 0x1, R56.reuse ;  /* 0x0000000154547824 */ /* 0x102fe200078e0238 */
[----:B------:R-:W-:Y:S01]  /*6da0*/  ISETP.GT.AND P5, PT, R81, 0x9, P1 ;  /* 0x000000095100780c */ /* 0x000fe20000fa4270 */
[----:B------:R-:W-:Y:S01]  /*6db0*/  IMAD.IADD R83, R83, 0x1, R56 ;  /* 0x0000000153537824 */ /* 0x000fe200078e0238 */
[C---:B------:R-:W-:Y:S02]  /*6dc0*/  ISETP.GT.AND P4, PT, R81.reuse, 0x10, P1 ;  /* 0x000000105100780c */ /* 0x040fe40000f84270 */
[C---:B------:R-:W-:Y:S02]  /*6dd0*/  ISETP.GT.AND P6, PT, R81.reuse, 0x11, P1 ;  /* 0x000000115100780c */ /* 0x040fe40000fc4270 */
[----:B------:R-:W-:Y:S02]  /*6de0*/  ISETP.GT.AND P2, PT, R81, 0x18, P1 ;  /* 0x000000185100780c */ /* 0x000fe40000f44270 */
[----:B0-----:R-:W-:-:S02]  /*6df0*/  FSEL R26, R26, -INF , !P3 ;  /* 0xff8000001a1a7808 */ /* 0x001fc40005800000 */
[----:B------:R-:W-:Y:S02]  /*6e00*/  ISETP.GT.AND P3, PT, R81, 0x30, P1 ;  /* 0x000000305100780c */ /* 0x000fe40000f64270 */
[C---:B------:R-:W-:Y:S02]  /*6e10*/  ISETP.LT.OR P5, PT, R82.reuse, 0xa, P5 ;  /* 0x0000000a5200780c */ /* 0x040fe40002fa1670 */
[C---:B------:R-:W-:Y:S02]  /*6e20*/  ISETP.LT.OR P4, PT, R82.reuse, 0x11, P4 ;  /* 0x000000115200780c */ /* 0x040fe40002781670 */
[C---:B------:R-:W-:Y:S02]  /*6e30*/  ISETP.LT.OR P6, PT, R82.reuse, 0x12, P6 ;  /* 0x000000125200780c */ /* 0x040fe400037c1670 */
[C---:B------:R-:W-:Y:S02]  /*6e40*/  ISETP.LT.OR P2, PT, R82.reuse, 0x19, P2 ;  /* 0x000000195200780c */ /* 0x040fe40001741670 */
[----:B------:R-:W-:-:S02]  /*6e50*/  ISETP.LT.OR P3, PT, R82, 0x31, P3 ;  /* 0x000000315200780c */ /* 0x000fc40001f61670 */
[----:B------:R-:W-:Y:S02]  /*6e60*/  FSEL R18, R18, -INF , !P5 ;  /* 0xff80000012127808 */ /* 0x000fe40006800000 */
[----:B------:R-:W-:Y:S02]  /*6e70*/  FSEL R21, R21, -INF , !P4 ;  /* 0xff80000015157808 */ /* 0x000fe40006000000 */
[----:B------:R-:W-:Y:S02]  /*6e80*/  FSEL R22, R22, -INF , !P6 ;  /* 0xff80000016167808 */ /* 0x000fe40007000000 */
[----:B------:R-:W-:Y:S02]  /*6e90*/  FSEL R25, R25, -INF , !P2 ;  /* 0xff80000019197808 */ /* 0x000fe40005000000 */
[C---:B------:R-:W-:Y:S02]  /*6ea0*/  ISETP.GT.AND P5, PT, R81.reuse, 0x20, P1 ;  /* 0x000000205100780c */ /* 0x040fe40000fa4270 */
[----:B------:R-:W-:-:S02]  /*6eb0*/  ISETP.GT.AND P4, PT, R81, 0x21, P1 ;  /* 0x000000215100780c */ /* 0x000fc40000f84270 */
[C---:B------:R-:W-:Y:S02]  /*6ec0*/  ISETP.GT.AND P6, PT, R81.reuse, 0x28, P1 ;  /* 0x000000285100780c */ /* 0x040fe40000fc4270 */
[----:B------:R-:W-:Y:S02]  /*6ed0*/  ISETP.GT.AND P2, PT, R81, 0x29, P1 ;  /* 0x000000295100780c */ /* 0x000fe40000f44270 */
[----:B------:R-:W-:Y:S02]  /*6ee0*/  FSEL R37, R37, -INF , !P3 ;  /* 0xff80000025257808 */ /* 0x000fe40005800000 */
[----:B------:R-:W-:Y:S02]  /*6ef0*/  ISETP.GT.AND P3, PT, R81, 0x41, P1 ;  /* 0x000000415100780c */ /* 0x000fe40000f64270 */
[C---:B------:R-:W-:Y:S02]  /*6f00*/  ISETP.LT.OR P5, PT, R82.reuse, 0x21, P5 ;  /* 0x000000215200780c */ /* 0x040fe40002fa1670 */
[----:B------:R-:W-:-:S02]  /*6f10*/  ISETP.LT.OR P4, PT, R82, 0x22, P4 ;  /* 0x000000225200780c */ /* 0x000fc40002781670 */
[C---:B------:R-:W-:Y:S02]  /*6f20*/  ISETP.LT.OR P6, PT, R82.reuse, 0x29, P6 ;  /* 0x000000295200780c */ /* 0x040fe400037c1670 */
[C---:B------:R-:W-:Y:S02]  /*6f30*/  ISETP.LT.OR P2, PT, R82.reuse, 0x2a, P2 ;  /* 0x0000002a5200780c */ /* 0x040fe40001741670 */
[----:B------:R-:W-:Y:S02]  /*6f40*/  ISETP.LT.OR P3, PT, R82, 0x42, P3 ;  /* 0x000000425200780c */ /* 0x000fe40001f61670 */
[----:B------:R-:W-:Y:S02]  /*6f50*/  FSEL R29, R29, -INF , !P5 ;  /* 0xff8000001d1d7808 */ /* 0x000fe40006800000 */
[----:B------:R-:W-:Y:S02]  /*6f60*/  FSEL R30, R30, -INF , !P4 ;  /* 0xff8000001e1e7808 */ /* 0x000fe40006000000 */
[----:B------:R-:W-:-:S02]  /*6f70*/  FSEL R33, R33, -INF , !P6 ;  /* 0xff80000021217808 */ /* 0x000fc40007000000 */
[----:B------:R-:W-:Y:S02]  /*6f80*/  FSEL R34, R34, -INF , !P2 ;  /* 0xff80000022227808 */ /* 0x000fe40005000000 */
[C---:B------:R-:W-:Y:S02]  /*6f90*/  ISETP.GT.AND P5, PT, R81.reuse, 0x31, P1 ;  /* 0x000000315100780c */ /* 0x040fe40000fa4270 */
[C---:B------:R-:W-:Y:S02]  /*6fa0*/  ISETP.GT.AND P4, PT, R81.reuse, 0x38, P1 ;  /* 0x000000385100780c */ /* 0x040fe40000f84270 */
[C---:B------:R-:W-:Y:S02]  /*6fb0*/  ISETP.GT.AND P6, PT, R81.reuse, 0x39, P1 ;  /* 0x000000395100780c */ /* 0x040fe40000fc4270 */
[----:B------:R-:W-:Y:S02]  /*6fc0*/  ISETP.GT.AND P2, PT, R81, 0x40, P1 ;  /* 0x000000405100780c */ /* 0x000fe40000f44270 */
[----:B------:R-:W-:-:S02]  /*6fd0*/  FSEL R46, R46, -INF , !P3 ;  /* 0xff8000002e2e7808 */ /* 0x000fc40005800000 */
        /* <DEDUP_REMOVED lines=30> */
[----:B------:R-:W-:Y:S02]  /*71c0*/  PLOP3.LUT P3, PT, PT, PT, UP0, 0x40, 0x0 ;  /* 0x000000000000781c */ /* 0x000fe40003f6e808 */
[C---:B------:R-:W-:Y:S02]  /*71d0*/  ISETP.LT.OR P5, PT, R82.reuse, 0x5a, P5 ;  /* 0x0000005a5200780c */ /* 0x040fe40002fa1670 */
[C---:B------:R-:W-:Y:S02]  /*71e0*/  ISETP.LT.OR P4, PT, R82.reuse, 0x61, P4 ;  /* 0x000000615200780c */ /* 0x040fe40002781670 */
[C---:B------:R-:W-:Y:S02]  /*71f0*/  ISETP.LT.OR P6, PT, R82.reuse, 0x62, P6 ;  /* 0x000000625200780c */ /* 0x040fe400037c1670 */
[----:B------:R-:W-:Y:S02]  /*7200*/  ISETP.LT.OR P2, PT, R82, 0x69, P2 ;  /* 0x000000695200780c */ /* 0x000fe40001741670 */
[----:B------:R-:W-:-:S02]  /*7210*/  FSEL R60, R60, -INF , !P5 ;  /* 0xff8000003c3c7808 */ /* 0x000fc40006800000 */
[----:B------:R-:W-:Y:S02]  /*7220*/  FSEL R63, R63, -INF , !P4 ;  /* 0xff8000003f3f7808 */ /* 0x000fe40006000000 */
[----:B------:R-:W-:Y:S02]  /*7230*/  FSEL R64, R64, -INF , !P6 ;  /* 0xff80000040407808 */ /* 0x000fe40007000000 */
[----:B------:R-:W-:Y:S02]  /*7240*/  FSEL R67, R67, -INF , !P2 ;  /* 0xff80000043437808 */ /* 0x000fe40005000000 */
[C---:B------:R-:W-:Y:S02]  /*7250*/  ISETP.GT.AND P5, PT, R81.reuse, 0x70, P1 ;  /* 0x000000705100780c */ /* 0x040fe40000fa4270 */
[C---:B------:R-:W-:Y:S02]  /*7260*/  ISETP.GT.AND P4, PT, R81.reuse, 0x71, P1 ;  /* 0x000000715100780c */ /* 0x040fe40000f84270 */
[----:B------:R-:W-:-:S02]  /*7270*/  ISETP.GT.AND P6, PT, R81, 0x78, P1 ;  /* 0x000000785100780c */ /* 0x000fc40000fc4270 */
[----:B------:R-:W-:Y:S02]  /*7280*/  ISETP.GT.AND P2, PT, R81, 0x79, P1 ;  /* 0x000000795100780c */ /* 0x000fe40000f44270 */
[C---:B------:R-:W-:Y:S02]  /*7290*/  ISETP.LT.OR P5, PT, R82.reuse, 0x71, P5 ;  /* 0x000000715200780c */ /* 0x040fe40002fa1670 */
[C---:B------:R-:W-:Y:S02]  /*72a0*/  ISETP.LT.OR P4, PT, R82.reuse, 0x72, P4 ;  /* 0x000000725200780c */ /* 0x040fe40002781670 */
[C---:B------:R-:W-:Y:S02]  /*72b0*/  ISETP.LT.OR P6, PT, R82.reuse, 0x79, P6 ;  /* 0x000000795200780c */ /* 0x040fe400037c1670 */
[----:B------:R-:W-:Y:S02]  /*72c0*/  ISETP.LT.OR P2, PT, R82, 0x7a, P2 ;  /* 0x0000007a5200780c */ /* 0x000fe40001741670 */
[----:B------:R-:W-:-:S02]  /*72d0*/  FSEL R71, R71, -INF , !P5 ;  /* 0xff80000047477808 */ /* 0x000fc40006800000 */
[----:B------:R-:W-:Y:S02]  /*72e0*/  FSEL R72, R72, -INF , !P4 ;  /* 0xff80000048487808 */ /* 0x000fe40006000000 */
[----:B------:R-:W-:Y:S02]  /*72f0*/  FSEL R76, R76, -INF , !P6 ;  /* 0xff8000004c4c7808 */ /* 0x000fe40007000000 */
[----:B------:R-:W-:Y:S01]  /*7300*/  FSEL R78, R78, -INF , !P2 ;  /* 0xff8000004e4e7808 */ /* 0x000fe20005000000 */
[----:B------:R-:W-:Y:S06]  /*7310*/  @P3 BRA `(.L_x_882) ;  /* 0x00000000005c3947 */ /* 0x000fec0003800000 */
        /* <DEDUP_REMOVED lines=8> */
[----:B------:R-:W0:Y:S02]  /*73a0*/  @P2 LDC.64 R56, c[0x0][0x9e8] ;  /* 0x00027a00ff382b82 */ /* 0x000e240000000a00 */
[----:B0-----:R-:W-:-:S05]  /*73b0*/  @P2 IMAD.HI.U32 R56, R81, R56, RZ ;  /* 0x0000003851382227 */ /* 0x001fca00078e00ff */
[----:B------:R-:W-:-:S04]  /*73c0*/  @P2 SHF.R.U32.HI R81, RZ, R57, R56 ;  /* 0x00000039ff512219 */ /* 0x000fc80000011638 */
[----:B------:R-:W-:Y:S01]  /*73d0*/  LOP3.LUT R81, RZ, R81, RZ, 0x33, !PT ;  /* 0x00000051ff517212 */ /* 0x000fe200078e33ff */
[----:B------:R-:W-:Y:S06]  /*73e0*/  BRA `(.L_x_885) ;  /* 0x0000000000147947 */ /* 0x000fec0003800000 */
.L_x_884:
[----:B------:R-:W-:-:S05]  /*73f0*/  IMAD.U32 R82, RZ, RZ, UR33 ;  /* 0x00000021ff527e24 */ /* 0x000fca000f8e00ff */
[----:B------:R-:W-:-:S13]  /*7400*/  ISETP.NE.AND P2, PT, R82, 0x1, PT ;  /* 0x000000015200780c */ /* 0x000fda0003f45270 */
[----:B------:R-:W0:Y:S02]  /*7410*/  @P2 LDC.64 R56, c[0x0][0x9e8] ;  /* 0x00027a00ff382b82 */ /* 0x000e240000000a00 */
[----:B0-----:R-:W-:-:S05]  /*7420*/  @P2 IMAD.HI.U32 R56, R81, R56, RZ ;  /* 0x0000003851382227 */ /* 0x001fca00078e00ff */
[----:B------:R-:W-:-:S07]  /*7430*/  @P2 SHF.R.U32.HI R81, RZ, R57, R56 ;  /* 0x00000039ff512219 */ /* 0x000fce0000011638 */
.L_x_885:
[----:B------:R-:W-:Y:S05]  /*7440*/  BSYNC B0 ;  /* 0x0000000000007941 */ /* 0x000fea0003800000 */
.L_x_883:
[----:B------:R-:W-:-:S04]  /*7450*/  IMAD R77, R81, R82, -R77 ;  /* 0x00000052514d7224 */ /* 0x000fc800078e0a4d */
[----:B------:R-:W-:-:S05]  /*7460*/  IMAD R77, R2, -0x2, R77 ;  /* 0xfffffffe024d7824 */ /* 0x000fca00078e024d */
[----:B------:R-:W-:Y:S02]  /*7470*/  VIADDMNMX R84, R77, R82, R84, PT ;  /* 0x000000524d547246 */ /* 0x000fe40003800154 */
[----:B------:R-:W-:-:S07]  /*7480*/  VIMNMX R83, R83, R77, !PT ;  /* 0x0000004d53537248 */ /* 0x000fce0007fe0100 */
.L_x_882:
[----:B------:R-:W-:Y:S01]  /*7490*/  FMNMX.FTZ R57, R13, R11, !PT ;  /* 0x0000000b0d397209 */ /* 0x000fe20007810000 */
[----:B------:R-:W-:Y:S01]  /*74a0*/  UMOV UR11, UR34 ;  /* 0x00000022000b7c82 */ /* 0x000fe20008000000 */
[----:B------:R-:W-:Y:S02]  /*74b0*/  ISETP.GT.AND P5, PT, R83, 0x10, P1 ;  /* 0x000000105300780c */ /* 0x000fe40000fa4270 */
[----:B------:R-:W-:Y:S02]  /*74c0*/  FMNMX.FTZ R57, R14, R57, !PT ;  /* 0x000000390e397209 */ /* 0x000fe40007810000 */
[----:B------:R-:W-:Y:S02]  /*74d0*/  ISETP.LT.OR P5, PT, R84, 0x11, P5 ;  /* 0x000000115400780c */ /* 0x000fe40002fa1670 */
[----:B------:R-:W-:Y:S02]  /*74e0*/  FMNMX.FTZ R57, R16, R57, !PT ;  /* 0x0000003910397209 */ /* 0x000fe40007810000 */
[----:B------:R-:W-:-:S02]  /*74f0*/  FSEL R23, R23, -INF , !P5 ;  /* 0xff80000017177808 */ /* 0x000fc40006800000 */
[----:B------:R-:W-:Y:S02]  /*7500*/  FMNMX.FTZ R56, R18, R57, !PT ;  /* 0x0000003912387209 */ /* 0x000fe40007810000 */
[----:B------:R-:W-:Y:S02]  /*7510*/  ISETP.GT.AND P5, PT, R83, 0x20, P1 ;  /* 0x000000205300780c */ /* 0x000fe40000fa4270 */
[----:B------:R-:W-:Y:S02]  /*7520*/  FMNMX.FTZ R57, R21, R56, !PT ;  /* 0x0000003815397209 */ /* 0x000fe40007810000 */
[----:B------:R-:W-:Y:S02]  /*7530*/  ISETP.LT.OR P5, PT, R84, 0x21, P5 ;  /* 0x000000215400780c */ /* 0x000fe40002fa1670 */
[----:B------:R-:W-:Y:S02]  /*7540*/  FMNMX.FTZ R56, R22, R57, !PT ;  /* 0x0000003916387209 */ /* 0x000fe40007810000 */
[----:B------:R-:W-:-:S02]  /*7550*/  FSEL R31, R31, -INF , !P5 ;  /* 0xff8000001f1f7808 */ /* 0x000fc40006800000 */
[----:B------:R-:W-:Y:S02]  /*7560*/  FMNMX.FTZ R57, R25, R56, !PT ;  /* 0x0000003819397209 */ /* 0x000fe40007810000 */
[C---:B------:R-:W-:Y:S02]  /*7570*/  ISETP.GT.AND P5, PT, R83.reuse, RZ, P1 ;  /* 0x000000ff5300720c */ /* 0x040fe40000fa4270 */
[----:B------:R-:W-:Y:S02]  /*7580*/  FMNMX.FTZ R56, R26, R57, !PT ;  /* 0x000000391a387209 */ /* 0x000fe40007810000 */
[----:B------:R-:W-:Y:S02]  /*7590*/  ISETP.GT.AND P2, PT, R83, 0x1, P1 ;  /* 0x000000015300780c */ /* 0x000fe40000f44270 */
[----:B------:R-:W-:Y:S02]  /*75a0*/  FMNMX.FTZ R57, R29, R56, !PT ;  /* 0x000000381d397209 */ /* 0x000fe40007810000 */
[----:B------:R-:W-:-:S02]  /*75b0*/  ISETP.LT.OR P5, PT, R84, 0x1, P5 ;  /* 0x000000015400780c */ /* 0x000fc40002fa1670 */
[----:B------:R-:W-:Y:S02]  /*75c0*/  FMNMX.FTZ R56, R30, R57, !PT ;  /* 0x000000391e387209 */ /* 0x000fe40007810000 */
[----:B------:R-:W-:Y:S02]  /*75d0*/  ISETP.GT.AND P3, PT, R83, 0x8, P1 ;  /* 0x000000085300780c */ /* 0x000fe40000f64270 */
[----:B------:R-:W-:Y:S02]  /*75e0*/  FMNMX.FTZ R57, R33, R56, !PT ;  /* 0x0000003821397209 */ /* 0x000fe40007810000 */
[----:B------:R-:W-:Y:S02]  /*75f0*/  ISETP.LT.OR P2, PT, R84, 0x2, P2 ;  /* 0x000000025400780c */ /* 0x000fe40001741670 */
[----:B------:R-:W-:Y:S02]  /*7600*/  FMNMX.FTZ R56, R34, R57, !PT ;  /* 0x0000003922387209 */ /* 0x000fe40007810000 */
[----:B------:R-:W-:-:S02]  /*7610*/  ISETP.GT.AND P4, PT, R83, 0x9, P1 ;  /* 0x000000095300780c */ /* 0x000fc40000f84270 */
[----:B------:R-:W-:Y:S02]  /*7620*/  FMNMX.FTZ R57, R37, R56, !PT ;  /* 0x0000003825397209 */ /* 0x000fe40007810000 */
[----:B------:R-:W-:Y:S02]  /*7630*/  ISETP.LT.OR P3, PT, R84, 0x9, P3 ;  /* 0x000000095400780c */ /* 0x000fe40001f61670 */
[----:B------:R-:W-:Y:S02]  /*7640*/  FMNMX.FTZ R56, R38, R57, !PT ;  /* 0x0000003926387209 */ /* 0x000fe40007810000 */
[----:B------:R-:W-:Y:S02]  /*7650*/  FSEL R15, R15, -INF , !P2 ;  /* 0xff8000000f0f7808 */ /* 0x000fe40005000000 */
[----:B------:R-:W-:Y:S02]  /*7660*/  FMNMX.FTZ R57, R41, R56, !PT ;  /* 0x0000003829397209 */ /* 0x000fe40007810000 */
[----:B------:R-:W-:-:S02]  /*7670*/  ISETP.LT.OR P4, PT, R84, 0xa, P4 ;  /* 0x0000000a5400780c */ /* 0x000fc40002781670 */
[----:B------:R-:W-:Y:S02]  /*7680*/  FMNMX.FTZ R56, R42, R57, !PT ;  /* 0x000000392a387209 */ /* 0x000fe40007810000 */
[----:B------:R-:W-:Y:S02]  /*7690*/  FSEL R19, R19, -INF , !P3 ;  /* 0xff80000013137808 */ /* 0x000fe40005800000 */
[----:B------:R-:W-:Y:S02]  /*76a0*/  FMNMX.FTZ R57, R45, R56, !PT ;  /* 0x000000382d397209 */ /* 0x000fe40007810000 */
[----:B------:R-:W-:Y:S02]  /*76b0*/  ISETP.GT.AND P2, PT, R83, 0x11, P1 ;  /* 0x000000115300780c */ /* 0x000fe40000f44270 */
[----:B------:R-:W-:Y:S02]  /*76c0*/  FMNMX.FTZ R56, R46, R57, !PT ;  /* 0x000000392e387209 */ /* 0x000fe40007810000 */
[----:B------:R-:W-:-:S02]  /*76d0*/  FSEL R20, R20, -INF , !P4 ;  /* 0xff80000014147808 */ /* 0x000fc40006000000 */
        /* <DEDUP_REMOVED lines=28> */
[----:B------:R-:W-:Y:S01]  /*78a0*/  ISETP.GT.AND P2, PT, R83, 0x30, P1 ;  /* 0x000000305300780c */ /* 0x000fe20000f44270 */
[----:B------:R-:W0:Y:S01]  /*78b0*/  SHFL.BFLY PT, R56, R57, 0x2, 0x1f ;  /* 0x0c401f0039387f89 */ /* 0x000e2200000e0000 */
[----:B------:R-:W-:-:S02]  /*78c0*/  FSEL R35, R35, -INF , !P3 ;  /* 0xff80000023237808 */ /* 0x000fc40005800000 */
[C---:B------:R-:W-:Y:S02]  /*78d0*/  ISETP.LT.OR P4, PT, R84.reuse, 0x2a, P4 ;  /* 0x0000002a5400780c */ /* 0x040fe40002781670 */
[----:B------:R-:W-:Y:S02]  /*78e0*/  ISETP.GT.AND P3, PT, R83, 0x31, P1 ;  /* 0x000000315300780c */ /* 0x000fe40000f64270 */
[----:B------:R-:W-:Y:S02]  /*78f0*/  ISETP.LT.OR P2, PT, R84, 0x31, P2 ;  /* 0x000000315400780c */ /* 0x000fe40001741670 */
[----:B------:R-:W-:Y:S02]  /*7900*/  FSEL R36, R36, -INF , !P4 ;  /* 0xff80000024247808 */ /* 0x000fe40006000000 */
[----:B------:R-:W-:Y:S02]  /*7910*/  FSEL R39, R39, -INF , !P2 ;  /* 0xff80000027277808 */ /* 0x000fe40005000000 */
[----:B------:R-:W-:-:S02]  /*7920*/  ISETP.LT.OR P3, PT, R84, 0x32, P3 ;  /* 0x000000325400780c */ /* 0x000fc40001f61670 */
[C---:B------:R-:W-:Y:S02]  /*7930*/  ISETP.GT.AND P4, PT, R83.reuse, 0x39, P1 ;  /* 0x000000395300780c */ /* 0x040fe40000f84270 */
[----:B------:R-:W-:Y:S02]  /*7940*/  FSEL R40, R40, -INF , !P3 ;  /* 0xff80000028287808 */ /* 0x000fe40005800000 */
[C---:B------:R-:W-:Y:S02]  /*7950*/  ISETP.GT.AND P2, PT, R83.reuse, 0x40, P1 ;  /* 0x000000405300780c */ /* 0x040fe40000f44270 */
[----:B------:R-:W-:Y:S02]  /*7960*/  ISETP.LT.OR P4, PT, R84, 0x3a, P4 ;  /* 0x0000003a5400780c */ /* 0x000fe40002781670 */
[----:B------:R-:W-:Y:S02]  /*7970*/  ISETP.GT.AND P3, PT, R83, 0x41, P1 ;  /* 0x000000415300780c */ /* 0x000fe40000f64270 */
[----:B0-----:R-:W-:-:S02]  /*7980*/  FMNMX.FTZ R77, R57, R56, !PT ;  /* 0x00000038394d7209 */ /* 0x001fc40007810000 */
[----:B------:R-:W-:Y:S02]  /*7990*/  ISETP.LT.OR P2, PT, R84, 0x41, P2 ;  /* 0x000000415400780c */ /* 0x000fe40001741670 */
[----:B------:R-:W-:Y:S01]  /*79a0*/  FSEL R44, R44, -INF , !P4 ;  /* 0xff8000002c2c7808 */ /* 0x000fe20006000000 */
[----:B------:R-:W0:Y:S01]  /*79b0*/  SHFL.BFLY PT, R56, R77, 0x1, 0x1f ;  /* 0x0c201f004d387f89 */ /* 0x000e2200000e0000 */
[----:B------:R-:W-:Y:S02]  /*79c0*/  FSEL R47, R47, -INF , !P2 ;  /* 0xff8000002f2f7808 */ /* 0x000fe40005000000 */
[----:B------:R-:W-:Y:S02]  /*79d0*/  ISETP.LT.OR P3, PT, R84, 0x42, P3 ;  /* 0x000000425400780c */ /* 0x000fe40001f61670 */
[----:B------:R-:W-:Y:S02]  /*79e0*/  ISETP.GT.AND P4, PT, R83, 0x49, P1 ;  /* 0x000000495300780c */ /* 0x000fe40000f84270 */
[----:B------:R-:W-:-:S02]  /*79f0*/  FSEL R48, R48, -INF , !P3 ;  /* 0xff80000030307808 */ /* 0x000fc40005800000 */
[C---:B------:R-:W-:Y:S02]  /*7a00*/  ISETP.GT.AND P2, PT, R83.reuse, 0x50, P1 ;  /* 0x000000505300780c */ /* 0x040fe40000f44270 */
[C---:B------:R-:W-:Y:S02]  /*7a10*/  ISETP.LT.OR P4, PT, R84.reuse, 0x4a, P4 ;  /* 0x0000004a5400780c */ /* 0x040fe40002781670 */
[----:B------:R-:W-:Y:S02]  /*7a20*/  ISETP.GT.AND P3, PT, R83, 0x51, P1 ;  /* 0x000000515300780c */ /* 0x000fe40000f64270 */
[----:B------:R-:W-:Y:S02]  /*7a30*/  ISETP.LT.OR P2, PT, R84, 0x51, P2 ;  /* 0x000000515400780c */ /* 0x000fe40001741670 */
[----:B------:R-:W-:Y:S02]  /*7a40*/  FSEL R52, R52, -INF , !P4 ;  /* 0xff80000034347808 */ /* 0x000fe40006000000 */
[----:B------:R-:W-:-:S02]  /*7a50*/  FSEL R55, R55, -INF , !P2 ;  /* 0xff80000037377808 */ /* 0x000fc40005000000 */
[----:B------:R-:W-:Y:S02]  /*7a60*/  ISETP.LT.OR P3, PT, R84, 0x52, P3 ;  /* 0x000000525400780c */ /* 0x000fe40001f61670 */
[----:B------:R-:W-:Y:S02]  /*7a70*/  ISETP.GT.AND P4, PT, R83, 0x59, P1 ;  /* 0x000000595300780c */ /* 0x000fe40000f84270 */
[----:B0-----:R-:W-:Y:S02]  /*7a80*/  FMNMX.FTZ R56, R77, R56, !PT ;  /* 0x000000384d387209 */ /* 0x001fe40007810000 */
[----:B------:R-:W-:Y:S02]  /*7a90*/  FSEL R77, R136, -INF , !P5 ;  /* 0xff800000884d7808 */ /* 0x000fe40006800000 */
[C---:B------:R-:W-:Y:S01]  /*7aa0*/  FSETP.NEU.FTZ.AND P6, PT, R56.reuse, -INF , PT ;  /* 0xff8000003800780b */ /* 0x040fe20003fdd000 */
[----:B------:R-:W-:Y:S01]  /*7ab0*/  FMUL.FTZ R81, R56, UR11 ;  /* 0x0000000b38517c20 */ /* 0x000fe20008410000 */
[----:B------:R-:W-:-:S02]  /*7ac0*/  FMNMX.FTZ R82, R77, R12, !PT ;  /* 0x0000000c4d527209 */ /* 0x000fc40007810000 */
[----:B------:R-:W-:Y:S02]  /*7ad0*/  ISETP.GT.AND P5, PT, R83, 0x38, P1 ;  /* 0x000000385300780c */ /* 0x000fe40000fa4270 */
[----:B------:R-:W-:Y:S02]  /*7ae0*/  FMNMX.FTZ R82, R15, R82, !PT ;  /* 0x000000520f527209 */ /* 0x000fe40007810000 */
[----:B------:R-:W-:Y:S02]  /*7af0*/  FSEL R57, R81, RZ, P6 ;  /* 0x000000ff51397208 */ /* 0x000fe40003000000 */
[----:B------:R-:W-:Y:S02]  /*7b00*/  FMNMX.FTZ R81, R19, R82, !PT ;  /* 0x0000005213517209 */ /* 0x000fe40007810000 */
[----:B------:R-:W-:Y:S01]  /*7b10*/  ISETP.LT.OR P5, PT, R84, 0x39, P5 ;  /* 0x000000395400780c */ /* 0x000fe20002fa1670 */
[--C-:B------:R-:W-:Y:S01]  /*7b20*/  FFMA.FTZ R13, R13, UR11, -R57.reuse ;  /* 0x0000000b0d0d7c23 */ /* 0x100fe20008010839 */
[----:B------:R-:W-:Y:S01]  /*7b30*/  FMNMX.FTZ R82, R20, R81, !PT ;  /* 0x0000005114527209 */ /* 0x000fe20007810000 */
[--C-:B------:R-:W-:Y:S01]  /*7b40*/  FFMA.FTZ R14, R14, UR11, -R57.reuse ;  /* 0x0000000b0e0e7c23 */ /* 0x100fe20008010839 */
[----:B------:R-:W-:Y:S01]  /*7b50*/  FSEL R43, R43, -INF , !P5 ;  /* 0xff8000002b2b7808 */ /* 0x000fe20006800000 */
[--C-:B------:R-:W-:Y:S01]  /*7b60*/  FFMA.FTZ R16, R16, UR11, -R57.reuse ;  /* 0x0000000b10107c23 */ /* 0x100fe20008010839 */
[----:B------:R-:W-:Y:S01]  /*7b70*/  FMNMX.FTZ R81, R23, R82, !PT ;  /* 0x0000005217517209 */ /* 0x000fe20007810000 */
[--C-:B------:R-:W-:Y:S01]  /*7b80*/  FFMA.FTZ R18, R18, UR11, -R57.reuse ;  /* 0x0000000b12127c23 */ /* 0x100fe20008010839 */
[----:B------:R-:W-:Y:S01]  /*7b90*/  ISETP.GT.AND P5, PT, R83, 0x48, P1 ;  /* 0x000000485300780c */ /* 0x000fe20000fa4270 */
[--C-:B------:R-:W-:Y:S01]  /*7ba0*/  FFMA.FTZ R21, R21, UR11, -R57.reuse ;  /* 0x0000000b15157c23 */ /* 0x100fe20008010839 */
[----:B------:R-:W-:Y:S01]  /*7bb0*/  FMNMX.FTZ R82, R24, R81, !PT ;  /* 0x0000005118527209 */ /* 0x000fe20007810000 */
[--C-:B------:R-:W-:Y:S01]  /*7bc0*/  FFMA.FTZ R22, R22, UR11, -R57.reuse ;  /* 0x0000000b16167c23 */ /* 0x100fe20008010839 */
        /* <DEDUP_REMOVED lines=24> */
[----:B------:R-:W-:Y:S01]  /*7d50*/  FSEL R61, R61, -INF , !P5 ;  /* 0xff8000003d3d7808 */ /* 0x000fe20006800000 */
[--C-:B------:R-:W-:Y:S01]  /*7d60*/  FFMA.FTZ R49, R49, UR11, -R57.reuse ;  /* 0x0000000b31317c23 */ /* 0x100fe20008010839 */
[----:B------:R-:W-:Y:S01]  /*7d70*/  FMNMX.FTZ R81, R39, R82, !PT ;  /* 0x0000005227517209 */ /* 0x000fe20007810000 */
[--C-:B------:R-:W-:Y:S01]  /*7d80*/  FFMA.FTZ R50, R50, UR11, -R57.reuse ;  /* 0x0000000b32327c23 */ /* 0x100fe20008010839 */
[----:B------:R-:W-:Y:S01]  /*7d90*/  ISETP.LT.OR P4, PT, R84, 0x5a, P4 ;  /* 0x0000005a5400780c */ /* 0x000fe20002781670 */
[--C-:B------:R-:W-:Y:S01]  /*7da0*/  FFMA.FTZ R53, R53, UR11, -R57.reuse ;  /* 0x0000000b35357c23 */ /* 0x100fe20008010839 */
[----:B------:R-:W-:Y:S01]  /*7db0*/  FMNMX.FTZ R82, R40, R81, !PT ;  /* 0x0000005128527209 */ /* 0x000fe20007810000 */
[--C-:B------:R-:W-:Y:S01]  /*7dc0*/  FFMA.FTZ R54, R54, UR11, -R57.reuse ;  /* 0x0000000b36367c23 */ /* 0x100fe20008010839 */
[----:B------:R-:W-:Y:S01]  /*7dd0*/  ISETP.GT.AND P5, PT, R83, 0x68, P1 ;  /* 0x000000685300780c */ /* 0x000fe20000fa4270 */
        /* <DEDUP_REMOVED lines=10> */
[----:B------:R-:W-:Y:S01]  /*7e80*/  FFMA.FTZ R68, R68, UR11, -R57 ;  /* 0x0000000b44447c23 */ /* 0x000fe20008010839 */
[----:B------:R-:W-:Y:S01]  /*7e90*/  FSEL R62, R62, -INF , !P4 ;  /* 0xff8000003e3e7808 */ /* 0x000fe20006000000 */
[----:B------:R-:W-:Y:S01]  /*7ea0*/  MUFU.EX2 R13, R13 ;  /* 0x0000000d000d7308 */ /* 0x000fe20000000800 */
[----:B------:R-:W-:-:S02]  /*7eb0*/  FMNMX.FTZ R82, R48, R81, !PT ;  /* 0x0000005130527209 */ /* 0x000fc40007810000 */
[----:B------:R-:W-:Y:S02]  /*7ec0*/  ISETP.LT.OR P5, PT, R84, 0x69, P5 ;  /* 0x000000695400780c */ /* 0x000fe40002fa1670 */
[----:B------:R-:W-:Y:S02]  /*7ed0*/  FMNMX.FTZ R81, R51, R82, !PT ;  /* 0x0000005233517209 */ /* 0x000fe40007810000 */
[----:B------:R-:W-:Y:S01]  /*7ee0*/  FSEL R65, R65, -INF , !P2 ;  /* 0xff80000041417808 */ /* 0x000fe20005000000 */
[----:B------:R-:W-:Y:S01]  /*7ef0*/  MUFU.EX2 R14, R14 ;  /* 0x0000000e000e7308 */ /* 0x000fe20000000800 */
[----:B------:R-:W-:Y:S02]  /*7f00*/  FMNMX.FTZ R82, R52, R81, !PT ;  /* 0x0000005134527209 */ /* 0x000fe40007810000 */
[----:B------:R-:W-:Y:S02]  /*7f10*/  ISETP.LT.OR P3, PT, R84, 0x62, P3 ;  /* 0x000000625400780c */ /* 0x000fe40001f61670 */
[----:B------:R-:W-:-:S02]  /*7f20*/  FMNMX.FTZ R81, R55, R82, !PT ;  /* 0x0000005237517209 */ /* 0x000fc40007810000 */
[----:B------:R-:W-:Y:S01]  /*7f30*/  ISETP.GT.AND P4, PT, R83, 0x69, P1 ;  /* 0x000000695300780c */ /* 0x000fe20000f84270 */
[----:B------:R-:W-:Y:S01]  /*7f40*/  MUFU.EX2 R16, R16 ;  /* 0x0000001000107308 */ /* 0x000fe20000000800 */
[----:B------:R-:W-:Y:S02]  /*7f50*/  FMNMX.FTZ R82, R58, R81, !PT ;  /* 0x000000513a527209 */ /* 0x000fe40007810000 */
[----:B------:R-:W-:Y:S02]  /*7f60*/  FSEL R66, R66, -INF , !P3 ;  /* 0xff80000042427808 */ /* 0x000fe40005800000 */
[----:B------:R-:W-:Y:S02]  /*7f70*/  FMNMX.FTZ R81, R61, R82, !PT ;  /* 0x000000523d517209 */ /* 0x000fe40007810000 */
[----:B------:R-:W-:Y:S01]  /*7f80*/  ISETP.GT.AND P2, PT, R83, 0x70, P1 ;  /* 0x000000705300780c */ /* 0x000fe20000f44270 */
[----:B------:R-:W-:Y:S01]  /*7f90*/  MUFU.EX2 R18, R18 ;  /* 0x0000001200127308 */ /* 0x000fe20000000800 */
[----:B------:R-:W-:-:S02]  /*7fa0*/  FMNMX.FTZ R82, R62, R81, !PT ;  /* 0x000000513e527209 */ /* 0x000fc40007810000 */
[----:B------:R-:W-:Y:S02]  /*7fb0*/  FSEL R81, R69, -INF , !P5 ;  /* 0xff80000045517808 */ /* 0x000fe40006800000 */
[----:B------:R-:W-:Y:S02]  /*7fc0*/  FMNMX.FTZ R69, R65, R82, !PT ;  /* 0x0000005241457209 */ /* 0x000fe40007810000 */
[----:B------:R-:W-:Y:S01]  /*7fd0*/  ISETP.LT.OR P4, PT, R84, 0x6a, P4 ;  /* 0x0000006a5400780c */ /* 0x000fe20002781670 */
[----:B------:R-:W-:Y:S01]  /*7fe0*/  MUFU.EX2 R21, R21 ;  /* 0x0000001500157308 */ /* 0x000fe20000000800 */
[----:B------:R-:W-:Y:S02]  /*7ff0*/  FMNMX.FTZ R86, R66, R69, !PT ;  /* 0x0000004542567209 */ /* 0x000fe40007810000 */
[----:B------:R-:W-:Y:S02]  /*8000*/  ISETP.GT.AND P3, PT, R83, 0x71, P1 ;  /* 0x000000715300780c */ /* 0x000fe40000f64270 */
[----:B------:R-:W-:-:S02]  /*8010*/  ISETP.LT.OR P2, PT, R84, 0x71, P2 ;  /* 0x000000715400780c */ /* 0x000fc40001741670 */
[----:B------:R-:W-:Y:S01]  /*8020*/  FSEL R82, R70, -INF , !P4 ;  /* 0xff80000046527808 */ /* 0x000fe20006000000 */
[----:B------:R-:W-:Y:S01]  /*8030*/  MUFU.EX2 R22, R22 ;  /* 0x0000001600167308 */ /* 0x000fe20000000800 */
[----:B------:R-:W-:Y:S02]  /*8040*/  FMNMX.FTZ R69, R81, R86, !PT ;  /* 0x0000005651457209 */ /* 0x000fe40007810000 */
[----:B------:R-:W-:Y:S02]  /*8050*/  ISETP.GT.AND P5, PT, R83, 0x78, P1 ;  /* 0x000000785300780c */ /* 0x000fe40000fa4270 */
[----:B------:R-:W-:Y:S02]  /*8060*/  ISETP.LT.OR P3, PT, R84, 0x72, P3 ;  /* 0x000000725400780c */ /* 0x000fe40001f61670 */
[----:B------:R-:W-:Y:S01]  /*8070*/  FSEL R73, R73, -INF , !P2 ;  /* 0xff80000049497808 */ /* 0x000fe20005000000 */
[----:B------:R-:W-:Y:S01]  /*8080*/  MUFU.EX2 R25, R25 ;  /* 0x0000001900197308 */ /* 0x000fe20000000800 */
[----:B------:R-:W-:-:S02]  /*8090*/  FMNMX.FTZ R70, R82, R69, !PT ;  /* 0x0000004552467209 */ /* 0x000fc40007810000 */
[----:B------:R-:W-:Y:S02]  /*80a0*/  ISETP.GT.AND P1, PT, R83, 0x79, P1 ;  /* 0x000000795300780c */ /* 0x000fe40000f24270 */
[----:B------:R-:W-:Y:S02]  /*80b0*/  ISETP.LT.OR P5, PT, R84, 0x79, P5 ;  /* 0x000000795400780c */ /* 0x000fe40002fa1670 */
[----:B------:R-:W-:Y:S01]  /*80c0*/  FSEL R74, R74, -INF , !P3 ;  /* 0xff8000004a4a7808 */ /* 0x000fe20005800000 */
[----:B------:R-:W-:Y:S01]  /*80d0*/  MUFU.EX2 R26, R26 ;  /* 0x0000001a001a7308 */ /* 0x000fe20000000800 */
[----:B------:R-:W-:Y:S02]  /*80e0*/  FMNMX.FTZ R69, R73, R70, !PT ;  /* 0x0000004649457209 */ /* 0x000fe40007810000 */
[----:B------:R-:W-:Y:S02]  /*80f0*/  ISETP.LT.OR P1, PT, R84, 0x7a, P1 ;  /* 0x0000007a5400780c */ /* 0x000fe40000f21670 */
[----:B------:R-:W-:-:S02]  /*8100*/  FSEL R79, R79, -INF , !P5 ;  /* 0xff8000004f4f7808 */ /* 0x000fc40006800000 */
[----:B------:R-:W-:Y:S01]  /*8110*/  FMNMX.FTZ R70, R74, R69, !PT ;  /* 0x000000454a467209 */ /* 0x000fe20007810000 */
[----:B------:R-:W-:Y:S01]  /*8120*/  MUFU.EX2 R29, R29 ;  /* 0x0000001d001d7308 */ /* 0x000fe20000000800 */
[----:B------:R-:W-:Y:S02]  /*8130*/  FSEL R80, R80, -INF , !P1 ;  /* 0xff80000050507808 */ /* 0x000fe40004800000 */
[----:B------:R-:W-:-:S04]  /*8140*/  FMNMX.FTZ R69, R79, R70, !PT ;  /* 0x000000464f457209 */ /* 0x000fc80007810000 */
[----:B------:R-:W-:Y:S01]  /*8150*/  FMNMX.FTZ R69, R80, R69, !PT ;  /* 0x0000004550457209 */ /* 0x000fe20007810000 */
[----:B------:R-:W-:Y:S04]  /*8160*/  MUFU.EX2 R30, R30 ;  /* 0x0000001e001e7308 */ /* 0x000fe80000000800 */
[----:B------:R-:W0:Y:S04]  /*8170*/  SHFL.BFLY PT, R70, R69, 0x2, 0x1f ;  /* 0x0c401f0045467f89 */ /* 0x000e2800000e0000 */
[----:B------:R-:W-:Y:S08]  /*8180*/  MUFU.EX2 R33, R33 ;  /* 0x0000002100217308 */ /* 0x000ff00000000800 */
[----:B------:R-:W-:Y:S08]  /*8190*/  MUFU.EX2 R34, R34 ;  /* 0x0000002200227308 */ /* 0x000ff00000000800 */
[----:B------:R-:W-:Y:S01]  /*81a0*/  MUFU.EX2 R37, R37 ;  /* 0x0000002500257308 */ /* 0x000fe20000000800 */
[----:B0-----:R-:W-:Y:S01]  /*81b0*/  FMNMX.FTZ R83, R69, R70, !PT ;  /* 0x0000004645537209 */ /* 0x001fe20007810000 */
[--C-:B------:R-:W-:Y:S01]  /*81c0*/  FFMA.FTZ R69, R71, UR11, -R57.reuse ;  /* 0x0000000b47457c23 */ /* 0x100fe20008010839 */
[--C-:B------:R-:W-:Y:S01]  /*81d0*/  FFMA.FTZ R71, R76, UR11, -R57.reuse ;  /* 0x0000000b4c477c23 */ /* 0x100fe20008010839 */
[--C-:B------:R-:W-:Y:S01]  /*81e0*/  FFMA.FTZ R70, R72, UR11, -R57.reuse ;  /* 0x0000000b48467c23 */ /* 0x100fe20008010839 */
[----:B------:R-:W-:Y:S01]  /*81f0*/  FFMA.FTZ R76, R78, UR11, -R57 ;  /* 0x0000000b4e4c7c23 */ /* 0x000fe20008010839 */
[----:B------:R-:W0:Y:S01]  /*8200*/  SHFL.BFLY PT, R84, R83, 0x1, 0x1f ;  /* 0x0c201f0053547f89 */ /* 0x000e2200000e0000 */
[----:B------:R-:W-:Y:S01]  /*8210*/  FSEL R72, R56, RZ, P6 ;  /* 0x000000ff38487208 */ /* 0x000fe20003000000 */
[----:B------:R-:W-:Y:S04]  /*8220*/  MUFU.EX2 R38, R38 ;  /* 0x0000002600267308 */ /* 0x000fe80000000800 */
[----:B------:R-:W-:-:S04]  /*8230*/  FADD.FTZ R11, -R72, R11 ;  /* 0x0000000b480b7221 */ /* 0x000fc80000010100 */
[----:B------:R-:W-:Y:S01]  /*8240*/  FMUL.FTZ R11, R11, UR11 ;  /* 0x0000000b0b0b7c20 */ /* 0x000fe20008410000 */
[----:B------:R1:W-:Y:S08]  /*8250*/  MUFU.EX2 R72, R76 ;  /* 0x0000004c00487308 */ /* 0x0003f00000000800 */
[----:B------:R-:W2:Y:S01]  /*8260*/  MUFU.EX2 R11, R11 ;  /* 0x0000000b000b7308 */ /* 0x000ea20000000800 */
[----:B0-----:R-:W-:-:S07]  /*8270*/  FMNMX.FTZ R57, R83, R84, !PT ;  /* 0x0000005453397209 */ /* 0x001fce0007810000 */
[----:B------:R-:W-:Y:S01]  /*8280*/  MUFU.EX2 R41, R41 ;  /* 0x0000002900297308 */ /* 0x000fe20000000800 */
[C---:B------:R-:W-:Y:S01]  /*8290*/  FSETP.NEU.FTZ.AND P1, PT, R57.reuse, -INF , PT ;  /* 0xff8000003900780b */ /* 0x040fe20003f3d000 */
[----:B------:R-:W-:-:S05]  /*82a0*/  FMUL.FTZ R78, R57, UR11 ;  /* 0x0000000b394e7c20 */ /* 0x000fca0008410000 */
[----:B------:R-:W-:Y:S01]  /*82b0*/  FSEL R78, R78, RZ, P1 ;  /* 0x000000ff4e4e7208 */ /* 0x000fe20000800000 */
[----:B------:R-:W-:Y:S04]  /*82c0*/  MUFU.EX2 R42, R42 ;  /* 0x0000002a002a7308 */ /* 0x000fe80000000800 */
[--C-:B------:R-:W-:Y:S01]  /*82d0*/  FFMA.FTZ R85, R15, UR11, -R78.reuse ;  /* 0x0000000b0f557c23 */ /* 0x100fe2000801084e */
[--C-:B------:R-:W-:Y:S01]  /*82e0*/  FFMA.FTZ R15, R19, UR11, -R78.reuse ;  /* 0x0000000b130f7c23 */ /* 0x100fe2000801084e */
[----:B------:R-:W-:Y:S01]  /*82f0*/  FSEL R19, R57, RZ, P1 ;  /* 0x000000ff39137208 */ /* 0x000fe20000800000 */
[--C-:B------:R-:W-:Y:S01]  /*8300*/  FFMA.FTZ R77, R77, UR11, -R78.reuse ;  /* 0x0000000b4d4d7c23 */ /* 0x100fe2000801084e */
[--C-:B------:R-:W-:Y:S01]  /*8310*/  FFMA.FTZ R20, R20, UR11, -R78.reuse ;  /* 0x0000000b14147c23 */ /* 0x100fe2000801084e */
[----:B-1----:R-:W-:Y:S01]  /*8320*/  FFMA.FTZ R76, R23, UR11, -R78 ;  /* 0x0000000b174c7c23 */ /* 0x002fe2000801084e */
[----:B------:R-:W-:Y:S01]  /*8330*/  MUFU.EX2 R85, R85 ;  /* 0x0000005500557308 */ /* 0x000fe20000000800 */
[----:B------:R-:W-:Y:S01]  /*8340*/  FADD.FTZ R19, -R19, R12 ;  /* 0x0000000c13137221 */ /* 0x000fe20000010100 */
[--C-:B------:R-:W-:Y:S01]  /*8350*/  FFMA.FTZ R84, R24, UR11, -R78.reuse ;  /* 0x0000000b18547c23 */ /* 0x100fe2000801084e */
[--C-:B------:R-:W-:Y:S01]  /*8360*/  FFMA.FTZ R83, R32, UR11, -R78.reuse ;  /* 0x0000000b20537c23 */ /* 0x100fe2000801084e */
[--C-:B------:R-:W-:Y:S01]  /*8370*/  FFMA.FTZ R32, R43, UR11, -R78.reuse ;  /* 0x0000000b2b207c23 */ /* 0x100fe2000801084e */
[----:B------:R-:W-:Y:S01]  /*8380*/  FMUL.FTZ R19, R19, UR11 ;  /* 0x0000000b13137c20 */ /* 0x000fe20008410000 */
[----:B--2---:R-:W-:Y:S01]  /*8390*/  FFMA.FTZ R43, R11, R4, R13 ;  /* 0x000000040b2b7223 */ /* 0x004fe2000001000d */
[--C-:B------:R-:W-:Y:S01]  /*83a0*/  FFMA.FTZ R23, R27, UR11, -R78.reuse ;  /* 0x0000000b1b177c23 */ /* 0x100fe2000801084e */
[----:B------:R-:W-:Y:S01]  /*83b0*/  MUFU.EX2 R77, R77 ;  /* 0x0000004d004d7308 */ /* 0x000fe20000000800 */
[--C-:B------:R-:W-:Y:S01]  /*83c0*/  FFMA.FTZ R24, R28, UR11, -R78.reuse ;  /* 0x0000000b1c187c23 */ /* 0x100fe2000801084e */
[----:B------:R-:W-:Y:S01]  /*83d0*/  FADD.FTZ R43, R14, R43 ;  /* 0x0000002b0e2b7221 */ /* 0x000fe20000010000 */
[--C-:B------:R-:W-:Y:S01]  /*83e0*/  FFMA.FTZ R28, R31, UR11, -R78.reuse ;  /* 0x0000000b1f1c7c23 */ /* 0x100fe2000801084e */
[--C-:B------:R-:W-:Y:S01]  /*83f0*/  FFMA.FTZ R31, R39, UR11, -R78.reuse ;  /* 0x0000000b271f7c23 */ /* 0x100fe2000801084e */
[--C-:B------:R-:W-:Y:S01]  /*8400*/  FFMA.FTZ R39, R47, UR11, -R78.reuse ;  /* 0x0000000b2f277c23 */ /* 0x100fe2000801084e */
[----:B------:R-:W-:Y:S01]  /*8410*/  FADD.FTZ R43, R16, R43 ;  /* 0x0000002b102b7221 */ /* 0x000fe20000010000 */
        /* <DEDUP_REMOVED lines=9> */
[----:B------:R-:W1:Y:S01]  /*84b0*/  MUFU.EX2 R15, R15 ;  /* 0x0000000f000f7308 */ /* 0x000e620000000800 */
[--C-:B------:R-:W-:Y:S01]  /*84c0*/  FFMA.FTZ R44, R61, UR11, -R78.reuse ;  /* 0x0000000b3d2c7c23 */ /* 0x100fe2000801084e */
[--C-:B------:R-:W-:Y:S01]  /*84d0*/  FFMA.FTZ R48, R81, UR11, -R78.reuse ;  /* 0x0000000b51307c23 */ /* 0x100fe2000801084e */
[----:B------:R-:W-:-:S05]  /*84e0*/  FFMA.FTZ R52, R82, UR11, -R78 ;  /* 0x0000000b52347c23 */ /* 0x000fca000801084e */
[----:B------:R-:W2:Y:S01]  /*84f0*/  MUFU.EX2 R20, R20 ;  /* 0x0000001400147308 */ /* 0x000ea20000000800 */
[----:B0-----:R-:W-:-:S04]  /*8500*/  FFMA.FTZ R4, R19, R3, R77 ;  /* 0x0000000313047223 */ /* 0x001fc8000001004d */
[----:B------:R-:W-:-:S03]  /*8510*/  FADD.FTZ R4, R85, R4 ;  /* 0x0000000455047221 */ /* 0x000fc60000010000 */
[----:B------:R-:W0:Y:S01]  /*8520*/  MUFU.EX2 R76, R76 ;  /* 0x0000004c004c7308 */ /* 0x000e220000000800 */
[----:B-1----:R-:W-:Y:S01]  /*8530*/  FADD.FTZ R3, R15, R4 ;  /* 0x000000040f037221 */ /* 0x002fe20000010000 */
[----:B------:R-:W-:Y:S01]  /*8540*/  FADD.FTZ R4, R18, R43 ;  /* 0x0000002b12047221 */ /* 0x000fe20000010000 */
[--C-:B------:R-:W-:Y:S01]  /*8550*/  FFMA.FTZ R43, R55, UR11, -R78.reuse ;  /* 0x0000000b372b7c23 */ /* 0x100fe2000801084e */
[--C-:B------:R-:W-:Y:S01]  /*8560*/  FFMA.FTZ R55, R62, UR11, -R78.reuse ;  /* 0x0000000b3e377c23 */ /* 0x100fe2000801084e */
[----:B------:R-:W-:Y:S01]  /*8570*/  FFMA.FTZ R62, R79, UR11, -R78 ;  /* 0x0000000b4f3e7c23 */ /* 0x000fe2000801084e */
[----:B------:R-:W-:Y:S02]  /*8580*/  FADD.FTZ R47, R21, R4 ;  /* 0x00000004152f7221 */ /* 0x000fe40000010000 */
[----:B------:R-:W1:Y:S01]  /*8590*/  MUFU.EX2 R84, R84 ;  /* 0x0000005400547308 */ /* 0x000e620000000800 */
[----:B--2---:R-:W-:Y:S01]  /*85a0*/  FADD.FTZ R3, R20, R3 ;  /* 0x0000000314037221 */ /* 0x004fe20000010000 */
[----:B------:R-:W-:-:S06]  /*85b0*/  FADD.FTZ R4, R22, R47 ;  /* 0x0000002f16047221 */ /* 0x000fcc0000010000 */
[----:B------:R-:W2:Y:S01]  /*85c0*/  MUFU.EX2 R23, R23 ;  /* 0x0000001700177308 */ /* 0x000ea20000000800 */
[----:B0-----:R-:W-:-:S07]  /*85d0*/  FADD.FTZ R3, R76, R3 ;  /* 0x000000034c037221 */ /* 0x001fce0000010000 */
[----:B------:R-:W0:Y:S01]  /*85e0*/  MUFU.EX2 R24, R24 ;  /* 0x0000001800187308 */ /* 0x000e220000000800 */
[----:B-1----:R-:W-:Y:S01]  /*85f0*/  FADD.FTZ R12, R84, R3 ;  /* 0x00000003540c7221 */ /* 0x002fe20000010000 */
[----:B------:R-:W-:-:S04]  /*8600*/  FADD.FTZ R3, R25, R4 ;  /* 0x0000000419037221 */ /* 0x000fc80000010000 */
[----:B------:R-:W-:Y:S02]  /*8610*/  FADD.FTZ R4, R26, R3 ;  /* 0x000000031a047221 */ /* 0x000fe40000010000 */
[----:B------:R-:W1:Y:S01]  /*8620*/  MUFU.EX2 R28, R28 ;  /* 0x0000001c001c7308 */ /* 0x000e620000000800 */
[----:B--2---:R-:W-:Y:S01]  /*8630*/  FADD.FTZ R47, R23, R12 ;  /* 0x0000000c172f7221 */ /* 0x004fe20000010000 */
[----:B------:R-:W-:-:S04]  /*8640*/  FADD.FTZ R3, R29, R4 ;  /* 0x000000041d037221 */ /* 0x000fc80000010000 */
[----:B------:R-:W-:Y:S02]  /*8650*/  FADD.FTZ R12, R30, R3 ;  /* 0x000000031e0c7221 */ /* 0x000fe40000010000 */
[----:B------:R-:W2:Y:S01]  /*8660*/  MUFU.EX2 R83, R83 ;  /* 0x0000005300537308 */ /* 0x000ea20000000800 */
[----:B0-----:R-:W-:Y:S01]  /*8670*/  FADD.FTZ R47, R24, R47 ;  /* 0x0000002f182f7221 */ /* 0x001fe20000010000 */
[----:B------:R-:W-:-:S06]  /*8680*/  FADD.FTZ R3, R33, R12 ;  /* 0x0000000c21037221 */ /* 0x000fcc0000010000 */
[----:B------:R-:W0:Y:S01]  /*8690*/  MUFU.EX2 R27, R27 ;  /* 0x0000001b001b7308 */ /* 0x000e220000000800 */
[----:B-1----:R-:W-:-:S07]  /*86a0*/  FADD.FTZ R4, R28, R47 ;  /* 0x0000002f1c047221 */ /* 0x002fce0000010000 */
[----:B------:R-:W1:Y:S01]  /*86b0*/  MUFU.EX2 R36, R36 ;  /* 0x0000002400247308 */ /* 0x000e620000000800 */
[----:B--2---:R-:W-:-:S07]  /*86c0*/  FADD.FTZ R4, R83, R4 ;  /* 0x0000000453047221 */ /* 0x004fce0000010000 */
[----:B------:R-:W2:Y:S01]  /*86d0*/  MUFU.EX2 R31, R31 ;  /* 0x0000001f001f7308 */ /* 0x000ea20000000800 */
[----:B0-----:R-:W-:Y:S01]  /*86e0*/  FADD.FTZ R47, R27, R4 ;  /* 0x000000041b2f7221 */ /* 0x001fe20000010000 */
[----:B------:R-:W-:-:S04]  /*86f0*/  FADD.FTZ R4, R34, R3 ;  /* 0x0000000322047221 */ /* 0x000fc80000010000 */
[----:B------:R-:W-:Y:S02]  /*8700*/  FADD.FTZ R3, R37, R4 ;  /* 0x0000000425037221 */ /* 0x000fe40000010000 */
[----:B------:R-:W0:Y:S01]  /*8710*/  MUFU.EX2 R35, R35 ;  /* 0x0000002300237308 */ /* 0x000e220000000800 */
[----:B-1----:R-:W-:Y:S01]  /*8720*/  FADD.FTZ R12, R36, R47 ;  /* 0x0000002f240c7221 */ /* 0x002fe20000010000 */
[----:B------:R-:W-:Y:S01]  /*8730*/  FADD.FTZ R4, R38, R3 ;  /* 0x0000000326047221 */ /* 0x000fe20000010000 */
[--C-:B------:R-:W-:Y:S01]  /*8740*/  FFMA.FTZ R47, R65, UR11, -R78.reuse ;  /* 0x0000000b412f7c23 */ /* 0x100fe2000801084e */
[----:B------:R-:W-:Y:S02]  /*8750*/  FFMA.FTZ R65, R66, UR11, -R78 ;  /* 0x0000000b42417c23 */ /* 0x000fe4000801084e */
[----:B------:R-:W-:Y:S02]  /*8760*/  FADD.FTZ R51, R41, R4 ;  /* 0x0000000429337221 */ /* 0x000fe40000010000 */
[----:B------:R-:W1:Y:S01]  /*8770*/  MUFU.EX2 R32, R32 ;  /* 0x0000002000207308 */ /* 0x000e620000000800 */
[----:B--2---:R-:W-:Y:S01]  /*8780*/  FADD.FTZ R12, R31, R12 ;  /* 0x0000000c1f0c7221 */ /* 0x004fe20000010000 */
[----:B------:R-:W-:-:S06]  /*8790*/  FADD.FTZ R4, R42, R51 ;  /* 0x000000332a047221 */ /* 0x000fcc0000010000 */
        /* <DEDUP_REMOVED lines=20> */
[----:B------:R-:W-:-:S06]  /*88e0*/  FFMA.FTZ R51, R73, UR11, -R78 ;  /* 0x0000000b49337c23 */ /* 0x000fcc000801084e */
        /* <DEDUP_REMOVED lines=9> */
[----:B--2---:R-:W-:Y:S01]  /*8980*/  FADD.FTZ R3, R58, R61 ;  /* 0x0000003d3a037221 */ /* 0x004fe20000010000 */
[----:B------:R-:W-:-:S06]  /*8990*/  FFMA.FTZ R61, R74, UR11, -R78 ;  /* 0x0000000b4a3d7c23 */ /* 0x000fcc000801084e */
        /* <DEDUP_REMOVED lines=34> */
[----:B-1----:R-:W-:-:S04]  /*8bc0*/  FADD.FTZ R79, R71, R4 ;  /* 0x00000004474f7221 */ /* 0x002fc80000010000 */
[----:B------:R-:W-:Y:S01]  /*8bd0*/  FADD.FTZ R4, R72, R79 ;  /* 0x0000004f48047221 */ /* 0x000fe20000010000 */
[----:B--2---:R-:W-:-:S04]  /*8be0*/  FADD.FTZ R12, R62, R3 ;  /* 0x000000033e0c7221 */ /* 0x004fc80000010000 */
[----:B0-----:R-:W-:Y:S01]  /*8bf0*/  FADD.FTZ R3, R73, R12 ;  /* 0x0000000c49037221 */ /* 0x001fe20000010000 */
[----:B------:R-:W-:Y:S06]  /*8c00*/  @!P0 BRA `(.L_x_886) ;  /* 0x0000000000048947 */ /* 0x000fec0003800000 */
[----:B------:R-:W-:Y:S01]  /*8c10*/  BPT.TRAP 0x1 ;  /* 0x000000040000795c */ /* 0x000fe20000300000 */
.L_x_886:
[----:B------:R-:W0:Y:S01]  /*8c20*/  S2UR UR10, SR_CgaCtaId ;  /* 0x00000000000a79c3 */ /* 0x000e220000008800 */
[----:B------:R-:W-:Y:S01]  /*8c30*/  ULEA UR6, UR6, UR38, 0x3 ;  /* 0x0000002606067291 */ /* 0x000fe2000f8e183f */
[----:B------:R-:W-:Y:S01]  /*8c40*/  F2FP.BF16.F32.PACK_AB R12, R14, R13 ;  /* 0x0000000d0e0c723e */ /* 0x000fe200000010ff */
[----:B------:R-:W-:Y:S01]  /*8c50*/  UMOV UR41, UR5 ;  /* 0x0000000500297c82 */ /* 0x000fe20008000000 */
[----:B------:R-:W-:Y:S01]  /*8c60*/  F2FP.BF16.F32.PACK_AB R13, R85, R77 ;  /* 0x0000004d550d723e */ /* 0x000fe200000010ff */
[----:B------:R-:W-:Y:S01]  /*8c70*/  UIADD3 UR6, UR6, 0x2d860, URZ ;  /* 0x0002d86006067890 */ /* 0x000fe2000fffe03f */
[----:B------:R-:W-:Y:S01]  /*8c80*/  F2FP.BF16.F32.PACK_AB R14, R18, R16 ;  /* 0x00000010120e723e */ /* 0x000fe200000010ff */
[----:B------:R-:W-:Y:S01]  /*8c90*/  FMUL.FTZ R88, R88, R11 ;  /* 0x0000000b58587220 */ /* 0x000fe20000410000 */
[----:B------:R-:W-:Y:S01]  /*8ca0*/  F2FP.BF16.F32.PACK_AB R15, R20, R15 ;  /* 0x0000000f140f723e */ /* 0x000fe200000010ff */
[----:B------:R-:W-:Y:S01]  /*8cb0*/  FMUL.FTZ R89, R89, R11 ;  /* 0x0000000b59597220 */ /* 0x000fe20000410000 */
[----:B------:R-:W-:Y:S01]  /*8cc0*/  F2FP.BF16.F32.PACK_AB R20, R22, R21 ;  /* 0x000000151614723e */ /* 0x000fe200000010ff */
[----:B------:R-:W-:Y:S01]  /*8cd0*/  FMUL.FTZ R92, R92, R11 ;  /* 0x0000000b5c5c7220 */ /* 0x000fe20000410000 */
[----:B------:R-:W-:Y:S01]  /*8ce0*/  F2FP.BF16.F32.PACK_AB R23, R24, R23 ;  /* 0x000000171817723e */ /* 0x000fe200000010ff */
[-C--:B------:R-:W-:Y:S01]  /*8cf0*/  FMUL.FTZ R93, R93, R11.reuse ;  /* 0x0000000b5d5d7220 */ /* 0x080fe20000410000 */
        /* <DEDUP_REMOVED lines=10> */
[----:B0-----:R-:W-:Y:S01]  /*8da0*/  UPRMT UR6, UR10, 0x654, UR6 ;  /* 0x000006540a067896 */ /* 0x001fe20008000006 */
[----:B------:R-:W-:Y:S01]  /*8db0*/  F2FP.BF16.F32.PACK_AB R27, R36, R27 ;  /* 0x0000001b241b723e */ /* 0x000fe200000010ff */
[----:B------:R-:W-:Y:S01]  /*8dc0*/  FMUL.FTZ R105, R105, R11 ;  /* 0x0000000b69697220 */ /* 0x000fe20000410000 */
[----:B------:R-:W-:Y:S01]  /*8dd0*/  F2FP.BF16.F32.PACK_AB R29, R35, R31 ;  /* 0x0000001f231d723e */ /* 0x000fe200000010ff */
[----:B------:R-:W-:Y:S01]  /*8de0*/  FMUL.FTZ R108, R108, R11 ;  /* 0x0000000b6c6c7220 */ /* 0x000fe20000410000 */
[----:B------:R-:W-:Y:S01]  /*8df0*/  F2FP.BF16.F32.PACK_AB R28, R38, R37 ;  /* 0x00000025261c723e */ /* 0x000fe200000010ff */
[----:B------:R-:W-:Y:S01]  /*8e00*/  FMUL.FTZ R109, R109, R11 ;  /* 0x0000000b6d6d7220 */ /* 0x000fe20000410000 */
[----:B------:R-:W-:Y:S01]  /*8e10*/  F2FP.BF16.F32.PACK_AB R30, R42, R41 ;  /* 0x000000292a1e723e */ /* 0x000fe200000010ff */
[----:B------:R-:W-:Y:S01]  /*8e20*/  FMUL.FTZ R112, R112, R11 ;  /* 0x0000000b70707220 */ /* 0x000fe20000410000 */
[----:B------:R-:W-:Y:S01]  /*8e30*/  SYNCS.ARRIVE.TRANS64.RED.A1T0 RZ, [UR6], RZ ;  /* 0x000000ffffff79a7 */ /* 0x000fe20008100406 */
[----:B------:R-:W-:Y:S01]  /*8e40*/  F2FP.BF16.F32.PACK_AB R31, R136, R32 ;  /* 0x00000020881f723e */ /* 0x000fe200000010ff */
[----:B------:R0:W-:Y:S01]  /*8e50*/  STSM.16.M88.4 [R0+0x21800], R12 ;  /* 0x0218000c00007844 */ /* 0x0001e20000000200 */
[----:B------:R-:W-:Y:S01]  /*8e60*/  F2FP.BF16.F32.PACK_AB R32, R46, R45 ;  /* 0x0000002d2e20723e */ /* 0x000fe200000010ff */
[----:B------:R-:W-:Y:S01]  /*8e70*/  UMOV UR6, UR4 ;  /* 0x0000000400067c82 */ /* 0x000fe20008000000 */
[----:B------:R-:W-:Y:S01]  /*8e80*/  F2FP.BF16.F32.PACK_AB R33, R87, R39 ;  /* 0x000000275721723e */ /* 0x000fe200000010ff */
[----:B------:R1:W-:Y:S01]  /*8e90*/  STSM.16.M88.4 [R6], R20 ;  /* 0x0000001406007844 */ /* 0x0003e20000000200 */
[----:B------:R-:W-:Y:S01]  /*8ea0*/  F2FP.BF16.F32.PACK_AB R34, R50, R49 ;  /* 0x000000313222723e */ /* 0x000fe200000010ff */
[----:B------:R-:W-:Y:S01]  /*8eb0*/  FMUL.FTZ R113, R113, R11 ;  /* 0x0000000b71717220 */ /* 0x000fe20000410000 */
[----:B------:R-:W-:Y:S01]  /*8ec0*/  F2FP.BF16.F32.PACK_AB R35, R86, R40 ;  /* 0x000000285623723e */ /* 0x000fe200000010ff */
[----:B------:R-:W-:Y:S01]  /*8ed0*/  STSM.16.M88.4 [R7], R24 ;  /* 0x0000001807007844 */ /* 0x000fe20000000200 */
[----:B------:R-:W-:Y:S01]  /*8ee0*/  F2FP.BF16.F32.PACK_AB R66, R68, R67 ;  /* 0x000000434442723e */ /* 0x000fe200000010ff */
[----:B------:R-:W-:Y:S01]  /*8ef0*/  FMUL.FTZ R116, R116, R11 ;  /* 0x0000000b74747220 */ /* 0x000fe20000410000 */
[----:B------:R-:W-:Y:S01]  /*8f00*/  F2FP.BF16.F32.PACK_AB R64, R64, R63 ;  /* 0x0000003f4040723e */ /* 0x000fe200000010ff */
[----:B------:R-:W-:Y:S01]  /*8f10*/  STSM.16.M88.4 [R5], R28 ;  /* 0x0000001c05007844 */ /* 0x000fe20000000200 */
[----:B------:R-:W-:Y:S01]  /*8f20*/  F2FP.BF16.F32.PACK_AB R65, R65, R47 ;  /* 0x0000002f4141723e */ /* 0x000fe200000010ff */
[----:B------:R-:W-:Y:S01]  /*8f30*/  FMUL.FTZ R117, R117, R11 ;  /* 0x0000000b75757220 */ /* 0x000fe20000410000 */
[----:B------:R-:W-:Y:S01]  /*8f40*/  F2FP.BF16.F32.PACK_AB R67, R52, R48 ;  /* 0x000000303443723e */ /* 0x000fe200000010ff */
[----:B------:R-:W-:Y:S01]  /*8f50*/  STSM.16.M88.4 [R0+0x27800], R32 ;  /* 0x0278002000007844 */ /* 0x000fe20000000200 */
[----:B0-----:R-:W-:Y:S01]  /*8f60*/  F2FP.BF16.F32.PACK_AB R12, R54, R53 ;  /* 0x00000035360c723e */ /* 0x001fe200000010ff */
[----:B------:R-:W-:Y:S01]  /*8f70*/  FMUL.FTZ R120, R120, R11 ;  /* 0x0000000b78787220 */ /* 0x000fe20000410000 */
[----:B------:R-:W-:Y:S01]  /*8f80*/  F2FP.BF16.F32.PACK_AB R13, R58, R43 ;  /* 0x0000002b3a0d723e */ /* 0x000fe200000010ff */
[----:B------:R-:W-:Y:S01]  /*8f90*/  FMUL.FTZ R121, R121, R11 ;  /* 0x0000000b79797220 */ /* 0x000fe20000410000 */
[----:B------:R-:W-:Y:S01]  /*8fa0*/  F2FP.BF16.F32.PACK_AB R14, R60, R59 ;  /* 0x0000003b3c0e723e */ /* 0x000fe200000010ff */
[-C--:B------:R-:W-:Y:S01]  /*8fb0*/  FMUL.FTZ R124, R124, R11.reuse ;  /* 0x0000000b7c7c7220 */ /* 0x080fe20000410000 */
[----:B------:R-:W-:Y:S01]  /*8fc0*/  F2FP.BF16.F32.PACK_AB R15, R55, R44 ;  /* 0x0000002c370f723e */ /* 0x000fe200000010ff */
[----:B------:R-:W-:Y:S01]  /*8fd0*/  FMUL.FTZ R125, R125, R11 ;  /* 0x0000000b7d7d7220 */ /* 0x000fe20000410000 */
[----:B-1----:R-:W-:Y:S01]  /*8fe0*/  F2FP.BF16.F32.PACK_AB R20, R70, R69 ;  /* 0x000000454614723e */ /* 0x002fe200000010ff */
[----:B------:R-:W-:Y:S01]  /*8ff0*/  FMUL.FTZ R128, R128, R11 ;  /* 0x0000000b80807220 */ /* 0x000fe20000410000 */
[----:B------:R-:W-:Y:S01]  /*9000*/  F2FP.BF16.F32.PACK_AB R21, R61, R51 ;  /* 0x000000333d15723e */ /* 0x000fe200000010ff */
[----:B------:R0:W-:Y:S01]  /*9010*/  STSM.16.M88.4 [R6+0x6000], R12 ;  /* 0x0060000c06007844 */ /* 0x0001e20000000200 */
[----:B------:R-:W-:Y:S01]  /*9020*/  F2FP.BF16.F32.PACK_AB R22, R72, R71 ;  /* 0x000000474816723e */ /* 0x000fe200000010ff */
[-C--:B------:R-:W-:Y:S01]  /*9030*/  FMUL.FTZ R129, R129, R11.reuse ;  /* 0x0000000b81817220 */ /* 0x080fe20000410000 */
[----:B------:R-:W-:Y:S01]  /*9040*/  F2FP.BF16.F32.PACK_AB R23, R73, R62 ;  /* 0x0000003e4917723e */ /* 0x000fe200000010ff */
[----:B------:R2:W-:Y:S01]  /*9050*/  STSM.16.M88.4 [R7+0x6000], R64 ;  /* 0x0060004007007844 */ /* 0x0005e20000000200 */
[----:B------:R-:W-:Y:S01]  /*9060*/  ISETP.GT.AND P1, PT, R10, UR32, PT ;  /* 0x000000200a007c0c */ /* 0x000fe2000bf24270 */
[-C--:B------:R-:W-:Y:S01]  /*9070*/  FMUL.FTZ R132, R132, R11.reuse ;  /* 0x0000000b84847220 */ /* 0x080fe20000410000 */
[----:B------:R-:W-:Y:S01]  /*9080*/  FMUL.FTZ R133, R133, R11 ;  /* 0x0000000b85857220 */ /* 0x000fe20000410000 */
        /* <DEDUP_REMOVED lines=32> */
[----:B0-----:R-:W-:Y:S02]  /*9290*/  IMAD.MOV.U32 R12, RZ, RZ, R57 ;  /* 0x000000ffff0c7224 */ /* 0x001fe400078e0039 */
[----:B------:R-:W-:Y:S01]  /*92a0*/  IMAD.MOV.U32 R11, RZ, RZ, R56 ;  /* 0x000000ffff0b7224 */ /* 0x000fe200078e0038 */
[----:B-1----:R-:W-:Y:S01]  /*92b0*/  NOP ;  /* 0x0000000000007918 */ /* 0x002fe20000000000 */
[----:B--2---:R-:W-:Y:S05]  /*92c0*/  @P1 BRA `(.L_x_887) ;  /* 0xffffffc400701947 */ /* 0x004fea000383ffff */
.L_x_868:
[----:B------:R-:W-:Y:S01]  /*92d0*/  R2UR UR6, R142 ;  /* 0x000000008e0672ca */ /* 0x000fe200000e0000 */
[----:B------:R-:W-:Y:S01]  /*92e0*/  UISETP.NE.AND UP0, UPT, UR60, URZ, UPT ;  /* 0x0000003f3c00728c */ /* 0x000fe2000bf05270 */
[----:B-1----:R-:W-:Y:S01]  /*92f0*/  IADD3 R12, -R75, 0x1, RZ ;  /* 0x000000014b0c7810 */ /* 0x002fe20007ffe1ff */
[----:B------:R-:W-:-:S04]  /*9300*/  UMOV UR10, 0xc0 ;  /* 0x000000c0000a7882 */ /* 0x000fc80000000000 */
[----:B------:R-:W-:Y:S01]  /*9310*/  IMAD R12, R17, UR35, R12 ;  /* 0x00000023110c7c24 */ /* 0x000fe2000f8e020c */
[----:B------:R-:W-:-:S04]  /*9320*/  PLOP3.LUT P1, PT, PT, PT, UP0, 0x40, 0x0 ;  /* 0x000000000000781c */ /* 0x000fc80003f2e808 */
[----:B------:R-:W-:Y:S01]  /*9330*/  R2UR UR14, R12 ;  /* 0x000000000c0e72ca */ /* 0x000fe200000e0000 */
[----:B------:R-:W-:Y:S01]  /*9340*/  UISETP.NE.AND UP1, UPT, UR6, URZ, UPT ;  /* 0x0000003f0600728c */ /* 0x000fe2000bf25270 */
[----:B------:R-:W0:Y:S10]  /*9350*/  S2UR UR6, SR_CTAID.X ;  /* 0x00000000000679c3 */ /* 0x000e340000002500 */
[----:B------:R-:W-:Y:S01]  /*9360*/  @UP1 ULDC UR15, c[0x0][0x450] ;  /* 0x00011400000f1ab9 */ /* 0x000fe20000000800 */
[----:B0-----:R-:W-:-:S03]  /*9370*/  UIMAD UR10, UR6, UR10, 0xbf ;  /* 0x000000bf060a74a4 */ /* 0x001fc6000f8e020a */
[----:B------:R-:W-:Y:S02]  /*9380*/  @UP1 ULDC UR6, c[0x0][0x44c] ;  /* 0x0001130000061ab9 */ /* 0x000fe40000000800 */
[----:B------:R-:W-:-:S04]  /*9390*/  UIMAD.WIDE.U32 UR6, UR10, UR6, URZ ;  /* 0x000000060a0672a5 */ /* 0x000fc8000f8e003f */
[----:B------:R-:W-:-:S04]  /*93a0*/  @UP1 USHF.R.U32.HI UR10, URZ, UR15, UR7 ;  /* 0x0000000f3f0a1299 */ /* 0x000fc80008011607 */
[----:B------:R-:W-:-:S03]  /*93b0*/  UIADD3 UR10, UR14, UR10, URZ ;  /* 0x0000000a0e0a7290 */ /* 0x000fc6000fffe03f */
[----:B------:R-:W-:Y:S02]  /*93c0*/  ULDC UR14, c[0x0][0x9dc] ;  /* 0x00027700000e7ab9 */ /* 0x000fe40000000800 */
[----:B------:R-:W-:Y:S01]  /*93d0*/  UIADD3 UR14, UR10, -UR14, URZ ;  /* 0x8000000e0a0e7290 */ /* 0x000fe2000fffe03f */
[----:B------:R-:W-:Y:S11]  /*93e0*/  @P1 BRA `(.L_x_888) ;  /* 0x00000000004c1947 */ /* 0x000ff60003800000 */
[----:B------:R-:W-:-:S06]  /*93f0*/  UISETP.GT.AND UP0, UPT, UR10, -0x1, UPT ;  /* 0xffffffff0a00788c */ /* 0x000fcc000bf04270 */
[----:B------:R-:W-:-:S13]  /*9400*/  PLOP3.LUT P1, PT, PT, PT, UP0, 0x80, 0x0 ;  /* 0x000000000000781c */ /* 0x000fda0003f2f008 */
[----:B------:R-:W-:Y:S05]  /*9410*/  @P1 BRA `(.L_x_889) ;  /* 0x0000000000201947 */ /* 0x000fea0003800000 */
[----:B------:R-:W-:Y:S01]  /*9420*/  ULDC UR15, c[0x0][0x9e4] ;  /* 0x00027900000f7ab9 */ /* 0x000fe20000000800 */
[----:B------:R-:W-:Y:S02]  /*9430*/  ULOP3.LUT UR10, URZ, UR10, URZ, 0x33, !UPT ;  /* 0x0000000a3f0a7292 */ /* 0x000fe4000f8e333f */
[----:B------:R-:W-:-:S11]  /*9440*/  UISETP.NE.AND UP0, UPT, UR15, 0x1, UPT ;  /* 0x000000010f00788c */ /* 0x000fd6000bf05270 */
[----:B------:R-:W-:Y:S02]  /*9450*/  @UP0 ULDC.64 UR18, c[0x0][0x9e8] ;  /* 0x00027a0000120ab9 */ /* 0x000fe40000000a00 */
[----:B------:R-:W-:-:S04]  /*9460*/  UIMAD.WIDE.U32 UR6, UR10, UR18, URZ ;  /* 0x000000120a0672a5 */ /* 0x000fc8000f8e003f */
[----:B------:R-:W-:-:S04]  /*9470*/  @UP0 USHF.R.U32.HI UR10, URZ, UR19, UR7 ;  /* 0x000000133f0a0299 */ /* 0x000fc80008011607 */
[----:B------:R-:W-:Y:S01]  /*9480*/  ULOP3.LUT UR10, URZ, UR10, URZ, 0x33, !UPT ;  /* 0x0000000a3f0a7292 */ /* 0x000fe2000f8e333f */
[----:B------:R-:W-:Y:S11]  /*9490*/  BRA `(.L_x_890) ;  /* 0x0000000000147947 */ /* 0x000ff60003800000 */
.L_x_889:
[----:B------:R-:W-:Y:S02]  /*94a0*/  ULDC UR15, c[0x0][0x9e4] ;  /* 0x00027900000f7ab9 */ /* 0x000fe40000000800 */
[----:B------:R-:W-:-:S11]  /*94b0*/  UISETP.NE.AND UP0, UPT, UR15, 0x1, UPT ;  /* 0x000000010f00788c */ /* 0x000fd6000bf05270 */
[----:B------:R-:W-:Y:S02]  /*94c0*/  @UP0 ULDC.64 UR18, c[0x0][0x9e8] ;  /* 0x00027a0000120ab9 */ /* 0x000fe40000000a00 */
[----:B------:R-:W-:-:S04]  /*94d0*/  UIMAD.WIDE.U32 UR6, UR10, UR18, URZ ;  /* 0x000000120a0672a5 */ /* 0x000fc8000f8e003f */
[----:B------:R-:W-:-:S12]  /*94e0*/  @UP0 USHF.R.U32.HI UR10, URZ, UR19, UR7 ;  /* 0x000000133f0a0299 */ /* 0x000fd80008011607 */
.L_x_890:
[----:B------:R-:W-:-:S04]  /*94f0*/  UIMAD UR10, UR10, UR15, URZ ;  /* 0x0000000f0a0a72a4 */ /* 0x000fc8000f8e023f */
[----:B------:R-:W-:-:S04]  /*9500*/  UISETP.LT.AND UP0, UPT, UR14, UR10, UPT ;  /* 0x0000000a0e00728c */ /* 0x000fc8000bf01270 */
[----:B------:R-:W-:-:S12]  /*9510*/  USEL UR14, UR14, UR10, !UP0 ;  /* 0x0000000a0e0e7287 */ /* 0x000fd8000c000000 */
.L_x_888:
[----:B------:R-:W-:Y:S01]  /*9520*/  UIADD3 UR14, UR14, 0x7f, URZ ;  /* 0x0000007f0e0e7890 */ /* 0x000fe2000fffe03f */
[----:B------:R-:W-:-:S03]  /*9530*/  R2UR UR7, R145 ;  /* 0x00000000910772ca */ /* 0x000fc600000e0000 */
[----:B------:R-:W-:-:S04]  /*9540*/  USHF.R.S32.HI UR6, URZ, 0x1f, UR14 ;  /* 0x0000001f3f067899 */ /* 0x000fc8000801140e */
[----:B------:R-:W-:-:S04]  /*9550*/  ULEA.HI UR6, UR6, UR14, URZ, 0x7 ;  /* 0x0000000e06067291 */ /* 0x000fc8000f8f383f */
[----:B------:R-:W-:-:S04]  /*9560*/  USHF.R.S32.HI UR6, URZ, 0x7, UR6 ;  /* 0x000000073f067899 */ /* 0x000fc80008011406 */
[----:B------:R-:W-:-:S04]  /*9570*/  UISETP.LT.AND UP0, UPT, UR7, UR6, UPT ;  /* 0x000000060700728c */ /* 0x000fc8000bf01270 */
[----:B------:R-:W-:-:S06]  /*9580*/  USEL UR6, UR7, UR6, !UP0 ;  /* 0x0000000607067287 */ /* 0x000fcc000c000000 */
[----:B------:R-:W-:-:S13]  /*9590*/  ISETP.GE.AND P1, PT, R10, UR6, PT ;  /* 0x000000060a007c0c */ /* 0x000fda000bf26270 */
[----:B------:R-:W-:Y:S05]  /*95a0*/  @!P1 BRA `(.L_x_891) ;  /* 0x0000002800649947 */ /* 0x000fea0003800000 */
[----:B------:R-:W-:Y:S01]  /*95b0*/  IMAD.MOV.U32 R12, RZ, RZ, R57 ;  /* 0x000000ffff0c7224 */ /* 0x000fe200078e0039 */
[----:B------:R-:W-:Y:S01]  /*95c0*/  UMOV UR32, UR5 ;  /* 0x0000000500207c82 */ /* 0x000fe20008000000 */
[----:B------:R-:W-:Y:S01]  /*95d0*/  IMAD.MOV.U32 R11, RZ, RZ, R56 ;  /* 0x000000ffff0b7224 */ /* 0x000fe200078e0038 */
[----:B------:R-:W-:Y:S01]  /*95e0*/  UMOV UR7, UR4 ;  /* 0x0000000400077c82 */ /* 0x000fe20008000000 */
[----:B------:R-:W-:Y:S01]  /*95f0*/  ULDC UR10, c[0x0][0x9d8] ;  /* 0x00027600000a7ab9 */ /* 0x000fe20000000800 */
[----:B------:R-:W-:-:S05]  /*9600*/  ULDC UR11, c[0x0][0x988] ;  /* 0x00026200000b7ab9 */ /* 0x000fca0000000800 */
.L_x_902:
        /* <DEDUP_REMOVED lines=8> */
.L_x_893:
        /* <DEDUP_REMOVED lines=9> */
.L_x_894:
[----:B-1----:R-:W-:Y:S05]  /*9720*/  @P1 BRA `(.L_x_892) ;  /* 0x0000000000081947 */ /* 0x002fea0003800000 */
[----:B------:R-:W1:Y:S02]  /*9730*/  SYNCS.PHASECHK.TRANS64.TRYWAIT P1, [UR4+0x2d830], R13 ;  /* 0x02d8300dff0075a7 */ /* 0x000e640008020144 */
[----:B-1----:R-:W-:Y:S05]  /*9740*/  @!P1 BRA `(.L_x_895) ;  /* 0x000000c000e09947 */ /* 0x002fea0003800000 */
.L_x_892:
        /* <DEDUP_REMOVED lines=11> */
[----:B------:R-:W-:-:S04]  /*9800*/  UIMAD UR26, UR4, 0x600, UR39 ;  /* 0x00000600041a78a4 */ /* 0x000fc8000f8e0227 */
[----:B------:R-:W-:Y:S02]  /*9810*/  UIADD3 UR14, UR26, 0x200, URZ ;  /* 0x000002001a0e7890 */ /* 0x000fe4000fffe03f */
[----:B------:R-:W-:Y:S02]  /*9820*/  UIADD3 UR18, UR26, 0x202, URZ ;  /* 0x000002021a127890 */ /* 0x000fe4000fffe03f */
[----:B------:R-:W-:Y:S01]  /*9830*/  UMOV UR30, UR26 ;  /* 0x0000001a001e7c82 */ /* 0x000fe20008000000 */
[----:B------:R-:W-:Y:S01]  /*9840*/  UIADD3 UR22, UR26, 0x400, URZ ;  /* 0x000004001a167890 */ /* 0x000fe2000fffe03f */
[----:B-1----:R-:W-:-:S05]  /*9850*/  SHF.R.U32.HI R14, RZ, 0x7, R14 ;  /* 0x00000007ff0e7819 */ /* 0x002fca000001160e */
[----:B0-----:R-:W-:-:S05]  /*9860*/  VIADD R13, R14, 0x8 ;  /* 0x000000080e0d7836 */ /* 0x001fca0000000000 */
[----:B------:R0:W-:Y:S06]  /*9870*/  BAR.SYNC.DEFER_BLOCKING R13, 0x100 ;  /* 0x0004000d0000751d */ /* 0x0001ec0000010000 */
[----:B------:R-:W-:-:S06]  /*9880*/  WARPGROUP.ARRIVE ;  /* 0x00000000000079c5 */ /* 0x000fcc0000000000 */
[----:B------:R-:W-:Y:S01]  /*9890*/  HGMMA.64x128x16.F32.BF16 R24, gdesc[UR28], RZ, !UPT, gsb0 ;  /* 0x01e000001c1879f0 */ /* 0x000fe2000c0018ff */
[----:B------:R-:W-:Y:S01]  /*98a0*/  UIADD3 UR30, UR26, 0x2, URZ ;  /* 0x000000021a1e7890 */ /* 0x000fe2000fffe03f */
[----:B------:R-:W-:Y:S01]  /*98b0*/  UMOV UR28, UR8 ;  /* 0x00000008001c7c82 */ /* 0x000fe20008000000 */
[----:B------:R-:W-:Y:S01]  /*98c0*/  UMOV UR29, UR9 ;  /* 0x00000009001d7c82 */ /* 0x000fe20008000000 */
[----:B------:R-:W-:Y:S01]  /*98d0*/  UMOV UR31, 0x80000020 ;  /* 0x80000020001f7882 */ /* 0x000fe20000000000 */
[----:B------:R-:W-:Y:S01]  /*98e0*/  UIADD3 UR26, UR26, 0x402, URZ ;  /* 0x000004021a1a7890 */ /* 0x000fe2000fffe03f */
        /* <DEDUP_REMOVED lines=19> */
.L_x_897:
[----:B------:R-:W-:Y:S01]  /*9a20*/  ULEA UR14, UR7, UR38, 0x3 ;  /* 0x00000026070e7291 */ /* 0x000fe2000f8e183f */
[----:B------:R-:W-:-:S05]  /*9a30*/  IMAD.U32 R13, RZ, RZ, UR32 ;  /* 0x00000020ff0d7e24 */ /* 0x000fca000f8e00ff */
[----:B------:R-:W-:-:S04]  /*9a40*/  SHF.L.U32 R13, R13, 0x1f, RZ ;  /* 0x0000001f0d0d7819 */ /* 0x000fc800000006ff */
[----:B------:R0:W1:Y:S01]  /*9a50*/  SYNCS.PHASECHK.TRANS64.TRYWAIT P1, [UR14+0x2d850], R13 ;  /* 0x02d8500dff0075a7 */ /* 0x000062000802014e */
[----:B------:R-:W-:Y:S05]  /*9a60*/  @!P0 BRA `(.L_x_898) ;  /* 0x0000000000048947 */ /* 0x000fea0003800000 */
[----:B------:R-:W-:Y:S01]  /*9a70*/  BPT.TRAP 0x1 ;  /* 0x000000040000795c */ /* 0x000fe20000300000 */
.L_x_898:
[----:B-1----:R-:W-:Y:S05]  /*9a80*/  @P1 BRA `(.L_x_896) ;  /* 0x0000000000081947 */ /* 0x002fea0003800000 */
[----:B------:R-:W1:Y:S02]  /*9a90*/  SYNCS.PHASECHK.TRANS64.TRYWAIT P1, [UR14+0x2d850], R13 ;  /* 0x02d8500dff0075a7 */ /* 0x000e64000802014e */
[----:B-1----:R-:W-:Y:S05]  /*9aa0*/  @!P1 BRA `(.L_x_899) ;  /* 0x000000c000209947 */ /* 0x002fea0003800000 */
.L_x_896:
        /* <DEDUP_REMOVED lines=71> */
.L_x_900:
        /* <DEDUP_REMOVED lines=66> */
[----:B------:R-:W2:Y:S01]  /*a340*/  S2UR UR15, SR_CgaCtaId ;  /* 0x00000000000f79c3 */ /* 0x000ea20000008800 */
[----:B------:R-:W-:-:S03]  /*a350*/  ULEA UR14, UR4, UR38, 0x3 ;  /* 0x00000026040e7291 */ /* 0x000fc6000f8e183f */
[----:B------:R-:W3:Y:S01]  /*a360*/  MUFU.TANH R22, R22 ;  /* 0x0000001600167308 */ /* 0x000ee20000002400 */
[----:B0-----:R-:W-:Y:S01]  /*a370*/  FMNMX.FTZ R57, R19, R56, !PT ;  /* 0x0000003813397209 */ /* 0x001fe20007810000 */
[----:B------:R-:W-:-:S06]  /*a380*/  UIADD3 UR14, UR14, 0x2d840, URZ ;  /* 0x0002d8400e0e7890 */ /* 0x000fcc000fffe03f */
[----:B------:R-:W0:Y:S01]  /*a390*/  MUFU.TANH R24, R24 ;  /* 0x0000001800187308 */ /* 0x000e220000002400 */
[----:B-1----:R-:W-:Y:S01]  /*a3a0*/  FMNMX.FTZ R69, R21, R68, !PT ;  /* 0x0000004415457209 */ /* 0x002fe20007810000 */
[----:B------:R-:W-:-:S06]  /*a3b0*/  FMUL.FTZ R68, R76, UR10 ;  /* 0x0000000a4c447c20 */ /* 0x000fcc0008410000 */
[----:B------:R-:W1:Y:S01]  /*a3c0*/  MUFU.TANH R23, R23 ;  /* 0x0000001700177308 */ /* 0x000e620000002400 */
[----:B---3--:R-:W-:Y:S01]  /*a3d0*/  FMNMX.FTZ R56, R22, R57, !PT ;  /* 0x0000003916387209 */ /* 0x008fe20007810000 */
[----:B--2---:R-:W-:-:S06]  /*a3e0*/  UPRMT UR14, UR15, 0x654, UR14 ;  /* 0x000006540f0e7896 */ /* 0x004fcc000800000e */
[----:B------:R-:W2:Y:S01]  /*a3f0*/  MUFU.TANH R25, R25 ;  /* 0x0000001900197308 */ /* 0x000ea20000002400 */
[----:B0-----:R-:W-:Y:S01]  /*a400*/  FMNMX.FTZ R70, R24, R69, !PT ;  /* 0x0000004518467209 */ /* 0x001fe20007810000 */
[----:B------:R-:W-:Y:S01]  /*a410*/  FMUL.FTZ R69, R77, UR10 ;  /* 0x0000000a4d457c20 */ /* 0x000fe20008410000 */
[----:B------:R-:W-:Y:S05]  /*a420*/  SYNCS.ARRIVE.TRANS64.RED.A1T0 RZ, [UR14], RZ ;  /* 0x000000ffffff79a7 */ /* 0x000fea000810040e */
        /* <DEDUP_REMOVED lines=114> */
[----:B--2---:R-:W-:-:S05]  /*ab50*/  FMNMX.FTZ R81, R77, R56, !PT ;  /* 0x000000384d517209 */ /* 0x004fca0007810000 */
[----:B------:R-:W1:Y:S01]  /*ab60*/  SHFL.BFLY PT, R56, R81, 0x2, 0x1f ;  /* 0x0c401f0051387f89 */ /* 0x000e6200000e0000 */
[----:B0-----:R-:W-:-:S05]  /*ab70*/  FMNMX.FTZ R80, R79, R80, !PT ;  /* 0x000000504f507209 */ /* 0x001fca0007810000 */
[----:B------:R-:W0:Y:S01]  /*ab80*/  SHFL.BFLY PT, R57, R80, 0x2, 0x1f ;  /* 0x0c401f0050397f89 */ /* 0x000e2200000e0000 */
[----:B-1----:R-:W-:Y:S02]  /*ab90*/  FMNMX.FTZ R82, R81, R56, !PT ;  /* 0x0000003851527209 */ /* 0x002fe40007810000 */
[----:B0-----:R-:W-:-:S03]  /*aba0*/  FMNMX.FTZ R83, R80, R57, !PT ;  /* 0x0000003950537209 */ /* 0x001fc60007810000 */
[----:B------:R-:W0:Y:S04]  /*abb0*/  SHFL.BFLY PT, R57, R82, 0x1, 0x1f ;  /* 0x0c201f0052397f89 */ /* 0x000e2800000e0000 */
[----:B------:R-:W1:Y:S01]  /*abc0*/  SHFL.BFLY PT, R84, R83, 0x1, 0x1f ;  /* 0x0c201f0053547f89 */ /* 0x000e6200000e0000 */
[----:B0-----:R-:W-:Y:S02]  /*abd0*/  FMNMX.FTZ R56, R82, R57, !PT ;  /* 0x0000003952387209 */ /* 0x001fe40007810000 */
[----:B-1----:R-:W-:-:S03]  /*abe0*/  FMNMX.FTZ R57, R83, R84, !PT ;  /* 0x0000005453397209 */ /* 0x002fc60007810000 */
[C---:B------:R-:W-:Y:S01]  /*abf0*/  FADD.FTZ R11, -R56.reuse, R11 ;  /* 0x0000000b380b7221 */ /* 0x040fe20000010100 */
[----:B------:R-:W-:-:S03]  /*ac00*/  FMUL.FTZ R80, R56, UR11 ;  /* 0x0000000b38507c20 */ /* 0x000fc60008410000 */
[----:B------:R-:W-:Y:S01]  /*ac10*/  FMUL.FTZ R84, R11, UR11 ;  /* 0x0000000b0b547c20 */ /* 0x000fe20008410000 */
[----:B------:R-:W-:Y:S01]  /*ac20*/  FFMA.FTZ R81, R38, UR11, -R80 ;  /* 0x0000000b26517c23 */ /* 0x000fe20008010850 */
[C---:B------:R-:W-:Y:S01]  /*ac30*/  FADD.FTZ R11, -R57.reuse, R12 ;  /* 0x0000000c390b7221 */ /* 0x040fe20000010100 */
[----:B------:R-:W-:Y:S01]  /*ac40*/  FMUL.FTZ R38, R57, UR11 ;  /* 0x0000000b39267c20 */ /* 0x000fe20008410000 */
[--C-:B------:R-:W-:Y:S01]  /*ac50*/  FFMA.FTZ R13, R13, UR11, -R80.reuse ;  /* 0x0000000b0d0d7c23 */ /* 0x100fe20008010850 */
[----:B------:R-:W-:Y:S01]  /*ac60*/  FFMA.FTZ R14, R14, UR11, -R80 ;  /* 0x0000000b0e0e7c23 */ /* 0x000fe20008010850 */
[----:B------:R-:W-:Y:S01]  /*ac70*/  FMUL.FTZ R11, R11, UR11 ;  /* 0x0000000b0b0b7c20 */ /* 0x000fe20008410000 */
[--C-:B------:R-:W-:Y:S01]  /*ac80*/  FFMA.FTZ R15, R15, UR11, -R38.reuse ;  /* 0x0000000b0f0f7c23 */ /* 0x100fe20008010826 */
[----:B------:R-:W-:Y:S01]  /*ac90*/  FFMA.FTZ R138, R16, UR11, -R38 ;  /* 0x0000000b108a7c23 */ /* 0x000fe20008010826 */
[----:B------:R-:W-:Y:S01]  /*aca0*/  MUFU.EX2 R12, R84 ;  /* 0x00000054000c7308 */ /* 0x000fe20000000800 */
[--C-:B------:R-:W-:Y:S01]  /*acb0*/  FFMA.FTZ R18, R18, UR11, -R80.reuse ;  /* 0x0000000b12127c23 */ /* 0x100fe20008010850 */
[----:B------:R-:W-:Y:S01]  /*acc0*/  FFMA.FTZ R82, R39, UR11, -R80 ;  /* 0x0000000b27527c23 */ /* 0x000fe20008010850 */
[----:B------:R-:W-:Y:S01]  /*acd0*/  FFMA.FTZ R39, R20, UR11, -R38 ;  /* 0x0000000b14277c23 */ /* 0x000fe20008010826 */
[----:B------:R-:W-:Y:S01]  /*ace0*/  FFMA.FTZ R19, R19, UR11, -R80 ;  /* 0x0000000b13137c23 */ /* 0x000fe20008010850 */
[----:B------:R-:W-:Y:S01]  /*acf0*/  FFMA.FTZ R136, R21, UR11, -R38 ;  /* 0x0000000b15887c23 */ /* 0x000fe20008010826 */
[----:B------:R-:W-:Y:S01]  /*ad00*/  FFMA.FTZ R22, R22, UR11, -R80 ;  /* 0x0000000b16167c23 */ /* 0x000fe20008010850 */
[----:B------:R-:W-:Y:S01]  /*ad10*/  FFMA.FTZ R16, R24, UR11, -R38 ;  /* 0x0000000b18107c23 */ /* 0x000fe20008010826 */
[----:B------:R-:W0:Y:S01]  /*ad20*/  MUFU.EX2 R13, R13 ;  /* 0x0000000d000d7308 */ /* 0x000e220000000800 */
[----:B------:R-:W-:Y:S01]  /*ad30*/  FFMA.FTZ R23, R23, UR11, -R80 ;  /* 0x0000000b17177c23 */ /* 0x000fe20008010850 */
[--C-:B------:R-:W-:Y:S01]  /*ad40*/  FFMA.FTZ R25, R25, UR11, -R38.reuse ;  /* 0x0000000b19197c23 */ /* 0x100fe20008010826 */
[----:B------:R-:W-:Y:S01]  /*ad50*/  FFMA.FTZ R86, R37, UR11, -R38 ;  /* 0x0000000b25567c23 */ /* 0x000fe20008010826 */
[----:B------:R-:W-:Y:S01]  /*ad60*/  FFMA.FTZ R26, R26, UR11, -R80 ;  /* 0x0000000b1a1a7c23 */ /* 0x000fe20008010850 */
[----:B------:R-:W-:Y:S01]  /*ad70*/  FFMA.FTZ R20, R28, UR11, -R38 ;  /* 0x0000000b1c147c23 */ /* 0x000fe20008010826 */
[----:B------:R-:W-:Y:S01]  /*ad80*/  FFMA.FTZ R27, R27, UR11, -R80 ;  /* 0x0000000b1b1b7c23 */ /* 0x000fe20008010850 */
[----:B------:R-:W-:Y:S01]  /*ad90*/  FFMA.FTZ R87, R29, UR11, -R38 ;  /* 0x0000000b1d577c23 */ /* 0x000fe20008010826 */
[----:B------:R-:W-:Y:S01]  /*ada0*/  MUFU.EX2 R11, R11 ;  /* 0x0000000b000b7308 */ /* 0x000fe20000000800 */
[----:B------:R-:W-:Y:S01]  /*adb0*/  FFMA.FTZ R30, R30, UR11, -R80 ;  /* 0x0000000b1e1e7c23 */ /* 0x000fe20008010850 */
[----:B------:R-:W-:Y:S01]  /*adc0*/  FFMA.FTZ R21, R32, UR11, -R38 ;  /* 0x0000000b20157c23 */ /* 0x000fe20008010826 */
[----:B------:R-:W-:Y:S01]  /*add0*/  FFMA.FTZ R31, R31, UR11, -R80 ;  /* 0x0000000b1f1f7c23 */ /* 0x000fe20008010850 */
[----:B------:R-:W-:Y:S01]  /*ade0*/  FFMA.FTZ R33, R33, UR11, -R38 ;  /* 0x0000000b21217c23 */ /* 0x000fe20008010826 */
[----:B------:R-:W-:Y:S01]  /*adf0*/  FFMA.FTZ R34, R34, UR11, -R80 ;  /* 0x0000000b22227c23 */ /* 0x000fe20008010850 */
[----:B------:R-:W-:Y:S01]  /*ae00*/  FFMA.FTZ R28, R36, UR11, -R38 ;  /* 0x0000000b241c7c23 */ /* 0x000fe20008010826 */
[----:B------:R-:W-:Y:S01]  /*ae10*/  FFMA.FTZ R35, R35, UR11, -R80 ;  /* 0x0000000b23237c23 */ /* 0x000fe20008010850 */
[----:B------:R-:W1:Y:S01]  /*ae20*/  MUFU.EX2 R15, R15 ;  /* 0x0000000f000f7308 */ /* 0x000e620000000800 */
[----:B0-----:R-:W-:Y:S01]  /*ae30*/  FFMA.FTZ R37, R12, R4, R13 ;  /* 0x000000040c257223 */ /* 0x001fe2000001000d */
[--C-:B------:R-:W-:Y:S01]  /*ae40*/  FFMA.FTZ R29, R40, UR11, -R38.reuse ;  /* 0x0000000b281d7c23 */ /* 0x100fe20008010826 */
[----:B------:R-:W-:Y:S01]  /*ae50*/  FFMA.FTZ R41, R41, UR11, -R38 ;  /* 0x0000000b29297c23 */ /* 0x000fe20008010826 */
[----:B------:R-:W-:Y:S01]  /*ae60*/  FFMA.FTZ R42, R42, UR11, -R80 ;  /* 0x0000000b2a2a7c23 */ /* 0x000fe20008010850 */
[----:B------:R-:W-:Y:S01]  /*ae70*/  FFMA.FTZ R44, R44, UR11, -R38 ;  /* 0x0000000b2c2c7c23 */ /* 0x000fe20008010826 */
[----:B------:R-:W-:Y:S01]  /*ae80*/  FFMA.FTZ R43, R43, UR11, -R80 ;  /* 0x0000000b2b2b7c23 */ /* 0x000fe20008010850 */
[----:B------:R-:W-:Y:S01]  /*ae90*/  FFMA.FTZ R85, R45, UR11, -R38 ;  /* 0x0000000b2d557c23 */ /* 0x000fe20008010826 */
[----:B------:R-:W0:Y:S01]  /*aea0*/  MUFU.EX2 R14, R14 ;  /* 0x0000000e000e7308 */ /* 0x000e220000000800 */
[----:B------:R-:W-:Y:S01]  /*aeb0*/  FFMA.FTZ R46, R46, UR11, -R80 ;  /* 0x0000000b2e2e7c23 */ /* 0x000fe20008010850 */
[----:B------:R-:W-:Y:S01]  /*aec0*/  FFMA.FTZ R45, R48, UR11, -R38 ;  /* 0x0000000b302d7c23 */ /* 0x000fe20008010826 */
[----:B------:R-:W-:Y:S01]  /*aed0*/  FFMA.FTZ R47, R47, UR11, -R80 ;  /* 0x0000000b2f2f7c23 */ /* 0x000fe20008010850 */
[----:B------:R-:W-:Y:S01]  /*aee0*/  FFMA.FTZ R49, R49, UR11, -R38 ;  /* 0x0000000b31317c23 */ /* 0x000fe20008010826 */
[----:B------:R-:W-:Y:S01]  /*aef0*/  FFMA.FTZ R50, R50, UR11, -R80 ;  /* 0x0000000b32327c23 */ /* 0x000fe20008010850 */
[----:B------:R-:W-:Y:S01]  /*af00*/  FFMA.FTZ R52, R52, UR11, -R38 ;  /* 0x0000000b34347c23 */ /* 0x000fe20008010826 */
[----:B------:R-:W-:Y:S01]  /*af10*/  FFMA.FTZ R51, R51, UR11, -R80 ;  /* 0x0000000b33337c23 */ /* 0x000fe20008010850 */
[----:B------:R-:W2:Y:S01]  /*af20*/  MUFU.EX2 R138, R138 ;  /* 0x0000008a008a7308 */ /* 0x000ea20000000800 */
[----:B-1----:R-:W-:Y:S01]  /*af30*/  FFMA.FTZ R3, R11, R3, R15 ;  /* 0x000000030b037223 */ /* 0x002fe2000001000f */
[----:B------:R-:W-:Y:S01]  /*af40*/  FFMA.FTZ R84, R53, UR11, -R38 ;  /* 0x0000000b35547c23 */ /* 0x000fe20008010826 */
[----:B------:R-:W-:Y:S01]  /*af50*/  FFMA.FTZ R54, R54, UR11, -R80 ;  /* 0x0000000b36367c23 */ /* 0x000fe20008010850 */
[----:B------:R-:W-:Y:S01]  /*af60*/  FFMA.FTZ R53, R58, UR11, -R38 ;  /* 0x0000000b3a357c23 */ /* 0x000fe20008010826 */
[----:B------:R-:W-:Y:S01]  /*af70*/  FFMA.FTZ R55, R55, UR11, -R80 ;  /* 0x0000000b37377c23 */ /* 0x000fe20008010850 */
[----:B------:R-:W-:Y:S01]  /*af80*/  FFMA.FTZ R83, R59, UR11, -R38 ;  /* 0x0000000b3b537c23 */ /* 0x000fe20008010826 */
[----:B------:R-:W-:Y:S01]  /*af90*/  FFMA.FTZ R60, R60, UR11, -R80 ;  /* 0x0000000b3c3c7c23 */ /* 0x000fe20008010850 */
[----:B------:R-:W1:Y:S01]  /*afa0*/  MUFU.EX2 R18, R18 ;  /* 0x0000001200127308 */ /* 0x000e620000000800 */
[----:B0-----:R-:W-:Y:S01]  /*afb0*/  FADD.FTZ R37, R14, R37 ;  /* 0x000000250e257221 */ /* 0x001fe20000010000 */
[----:B------:R-:W-:Y:S01]  /*afc0*/  FFMA.FTZ R58, R62, UR11, -R38 ;  /* 0x0000000b3e3a7c23 */ /* 0x000fe20008010826 */
[--C-:B------:R-:W-:Y:S01]  /*afd0*/  FFMA.FTZ R61, R61, UR11, -R80.reuse ;  /* 0x0000000b3d3d7c23 */ /* 0x100fe20008010850 */
[--C-:B------:R-:W-:Y:S01]  /*afe0*/  FFMA.FTZ R64, R64, UR11, -R80.reuse ;  /* 0x0000000b40407c23 */ /* 0x100fe20008010850 */
[--C-:B------:R-:W-:Y:S01]  /*aff0*/  FFMA.FTZ R65, R65, UR11, -R80.reuse ;  /* 0x0000000b41417c23 */ /* 0x100fe20008010850 */
[--C-:B------:R-:W-:Y:S01]  /*b000*/  FFMA.FTZ R68, R68, UR11, -R80.reuse ;  /* 0x0000000b44447c23 */ /* 0x100fe20008010850 */
[--C-:B------:R-:W-:Y:S01]  /*b010*/  FFMA.FTZ R69, R69, UR11, -R80.reuse ;  /* 0x0000000b45457c23 */ /* 0x100fe20008010850 */
[----:B------:R-:W0:Y:S01]  /*b020*/  MUFU.EX2 R39, R39 ;  /* 0x0000002700277308 */ /* 0x000e220000000800 */
[----:B--2---:R-:W-:Y:S01]  /*b030*/  FADD.FTZ R4, R138, R3 ;  /* 0x000000038a047221 */ /* 0x004fe20000010000 */
[--C-:B------:R-:W-:Y:S01]  /*b040*/  FFMA.FTZ R72, R72, UR11, -R80.reuse ;  /* 0x0000000b48487c23 */ /* 0x100fe20008010850 */
[--C-:B------:R-:W-:Y:S01]  /*b050*/  FFMA.FTZ R73, R73, UR11, -R80.reuse ;  /* 0x0000000b49497c23 */ /* 0x100fe20008010850 */
[--C-:B------:R-:W-:Y:S01]  /*b060*/  FFMA.FTZ R76, R76, UR11, -R80.reuse ;  /* 0x0000000b4c4c7c23 */ /* 0x100fe20008010850 */
[----:B------:R-:W-:Y:S01]  /*b070*/  FFMA.FTZ R77, R77, UR11, -R80 ;  /* 0x0000000b4d4d7c23 */ /* 0x000fe20008010850 */
[--C-:B------:R-:W-:Y:S01]  /*b080*/  FFMA.FTZ R80, R63, UR11, -R38.reuse ;  /* 0x0000000b3f507c23 */ /* 0x100fe20008010826 */
[--C-:B------:R-:W-:Y:S01]  /*b090*/  FFMA.FTZ R59, R66, UR11, -R38.reuse ;  /* 0x0000000b423b7c23 */ /* 0x100fe20008010826 */
[----:B------:R-:W2:Y:S01]  /*b0a0*/  MUFU.EX2 R19, R19 ;  /* 0x0000001300137308 */ /* 0x000ea20000000800 */
[----:B-1----:R-:W-:Y:S01]  /*b0b0*/  FADD.FTZ R24, R18, R37 ;  /* 0x0000002512187221 */ /* 0x002fe20000010000 */
[--C-:B------:R-:W-:Y:S01]  /*b0c0*/  FFMA.FTZ R66, R67, UR11, -R38.reuse ;  /* 0x0000000b43427c23 */ /* 0x100fe20008010826 */
[--C-:B------:R-:W-:Y:S01]  /*b0d0*/  FFMA.FTZ R62, R70, UR11, -R38.reuse ;  /* 0x0000000b463e7c23 */ /* 0x100fe20008010826 */
[--C-:B------:R-:W-:Y:S01]  /*b0e0*/  FFMA.FTZ R67, R71, UR11, -R38.reuse ;  /* 0x0000000b47437c23 */ /* 0x100fe20008010826 */
[--C-:B------:R-:W-:Y:S01]  /*b0f0*/  FFMA.FTZ R63, R74, UR11, -R38.reuse ;  /* 0x0000000b4a3f7c23 */ /* 0x100fe20008010826 */
[--C-:B------:R-:W-:Y:S01]  /*b100*/  FFMA.FTZ R70, R75, UR11, -R38.reuse ;  /* 0x0000000b4b467c23 */ /* 0x100fe20008010826 */
[----:B------:R-:W-:Y:S01]  /*b110*/  FFMA.FTZ R71, R78, UR11, -R38 ;  /* 0x0000000b4e477c23 */ /* 0x000fe20008010826 */
[----:B------:R-:W1:Y:S01]  /*b120*/  MUFU.EX2 R136, R136 ;  /* 0x0000008800887308 */ /* 0x000e620000000800 */
[----:B0-----:R-:W-:Y:S01]  /*b130*/  FADD.FTZ R3, R39, R4 ;  /* 0x0000000427037221 */ /* 0x001fe20000010000 */
[----:B------:R-:W-:-:S06]  /*b140*/  FFMA.FTZ R74, R79, UR11, -R38 ;  /* 0x0000000b4f4a7c23 */ /* 0x000fcc0008010826 */
        /* <DEDUP_REMOVED lines=116> */
.L_x_901:
[----:B------:R-:W0:Y:S01]  /*b890*/  S2UR UR14, SR_CgaCtaId ;  /* 0x00000000000e79c3 */ /* 0x000e220000008800 */
[----:B------:R-:W-:Y:S01]  /*b8a0*/  ULEA UR7, UR7, UR38, 0x3 ;  /* 0x0000002607077291 */ /* 0x000fe2000f8e183f */
[----:B------:R-:W-:Y:S01]  /*b8b0*/  F2FP.BF16.F32.PACK_AB R36, R14, R13 ;  /* 0x0000000d0e24723e */ /* 0x000fe200000010ff */
[----:B------:R-:W-:Y:S01]  /*b8c0*/  UMOV UR32, UR5 ;  /* 0x0000000500207c82 */ /* 0x000fe20008000000 */
[----:B------:R-:W-:Y:S01]  /*b8d0*/  F2FP.BF16.F32.PACK_AB R37, R138, R15 ;  /* 0x0000000f8a25723e */ /* 0x000fe200000010ff */
[----:B------:R-:W-:Y:S01]  /*b8e0*/  UIADD3 UR7, UR7, 0x2d860, URZ ;  /* 0x0002d86007077890 */ /* 0x000fe2000fffe03f */
[----:B------:R-:W-:Y:S01]  /*b8f0*/  F2FP.BF16.F32.PACK_AB R38, R19, R18 ;  /* 0x000000121326723e */ /* 0x000fe200000010ff */
[-C--:B------:R-:W-:Y:S01]  /*b900*/  FMUL.FTZ R88, R88, R12.reuse ;  /* 0x0000000c58587220 */ /* 0x080fe20000410000 */
        /* <DEDUP_REMOVED lines=16> */
[----:B0-----:R-:W-:Y:S01]  /*ba10*/  UPRMT UR7, UR14, 0x654, UR7 ;  /* 0x000006540e077896 */ /* 0x001fe20008000007 */
[----:B------:R-:W-:Y:S01]  /*ba20*/  F2FP.BF16.F32.PACK_AB R35, R86, R28 ;  /* 0x0000001c5623723e */ /* 0x000fe200000010ff */
[----:B------:R-:W-:Y:S01]  /*ba30*/  FMUL.FTZ R105, R105, R12 ;  /* 0x0000000c69697220 */ /* 0x000fe20000410000 */
        /* <DEDUP_REMOVED lines=25> */
[----:B------:R0:W-:Y:S01]  /*bbd0*/  STSM.16.M88.4 [R0+0x27800], R48 ;  /* 0x0278003000007844 */ /* 0x0001e20000000200 */
[----:B------:R-:W-:Y:S01]  /*bbe0*/  F2FP.BF16.F32.PACK_AB R23, R80, R58 ;  /* 0x0000003a5017723e */ /* 0x000fe200000010ff */
[----:B------:R-:W-:Y:S01]  /*bbf0*/  FMUL.FTZ R120, R120, R12 ;  /* 0x0000000c78787220 */ /* 0x000fe20000410000 */
[----:B------:R-:W-:Y:S01]  /*bc00*/  F2FP.BF16.F32.PACK_AB R66, R69, R68 ;  /* 0x000000444542723e */ /* 0x000fe200000010ff */
[----:B------:R-:W-:Y:S01]  /*bc10*/  FMUL.FTZ R121, R121, R12 ;  /* 0x0000000c79797220 */ /* 0x000fe20000410000 */
[----:B------:R-:W-:Y:S01]  /*bc20*/  F2FP.BF16.F32.PACK_AB R67, R67, R62 ;  /* 0x0000003e4343723e */ /* 0x000fe200000010ff */
[----:B------:R0:W-:Y:S01]  /*bc30*/  STSM.16.M88.4 [R6+0x6000], R20 ;  /* 0x0060001406007844 */ /* 0x0001e20000000200 */
[----:B------:R-:W-:Y:S01]  /*bc40*/  F2FP.BF16.F32.PACK_AB R69, R70, R63 ;  /* 0x0000003f4645723e */ /* 0x000fe200000010ff */
[----:B------:R-:W-:Y:S01]  /*bc50*/  FMUL.FTZ R124, R124, R12 ;  /* 0x0000000c7c7c7220 */ /* 0x000fe20000410000 */
[----:B------:R-:W-:Y:S01]  /*bc60*/  F2FP.BF16.F32.PACK_AB R68, R73, R72 ;  /* 0x000000484944723e */ /* 0x000fe200000010ff */
[----:B------:R0:W-:Y:S01]  /*bc70*/  STSM.16.M88.4 [R7+0x6000], R64 ;  /* 0x0060004007007844 */ /* 0x0001e20000000200 */
[----:B------:R-:W-:Y:S01]  /*bc80*/  F2FP.BF16.F32.PACK_AB R70, R77, R76 ;  /* 0x0000004c4d46723e */ /* 0x000fe200000010ff */
[-C--:B------:R-:W-:Y:S01]  /*bc90*/  FMUL.FTZ R125, R125, R12.reuse ;  /* 0x0000000c7d7d7220 */ /* 0x080fe20000410000 */
[----:B------:R-:W-:Y:S01]  /*bca0*/  F2FP.BF16.F32.PACK_AB R71, R74, R71 ;  /* 0x000000474a47723e */ /* 0x000fe200000010ff */
[-C--:B------:R-:W-:Y:S01]  /*bcb0*/  FMUL.FTZ R128, R128, R12.reuse ;  /* 0x0000000c80807220 */ /* 0x080fe20000410000 */
[----:B------:R-:W-:Y:S01]  /*bcc0*/  ISETP.GT.AND P1, PT, R10, UR6, PT ;  /* 0x000000060a007c0c */ /* 0x000fe2000bf24270 */
        /* <DEDUP_REMOVED lines=36> */
[----:B------:R-:W-:Y:S01]  /*bf10*/  IMAD.MOV.U32 R11, RZ, RZ, R56 ;  /* 0x000000ffff0b7224 */ /* 0x000fe200078e0038 */
[----:B-1----:R-:W-:Y:S01]  /*bf20*/  NOP ;  /* 0x0000000000007918 */ /* 0x002fe20000000000 */
[----:B0-----:R-:W-:Y:S05]  /*bf30*/  @P1 BRA `(.L_x_902) ;  /* 0xffffffd400b41947 */ /* 0x001fea000383ffff */
.L_x_891:
[----:B------:R-:W-:-:S13]  /*bf40*/  R2UR UR6, R145 ;  /* 0x00000000910672ca */ /* 0x000fda00000e0000 */
[----:B------:R-:W-:-:S13]  /*bf50*/  ISETP.GE.AND P1, PT, R10, UR6, PT ;  /* 0x000000060a007c0c */ /* 0x000fda000bf26270 */
[----:B------:R-:W-:Y:S05]  /*bf60*/  @!P1 BRA `(.L_x_903) ;  /* 0x0000003800d49947 */ /* 0x000fea0003800000 */
[----:B------:R-:W0:Y:S01]  /*bf70*/  S2R R11, SR_TID.X ;  /* 0x00000000000b7919 */ /* 0x000e220000002100 */
[----:B------:R-:W-:Y:S01]  /*bf80*/  R2UR UR6, R144 ;  /* 0x00000000900672ca */ /* 0x000fe200000e0000 */
[----:B------:R-:W-:Y:S01]  /*bf90*/  UMOV UR7, UR4 ;  /* 0x0000000400077c82 */ /* 0x000fe20008000000 */
[----:B------:R-:W-:Y:S01]  /*bfa0*/  UMOV UR30, UR5 ;  /* 0x00000005001e7c82 */ /* 0x000fe20008000000 */
[----:B------:R-:W-:Y:S01]  /*bfb0*/  UMOV UR5, 0x40000040 ;  /* 0x4000004000057882 */ /* 0x000fe20000000000 */
[----:B------:R-:W-:Y:S01]  /*bfc0*/  IMAD.MOV.U32 R12, RZ, RZ, R57 ;  /* 0x000000ffff0c7224 */ /* 0x000fe200078e0039 */
[----:B------:R-:W-:Y:S01]  /*bfd0*/  UMOV UR57, 0x40000040 ;  /* 0x4000004000397882 */ /* 0x000fe20000000000 */
[----:B------:R-:W-:Y:S01]  /*bfe0*/  IMAD.U32 R139, RZ, RZ, UR5 ;  /* 0x00000005ff8b7e24 */ /* 0x000fe2000f8e00ff */
[----:B------:R-:W-:Y:S01]  /*bff0*/  UMOV UR53, 0x40000040 ;  /* 0x4000004000357882 */ /* 0x000fe20000000000 */
[----:B------:R-:W-:Y:S01]  /*c000*/  UMOV UR29, 0x40000040 ;  /* 0x40000040001d7882 */ /* 0x000fe20000000000 */
[----:B------:R-:W-:Y:S01]  /*c010*/  UMOV UR33, 0x40000040 ;  /* 0x4000004000217882 */ /* 0x000fe20000000000 */
[----:B------:R-:W-:Y:S01]  /*c020*/  UMOV UR41, 0x40000040 ;  /* 0x4000004000297882 */ /* 0x000fe20000000000 */
[----:B------:R-:W-:-:S02]  /*c030*/  UMOV UR45, 0x40000040 ;  /* 0x40000040002d7882 */ /* 0x000fc40000000000 */
[----:B------:R-:W-:-:S03]  /*c040*/  ULOP3.LUT UR61, UR6, 0x10000, URZ, 0xfc, !UPT ;  /* 0x00010000063d7892 */ /* 0x000fc6000f8efc3f */
[----:B------:R-:W-:Y:S01]  /*c050*/  ULDC UR6, c[0x0][0x9d8] ;  /* 0x0002760000067ab9 */ /* 0x000fe20000000800 */
[----:B------:R-:W-:Y:S02]  /*c060*/  UIADD3 UR4, UR61, 0x2, URZ ;  /* 0x000000023d047890 */ /* 0x000fe4000fffe03f */
[----:B------:R-:W-:Y:S02]  /*c070*/  UIADD3 UR56, UR61, 0x4, URZ ;  /* 0x000000043d387890 */ /* 0x000fe4000fffe03f */
[----:B------:R-:W-:Y:S02]  /*c080*/  UIADD3 UR52, UR61, 0x6, URZ ;  /* 0x000000063d347890 */ /* 0x000fe4000fffe03f */
[----:B------:R-:W-:Y:S01]  /*c090*/  IMAD.U32 R138, RZ, RZ, UR4 ;  /* 0x00000004ff8a7e24 */ /* 0x000fe2000f8e00ff */
[----:B------:R-:W-:Y:S02]  /*c0a0*/  UIADD3 UR28, UR61, 0x600, URZ ;  /* 0x000006003d1c7890 */ /* 0x000fe4000fffe03f */
[----:B------:R-:W-:-:S02]  /*c0b0*/  UIADD3 UR32, UR61, 0x602, URZ ;  /* 0x000006023d207890 */ /* 0x000fc4000fffe03f */
[----:B------:R-:W-:Y:S02]  /*c0c0*/  UIADD3 UR40, UR61, 0x604, URZ ;  /* 0x000006043d287890 */ /* 0x000fe4000fffe03f */
[----:B------:R-:W-:Y:S01]  /*c0d0*/  UIADD3 UR44, UR61, 0x606, URZ ;  /* 0x000006063d2c7890 */ /* 0x000fe2000fffe03f */
[----:B0-----:R-:W-:Y:S02]  /*c0e0*/  SHF.R.U32.HI R13, RZ, 0x7, R11 ;  /* 0x00000007ff0d7819 */ /* 0x001fe4000001160b */
[----:B------:R-:W-:Y:S01]  /*c0f0*/  ISETP.GE.U32.AND P1, PT, R11, 0x180, PT ;  /* 0x000001800b00780c */ /* 0x000fe20003f26070 */
[----:B------:R-:W-:Y:S02]  /*c100*/  IMAD.MOV.U32 R11, RZ, RZ, R56 ;  /* 0x000000ffff0b7224 */ /* 0x000fe400078e0038 */
[C---:B------:R-:W-:Y:S02]  /*c110*/  VIADD R141, R13.reuse, 0x9 ;  /* 0x000000090d8d7836 */ /* 0x040fe40000000000 */
[----:B------:R-:W-:-:S03]  /*c120*/  VIADD R146, R13, 0x8 ;  /* 0x000000080d927836 */ /* 0x000fc60000000000 */
[----:B------:R-:W-:-:S07]  /*c130*/  SEL R141, R141, 0x9, !P1 ;  /* 0x000000098d8d7807 */ /* 0x000fce0004800000 */
.L_x_922:
[----:B------:R-:W-:Y:S01]  /*c140*/  R2UR UR10, R140 ;  /* 0x000000008c0a72ca */ /* 0x000fe200000e0000 */
[----:B------:R-:W-:-:S04]  /*c150*/  UIADD3 UR4, UR7, 0x1, URZ ;  /* 0x0000000107047890 */ /* 0x000fc8000fffe03f */
[----:B------:R-:W-:-:S04]  /*c160*/  UISETP.NE.AND UP0, UPT, UR4, 0x2, UPT ;  /* 0x000000020400788c */ /* 0x000fc8000bf05270 */
[----:B------:R-:W-:Y:S02]  /*c170*/  USEL UR5, URZ, 0x1, UP0 ;  /* 0x000000013f057887 */ /* 0x000fe40008000000 */
[----:B------:R-:W-:Y:S02]  /*c180*/  USEL UR4, UR4, URZ, UP0 ;  /* 0x0000003f04047287 */ /* 0x000fe40008000000 */
[----:B------:R-:W-:Y:S01]  /*c190*/  ISETP.NE.AND P2, PT, RZ, UR10, PT ;  /* 0x0000000aff007c0c */ /* 0x000fe2000bf45270 */
[----:B------:R-:W-:-:S12]  /*c1a0*/  ULOP3.LUT UR5, UR30, UR5, URZ, 0x3c, !UPT ;  /* 0x000000051e057292 */ /* 0x000fd8000f8e3c3f */
[----:B--2---:R-:W-:Y:S05]  /*c1b0*/  @P2 BRA `(.L_x_904) ;  /* 0x00000000002c2947 */ /* 0x004fea0003800000 */
[----:B------:R-:W-:Y:S05]  /*c1c0*/  @!P0 BRA `(.L_x_905) ;  /* 0x0000000000048947 */ /* 0x000fea0003800000 */
[----:B------:R-:W-:Y:S01]  /*c1d0*/  BPT.TRAP 0x1 ;  /* 0x000000040000795c */ /* 0x000fe20000300000 */
.L_x_905:
[----:B------:R-:W-:Y:S01]  /*c1e0*/  ULEA UR10, UR4, UR38, 0x3 ;  /* 0x00000026040a7291 */ /* 0x000fe2000f8e183f */
[----:B------:R-:W-:-:S05]  /*c1f0*/  IMAD.U32 R13, RZ, RZ, UR5 ;  /* 0x00000005ff0d7e24 */ /* 0x000fca000f8e00ff */
[----:B------:R-:W-:-:S04]  /*c200*/  SHF.L.U32 R13, R13, 0x1f, RZ ;  /* 0x0000001f0d0d7819 */ /* 0x000fc800000006ff */
[----:B------:R0:W1:Y:S01]  /*c210*/  SYNCS.PHASECHK.TRANS64.TRYWAIT P1, [UR10+0x2d830], R13 ;  /* 0x02d8300dff0075a7 */ /* 0x000062000802014a */
[----:B------:R-:W-:Y:S05]  /*c220*/  @!P0 BRA `(.L_x_906) ;  /* 0x0000000000048947 */ /* 0x000fea0003800000 */
[----:B------:R-:W-:Y:S01]  /*c230*/  BPT.TRAP 0x1 ;  /* 0x000000040000795c */ /* 0x000fe20000300000 */
.L_x_906:
[----:B-1----:R-:W-:Y:S05]  /*c240*/  @P1 BRA `(.L_x_904) ;  /* 0x0000000000081947 */ /* 0x002fea0003800000 */
[----:B------:R-:W1:Y:S02]  /*c250*/  SYNCS.PHASECHK.TRANS64.TRYWAIT P1, [UR10+0x2d830], R13 ;  /* 0x02d8300dff0075a7 */ /* 0x000e64000802014a */
[----:B-1----:R-:W-:Y:S05]  /*c260*/  @!P1 BRA `(.L_x_907) ;  /* 0x0000009800489947 */ /* 0x002fea0003800000 */
.L_x_904:
[----:B------:R2:W-:Y:S01]  /*c270*/  BAR.SYNC.DEFER_BLOCKING R146, 0x100 ;  /* 0x000400920000751d */ /* 0x0005e20000010000 */
[----:B------:R-:W-:Y:S01]  /*c280*/  R2UR UR48, R8 ;  /* 0x00000000083072ca */ /* 0x000fe200000e0000 */
[----:B------:R-:W-:Y:S01]  /*c290*/  UIMAD UR26, UR4, 0x600, UR39 ;  /* 0x00000600041a78a4 */ /* 0x000fe2000f8e0227 */
[----:B------:R-:W-:-:S03]  /*c2a0*/  R2UR UR49, R9 ;  /* 0x00000000093172ca */ /* 0x000fc600000e0000 */
[----:B------:R-:W-:Y:S01]  /*c2b0*/  UMOV UR51, 0x80000020 ;  /* 0x8000002000337882 */ /* 0x000fe20000000000 */
[----:B------:R-:W-:Y:S02]  /*c2c0*/  UIADD3 UR10, UR26, 0x2, URZ ;  /* 0x000000021a0a7890 */ /* 0x000fe4000fffe03f */
[----:B------:R-:W-:Y:S01]  /*c2d0*/  UMOV UR50, UR26 ;  /* 0x0000001a00327c82 */ /* 0x000fe20008000000 */
[----:B------:R-:W-:Y:S01]  /*c2e0*/  UMOV UR11, 0x80000020 ;  /* 0x80000020000b7882 */ /* 0x000fe20000000000 */
[----:B------:R-:W-:Y:S01]  /*c2f0*/  UIADD3 UR14, UR26, 0x200, URZ ;  /* 0x000002001a0e7890 */ /* 0x000fe2000fffe03f */
[----:B------:R-:W-:Y:S01]  /*c300*/  UMOV UR15, 0x80000020 ;  /* 0x80000020000f7882 */ /* 0x000fe20000000000 */
[----:B------:R-:W-:Y:S01]  /*c310*/  UIADD3 UR18, UR26, 0x202, URZ ;  /* 0x000002021a127890 */ /* 0x000fe2000fffe03f */
[----:B------:R-:W-:Y:S01]  /*c320*/  UMOV UR19, 0x80000020 ;  /* 0x8000002000137882 */ /* 0x000fe20000000000 */
[----:B------:R-:W-:Y:S01]  /*c330*/  UIADD3 UR22, UR26, 0x400, URZ ;  /* 0x000004001a167890 */ /* 0x000fe2000fffe03f */
[----:B------:R-:W-:Y:S01]  /*c340*/  UMOV UR23, 0x80000020 ;  /* 0x8000002000177882 */ /* 0x000fe20000000000 */
[----:B------:R-:W-:Y:S01]  /*c350*/  UIADD3 UR26, UR26, 0x402, URZ ;  /* 0x000004021a1a7890 */ /* 0x000fe2000fffe03f */
[----:B------:R-:W-:Y:S01]  /*c360*/  UMOV UR27, 0x80000020 ;  /* 0x80000020001b7882 */ /* 0x000fe20000000000 */
        /* <DEDUP_REMOVED lines=18> */
[----:B--2---:R-:W-:Y:S05]  /*c490*/  @P2 BRA `(.L_x_908) ;  /* 0x00000000002c2947 */ /* 0x004fea0003800000 */
[----:B------:R-:W-:Y:S05]  /*c4a0*/  @!P0 BRA `(.L_x_909) ;  /* 0x0000000000048947 */ /* 0x000fea0003800000 */
[----:B------:R-:W-:Y:S01]  /*c4b0*/  BPT.TRAP 0x1 ;  /* 0x000000040000795c */ /* 0x000fe20000300000 */
.L_x_909:
[----:B------:R-:W-:Y:S01]  /*c4c0*/  ULEA UR10, UR7, UR38, 0x3 ;  /* 0x00000026070a7291 */ /* 0x000fe2000f8e183f */
[----:B01----:R-:W-:-:S05]  /*c4d0*/  IMAD.U32 R13, RZ, RZ, UR30 ;  /* 0x0000001eff0d7e24 */ /* 0x003fca000f8e00ff */
[----:B------:R-:W-:-:S04]  /*c4e0*/  SHF.L.U32 R13, R13, 0x1f, RZ ;  /* 0x0000001f0d0d7819 */ /* 0x000fc800000006ff */
[----:B------:R0:W1:Y:S01]  /*c4f0*/  SYNCS.PHASECHK.TRANS64.TRYWAIT P1, [UR10+0x2d850], R13 ;  /* 0x02d8500dff0075a7 */ /* 0x000062000802014a */
[----:B------:R-:W-:Y:S05]  /*c500*/  @!P0 BRA `(.L_x_910) ;  /* 0x0000000000048947 */ /* 0x000fea0003800000 */
[----:B------:R-:W-:Y:S01]  /*c510*/  BPT.TRAP 0x1 ;  /* 0x000000040000795c */ /* 0x000fe20000300000 */
.L_x_910:
[----:B-1----:R-:W-:Y:S05]  /*c520*/  @P1 BRA `(.L_x_908) ;  /* 0x0000000000081947 */ /* 0x002fea0003800000 */
[----:B------:R-:W1:Y:S02]  /*c530*/  SYNCS.PHASECHK.TRANS64.TRYWAIT P1, [UR10+0x2d850], R13 ;  /* 0x02d8500dff0075a7 */ /* 0x000e64000802014a */
[----:B-1----:R-:W-:Y:S05]  /*c540*/  @!P1 BRA `(.L_x_911) ;  /* 0x0000009400a89947 */ /* 0x002fea0003800000 */
.L_x_908:
[----:B------:R-:W-:Y:S01]  /*c550*/  UIADD3 UR10, UR38, 0x400, URZ ;  /* 0x00000400260a7890 */ /* 0x000fe2000fffe03f */
[----:B------:R-:W-:Y:S01]  /*c560*/  WARPGROUP.ARRIVE ;  /* 0x00000000000079c5 */ /* 0x000fe20000000000 */
[----:B------:R-:W-:Y:S01]  /*c570*/  UMOV UR48, UR61 ;  /* 0x0000003d00307c82 */ /* 0x000fe20008000000 */
[----:B------:R-:W-:Y:S01]  /*c580*/  UMOV UR49, 0x40000040 ;  /* 0x4000004000317882 */ /* 0x000fe20000000000 */
[----:B------:R-:W-:Y:S01]  /*c590*/  USHF.R.U32.HI UR10, URZ, 0x4, UR10 ;  /* 0x000000043f0a7899 */ /* 0x000fe2000801160a */
[----:B------:R-:W-:Y:S01]  /*c5a0*/  UMOV UR51, 0x80000020 ;  /* 0x8000002000337882 */ /* 0x000fe20000000000 */
[----:B------:R-:W-:Y:S02]  /*c5b0*/  UMOV UR59, 0x80000020 ;  /* 0x80000020003b7882 */ /* 0x000fe40000000000 */
[----:B------:R-:W-:Y:S01]  /*c5c0*/  ULOP3.LUT UR10, UR10, 0x3fff, URZ, 0xc0, !UPT ;  /* 0x00003fff0a0a7892 */ /* 0x000fe2000f8ec03f */
[----:B------:R-:W-:Y:S01]  /*c5d0*/  UMOV UR55, 0x80000020 ;  /* 0x8000002000377882 */ /* 0x000fe20000000000 */
[----:B------:R-:W-:-:S02]  /*c5e0*/  UMOV UR31, 0x80000020 ;  /* 0x80000020001f7882 */ /* 0x000fc40000000000 */
[----:B------:R-:W-:Y:S01]  /*c5f0*/  ULOP3.LUT UR10, UR10, 0x2000000, URZ, 0xfc, !UPT ;  /* 0x020000000a0a7892 */ /* 0x000fe2000f8efc3f */
[----:B------:R-:W-:Y:S01]  /*c600*/  UMOV UR35, 0x80000020 ;  /* 0x8000002000237882 */ /* 0x000fe20000000000 */
[----:B------:R-:W-:Y:S02]  /*c610*/  UMOV UR43, 0x80000020 ;  /* 0x80000020002b7882 */ /* 0x000fe40000000000 */
[----:B------:R-:W-:Y:S01]  /*c620*/  UIMAD UR10, UR7, 0x600, UR10 ;  /* 0x00000600070a78a4 */ /* 0x000fe2000f8e020a */
[----:B------:R-:W-:-:S03]  /*c630*/  UMOV UR47, 0x80000020 ;  /* 0x80000020002f7882 */ /* 0x000fc60000000000 */
[----:B------:R-:W-:Y:S02]  /*c640*/  UIADD3 UR11, UR10, 0x40, URZ ;  /* 0x000000400a0b7890 */ /* 0x000fe4000fffe03f */
[----:B------:R-:W-:Y:S02]  /*c650*/  UIADD3 UR58, UR10, 0x80, URZ ;  /* 0x000000800a3a7890 */ /* 0x000fe4000fffe03f */
[----:B------:R-:W-:Y:S01]  /*c660*/  UMOV UR50, UR10 ;  /* 0x0000000a00327c82 */ /* 0x000fe20008000000 */
[----:B------:R-:W-:Y:S01]  /*c670*/  UIADD3 UR54, UR10, 0xc0, URZ ;  /* 0x000000c00a367890 */ /* 0x000fe2000fffe03f */
[----:B------:R-:W-:Y:S01]  /*c680*/  HGMMA.64x96x16.F32.BF16 R88, gdesc[UR48].tnspB, R88, gsb0 ;  /* 0x41600000305879f0 */ /* 0x000fe20008001858 */
[----:B------:R-:W-:Y:S01]  /*c690*/  R2UR UR48, R138 ;  /* 0x000000008a3072ca */ /* 0x000fe200000e0000 */
[----:B------:R-:W-:Y:S01]  /*c6a0*/  UMOV UR50, UR11 ;  /* 0x0000000b00327c82 */ /* 0x000fe20008000000 */
[----:B------:R-:W-:Y:S01]  /*c6b0*/  R2UR UR49, R139 ;  /* 0x000000008b3172ca */ /* 0x000fe200000e0000 */
[----:B------:R-:W-:Y:S01]  /*c6c0*/  UMOV UR51, 0x80000020 ;  /* 0x8000002000337882 */ /* 0x000fe20000000000 */
[----:B------:R-:W-:-:S02]  /*c6d0*/  UIADD3 UR30, UR10, 0x100, URZ ;  /* 0x000001000a1e7890 */ /* 0x000fc4000fffe03f */
[----:B------:R-:W-:Y:S02]  /*c6e0*/  UIADD3 UR34, UR10, 0x140, URZ ;  /* 0x000001400a227890 */ /* 0x000fe4000fffe03f */
[----:B------:R-:W-:Y:S02]  /*c6f0*/  UIADD3 UR42, UR10, 0x180, URZ ;  /* 0x000001800a2a7890 */ /* 0x000fe4000fffe03f */
[----:B------:R-:W-:Y:S01]  /*c700*/  UIADD3 UR46, UR10, 0x1c0, URZ ;  /* 0x000001c00a2e7890 */ /* 0x000fe2000fffe03f */
        /* <DEDUP_REMOVED lines=25> */
.L_x_912:
[----:B------:R-:W-:Y:S01]  /*c8a0*/  R2UR UR10, R142 ;  /* 0x000000008e0a72ca */ /* 0x000fe200000e0000 */
[----:B------:R-:W3:Y:S01]  /*c8b0*/  S2UR UR15, SR_CgaCtaId ;  /* 0x00000000000f79c3 */ /* 0x000ee20000008800 */
[----:B------:R-:W-:Y:S01]  /*c8c0*/  FMUL.FTZ R23, R33, UR6 ;  /* 0x0000000621177c20 */ /* 0x000fe20008410000 */
[----:B------:R-:W-:Y:S01]  /*c8d0*/  FMUL.FTZ R33, R43, UR6 ;  /* 0x000000062b217c20 */ /* 0x000fe20008410000 */
[----:B------:R-:W-:Y:S01]  /*c8e0*/  FMUL.FTZ R43, R54, UR6 ;  /* 0x00000006362b7c20 */ /* 0x000fe20008410000 */
[----:B------:R-:W-:Y:S01]  /*c8f0*/  FMUL.FTZ R22, R32, UR6 ;  /* 0x0000000620167c20 */ /* 0x000fe20008410000 */
[----:B------:R-:W-:Y:S01]  /*c900*/  FMUL.FTZ R32, R41, UR6 ;  /* 0x0000000629207c20 */ /* 0x000fe20008410000 */
[----:B------:R-:W-:Y:S01]  /*c910*/  FMUL.FTZ R41, R51, UR6 ;  /* 0x0000000633297c20 */ /* 0x000fe20008410000 */
[----:B------:R-:W-:Y:S02]  /*c920*/  IMAD.MOV.U32 R136, RZ, RZ, R137 ;  /* 0x000000ffff887224 */ /* 0x000fe400078e0089 */
[----:B------:R-:W-:Y:S01]  /*c930*/  FMUL.FTZ R51, R62, UR6 ;  /* 0x000000063e337c20 */ /* 0x000fe20008410000 */
[----:B------:R-:W-:Y:S01]  /*c940*/  FMUL.FTZ R62, R69, UR6 ;  /* 0x00000006453e7c20 */ /* 0x000fe20008410000 */
[----:B------:R-:W-:Y:S01]  /*c950*/  FMUL.FTZ R69, R78, UR6 ;  /* 0x000000064e457c20 */ /* 0x000fe20008410000 */
[----:B------:R-:W-:Y:S01]  /*c960*/  IMAD.SHL.U32 R78, R10, 0x80, RZ ;  /* 0x000000800a4e7824 */ /* 0x000fe200078e00ff */
[----:B------:R-:W-:Y:S01]  /*c970*/  UISETP.NE.AND UP1, UPT, UR10, URZ, UPT ;  /* 0x0000003f0a00728c */ /* 0x000fe2000bf25270 */
[----:B01----:R-:W-:Y:S01]  /*c980*/  FMUL.FTZ R13, R24, UR6 ;  /* 0x00000006180d7c20 */ /* 0x003fe20008410000 */
[----:B------:R-:W-:Y:S01]  /*c990*/  FMUL.FTZ R15, R25, UR6 ;  /* 0x00000006190f7c20 */ /* 0x000fe20008410000 */
[----:B------:R-:W-:Y:S01]  /*c9a0*/  FMUL.FTZ R14, R26, UR6 ;  /* 0x000000061a0e7c20 */ /* 0x000fe20008410000 */
[----:B------:R-:W-:Y:S01]  /*c9b0*/  FMUL.FTZ R16, R27, UR6 ;  /* 0x000000061b107c20 */ /* 0x000fe20008410000 */
[----:B------:R-:W-:Y:S01]  /*c9c0*/  FMUL.FTZ R18, R28, UR6 ;  /* 0x000000061c127c20 */ /* 0x000fe20008410000 */
[----:B------:R-:W-:Y:S01]  /*c9d0*/  PLOP3.LUT P1, PT, PT, PT, UP1, 0x80, 0x0 ;  /* 0x000000000000781c */ /* 0x000fe20003f2f018 */
[----:B------:R-:W-:Y:S01]  /*c9e0*/  FMUL.FTZ R20, R29, UR6 ;  /* 0x000000061d147c20 */ /* 0x000fe20008410000 */
[----:B------:R-:W-:Y:S01]  /*c9f0*/  PLOP3.LUT P2, PT, PT, PT, UP1, 0x80, 0x0 ;  /* 0x000000000000781c */ /* 0x000fe20003f4f018 */
[----:B------:R-:W-:Y:S01]  /*ca00*/  FMUL.FTZ R19, R30, UR6 ;  /* 0x000000061e137c20 */ /* 0x000fe20008410000 */
        /* <DEDUP_REMOVED lines=16> */
[----:B------:R-:W-:Y:S01]  /*cb10*/  ULEA UR10, UR4, UR38, 0x3 ;  /* 0x00000026040a7291 */ /* 0x000fe2000f8e183f */
        /* <DEDUP_REMOVED lines=41> */
[----:B------:R-:W-:Y:S01]  /*cdb0*/  IMAD R54, R2, -0x2, R55 ;  /* 0xfffffffe02367824 */ /* 0x000fe200078e0237 */
[----:B---3--:R-:W-:Y:S01]  /*cdc0*/  UPRMT UR10, UR15, 0x654, UR10 ;  /* 0x000006540f0a7896 */ /* 0x008fe2000800000a */
[----:B------:R-:W-:Y:S01]  /*cdd0*/  PLOP3.LUT P1, PT, PT, PT, UP0, 0x40, 0x0 ;  /* 0x000000000000781c */ /* 0x000fe20003f2e808 */
[----:B------:R-:W1:Y:S01]  /*cde0*/  MUFU.TANH R13, R13 ;  /* 0x0000000d000d7308 */ /* 0x000e620000002400 */
[----:B------:R-:W-:Y:S01]  /*cdf0*/  ULDC UR15, c[0x0][0x2f0] ;  /* 0x0000bc00000f7ab9 */ /* 0x000fe20000000800 */
[----:B------:R-:W-:Y:S01]  /*ce00*/  ULDC UR18, c[0x0][0x288] ;  /* 0x0000a20000127ab9 */ /* 0x000fe20000000800 */
[----:B------:R-:W-:Y:S01]  /*ce10*/  IMAD R54, R17, UR15, R54 ;  /* 0x0000000f11367c24 */ /* 0x000fe2000f8e0236 */
[----:B------:R-:W-:-:S03]  /*ce20*/  ULDC UR15, c[0x0][0x9e0] ;  /* 0x00027800000f7ab9 */ /* 0x000fc60000000800 */
[----:B------:R-:W-:Y:S01]  /*ce30*/  VIADD R54, R54, -UR18 ;  /* 0x8000001236367c36 */ /* 0x000fe20008000000 */
[----:B------:R-:W3:Y:S01]  /*ce40*/  MUFU.TANH R15, R15 ;  /* 0x0000000f000f7308 */ /* 0x000ee20000002400 */
[----:B------:R-:W-:Y:S02]  /*ce50*/  SYNCS.ARRIVE.TRANS64.RED.A1T0 RZ, [UR10], RZ ;  /* 0x000000ffffff79a7 */ /* 0x000fe4000810040a */
[C---:B------:R-:W-:Y:S02]  /*ce60*/  VIADD R84, R54.reuse, UR15 ;  /* 0x0000000f36547c36 */ /* 0x040fe40008000000 */
[----:B------:R-:W-:Y:S02]  /*ce70*/  VIADD R83, R54, UR14 ;  /* 0x0000000e36537c36 */ /* 0x000fe40008000000 */
[--C-:B0-----:R-:W-:Y:S01]  /*ce80*/  IMAD.IADD R82, R84, 0x1, R148.reuse ;  /* 0x0000000154527824 */ /* 0x101fe200078e0294 */
[----:B------:R-:W0:Y:S01]  /*ce90*/  MUFU.TANH R14, R14 ;  /* 0x0000000e000e7308 */ /* 0x000e220000002400 */
[----:B------:R-:W-:-:S07]  /*cea0*/  IMAD.IADD R81, R83, 0x1, R148 ;  /* 0x0000000153517824 */ /* 0x000fce00078e0294 */
        /* <DEDUP_REMOVED lines=61> */
[----:B-1-34-:R-:W-:Y:S05]  /*d280*/  @P1 BRA `(.L_x_913) ;  /* 0x00000000006c1947 */ /* 0x01afea0003800000 */
[----:B------:R-:W-:Y:S01]  /*d290*/  ULDC UR11, c[0x0][0x2f0] ;  /* 0x0000bc00000b7ab9 */ /* 0x000fe20000000800 */
[----:B------:R-:W-:Y:S01]  /*d2a0*/  ULDC UR10, c[0x0][0x288] ;  /* 0x0000a200000a7ab9 */ /* 0x000fe20000000800 */
[----:B------:R-:W-:Y:S01]  /*d2b0*/  IMAD R54, R17, UR11, R148 ;  /* 0x0000000b11367c24 */ /* 0x000fe2000f8e0294 */
[----:B------:R-:W-:Y:S03]  /*d2c0*/  BSSY B0, `(.L_x_914) ;  /* 0x0000013000007945 */ /* 0x000fe60003800000 */
[----:B------:R-:W-:-:S05]  /*d2d0*/  VIADD R85, R54, -UR10 ;  /* 0x8000000a36557c36 */ /* 0x000fca0008000000 */
        /* <DEDUP_REMOVED lines=11> */
.L_x_915:
[----:B------:R-:W-:Y:S02]  /*d390*/  ULDC UR10, c[0x0][0x9e4] ;  /* 0x00027900000a7ab9 */ /* 0x000fe40000000800 */
[----:B------:R-:W-:-:S05]  /*d3a0*/  IMAD.U32 R86, RZ, RZ, UR10 ;  /* 0x0000000aff567e24 */ /* 0x000fca000f8e00ff */
[----:B------:R-:W-:-:S13]  /*d3b0*/  ISETP.NE.AND P1, PT, R86, 0x1, PT ;  /* 0x000000015600780c */ /* 0x000fda0003f25270 */
[----:B------:R-:W1:Y:S02]  /*d3c0*/  @P1 LDC.64 R54, c[0x0][0x9e8] ;  /* 0x00027a00ff361b82 */ /* 0x000e640000000a00 */
[----:B-1----:R-:W-:-:S05]  /*d3d0*/  @P1 IMAD.HI.U32 R54, R85, R54, RZ ;  /* 0x0000003655361227 */ /* 0x002fca00078e00ff */
[----:B------:R-:W-:-:S07]  /*d3e0*/  @P1 SHF.R.U32.HI R85, RZ, R55, R54 ;  /* 0x00000037ff551219 */ /* 0x000fce0000011636 */
.L_x_916:
[----:B------:R-:W-:Y:S05]  /*d3f0*/  BSYNC B0 ;  /* 0x0000000000007941 */ /* 0x000fea0003800000 */
.L_x_914:
[----:B------:R-:W-:-:S04]  /*d400*/  IMAD R85, R85, R86, -R78 ;  /* 0x0000005655557224 */ /* 0x000fc800078e0a4e */
[----:B------:R-:W-:-:S05]  /*d410*/  IMAD R85, R2, -0x2, R85 ;  /* 0xfffffffe02557824 */ /* 0x000fca00078e0255 */
[----:B------:R-:W-:Y:S02]  /*d420*/  VIADDMNMX R82, R85, R86, R82, PT ;  /* 0x0000005655527246 */ /* 0x000fe40003800152 */
[----:B------:R-:W-:-:S07]  /*d430*/  VIMNMX R81, R81, R85, !PT ;  /* 0x0000005551517248 */ /* 0x000fce0007fe0100 */
.L_x_913:
[----:B------:R-:W-:Y:S01]  /*d440*/  ISETP.GT.AND P1, PT, R10, -0x1, PT ;  /* 0xffffffff0a00780c */ /* 0x000fe20003f24270 */
[----:B------:R-:W1:Y:S01]  /*d450*/  SHFL.IDX PT, R54, R136, 0x1, 0x1c1f ;  /* 0x003c1f0088367f89 */ /* 0x000e6200000e0000 */
[----:B------:R-:W-:Y:S02]  /*d460*/  UISETP.NE.AND UP0, UPT, UR60, URZ, UPT ;  /* 0x0000003f3c00728c */ /* 0x000fe4000bf05270 */
[C---:B------:R-:W-:Y:S02]  /*d470*/  ISETP.GT.AND P3, PT, R81.reuse, 0x8, P1 ;  /* 0x000000085100780c */ /* 0x040fe40000f64270 */
[C---:B------:R-:W-:Y:S02]  /*d480*/  ISETP.GT.AND P6, PT, R81.reuse, RZ, P1 ;  /* 0x000000ff5100720c */ /* 0x040fe40000fc4270 */
[----:B------:R-:W-:Y:S02]  /*d490*/  ISETP.LT.OR P3, PT, R82, 0x9, P3 ;  /* 0x000000095200780c */ /* 0x000fe40001f61670 */
[----:B------:R-:W-:-:S02]  /*d4a0*/  ISETP.GT.AND P2, PT, R81, 0x1, P1 ;  /* 0x000000015100780c */ /* 0x000fc40000f44270 */
[----:B0-----:R-:W-:Y:S02]  /*d4b0*/  FSEL R18, R18, -INF , !P3 ;  /* 0xff80000012127808 */ /* 0x001fe40005800000 */
        /* <DEDUP_REMOVED lines=26> */
[C---:B------:R-:W-:Y:S02]  /*d660*/  ISETP.GT.AND P2, PT, R81.reuse, 0x29, P1 ;  /* 0x000000295100780c */ /* 0x040fe40000f44270 */
        /* <DEDUP_REMOVED lines=84> */
.L_x_919:
[----:B------:R-:W-:Y:S02]  /*dbb0*/  ULDC UR10, c[0x0][0x9e4] ;  /* 0x00027900000a7ab9 */ /* 0x000fe40000000800 */
[----:B------:R-:W-:-:S05]  /*dbc0*/  IMAD.U32 R56, RZ, RZ, UR10 ;  /* 0x0000000aff387e24 */ /* 0x000fca000f8e00ff */
[----:B------:R-:W-:-:S13]  /*dbd0*/  ISETP.NE.AND P2, PT, R56, 0x1, PT ;  /* 0x000000013800780c */ /* 0x000fda0003f45270 */
[----:B------:R-:W0:Y:S02]  /*dbe0*/  @P2 LDC.64 R54, c[0x0][0x9e8] ;  /* 0x00027a00ff362b82 */ /* 0x000e240000000a00 */
[----:B0-----:R-:W-:-:S05]  /*dbf0*/  @P2 IMAD.HI.U32 R54, R81, R54, RZ ;  /* 0x0000003651362227 */ /* 0x001fca00078e00ff */
[----:B------:R-:W-:-:S07]  /*dc00*/  @P2 SHF.R.U32.HI R81, RZ, R55, R54 ;  /* 0x00000037ff512219 */ /* 0x000fce0000011636 */
.L_x_920:
[----:B------:R-:W-:Y:S05]  /*dc10*/  BSYNC B0 ;  /* 0x0000000000007941 */ /* 0x000fea0003800000 */
.L_x_918:
[----:B------:R-:W-:-:S04]  /*dc20*/  IMAD R81, R81, R56, -R78 ;  /* 0x0000003851517224 */ /* 0x000fc800078e0a4e */
[----:B------:R-:W-:-:S05]  /*dc30*/  IMAD R81, R2, -0x2, R81 ;  /* 0xfffffffe02517824 */ /* 0x000fca00078e0251 */
[----:B------:R-:W-:Y:S02]  /*dc40*/  VIADDMNMX R84, R81, R56, R84, PT ;  /* 0x0000003851547246 */ /* 0x000fe40003800154 */
[----:B------:R-:W-:-:S07]  /*dc50*/  VIMNMX R83, R83, R81, !PT ;  /* 0x0000005153537248 */ /* 0x000fce0007fe0100 */
.L_x_917:
[----:B------:R-:W-:Y:S01]  /*dc60*/  FMNMX.FTZ R54, R13, R11, !PT ;  /* 0x0000000b0d367209 */ /* 0x000fe20007810000 */
[----:B------:R-:W-:Y:S01]  /*dc70*/  ULDC UR10, c[0x0][0x988] ;  /* 0x00026200000a7ab9 */ /* 0x000fe20000000800 */
[----:B------:R-:W-:Y:S01]  /*dc80*/  ISETP.GT.AND P5, PT, R83, 0x10, P1 ;  /* 0x000000105300780c */ /* 0x000fe20000fa4270 */
[----:B------:R-:W-:Y:S01]  /*dc90*/  UMOV UR11, UR10 ;  /* 0x0000000a000b7c82 */ /* 0x000fe20008000000 */
        /* <DEDUP_REMOVED lines=17> */
[C---:B------:R-:W-:Y:S02]  /*ddb0*/  ISETP.GT.AND P3, PT, R83.reuse, 0x8, P1 ;  /* 0x000000085300780c */ /* 0x040fe40000f64270 */
        /* <DEDUP_REMOVED lines=49> */
[C---:B------:R-:W-:Y:S02]  /*e0d0*/  ISETP.LT.OR P2, PT, R84.reuse, 0x31, P2 ;  /* 0x000000315400780c */ /* 0x040fe40001741670 */
[----:B------:R-:W-:Y:S02]  /*e0e0*/  FSEL R37, R37, -INF , !P4 ;  /* 0xff80000025257808 */ /* 0x000fe40006000000 */
[----:B------:R-:W-:Y:S02]  /*e0f0*/  FSEL R39, R39, -INF , !P2 ;  /* 0xff80000027277808 */ /* 0x000fe40005000000 */
[----:B------:R-:W-:-:S02]  /*e100*/  ISETP.LT.OR P3, PT, R84, 0x32, P3 ;  /* 0x000000325400780c */ /* 0x000fc40001f61670 */
[----:B------:R-:W-:Y:S02]  /*e110*/  ISETP.GT.AND P4, PT, R83, 0x39, P1 ;  /* 0x000000395300780c */ /* 0x000fe40000f84270 */
[----:B------:R-:W-:Y:S02]  /*e120*/  FSEL R41, R41, -INF , !P3 ;  /* 0xff80000029297808 */ /* 0x000fe40005800000 */
[C---:B------:R-:W-:Y:S02]  /*e130*/  ISETP.GT.AND P2, PT, R83.reuse, 0x40, P1 ;  /* 0x000000405300780c */ /* 0x040fe40000f44270 */
[----:B------:R-:W-:Y:S02]  /*e140*/  ISETP.LT.OR P4, PT, R84, 0x3a, P4 ;  /* 0x0000003a5400780c */ /* 0x000fe40002781670 */
[----:B------:R-:W-:Y:S02]  /*e150*/  ISETP.GT.AND P3, PT, R83, 0x41, P1 ;  /* 0x000000415300780c */ /* 0x000fe40000f64270 */
[----:B0-----:R-:W-:-:S02]  /*e160*/  FMNMX.FTZ R55, R54, R55, !PT ;  /* 0x0000003736377209 */ /* 0x001fc40007810000 */
[C---:B------:R-:W-:Y:S02]  /*e170*/  ISETP.LT.OR P2, PT, R84.reuse, 0x41, P2 ;  /* 0x000000415400780c */ /* 0x040fe40001741670 */
        /* <DEDUP_REMOVED lines=8> */
[C---:B------:R-:W-:Y:S02]  /*e200*/  ISETP.LT.OR P2, PT, R84.reuse, 0x51, P2 ;  /* 0x000000515400780c */ /* 0x040fe40001741670 */
[----:B------:R-:W-:Y:S02]  /*e210*/  ISETP.GT.AND P3, PT, R83, 0x51, P1 ;  /* 0x000000515300780c */ /* 0x000fe40000f64270 */
[----:B------:R-:W-:Y:S02]  /*e220*/  FSEL R53, R53, -INF , !P4 ;  /* 0xff80000035357808 */ /* 0x000fe40006000000 */
[----:B------:R-:W-:-:S02]  /*e230*/  ISETP.LT.OR P3, PT, R84, 0x52, P3 ;  /* 0x000000525400780c */ /* 0x000fc40001f61670 */
[----:B------:R-:W-:Y:S02]  /*e240*/  ISETP.GT.AND P4, PT, R83, 0x59, P1 ;  /* 0x000000595300780c */ /* 0x000fe40000f84270 */
[----:B------:R-:W-:Y:S02]  /*e250*/  FSEL R59, R59, -INF , !P3 ;  /* 0xff8000003b3b7808 */ /* 0x000fe40005800000 */
[----:B0-----:R-:W-:Y:S02]  /*e260*/  FMNMX.FTZ R56, R55, R56, !PT ;  /* 0x0000003837387209 */ /* 0x001fe40007810000 */
[----:B------:R-:W-:Y:S02]  /*e270*/  ISETP.LT.OR P4, PT, R84, 0x5a, P4 ;  /* 0x0000005a5400780c */ /* 0x000fe40002781670 */
[C---:B------:R-:W-:Y:S01]  /*e280*/  FSETP.NEU.FTZ.AND P6, PT, R56.reuse, -INF , PT ;  /* 0xff8000003800780b */ /* 0x040fe20003fdd000 */
[----:B------:R-:W-:Y:S01]  /*e290*/  FMUL.FTZ R78, R56, UR11 ;  /* 0x0000000b384e7c20 */ /* 0x000fe20008410000 */
[----:B------:R-:W-:-:S04]  /*e2a0*/  ISETP.GT.AND P3, PT, R83, 0x61, P1 ;  /* 0x000000615300780c */ /* 0x000fc80000f64270 */
[----:B------:R-:W-:Y:S02]  /*e2b0*/  FSEL R55, R78, RZ, P6 ;  /* 0x000000ff4e377208 */ /* 0x000fe40003000000 */
[----:B------:R-:W-:-:S03]  /*e2c0*/  ISETP.LT.OR P3, PT, R84, 0x62, P3 ;  /* 0x000000625400780c */ /* 0x000fc60001f61670 */
[--C-:B------:R-:W-:Y:S01]  /*e2d0*/  FFMA.FTZ R78, R22, UR11, -R55.reuse ;  /* 0x0000000b164e7c23 */ /* 0x100fe20008010837 */
[----:B------:R-:W-:Y:S01]  /*e2e0*/  FSEL R22, R14, -INF , !P5 ;  /* 0xff8000000e167808 */ /* 0x000fe20006800000 */
[--C-:B------:R-:W-:Y:S01]  /*e2f0*/  FFMA.FTZ R13, R13, UR11, -R55.reuse ;  /* 0x0000000b0d0d7c23 */ /* 0x100fe20008010837 */
[----:B------:R-:W-:Y:S01]  /*e300*/  ISETP.GT.AND P5, PT, R83, 0x38, P1 ;  /* 0x000000385300780c */ /* 0x000fe20000fa4270 */
[----:B------:R0:W-:Y:S01]  /*e310*/  MUFU.EX2 R14, R78 ;  /* 0x0000004e000e7308 */ /* 0x0001e20000000800 */
[----:B------:R-:W-:Y:S01]  /*e320*/  FMNMX.FTZ R81, R22, R12, !PT ;  /* 0x0000000c16517209 */ /* 0x000fe20007810000 */
[--C-:B------:R-:W-:Y:S01]  /*e330*/  FFMA.FTZ R15, R15, UR11, -R55.reuse ;  /* 0x0000000b0f0f7c23 */ /* 0x100fe20008010837 */
[----:B------:R-:W-:Y:S01]  /*e340*/  ISETP.LT.OR P5, PT, R84, 0x39, P5 ;  /* 0x000000395400780c */ /* 0x000fe20002fa1670 */
[--C-:B------:R-:W-:Y:S01]  /*e350*/  FFMA.FTZ R18, R18, UR11, -R55.reuse ;  /* 0x0000000b12127c23 */ /* 0x100fe20008010837 */
[----:B------:R-:W-:Y:S01]  /*e360*/  FMNMX.FTZ R54, R16, R81, !PT ;  /* 0x0000005110367209 */ /* 0x000fe20007810000 */
[--C-:B------:R-:W-:Y:S01]  /*e370*/  FFMA.FTZ R20, R20, UR11, -R55.reuse ;  /* 0x0000000b14147c23 */ /* 0x100fe20008010837 */
[----:B------:R-:W-:Y:S01]  /*e380*/  FSEL R43, R43, -INF , !P5 ;  /* 0xff8000002b2b7808 */ /* 0x000fe20006800000 */
[----:B------:R-:W-:Y:S01]  /*e390*/  MUFU.EX2 R13, R13 ;  /* 0x0000000d000d7308 */ /* 0x000fe20000000800 */
[----:B------:R-:W-:Y:S01]  /*e3a0*/  FMNMX.FTZ R54, R19, R54, !PT ;  /* 0x0000003613367209 */ /* 0x000fe20007810000 */
[--C-:B------:R-:W-:Y:S01]  /*e3b0*/  FFMA.FTZ R23, R23, UR11, -R55.reuse ;  /* 0x0000000b17177c23 */ /* 0x100fe20008010837 */
[----:B------:R-:W-:Y:S01]  /*e3c0*/  ISETP.GT.AND P5, PT, R83, 0x48, P1 ;  /* 0x000000485300780c */ /* 0x000fe20000fa4270 */
[--C-:B------:R-:W-:Y:S01]  /*e3d0*/  FFMA.FTZ R26, R26, UR11, -R55.reuse ;  /* 0x0000000b1a1a7c23 */ /* 0x100fe20008010837 */
[----:B------:R-:W-:Y:S01]  /*e3e0*/  FMNMX.FTZ R81, R21, R54, !PT ;  /* 0x0000003615517209 */ /* 0x000fe20007810000 */
[--C-:B------:R-:W-:Y:S01]  /*e3f0*/  FFMA.FTZ R28, R28, UR11, -R55.reuse ;  /* 0x0000000b1c1c7c23 */ /* 0x100fe20008010837 */
[----:B------:R-:W-:Y:S01]  /*e400*/  ISETP.LT.OR P5, PT, R84, 0x49, P5 ;  /* 0x000000495400780c */ /* 0x000fe20002fa1670 */
[----:B------:R-:W-:Y:S01]  /*e410*/  MUFU.EX2 R15, R15 ;  /* 0x0000000f000f7308 */ /* 0x000fe20000000800 */
[----:B------:R-:W-:Y:S01]  /*e420*/  FMNMX.FTZ R54, R24, R81, !PT ;  /* 0x0000005118367209 */ /* 0x000fe20007810000 */
[--C-:B------:R-:W-:Y:S01]  /*e430*/  FFMA.FTZ R30, R30, UR11, -R55.reuse ;  /* 0x0000000b1e1e7c23 */ /* 0x100fe20008010837 */
[----:B------:R-:W-:Y:S01]  /*e440*/  FSEL R51, R51, -INF , !P5 ;  /* 0xff80000033337808 */ /* 0x000fe20006800000 */
[--C-:B------:R-:W-:Y:S01]  /*e450*/  FFMA.FTZ R32, R32, UR11, -R55.reuse ;  /* 0x0000000b20207c23 */ /* 0x100fe20008010837 */
[----:B------:R-:W-:Y:S01]  /*e460*/  FMNMX.FTZ R54, R25, R54, !PT ;  /* 0x0000003619367209 */ /* 0x000fe20007810000 */
[--C-:B------:R-:W-:Y:S01]  /*e470*/  FFMA.FTZ R34, R34, UR11, -R55.reuse ;  /* 0x0000000b22227c23 */ /* 0x100fe20008010837 */
[----:B------:R-:W-:Y:S01]  /*e480*/  ISETP.GT.AND P5, PT, R83, 0x58, P1 ;  /* 0x000000585300780c */ /* 0x000fe20000fa4270 */
[----:B------:R-:W-:Y:S01]  /*e490*/  MUFU.EX2 R18, R18 ;  /* 0x0000001200127308 */ /* 0x000fe20000000800 */
        /* <DEDUP_REMOVED lines=9> */
[----:B------:R-:W-:Y:S01]  /*e530*/  MUFU.EX2 R20, R20 ;  /* 0x0000001400147308 */ /* 0x000fe20000000800 */
[----:B------:R-:W-:Y:S01]  /*e540*/  ISETP.GT.AND P4, PT, R83, 0x69, P1 ;  /* 0x000000695300780c */ /* 0x000fe20000f84270 */
[--C-:B------:R-:W-:Y:S01]  /*e550*/  FFMA.FTZ R42, R42, UR11, -R55.reuse ;  /* 0x0000000b2a2a7c23 */ /* 0x100fe20008010837 */
[----:B------:R-:W-:Y:S01]  /*e560*/  FMNMX.FTZ R54, R33, R54, !PT ;  /* 0x0000003621367209 */ /* 0x000fe20007810000 */
[--C-:B------:R-:W-:Y:S01]  /*e570*/  FFMA.FTZ R48, R48, UR11, -R55.reuse ;  /* 0x0000000b30307c23 */ /* 0x100fe20008010837 */
[----:B------:R-:W-:Y:S01]  /*e580*/  FSEL R67, R67, -INF , !P3 ;  /* 0xff80000043437808 */ /* 0x000fe20005800000 */
[--C-:B------:R-:W-:Y:S01]  /*e590*/  FFMA.FTZ R50, R50, UR11, -R55.reuse ;  /* 0x0000000b32327c23 */ /* 0x100fe20008010837 */
[----:B------:R-:W-:Y:S01]  /*e5a0*/  FMNMX.FTZ R54, R35, R54, !PT ;  /* 0x0000003623367209 */ /* 0x000fe20007810000 */
[----:B------:R-:W-:Y:S01]  /*e5b0*/  MUFU.EX2 R23, R23 ;  /* 0x0000001700177308 */ /* 0x000fe20000000800 */
        /* <DEDUP_REMOVED lines=14> */
[----:B0-----:R-:W-:Y:S01]  /*e6a0*/  FMNMX.FTZ R78, R43, R54, !PT ;  /* 0x000000362b4e7209 */ /* 0x001fe20007810000 */
[----:B------:R-:W-:Y:S01]  /*e6b0*/  FFMA.FTZ R70, R70, UR11, -R55 ;  /* 0x0000000b46467c23 */ /* 0x000fe20008010837 */
[----:B------:R-:W-:Y:S01]  /*e6c0*/  FSEL R54, R57, -INF , !P2 ;  /* 0xff80000039367808 */ /* 0x000fe20005000000 */
[----:B------:R-:W-:Y:S01]  /*e6d0*/  MUFU.EX2 R26, R26 ;  /* 0x0000001a001a7308 */ /* 0x000fe20000000800 */
[----:B------:R-:W-:-:S02]  /*e6e0*/  FMNMX.FTZ R78, R45, R78, !PT ;  /* 0x0000004e2d4e7209 */ /* 0x000fc40007810000 */
[----:B------:R-:W-:Y:S02]  /*e6f0*/  ISETP.GT.AND P2, PT, R83, 0x60, P1 ;  /* 0x000000605300780c */ /* 0x000fe40000f44270 */
[----:B------:R-:W-:Y:S02]  /*e700*/  FMNMX.FTZ R78, R47, R78, !PT ;  /* 0x0000004e2f4e7209 */ /* 0x000fe40007810000 */
[----:B------:R-:W-:Y:S01]  /*e710*/  ISETP.LT.OR P2, PT, R84, 0x61, P2 ;  /* 0x000000615400780c */ /* 0x000fe20001741670 */
[----:B------:R-:W-:Y:S01]  /*e720*/  MUFU.EX2 R28, R28 ;  /* 0x0000001c001c7308 */ /* 0x000fe20000000800 */
[----:B------:R-:W-:Y:S02]  /*e730*/  FMNMX.FTZ R82, R49, R78, !PT ;  /* 0x0000004e31527209 */ /* 0x000fe40007810000 */
[----:B------:R-:W-:Y:S01]  /*e740*/  FSEL R78, R61, -INF , !P5 ;  /* 0xff8000003d4e7808 */ /* 0x000fe20006800000 */
[----:B------:R-:W-:Y:S01]  /*e750*/  FFMA.FTZ R61, R44, UR11, -R55 ;  /* 0x0000000b2c3d7c23 */ /* 0x000fe20008010837 */
[----:B------:R-:W-:-:S02]  /*e760*/  FMNMX.FTZ R82, R51, R82, !PT ;  /* 0x0000005233527209 */ /* 0x000fc40007810000 */
[----:B------:R-:W-:Y:S01]  /*e770*/  ISETP.GT.AND P5, PT, R83, 0x68, P1 ;  /* 0x000000685300780c */ /* 0x000fe20000fa4270 */
[----:B------:R-:W-:Y:S01]  /*e780*/  MUFU.EX2 R30, R30 ;  /* 0x0000001e001e7308 */ /* 0x000fe20000000800 */
[----:B------:R-:W-:Y:S02]  /*e790*/  FMNMX.FTZ R57, R53, R82, !PT ;  /* 0x0000005235397209 */ /* 0x000fe40007810000 */
[----:B------:R-:W-:Y:S02]  /*e7a0*/  FSEL R65, R65, -INF , !P2 ;  /* 0xff80000041417808 */ /* 0x000fe40005000000 */
[----:B------:R-:W-:Y:S02]  /*e7b0*/  FMNMX.FTZ R82, R54, R57, !PT ;  /* 0x0000003936527209 */ /* 0x000fe40007810000 */
[----:B------:R-:W-:Y:S01]  /*e7c0*/  ISETP.LT.OR P5, PT, R84, 0x69, P5 ;  /* 0x000000695400780c */ /* 0x000fe20002fa1670 */
        /* <DEDUP_REMOVED lines=13> */
[----:B------:R-:W-:Y:S01]  /*e8a0*/  FSEL R46, R71, -INF , !P4 ;  /* 0xff800000472e7808 */ /* 0x000fe20006000000 */
[--C-:B------:R-:W-:Y:S01]  /*e8b0*/  FFMA.FTZ R71, R72, UR11, -R55.reuse ;  /* 0x0000000b48477c23 */ /* 0x100fe20008010837 */
[----:B------:R-:W-:Y:S01]  /*e8c0*/  FMNMX.FTZ R57, R44, R57, !PT ;  /* 0x000000392c397209 */ /* 0x000fe20007810000 */
[--C-:B------:R-:W-:Y:S01]  /*e8d0*/  FFMA.FTZ R72, R74, UR11, -R55.reuse ;  /* 0x0000000b4a487c23 */ /* 0x100fe20008010837 */
[----:B------:R-:W-:Y:S01]  /*e8e0*/  FSEL R82, R73, -INF , !P2 ;  /* 0xff80000049527808 */ /* 0x000fe20005000000 */
[--C-:B------:R-:W-:Y:S01]  /*e8f0*/  FFMA.FTZ R73, R76, UR11, -R55.reuse ;  /* 0x0000000b4c497c23 */ /* 0x100fe20008010837 */
[----:B------:R-:W-:Y:S01]  /*e900*/  FMNMX.FTZ R57, R46, R57, !PT ;  /* 0x000000392e397209 */ /* 0x000fe20007810000 */
[----:B------:R-:W-:Y:S01]  /*e910*/  FFMA.FTZ R55, R79, UR11, -R55 ;  /* 0x0000000b4f377c23 */ /* 0x000fe20008010837 */
[----:B------:R-:W-:Y:S01]  /*e920*/  ISETP.GT.AND P1, PT, R83, 0x79, P1 ;  /* 0x000000795300780c */ /* 0x000fe20000f24270 */
[----:B------:R-:W-:Y:S01]  /*e930*/  MUFU.EX2 R38, R38 ;  /* 0x0000002600267308 */ /* 0x000fe20000000800 */
[----:B------:R-:W-:-:S02]  /*e940*/  ISETP.LT.OR P5, PT, R84, 0x79, P5 ;  /* 0x000000795400780c */ /* 0x000fc40002fa1670 */
[----:B------:R-:W-:Y:S02]  /*e950*/  FMNMX.FTZ R86, R82, R57, !PT ;  /* 0x0000003952567209 */ /* 0x000fe40007810000 */
[----:B------:R-:W-:Y:S02]  /*e960*/  ISETP.LT.OR P1, PT, R84, 0x7a, P1 ;  /* 0x0000007a5400780c */ /* 0x000fe40000f21670 */
[----:B------:R-:W-:Y:S01]  /*e970*/  FSEL R77, R77, -INF , !P5 ;  /* 0xff8000004d4d7808 */ /* 0x000fe20006800000 */
[----:B------:R-:W-:Y:S01]  /*e980*/  MUFU.EX2 R40, R40 ;  /* 0x0000002800287308 */ /* 0x000fe20000000800 */
[----:B------:R-:W-:Y:S02]  /*e990*/  FMNMX.FTZ R86, R75, R86, !PT ;  /* 0x000000564b567209 */ /* 0x000fe40007810000 */
[----:B------:R-:W-:Y:S02]  /*e9a0*/  FSEL R80, R80, -INF , !P1 ;  /* 0xff80000050507808 */ /* 0x000fe40004800000 */
[----:B------:R-:W-:-:S02]  /*e9b0*/  FMNMX.FTZ R57, R77, R86, !PT ;  /* 0x000000564d397209 */ /* 0x000fc40007810000 */
[----:B------:R-:W-:Y:S01]  /*e9c0*/  FSEL R74, R56, RZ, P6 ;  /* 0x000000ff384a7208 */ /* 0x000fe20003000000 */
[----:B------:R-:W-:Y:S01]  /*e9d0*/  MUFU.EX2 R42, R42 ;  /* 0x0000002a002a7308 */ /* 0x000fe20000000800 */
[----:B------:R-:W-:-:S03]  /*e9e0*/  FMNMX.FTZ R57, R80, R57, !PT ;  /* 0x0000003950397209 */ /* 0x000fc60007810000 */
[----:B------:R-:W-:Y:S02]  /*e9f0*/  FADD.FTZ R74, -R74, R11 ;  /* 0x0000000b4a4a7221 */ /* 0x000fe40000010100 */
[----:B------:R-:W0:Y:S02]  /*ea00*/  SHFL.BFLY PT, R84, R57, 0x2, 0x1f ;  /* 0x0c401f0039547f89 */ /* 0x000e2400000e0000 */
[----:B------:R-:W-:Y:S01]  /*ea10*/  FMUL.FTZ R11, R74, UR11 ;  /* 0x0000000b4a0b7c20 */ /* 0x000fe20008410000 */
[----:B------:R-:W-:Y:S08]  /*ea20*/  MUFU.EX2 R61, R61 ;  /* 0x0000003d003d7308 */ /* 0x000ff00000000800 */
[----:B------:R-:W1:Y:S08]  /*ea30*/  MUFU.EX2 R11, R11 ;  /* 0x0000000b000b7308 */ /* 0x000e700000000800 */
[----:B------:R-:W-:Y:S01]  /*ea40*/  MUFU.EX2 R63, R63 ;  /* 0x0000003f003f7308 */ /* 0x000fe20000000800 */
[----:B0-----:R-:W-:-:S07]  /*ea50*/  FMNMX.FTZ R84, R57, R84, !PT ;  /* 0x0000005439547209 */ /* 0x001fce0007810000 */
[----:B------:R-:W-:Y:S01]  /*ea60*/  MUFU.EX2 R48, R48 ;  /* 0x0000003000307308 */ /* 0x000fe20000000800 */
[----:B-1----:R-:W-:Y:S01]  /*ea70*/  FFMA.FTZ R4, R11, R4, R13 ;  /* 0x000000040b047223 */ /* 0x002fe2000001000d */
[----:B------:R-:W0:Y:S06]  /*ea80*/  SHFL.BFLY PT, R57, R84, 0x1, 0x1f ;  /* 0x0c201f0054397f89 */ /* 0x000e2c00000e0000 */
[----:B------:R-:W-:Y:S08]  /*ea90*/  MUFU.EX2 R50, R50 ;  /* 0x0000003200327308 */ /* 0x000ff00000000800 */
[----:B------:R-:W-:Y:S08]  /*eaa0*/  MUFU.EX2 R52, R52 ;  /* 0x0000003400347308 */ /* 0x000ff00000000800 */
[----:B------:R-:W-:Y:S01]  /*eab0*/  MUFU.EX2 R69, R69 ;  /* 0x0000004500457308 */ /* 0x000fe20000000800 */
[----:B0-----:R-:W-:-:S04]  /*eac0*/  FMNMX.FTZ R57, R84, R57, !PT ;  /* 0x0000003954397209 */ /* 0x001fc80007810000 */
[C---:B------:R-:W-:Y:S01]  /*ead0*/  FSETP.NEU.FTZ.AND P1, PT, R57.reuse, -INF , PT ;  /* 0xff8000003900780b */ /* 0x040fe20003f3d000 */
[----:B------:R-:W-:Y:S02]  /*eae0*/  FMUL.FTZ R84, R57, UR11 ;  /* 0x0000000b39547c20 */ /* 0x000fe40008410000 */
[----:B------:R-:W-:Y:S03]  /*eaf0*/  MUFU.EX2 R58, R58 ;  /* 0x0000003a003a7308 */ /* 0x000fe60000000800 */
[----:B------:R-:W-:-:S05]  /*eb00*/  FSEL R84, R84, RZ, P1 ;  /* 0x000000ff54547208 */ /* 0x000fca0000800000 */
[----:B------:R-:W-:Y:S01]  /*eb10*/  MUFU.EX2 R60, R60 ;  /* 0x0000003c003c7308 */ /* 0x000fe20000000800 */
[--C-:B------:R-:W-:Y:S01]  /*eb20*/  FFMA.FTZ R83, R21, UR11, -R84.reuse ;  /* 0x0000000b15537c23 */ /* 0x100fe20008010854 */
[--C-:B------:R-:W-:Y:S01]  /*eb30*/  FFMA.FTZ R21, R31, UR11, -R84.reuse ;  /* 0x0000000b1f157c23 */ /* 0x100fe20008010854 */
[----:B------:R-:W-:Y:S01]  /*eb40*/  FSEL R31, R57, RZ, P1 ;  /* 0x000000ff391f7208 */ /* 0x000fe20000800000 */
[--C-:B------:R-:W-:Y:S01]  /*eb50*/  FFMA.FTZ R85, R16, UR11, -R84.reuse ;  /* 0x0000000b10557c23 */ /* 0x100fe20008010854 */
[--C-:B------:R-:W-:Y:S01]  /*eb60*/  FFMA.FTZ R76, R22, UR11, -R84.reuse ;  /* 0x0000000b164c7c23 */ /* 0x100fe20008010854 */
[--C-:B------:R-:W-:Y:S01]  /*eb70*/  FFMA.FTZ R74, R19, UR11, -R84.reuse ;  /* 0x0000000b134a7c23 */ /* 0x100fe20008010854 */
[----:B------:R-:W-:Y:S01]  /*eb80*/  FFMA.FTZ R22, R24, UR11, -R84 ;  /* 0x0000000b18167c23 */ /* 0x000fe20008010854 */
[----:B------:R-:W-:Y:S01]  /*eb90*/  FADD.FTZ R31, -R31, R12 ;  /* 0x0000000c1f1f7221 */ /* 0x000fe20000010100 */
[----:B------:R-:W-:Y:S01]  /*eba0*/  MUFU.EX2 R83, R83 ;  /* 0x0000005300537308 */ /* 0x000fe20000000800 */
[--C-:B------:R-:W-:Y:S01]  /*ebb0*/  FFMA.FTZ R25, R25, UR11, -R84.reuse ;  /* 0x0000000b19197c23 */ /* 0x100fe20008010854 */
[--C-:B------:R-:W-:Y:S01]  /*ebc0*/  FFMA.FTZ R27, R27, UR11, -R84.reuse ;  /* 0x0000000b1b1b7c23 */ /* 0x100fe20008010854 */
[----:B------:R-:W-:Y:S01]  /*ebd0*/  FMUL.FTZ R16, R31, UR11 ;  /* 0x0000000b1f107c20 */ /* 0x000fe20008410000 */
        /* <DEDUP_REMOVED lines=22> */
[----:B------:R-:W-:-:S06]  /*ed40*/  FFMA.FTZ R77, R77, UR11, -R84 ;  /* 0x0000000b4d4d7c23 */ /* 0x000fcc0008010854 */
[----:B------:R-:W3:Y:S01]  /*ed50*/  MUFU.EX2 R74, R74 ;  /* 0x0000004a004a7308 */ /* 0x000ee20000000800 */
[----:B0-----:R-:W-:Y:S01]  /*ed60*/  FFMA.FTZ R24, R16, R3, R76 ;  /* 0x0000000310187223 */ /* 0x001fe2000001004c */
[----:B------:R-:W-:-:S04]  /*ed70*/  FADD.FTZ R3, R15, R4 ;  /* 0x000000040f037221 */ /* 0x000fc80000010000 */
[----:B------:R-:W-:Y:S02]  /*ed80*/  FADD.FTZ R3, R18, R3 ;  /* 0x0000000312037221 */ /* 0x000fe40000010000 */
[----:B------:R-:W0:Y:S01]  /*ed90*/  MUFU.EX2 R22, R22 ;  /* 0x0000001600167308 */ /* 0x000e220000000800 */
[----:B-1----:R-:W-:Y:S01]  /*eda0*/  FADD.FTZ R31, R85, R24 ;  /* 0x00000018551f7221 */ /* 0x002fe20000010000 */
[----:B------:R-:W-:-:S06]  /*edb0*/  FADD.FTZ R3, R20, R3 ;  /* 0x0000000314037221 */ /* 0x000fcc0000010000 */
[----:B------:R-:W1:Y:S01]  /*edc0*/  MUFU.EX2 R25, R25 ;  /* 0x0000001900197308 */ /* 0x000e620000000800 */
[----:B---3--:R-:W-:Y:S01]  /*edd0*/  FADD.FTZ R4, R74, R31 ;  /* 0x0000001f4a047221 */ /* 0x008fe20000010000 */
[--C-:B------:R-:W-:Y:S01]  /*ede0*/  FFMA.FTZ R31, R54, UR11, -R84.reuse ;  /* 0x0000000b361f7c23 */ /* 0x100fe20008010854 */
[----:B------:R-:W-:Y:S02]  /*edf0*/  FFMA.FTZ R54, R82, UR11, -R84 ;  /* 0x0000000b52367c23 */ /* 0x000fe40008010854 */
[----:B------:R-:W-:Y:S01]  /*ee00*/  FADD.FTZ R37, R83, R4 ;  /* 0x0000000453257221 */ /* 0x000fe20000010000 */
[----:B------:R-:W-:Y:S02]  /*ee10*/  FADD.FTZ R4, R14, R3 ;  /* 0x000000030e047221 */ /* 0x000fe40000010000 */
[----:B------:R-:W3:Y:S01]  /*ee20*/  MUFU.EX2 R27, R27 ;  /* 0x0000001b001b7308 */ /* 0x000ee20000000800 */
[----:B0-----:R-:W-:Y:S01]  /*ee30*/  FADD.FTZ R24, R22, R37 ;  /* 0x0000002516187221 */ /* 0x001fe20000010000 */
[----:B------:R-:W-:Y:S01]  /*ee40*/  FADD.FTZ R3, R23, R4 ;  /* 0x0000000417037221 */ /* 0x000fe20000010000 */
[--C-:B------:R-:W-:Y:S01]  /*ee50*/  FFMA.FTZ R37, R78, UR11, -R84.reuse ;  /* 0x0000000b4e257c23 */ /* 0x100fe20008010854 */
[----:B------:R-:W-:-:S02]  /*ee60*/  FFMA.FTZ R78, R80, UR11, -R84 ;  /* 0x0000000b504e7c23 */ /* 0x000fc40008010854 */
[----:B------:R-:W-:Y:S02]  /*ee70*/  FADD.FTZ R3, R26, R3 ;  /* 0x000000031a037221 */ /* 0x000fe40000010000 */
[----:B------:R-:W0:Y:S01]  /*ee80*/  MUFU.EX2 R79, R79 ;  /* 0x0000004f004f7308 */ /* 0x000e220000000800 */
[----:B-1----:R-:W-:Y:S01]  /*ee90*/  FADD.FTZ R24, R25, R24 ;  /* 0x0000001819187221 */ /* 0x002fe20000010000 */
[----:B------:R-:W-:-:S04]  /*eea0*/  FADD.FTZ R3, R28, R3 ;  /* 0x000000031c037221 */ /* 0x000fc80000010000 */
[----:B------:R-:W-:Y:S02]  /*eeb0*/  FADD.FTZ R3, R30, R3 ;  /* 0x000000031e037221 */ /* 0x000fe40000010000 */
[----:B------:R-:W1:Y:S01]  /*eec0*/  MUFU.EX2 R21, R21 ;  /* 0x0000001500157308 */ /* 0x000e620000000800 */
[----:B---3--:R-:W-:Y:S01]  /*eed0*/  FADD.FTZ R24, R27, R24 ;  /* 0x000000181b187221 */ /* 0x008fe20000010000 */
[----:B------:R-:W-:-:S04]  /*eee0*/  FADD.FTZ R3, R32, R3 ;  /* 0x0000000320037221 */ /* 0x000fc80000010000 */
[----:B------:R-:W-:Y:S02]  /*eef0*/  FADD.FTZ R3, R34, R3 ;  /* 0x0000000322037221 */ /* 0x000fe40000010000 */
[----:B------:R-:W3:Y:S01]  /*ef00*/  MUFU.EX2 R33, R33 ;  /* 0x0000002100217308 */ /* 0x000ee20000000800 */
[----:B0-----:R-:W-:Y:S01]  /*ef10*/  FADD.FTZ R24, R79, R24 ;  /* 0x000000184f187221 */ /* 0x001fe20000010000 */
[----:B------:R-:W-:-:S04]  /*ef20*/  FADD.FTZ R3, R36, R3 ;  /* 0x0000000324037221 */ /* 0x000fc80000010000 */
        /* <DEDUP_REMOVED lines=14> */
[----:B-1----:R-:W-:-:S07]  /*f010*/  FADD.FTZ R24, R29, R24 ;  /* 0x000000181d187221 */ /* 0x002fce0000010000 */
[----:B------:R-:W1:Y:S01]  /*f020*/  MUFU.EX2 R43, R43 ;  /* 0x0000002b002b7308 */ /* 0x000e620000000800 */
[----:B---3--:R-:W-:-:S07]  /*f030*/  FADD.FTZ R24, R19, R24 ;  /* 0x0000001813187221 */ /* 0x008fce0000010000 */
[----:B------:R-:W3:Y:S01]  /*f040*/  MUFU.EX2 R136, R136 ;  /* 0x0000008800887308 */ /* 0x000ee20000000800 */
[----:B0-----:R-:W-:-:S07]  /*f050*/  FADD.FTZ R24, R41, R24 ;  /* 0x0000001829187221 */ /* 0x001fce0000010000 */
[----:B------:R-:W0:Y:S01]  /*f060*/  MUFU.EX2 R12, R12 ;  /* 0x0000000c000c7308 */ /* 0x000e220000000800 */
[----:B-1----:R-:W-:Y:S01]  /*f070*/  FADD.FTZ R3, R43, R24 ;  /* 0x000000182b037221 */ /* 0x002fe20000010000 */
[----:B------:R-:W-:-:S06]  /*f080*/  FADD.FTZ R24, R52, R45 ;  /* 0x0000002d34187221 */ /* 0x000fcc0000010000 */
[----:B------:R-:W1:Y:S01]  /*f090*/  MUFU.EX2 R49, R49 ;  /* 0x0000003100317308 */ /* 0x000e620000000800 */
[----:B---3--:R-:W-:-:S07]  /*f0a0*/  FADD.FTZ R3, R136, R3 ;  /* 0x0000000388037221 */ /* 0x008fce0000010000 */
[----:B------:R-:W3:Y:S01]  /*f0b0*/  MUFU.EX2 R51, R51 ;  /* 0x0000003300337308 */ /* 0x000ee20000000800 */
[----:B0-----:R-:W-:Y:S01]  /*f0c0*/  FADD.FTZ R4, R12, R3 ;  /* 0x000000030c047221 */ /* 0x001fe20000010000 */
[----:B------:R-:W-:-:S04]  /*f0d0*/  FADD.FTZ R3, R69, R24 ;  /* 0x0000001845037221 */ /* 0x000fc80000010000 */
[----:B------:R-:W-:Y:S02]  /*f0e0*/  FADD.FTZ R3, R58, R3 ;  /* 0x000000033a037221 */ /* 0x000fe40000010000 */
[----:B------:R-:W0:Y:S01]  /*f0f0*/  MUFU.EX2 R87, R87 ;  /* 0x0000005700577308 */ /* 0x000e220000000800 */
[----:B-1----:R-:W-:Y:S01]  /*f100*/  FADD.FTZ R4, R49, R4 ;  /* 0x0000000431047221 */ /* 0x002fe20000010000 */
[----:B------:R-:W-:-:S06]  /*f110*/  FADD.FTZ R3, R60, R3 ;  /* 0x000000033c037221 */ /* 0x000fcc0000010000 */
[----:B------:R-:W1:Y:S01]  /*f120*/  MUFU.EX2 R31, R31 ;  /* 0x0000001f001f7308 */ /* 0x000e620000000800 */
[----:B---3--:R-:W-:-:S07]  /*f130*/  FADD.FTZ R4, R51, R4 ;  /* 0x0000000433047221 */ /* 0x008fce0000010000 */
[----:B------:R-:W3:Y:S01]  /*f140*/  MUFU.EX2 R86, R86 ;  /* 0x0000005600567308 */ /* 0x000ee20000000800 */
[----:B0-----:R-:W-:-:S07]  /*f150*/  FADD.FTZ R4, R87, R4 ;  /* 0x0000000457047221 */ /* 0x001fce0000010000 */
[----:B------:R-:W0:Y:S01]  /*f160*/  MUFU.EX2 R37, R37 ;  /* 0x0000002500257308 */ /* 0x000e220000000800 */
[----:B-1----:R-:W-:-:S07]  /*f170*/  FADD.FTZ R45, R31, R4 ;  /* 0x000000041f2d7221 */ /* 0x002fce0000010000 */
        /* <DEDUP_REMOVED lines=36> */
[----:B---3--:R-:W-:-:S03]  /*f3c0*/  FADD.FTZ R4, R55, R24 ;  /* 0x0000001837047221 */ /* 0x008fc60000010000 */
[----:B0-----:R-:W-:Y:S01]  /*f3d0*/  FADD.FTZ R3, R78, R3 ;  /* 0x000000034e037221 */ /* 0x001fe20000010000 */
[----:B------:R-:W-:Y:S06]  /*f3e0*/  @!P0 BRA `(.L_x_921) ;  /* 0x0000000000048947 */ /* 0x000fec0003800000 */
[----:B------:R-:W-:Y:S01]  /*f3f0*/  BPT.TRAP 0x1 ;  /* 0x000000040000795c */ /* 0x000fe20000300000 */
.L_x_921:
        /* <DEDUP_REMOVED lines=34> */
[----:B------:R-:W-:Y:S01]  /*f620*/  SYNCS.ARRIVE.TRANS64.RED.A1T0 RZ, [UR7], RZ ;  /* 0x000000ffffff79a7 */ /* 0x000fe20008100407 */
[----:B------:R-:W-:Y:S01]  /*f630*/  F2FP.BF16.F32.PACK_AB R48, R48, R63 ;  /* 0x0000003f3030723e */ /* 0x000fe200000010ff */
[----:B------:R-:W-:Y:S01]  /*f640*/  STSM.16.M88.4 [R0+0x21800], R44 ;  /* 0x0218002c00007844 */ /* 0x000fe20000000200 */
[----:B------:R-:W-:Y:S01]  /*f650*/  F2FP.BF16.F32.PACK_AB R49, R49, R12 ;  /* 0x0000000c3131723e */ /* 0x000fe200000010ff */
[----:B------:R-:W-:Y:S01]  /*f660*/  UMOV UR7, UR4 ;  /* 0x0000000400077c82 */ /* 0x000fe20008000000 */
        /* <DEDUP_REMOVED lines=27> */
[-C--:B------:R-:W-:Y:S01]  /*f820*/  FMUL.FTZ R128, R128, R11.reuse ;  /* 0x0000000b80807220 */ /* 0x080fe20000410000 */
[----:B------:R-:W-:Y:S01]  /*f830*/  R2UR UR10, R145 ;  /* 0x00000000910a72ca */ /* 0x000fe200000e0000 */
        /* <DEDUP_REMOVED lines=11> */
[----:B---3--:R-:W3:Y:S01]  /*f8f0*/  FENCE.VIEW.ASYNC.S ;  /* 0x00000000000073c6 */ /* 0x008ee20000000000 */
[-C--:B------:R-:W-:Y:S01]  /*f900*/  FMUL.FTZ R94, R94, R16.reuse ;  /* 0x000000105e5e7220 */ /* 0x080fe20000410000 */
[-C--:B------:R-:W-:Y:S01]  /*f910*/  FMUL.FTZ R95, R95, R16.reuse ;  /* 0x000000105f5f7220 */ /* 0x080fe20000410000 */
[-C--:B------:R-:W-:Y:S01]  /*f920*/  FMUL.FTZ R98, R98, R16.reuse ;  /* 0x0000001062627220 */ /* 0x080fe20000410000 */
[-C--:B------:R-:W-:Y:S01]  /*f930*/  FMUL.FTZ R99, R99, R16.reuse ;  /* 0x0000001063637220 */ /* 0x080fe20000410000 */
[-C--:B------:R-:W-:Y:S01]  /*f940*/  FMUL.FTZ R102, R102, R16.reuse ;  /* 0x0000001066667220 */ /* 0x080fe20000410000 */
[----:B------:R-:W-:Y:S01]  /*f950*/  ISETP.GT.AND P1, PT, R10, UR10, PT ;  /* 0x0000000a0a007c0c */ /* 0x000fe2000bf24270 */
        /* <DEDUP_REMOVED lines=20> */
[----:B---3--:R-:W-:Y:S01]  /*faa0*/  NOP ;  /* 0x0000000000007918 */ /* 0x008fe20000000000 */
[----:B-1----:R-:W-:Y:S05]  /*fab0*/  @P1 BRA `(.L_x_922) ;  /* 0xffffffc400a01947 */ /* 0x002fea000383ffff */
.L_x_903:
[----:B------:R-:W-:Y:S06]  /*fac0*/  BAR.ARV 0x8, 0x200 ;  /* 0x0208000000007b1d */ /* 0x000fec0000002000 */
[----:B------:R-:W-:Y:S05]  /*fad0*/  @!P0 BRA `(.L_x_923) ;  /* 0x0000000000048947 */ /* 0x000fea0003800000 */
[----:B------:R-:W-:Y:S01]  /*fae0*/  BPT.TRAP 0x1 ;  /* 0x000000040000795c */ /* 0x000fe20000300000 */
.L_x_923:
[----:B------:R-:W-:Y:S01]  /*faf0*/  ULEA UR6, UR4, UR38, 0x3 ;  /* 0x0000002604067291 */ /* 0x000fe2000f8e183f */
[----:B------:R-:W-:-:S05]  /*fb00*/  IMAD.U32 R0, RZ, RZ, UR5 ;  /* 0x00000005ff007e24 */ /* 0x000fca000f8e00ff */
[----:B------:R-:W-:-:S04]  /*fb10*/  SHF.L.U32 R0, R0, 0x1f, RZ ;  /* 0x0000001f00007819 */ /* 0x000fc800000006ff */
[----:B------:R0:W1:Y:S01]  /*fb20*/  SYNCS.PHASECHK.TRANS64.TRYWAIT P1, [UR6+0x2d850], R0 ;  /* 0x02d85000ff0075a7 */ /* 0x0000620008020146 */
[----:B------:R-:W-:Y:S05]  /*fb30*/  @!P0 BRA `(.L_x_924) ;  /* 0x0000000000048947 */ /* 0x000fea0003800000 */
[----:B------:R-:W-:Y:S01]  /*fb40*/  BPT.TRAP 0x1 ;  /* 0x000000040000795c */ /* 0x000fe20000300000 */
.L_x_924:
[----:B-1----:R-:W-:Y:S05]  /*fb50*/  @P1 BRA `(.L_x_925) ;  /* 0x0000000000081947 */ /* 0x002fea0003800000 */
[----:B------:R-:W1:Y:S02]  /*fb60*/  SYNCS.PHASECHK.TRANS64.TRYWAIT P1, [UR6+0x2d850], R0 ;  /* 0x02d85000ff0075a7 */ /* 0x000e640008020146 */
[----:B-1----:R-:W-:Y:S05]  /*fb70*/  @!P1 BRA `(.L_x_926) ;  /* 0x0000006000349947 */ /* 0x002fea0003800000 */
.L_x_925:
[----:B------:R-:W-:Y:S01]  /*fb80*/  UIADD3 UR38, UR38, 0x400, URZ ;  /* 0x0000040026267890 */ /* 0x000fe2000fffe03f */
[----:B------:R-:W-:Y:S01]  /*fb90*/  R2UR UR5, R144 ;  /* 0x00000000900572ca */ /* 0x000fe200000e0000 */
[----:B------:R-:W-:Y:S01]  /*fba0*/  WARPGROUP.ARRIVE ;  /* 0x00000000000079c5 */ /* 0x000fe20000000000 */
[----:B------:R-:W-:Y:S01]  /*fbb0*/  UMOV UR13, 0x40000040 ;  /* 0x40000040000d7882 */ /* 0x000fe20000000000 */
[----:B------:R-:W-:Y:S01]  /*fbc0*/  USHF.R.U32.HI UR38, URZ, 0x4, UR38 ;  /* 0x000000043f267899 */ /* 0x000fe20008011626 */
[----:B-1----:R-:W1:Y:S01]  /*fbd0*/  SHFL.BFLY PT, R5, R4, 0x2, 0x1f ;  /* 0x0c401f0004057f89 */ /* 0x002e6200000e0000 */
[----:B------:R-:W-:Y:S01]  /*fbe0*/  UMOV UR15, 0x80000020 ;  /* 0x80000020000f7882 */ /* 0x000fe20000000000 */
[----:B------:R-:W-:Y:S01]  /*fbf0*/  IMAD.MOV.U32 R6, RZ, RZ, RZ ;  /* 0x000000ffff067224 */ /* 0x000fe200078e00ff */
[----:B------:R-:W-:Y:S01]  /*fc00*/  ULOP3.LUT UR38, UR38, 0x3fff, URZ, 0xc0, !UPT ;  /* 0x00003fff26267892 */ /* 0x000fe2000f8ec03f */
[----:B0-----:R-:W0:Y:S01]  /*fc10*/  SHFL.BFLY PT, R0, R3, 0x2, 0x1f ;  /* 0x0c401f0003007f89 */ /* 0x001e2200000e0000 */
[----:B------:R-:W-:-:S02]  /*fc20*/  IMAD.U32 R11, RZ, RZ, UR11 ;  /* 0x0000000bff0b7e24 */ /* 0x000fc4000f8e00ff */
        /* <DEDUP_REMOVED lines=8> */
[----:B-1----:R-:W-:Y:S01]  /*fcb0*/  FADD.FTZ R5, R5, R4 ;  /* 0x0000000405057221 */ /* 0x002fe20000010000 */
[----:B------:R-:W-:Y:S01]  /*fcc0*/  UMOV UR13, 0x40000040 ;  /* 0x40000040000d7882 */ /* 0x000fe20000000000 */
[----:B------:R-:W-:Y:S01]  /*fcd0*/  UMOV UR15, 0x80000020 ;  /* 0x80000020000f7882 */ /* 0x000fe20000000000 */
[----:B0-----:R-:W-:Y:S01]  /*fce0*/  FADD.FTZ R2, R0, R3 ;  /* 0x0000000300027221 */ /* 0x001fe20000010000 */
[----:B------:R-:W-:Y:S01]  /*fcf0*/  IMAD.MOV.U32 R3, RZ, RZ, RZ ;  /* 0x000000ffff037224 */ /* 0x000fe200078e00ff */
[----:B------:R-:W0:Y:S04]  /*fd00*/  SHFL.BFLY PT, R0, R5, 0x1, 0x1f ;  /* 0x0c201f0005007f89 */ /* 0x000e2800000e0000 */
[----:B------:R-:W1:Y:S01]  /*fd10*/  SHFL.BFLY PT, R7, R2, 0x1, 0x1f ;  /* 0x0c201f0002077f89 */ /* 0x000e6200000e0000 */
[----:B0-----:R-:W-:Y:S01]  /*fd20*/  FADD.FTZ R9, R5, R0 ;  /* 0x0000000005097221 */ /* 0x001fe20000010000 */
[----:B------:R-:W-:-:S02]  /*fd30*/  IMAD.U32 R5, RZ, RZ, UR11 ;  /* 0x0000000bff057e24 */ /* 0x000fc4000f8e00ff */
[----:B------:R-:W-:Y:S02]  /*fd40*/  IMAD.MOV.U32 R0, RZ, RZ, -0x800000 ;  /* 0xff800000ff007424 */ /* 0x000fe400078e00ff */
[----:B-1----:R-:W-:Y:S01]  /*fd50*/  FADD.FTZ R10, R2, R7 ;  /* 0x00000007020a7221 */ /* 0x002fe20000010000 */
[----:B------:R-:W-:Y:S01]  /*fd60*/  FSETP.NE.FTZ.AND P1, PT, R9, RZ, PT ;  /* 0x000000ff0900720b */ /* 0x000fe20003f35000 */
[----:B------:R-:W-:-:S03]  /*fd70*/  IMAD.MOV.U32 R2, RZ, RZ, -0x800000 ;  /* 0xff800000ff027424 */ /* 0x000fc600078e00ff */
[----:B------:R-:W-:-:S09]  /*fd80*/  FSETP.NE.FTZ.AND P2, PT, R10, RZ, PT ;  /* 0x000000ff0a00720b */ /* 0x000fd20003f55000 */
[----:B------:R-:W0:Y:S01]  /*fd90*/  @P1 MUFU.LG2 R4, R9 ;  /* 0x0000000900041308 */ /* 0x000e220000000c00 */
[----:B------:R-:W-:-:S03]  /*fda0*/  @P1 FMUL.FTZ R5, R5, 0.69314718246459960938 ;  /* 0x3f31721805051820 */ /* 0x000fc60000410000 */
[----:B------:R-:W-:-:S04]  /*fdb0*/  @P2 FMUL.FTZ R11, R11, 0.69314718246459960938 ;  /* 0x3f3172180b0b2820 */ /* 0x000fc80000410000 */
[----:B------:R-:W1:Y:S08]  /*fdc0*/  @P2 MUFU.LG2 R7, R10 ;  /* 0x0000000a00072308 */ /* 0x000e700000000c00 */
[----:B------:R3:W4:Y:S01]  /*fdd0*/  @P1 MUFU.RCP R3, R9 ;  /* 0x0000000900031308 */ /* 0x0007220000001000 */
        /* <DEDUP_REMOVED lines=51> */
[----:B0--34-:R-:W-:Y:S05]  /*10110*/  @!P0 BRA `(.L_x_927) ;  /* 0x0000000000048947 */ /* 0x019fea0003800000 */
[----:B------:R-:W-:Y:S01]  /*10120*/  BPT.TRAP 0x1 ;  /* 0x000000040000795c */ /* 0x000fe20000300000 */
.L_x_927:
[----:B------:R-:W0:Y:S01]  /*10130*/  S2UR UR4, SR_CgaCtaId ;  /* 0x00000000000479c3 */ /* 0x000e220000008800 */
[----:B------:R-:W-:Y:S01]  /*10140*/  UIADD3 UR6, UR6, 0x2d860, URZ ;  /* 0x0002d86006067890 */ /* 0x000fe2000fffe03f */
        /* <DEDUP_REMOVED lines=22> */
[----:B0-----:R-:W-:Y:S01]  /*102b0*/  UPRMT UR6, UR4, 0x654, UR6 ;  /* 0x0000065404067896 */ /* 0x001fe20008000006 */
        /* <DEDUP_REMOVED lines=28> */
.L_x_849:
[----:B------:R-:W-:Y:S05]  /*10480*/  @P0 BRA `(.L_x_928) ;  /* 0x0000001000940947 */ /* 0x000fea0003800000 */
[----:B------:R-:W3:Y:S01]  /*10490*/  LDL R4, [R1+0x4] ;  /* 0x0000040001047983 */ /* 0x000ee20000100800 */
[----:B------:R-:W0:Y:S01]  /*104a0*/  LDC R7, c[0x0][0xbe8] ;  /* 0x0002fa00ff077b82 */ /* 0x000e220000000800 */
[----:B------:R-:W-:Y:S01]  /*104b0*/  ULDC.64 UR8, c[0x0][0xbd0] ;  /* 0x0002f40000087ab9 */ /* 0x000fe20000000a00 */
[----:B------:R-:W-:Y:S01]  /*104c0*/  BSSY B0, `(.L_x_929) ;  /* 0x00000d5000007945 */ /* 0x000fe20003800000 */
[----:B------:R-:W1:Y:S01]  /*104d0*/  S2R R3, SR_TID.X ;  /* 0x0000000000037919 */ /* 0x000e620000002100 */
[----:B------:R-:W4:Y:S04]  /*104e0*/  S2R R21, SR_CTAID.X ;  /* 0x0000000000157919 */ /* 0x000f280000002500 */
[----:B------:R-:W5:Y:S08]  /*104f0*/  S2UR UR12, SR_CTAID.Z ;  /* 0x00000000000c79c3 */ /* 0x000f700000002700 */
[----:B------:R-:W2:Y:S08]  /*10500*/  LDC.64 R14, c[0x0][0xbd8] ;  /* 0x0002f600ff0e7b82 */ /* 0x000eb00000000a00 */
[----:B------:R-:W-:Y:S01]  /*10510*/  BAR.SYNC.DEFER_BLOCKING 0x1, 0x180 ;  /* 0x0046000000007b1d */ /* 0x000fe20000010000 */
[----:B0-----:R-:W-:-:S07]  /*10520*/  ISETP.NE.AND P0, PT, R7, 0x1, PT ;  /* 0x000000010700780c */ /* 0x001fce0003f05270 */
[----:B------:R-:W0:Y:S01]  /*10530*/  S2UR UR11, SR_CTAID.Y ;  /* 0x00000000000b79c3 */ /* 0x000e220000002600 */
[----:B-----5:R-:W-:-:S07]  /*10540*/  USHF.R.S32.HI UR10, URZ, 0x1f, UR12 ;  /* 0x0000001f3f0a7899 */ /* 0x020fce000801140c */
[----:B------:R-:W0:Y:S08]  /*10550*/  LDC R20, c[0x0][0xc50] ;  /* 0x00031400ff147b82 */ /* 0x000e300000000800 */
[----:B------:R-:W5:Y:S08]  /*10560*/  LDC.64 R18, c[0x0][0xb40] ;  /* 0x0002d000ff127b82 */ /* 0x000f700000000a00 */
[----:B------:R-:W5:Y:S08]  /*10570*/  @P0 LDC R16, c[0x0][0xbf0] ;  /* 0x0002fc00ff100b82 */ /* 0x000f700000000800 */
[----:B------:R-:W5:Y:S08]  /*10580*/  @P0 LDC R25, c[0x0][0xbec] ;  /* 0x0002fb00ff190b82 */ /* 0x000f700000000800 */
[----:B------:R-:W5:Y:S01]  /*10590*/  @P0 LDC R22, c[0x0][0xbf0] ;  /* 0x0002fc00ff160b82 */ /* 0x000f620000000800 */
[----:B---3--:R-:W-:Y:S01]  /*105a0*/  R2UR UR13, R4 ;  /* 0x00000000040d72ca */ /* 0x008fe200000e0000 */
[----:B-1----:R-:W-:-:S05]  /*105b0*/  VIADD R4, R3, 0xffffff80 ;  /* 0xffffff8003047836 */ /* 0x002fca0000000000 */
[----:B------:R-:W-:-:S04]  /*105c0*/  SHF.R.S32.HI R5, RZ, 0x1f, R4 ;  /* 0x0000001fff057819 */ /* 0x000fc80000011404 */
[CC--:B------:R-:W-:Y:S02]  /*105d0*/  LEA.HI R8, R5.reuse, R4.reuse, RZ, 0x7 ;  /* 0x0000000405087211 */ /* 0x0c0fe400078f38ff */
[----:B------:R-:W-:Y:S01]  /*105e0*/  LEA.HI R9, R5, R4, RZ, 0x2 ;  /* 0x0000000405097211 */ /* 0x000fe200078f10ff */
[----:B------:R-:W-:Y:S01]  /*105f0*/  USHF.R.S32.HI UR7, URZ, 0x1f, UR13 ;  /* 0x0000001f3f077899 */ /* 0x000fe2000801140d */
[----:B------:R-:W-:Y:S01]  /*10600*/  LOP3.LUT R3, R8, 0xffffff80, RZ, 0xc0, !PT ;  /* 0xffffff8008037812 */ /* 0x000fe200078ec0ff */
[----:B------:R-:W-:Y:S01]  /*10610*/  UIMAD.WIDE.U32 UR4, UR13, UR8, URZ ;  /* 0x000000080d0472a5 */ /* 0x000fe2000f8e003f */
[----:B------:R-:W-:Y:S01]  /*10620*/  SHF.R.S32.HI R8, RZ, 0x7, R8 ;  /* 0x00000007ff087819 */ /* 0x000fe20000011408 */
[----:B------:R-:W-:Y:S01]  /*10630*/  UIMAD UR6, UR7, UR8, URZ ;  /* 0x00000008070672a4 */ /* 0x000fe2000f8e023f */
[----:B------:R-:W-:Y:S01]  /*10640*/  LOP3.LUT R9, R9, 0xfffffffc, RZ, 0xc0, !PT ;  /* 0xfffffffc09097812 */ /* 0x000fe200078ec0ff */
[----:B------:R-:W-:Y:S02]  /*10650*/  IMAD.IADD R3, R4, 0x1, -R3 ;  /* 0x0000000104037824 */ /* 0x000fe400078e0a03 */
[----:B------:R-:W-:Y:S01]  /*10660*/  IMAD.HI R5, R8, 0x55555556, RZ ;  /* 0x5555555608057827 */ /* 0x000fe200078e02ff */
[----:B------:R-:W-:-:S02]  /*10670*/  UIMAD UR6, UR13, UR9, UR6 ;  /* 0x000000090d0672a4 */ /* 0x000fc4000f8e0206 */
[----:B------:R-:W-:Y:S01]  /*10680*/  SHF.R.S32.HI R10, RZ, 0x1f, R3 ;  /* 0x0000001fff0a7819 */ /* 0x000fe20000011403 */
[----:B------:R-:W-:Y:S01]  /*10690*/  IMAD.IADD R13, R4, 0x1, -R9 ;  /* 0x00000001040d7824 */ /* 0x000fe200078e0a09 */
[----:B------:R-:W-:Y:S01]  /*106a0*/  LEA.HI R5, R5, R5, RZ, 0x1 ;  /* 0x0000000505057211 */ /* 0x000fe200078f08ff */
[----:B------:R-:W-:Y:S01]  /*106b0*/  UIADD3 UR6, UR5, UR6, URZ ;  /* 0x0000000605067290 */ /* 0x000fe2000fffe03f */
[CC--:B------:R-:W-:Y:S01]  /*106c0*/  LEA.HI R6, R10.reuse, R3.reuse, RZ, 0x2 ;  /* 0x000000030a067211 */ /* 0x0c0fe200078f10ff */
[----:B------:R-:W-:Y:S01]  /*106d0*/  ULDC.64 UR8, c[0x0][0xb38] ;  /* 0x0002ce0000087ab9 */ /* 0x000fe20000000a00 */
[----:B------:R-:W-:Y:S01]  /*106e0*/  LEA.HI R10, R10, R3, RZ, 0x5 ;  /* 0x000000030a0a7211 */ /* 0x000fe200078f28ff */
[----:B------:R-:W-:Y:S01]  /*106f0*/  IMAD R9, R5, -0x3, R8 ;  /* 0xfffffffd05097824 */ /* 0x000fe200078e0208 */
[--C-:B------:R-:W-:Y:S01]  /*10700*/  SHF.R.S32.HI R11, RZ, 0x2, R6.reuse ;  /* 0x00000002ff0b7819 */ /* 0x100fe20000011406 */
[----:B------:R-:W-:Y:S01]  /*10710*/  UIMAD UR7, UR7, UR8, URZ ;  /* 0x00000008070772a4 */ /* 0x000fe2000f8e023f */
[----:B------:R-:W-:Y:S01]  /*10720*/  SHF.R.S32.HI R12, RZ, 0x1f, R6 ;  /* 0x0000001fff0c7819 */ /* 0x000fe20000011406 */
[----:B------:R-:W-:Y:S01]  /*10730*/  IMAD R17, RZ, RZ, -UR13 ;  /* 0x8000000dff117e24 */ /* 0x000fe2000f8e02ff */
[----:B------:R-:W-:-:S02]  /*10740*/  LEA.HI R5, R13, R13, RZ, 0x1 ;  /* 0x0000000d0d057211 */ /* 0x000fc400078f08ff */
[----:B------:R-:W-:Y:S01]  /*10750*/  LEA.HI R12, R12, R11, RZ, 0x3 ;  /* 0x0000000b0c0c7211 */ /* 0x000fe200078f18ff */
[----:B0-----:R-:W-:Y:S01]  /*10760*/  IMAD R23, R20, R17, UR11 ;  /* 0x0000000b14177e24 */ /* 0x001fe2000f8e0211 */
[----:B------:R-:W-:Y:S02]  /*10770*/  LOP3.LUT R8, R5, 0x1ffffffe, RZ, 0xc0, !PT ;  /* 0x1ffffffe05087812 */ /* 0x000fe400078ec0ff */
[----:B------:R-:W-:Y:S02]  /*10780*/  LOP3.LUT R12, R12, 0xfffffff8, RZ, 0xc0, !PT ;  /* 0xfffffff80c0c7812 */ /* 0x000fe400078ec0ff */
[----:B------:R-:W-:Y:S02]  /*10790*/  SHF.R.S32.HI R5, RZ, 0x5, R10 ;  /* 0x00000005ff057819 */ /* 0x000fe4000001140a */
[----:B------:R-:W-:Y:S01]  /*107a0*/  LOP3.LUT R6, R6, 0x7ffffffc, RZ, 0xc0, !PT ;  /* 0x7ffffffc06067812 */ /* 0x000fe200078ec0ff */
[----:B------:R-:W-:Y:S02]  /*107b0*/  IMAD.IADD R4, R11, 0x1, -R12 ;  /* 0x000000010b047824 */ /* 0x000fe400078e0a0c */
[----:B------:R-:W-:-:S02]  /*107c0*/  IMAD.IADD R11, R13, 0x1, -R8 ;  /* 0x000000010d0b7824 */ /* 0x000fc400078e0a08 */
[----:B------:R-:W0:Y:S01]  /*107d0*/  @P0 LDC R13, c[0x0][0xbec] ;  /* 0x0002fb00ff0d0b82 */ /* 0x000e220000000800 */
[----:B------:R-:W-:Y:S02]  /*107e0*/  IMAD R8, R5, 0x10, R4 ;  /* 0x0000001005087824 */ /* 0x000fe400078e0204 */
[----:B------:R-:W-:Y:S02]  /*107f0*/  IMAD.U32 R5, RZ, RZ, UR5 ;  /* 0x00000005ff057e24 */ /* 0x000fe4000f8e00ff */
[----:B------:R-:W-:Y:S02]  /*10800*/  IMAD R10, R9, 0x40, R8 ;  /* 0x00000040090a7824 */ /* 0x000fe400078e0208 */
[----:B------:R-:W-:Y:S01]  /*10810*/  IMAD.U32 R4, RZ, RZ, UR4 ;  /* 0x00000004ff047e24 */ /* 0x000fe2000f8e00ff */
[----:B------:R-:W-:Y:S01]  /*10820*/  UIMAD.WIDE.U32 UR4, UR13, UR8, URZ ;  /* 0x000000080d0472a5 */ /* 0x000fe2000f8e003f */
[----:B------:R-:W-:Y:S01]  /*10830*/  IMAD.U32 R5, RZ, RZ, UR6 ;  /* 0x00000006ff057e24 */ /* 0x000fe2000f8e00ff */
[----:B------:R-:W-:Y:S01]  /*10840*/  UIMAD UR6, UR13, UR9, UR7 ;  /* 0x000000090d0672a4 */ /* 0x000fe2000f8e0207 */
[----:B--2---:R-:W-:-:S02]  /*10850*/  IMAD R12, R14, UR10, RZ ;  /* 0x0000000a0e0c7c24 */ /* 0x004fc4000f8e02ff */
[----:B------:R-:W-:Y:S01]  /*10860*/  IMAD R8, R11, 0x8, R10 ;  /* 0x000000080b087824 */ /* 0x000fe200078e020a */
[----:B------:R-:W-:Y:S01]  /*10870*/  UIADD3 UR6, UR5, UR6, URZ ;  /* 0x0000000605067290 */ /* 0x000fe2000fffe03f */
[----:B------:R-:W-:Y:S01]  /*10880*/  IMAD R15, R15, UR12, R12 ;  /* 0x0000000c0f0f7c24 */ /* 0x000fe2000f8e020c */
[----:B------:R-:W-:Y:S01]  /*10890*/  ULDC.64 UR8, c[0x0][0xb28] ;  /* 0x0002ca0000087ab9 */ /* 0x000fe20000000a00 */
[----:B----4-:R-:W-:Y:S02]  /*108a0*/  IMAD R12, R21, 0xc0, R8 ;  /* 0x000000c0150c7824 */ /* 0x010fe400078e0208 */
[----:B------:R-:W-:-:S04]  /*108b0*/  IMAD.WIDE.U32 R4, R14, UR12, R4 ;  /* 0x0000000c0e047c25 */ /* 0x000fc8000f8e0004 */
[----:B------:R-:W-:Y:S02]  /*108c0*/  IMAD.U32 R9, RZ, RZ, UR5 ;  /* 0x00000005ff097e24 */ /* 0x000fe4000f8e00ff */
[----:B0-----:R-:W-:-:S04]  /*108d0*/  @P0 IMAD.HI.U32 R13, R12, R13, RZ ;  /* 0x0000000d0c0d0227 */ /* 0x001fc800078e00ff */
[----:B------:R-:W-:Y:S01]  /*108e0*/  IMAD.U32 R8, RZ, RZ, UR4 ;  /* 0x00000004ff087e24 */ /* 0x000fe2000f8e00ff */
[----:B------:R-:W-:Y:S01]  /*108f0*/  ULDC.64 UR4, c[0x0][0xbe0] ;  /* 0x0002f80000047ab9 */ /* 0x000fe20000000a00 */
[----:B------:R-:W-:Y:S01]  /*10900*/  IMAD.U32 R9, RZ, RZ, UR6 ;  /* 0x00000006ff097e24 */ /* 0x000fe2000f8e00ff */
[----:B------:R-:W-:Y:S01]  /*10910*/  ULDC.64 UR6, c[0x0][0xb48] ;  /* 0x0002d20000067ab9 */ /* 0x000fe20000000a00 */
[----:B-----5:R-:W-:Y:S02]  /*10920*/  IMAD R14, R18, UR10, RZ ;  /* 0x0000000a120e7c24 */ /* 0x020fe4000f8e02ff */
[----:B------:R-:W-:Y:S01]  /*10930*/  IMAD.MOV.U32 R11, RZ, RZ, R12 ;  /* 0x000000ffff0b7224 */ /* 0x000fe200078e000c */
[----:B------:R-:W-:Y:S01]  /*10940*/  @P0 SHF.R.U32.HI R11, RZ, R16, R13 ;  /* 0x00000010ff0b0219 */ /* 0x000fe2000001160d */
[----:B------:R-:W-:Y:S01]  /*10950*/  IMAD.IADD R5, R5, 0x1, R15 ;  /* 0x0000000105057824 */ /* 0x000fe200078e020f */
[----:B------:R-:W-:Y:S01]  /*10960*/  SHF.R.S32.HI R16, RZ, 0x1f, R23 ;  /* 0x0000001fff107819 */ /* 0x000fe20000011417 */
[----:B------:R-:W-:-:S02]  /*10970*/  IMAD R15, R19, UR12, R14 ;  /* 0x0000000c130f7c24 */ /* 0x000fc4000f8e020e */
[----:B------:R-:W-:-:S04]  /*10980*/  IMAD.WIDE.U32 R8, R18, UR12, R8 ;  /* 0x0000000c12087c25 */ /* 0x000fc8000f8e0008 */
[----:B------:R-:W-:-:S04]  /*10990*/  @P0 IMAD.HI.U32 R25, R12, R25, RZ ;  /* 0x000000190c190227 */ /* 0x000fc800078e00ff */
[----:B------:R-:W-:Y:S02]  /*109a0*/  IMAD.IADD R9, R9, 0x1, R15 ;  /* 0x0000000109097824 */ /* 0x000fe400078e020f */
[----:B------:R-:W-:Y:S02]  /*109b0*/  IMAD R15, R16, UR6, RZ ;  /* 0x00000006100f7c24 */ /* 0x000fe4000f8e02ff */
[----:B------:R-:W-:-:S04]  /*109c0*/  IMAD.WIDE.U32 R4, R23, UR4, R4 ;  /* 0x0000000417047c25 */ /* 0x000fc8000f8e0004 */
[----:B------:R-:W-:Y:S01]  /*109d0*/  IMAD.MOV.U32 R13, RZ, RZ, R12 ;  /* 0x000000ffff0d7224 */ /* 0x000fe200078e000c */
[----:B------:R-:W-:Y:S01]  /*109e0*/  @P0 SHF.R.U32.HI R13, RZ, R22, R25 ;  /* 0x00000016ff0d0219 */ /* 0x000fe20000011619 */
[----:B------:R-:W-:Y:S01]  /*109f0*/  IMAD R14, R16, UR4, RZ ;  /* 0x00000004100e7c24 */ /* 0x000fe2000f8e02ff */
[----:B------:R-:W-:Y:S01]  /*10a00*/  IADD3 R4, P0, R11, R4, RZ ;  /* 0x000000040b047210 */ /* 0x000fe20007f1e0ff */
[C---:B------:R-:W-:Y:S01]  /*10a10*/  IMAD R17, R23.reuse, UR7, R15 ;  /* 0x0000000717117c24 */ /* 0x040fe2000f8e020f */
[--C-:B------:R-:W-:Y:S01]  /*10a20*/  SHF.R.S32.HI R15, RZ, 0x1f, R11.reuse ;  /* 0x0000001fff0f7819 */ /* 0x100fe2000001140b */
[----:B------:R-:W-:Y:S02]  /*10a30*/  IMAD.MOV R11, RZ, RZ, -R11 ;  /* 0x000000ffff0b7224 */ /* 0x000fe400078e0a0b */
[C---:B------:R-:W-:Y:S01]  /*10a40*/  IMAD R16, R23.reuse, UR5, R14 ;  /* 0x0000000517107c24 */ /* 0x040fe2000f8e020e */
[----:B------:R-:W-:Y:S01]  /*10a50*/  SHF.R.S32.HI R14, RZ, 0x1f, R13 ;  /* 0x0000001fff0e7819 */ /* 0x000fe2000001140d */
[----:B------:R-:W-:Y:S01]  /*10a60*/  IMAD.WIDE.U32 R8, R23, UR6, R8 ;  /* 0x0000000617087c25 */ /* 0x000fe2000f8e0008 */
[----:B------:R-:W-:Y:S01]  /*10a70*/  ULDC.64 UR4, c[0x0][0xb30] ;  /* 0x0002cc0000047ab9 */ /* 0x000fe20000000a00 */
[----:B------:R-:W-:Y:S01]  /*10a80*/  ULDC.64 UR6, c[0x0][0xbc8] ;  /* 0x0002f20000067ab9 */ /* 0x000fe20000000a00 */
[----:B------:R-:W-:Y:S01]  /*10a90*/  IADD3.X R5, R15, R5, R16, P0, !PT ;  /* 0x000000050f057210 */ /* 0x000fe200007fe410 */
[----:B------:R-:W-:-:S02]  /*10aa0*/  IMAD.MOV R18, RZ, RZ, -R13 ;  /* 0x000000ffff127224 */ /* 0x000fc400078e0a0d */
[--C-:B------:R-:W-:Y:S02]  /*10ab0*/  IMAD R11, R7, R11, R12.reuse ;  /* 0x0000000b070b7224 */ /* 0x100fe400078e020c */
[----:B------:R-:W-:Y:S02]  /*10ac0*/  IMAD.IADD R9, R9, 0x1, R17 ;  /* 0x0000000109097824 */ /* 0x000fe400078e0211 */
[----:B------:R-:W-:Y:S02]  /*10ad0*/  IMAD R14, R14, UR4, RZ ;  /* 0x000000040e0e7c24 */ /* 0x000fe4000f8e02ff */
[----:B------:R-:W-:Y:S01]  /*10ae0*/  IMAD R15, R7, R18, R12 ;  /* 0x00000012070f7224 */ /* 0x000fe200078e020c */
[----:B------:R-:W-:Y:S01]  /*10af0*/  SHF.R.S32.HI R12, RZ, 0x1f, R11 ;  /* 0x0000001fff0c7819 */ /* 0x000fe2000001140b */
[C---:B------:R-:W-:Y:S01]  /*10b00*/  IMAD R17, R13.reuse, UR5, R14 ;  /* 0x000000050d117c24 */ /* 0x040fe2000f8e020e */
[----:B------:R-:W0:Y:S01]  /*10b10*/  S2UR UR5, SR_CgaCtaId ;  /* 0x00000000000579c3 */ /* 0x000e220000008800 */
[----:B------:R-:W-:Y:S01]  /*10b20*/  IMAD.WIDE.U32 R8, R13, UR4, R8 ;  /* 0x000000040d087c25 */ /* 0x000fe2000f8e0008 */
[----:B------:R-:W-:Y:S01]  /*10b30*/  SHF.R.S32.HI R13, RZ, 0x1f, R15 ;  /* 0x0000001fff0d7819 */ /* 0x000fe2000001140f */
[----:B------:R-:W-:-:S02]  /*10b40*/  UMOV UR4, 0x400 ;  /* 0x0000040000047882 */ /* 0x000fc40000000000 */
[----:B------:R-:W-:Y:S02]  /*10b50*/  IMAD R12, R12, UR6, RZ ;  /* 0x000000060c0c7c24 */ /* 0x000fe4000f8e02ff */
[----:B------:R-:W-:Y:S02]  /*10b60*/  IMAD R14, R13, UR8, RZ ;  /* 0x000000080d0e7c24 */ /* 0x000fe4000f8e02ff */
[----:B------:R-:W-:Y:S02]  /*10b70*/  IMAD.IADD R9, R9, 0x1, R17 ;  /* 0x0000000109097824 */ /* 0x000fe400078e0211 */
[C---:B------:R-:W-:Y:S02]  /*10b80*/  IMAD R13, R11.reuse, UR7, R12 ;  /* 0x000000070b0d7c24 */ /* 0x040fe4000f8e020c */
[----:B------:R-:W-:Y:S01]  /*10b90*/  IMAD.WIDE.U32 R4, R11, UR6, R4 ;  /* 0x000000060b047c25 */ /* 0x000fe2000f8e0004 */
[----:B------:R-:W-:-:S03]  /*10ba0*/  ULDC.64 UR6, c[0x0][0xba8] ;  /* 0x0002ea0000067ab9 */ /* 0x000fc60000000a00 */
[C---:B------:R-:W-:Y:S01]  /*10bb0*/  IMAD R17, R15.reuse, UR9, R14 ;  /* 0x000000090f117c24 */ /* 0x040fe2000f8e020e */
[----:B------:R-:W-:Y:S01]  /*10bc0*/  LEA R14, P0, R4, UR6, 0x2 ;  /* 0x00000006040e7c11 */ /* 0x000fe2000f8010ff */
[----:B------:R-:W-:Y:S01]  /*10bd0*/  IMAD.WIDE.U32 R8, R15, UR8, R8 ;  /* 0x000000080f087c25 */ /* 0x000fe2000f8e0008 */
[----:B------:R-:W-:Y:S01]  /*10be0*/  ULDC.64 UR8, c[0x0][0xb00] ;  /* 0x0002c00000087ab9 */ /* 0x000fe20000000a00 */
[----:B------:R-:W-:Y:S02]  /*10bf0*/  ULDC UR6, c[0x0][0xa88] ;  /* 0x0002a20000067ab9 */ /* 0x000fe40000000800 */
        /* <DEDUP_REMOVED lines=9> */
[C---:B------:R-:W-:Y:S01]  /*10c90*/  LOP3.LUT P0, RZ, R3.reuse, 0x3, RZ, 0xc0, !PT ;  /* 0x0000000303ff7812 */ /* 0x040fe2000780c0ff */
[----:B------:R-:W-:Y:S01]  /*10ca0*/  SHFL.IDX PT, R8, R14, RZ, 0x1c1f ;  /* 0x001c1fff0e087589 */ /* 0x000fe200000e0000 */
[C---:B------:R-:W-:Y:S01]  /*10cb0*/  VIADD R18, R12.reuse, 0x8 ;  /* 0x000000080c127836 */ /* 0x040fe20000000000 */
[----:B------:R-:W-:Y:S01]  /*10cc0*/  UIADD3 UR4, UR4, 0x2d820, URZ ;  /* 0x0002d82004047890 */ /* 0x000fe2000fffe03f */
[CC--:B------:R-:W-:Y:S01]  /*10cd0*/  ISETP.GE.OR P1, PT, R12.reuse, R19.reuse, P0 ;  /* 0x000000130c00720c */ /* 0x0c0fe20000726670 */
[----:B------:R-:W0:Y:S01]  /*10ce0*/  SHFL.IDX PT, R9, R13, RZ, 0x1c1f ;  /* 0x001c1fff0d097589 */ /* 0x000e2200000e0000 */
[-C--:B------:R-:W-:Y:S01]  /*10cf0*/  ISETP.GE.AND P2, PT, R12, R19.reuse, PT ;  /* 0x000000130c00720c */ /* 0x080fe20003f46270 */
[----:B------:R-:W-:Y:S01]  /*10d00*/  UPRMT UR4, URZ, 0x654, UR4 ;  /* 0x000006543f047896 */ /* 0x000fe20008000004 */
[----:B------:R-:W-:Y:S01]  /*10d10*/  ISETP.GE.OR P0, PT, R18, R19, P0 ;  /* 0x000000131200720c */ /* 0x000fe20000706670 */
[----:B------:R-:W1:Y:S01]  /*10d20*/  SHFL.IDX PT, R11, R13, 0x1, 0x1c1f ;  /* 0x003c1f000d0b7f89 */ /* 0x000e6200000e0000 */
[----:B------:R-:W-:-:S03]  /*10d30*/  IMAD.IADD R3, R3, 0x1, -R6 ;  /* 0x0000000103037824 */ /* 0x000fc600078e0a06 */
[----:B------:R2:W3:Y:S01]  /*10d40*/  SHFL.IDX PT, R4, R20, RZ, 0x1c1f ;  /* 0x001c1fff14047589 */ /* 0x0004e200000e0000 */
[----:B------:R-:W-:Y:S02]  /*10d50*/  IMAD.SHL.U32 R3, R3, 0x2, RZ ;  /* 0x0000000203037824 */ /* 0x000fe400078e00ff */
[----:B------:R-:W-:Y:S01]  /*10d60*/  SYNCS.ARRIVE.TRANS64.RED.A1T0 RZ, [UR4], RZ ;  /* 0x000000ffffff79a7 */ /* 0x000fe20008100404 */
[----:B------:R2:W4:Y:S04]  /*10d70*/  SHFL.IDX PT, R5, R22, RZ, 0x1c1f ;  /* 0x001c1fff16057589 */ /* 0x00052800000e0000 */
[----:B0-----:R2:W-:Y:S04]  /*10d80*/  @!P1 ST.E desc[UR36][R8.64], R0 ;  /* 0x0000000008009985 */ /* 0x0015e8000c101924 */
[----:B-1----:R2:W-:Y:S01]  /*10d90*/  @!P0 ST.E desc[UR36][R10.64], R2 ;  /* 0x000000020a008985 */ /* 0x0025e2000c101924 */
[----:B------:R-:W-:Y:S05]  /*10da0*/  @P2 BRA `(.L_x_930) ;  /* 0x0000000400182947 */ /* 0x000fea0003800000 */
[C---:B--2---:R-:W-:Y:S01]  /*10db0*/  VIADD R0, R3.reuse, 0x8 ;  /* 0x0000000803007836 */ /* 0x044fe20000000000 */
[----:B------:R-:W-:Y:S01]  /*10dc0*/  ULDC UR4, c[0x0][0xac8] ;  /* 0x0002b20000047ab9 */ /* 0x000fe20000000800 */
[C---:B------:R-:W-:Y:S01]  /*10dd0*/  VIADD R2, R3.reuse, 0x10 ;  /* 0x0000001003027836 */ /* 0x040fe20000000000 */
[C---:B------:R-:W-:Y:S01]  /*10de0*/  ISETP.GE.AND P0, PT, R3.reuse, UR4, PT ;  /* 0x0000000403007c0c */ /* 0x040fe2000bf06270 */
[C---:B------:R-:W-:Y:S01]  /*10df0*/  VIADD R6, R3.reuse, 0x18 ;  /* 0x0000001803067836 */ /* 0x040fe20000000000 */
[----:B------:R-:W-:Y:S01]  /*10e00*/  ISETP.GE.AND P1, PT, R0, UR4, PT ;  /* 0x0000000400007c0c */ /* 0x000fe2000bf26270 */
[C---:B------:R-:W-:Y:S01]  /*10e10*/  VIADD R7, R3.reuse, 0x20 ;  /* 0x0000002003077836 */ /* 0x040fe20000000000 */
[----:B------:R-:W-:Y:S01]  /*10e20*/  ISETP.GE.AND P2, PT, R2, UR4, PT ;  /* 0x0000000402007c0c */ /* 0x000fe2000bf46270 */
[C---:B------:R-:W-:Y:S01]  /*10e30*/  VIADD R16, R3.reuse, 0x38 ;  /* 0x0000003803107836 */ /* 0x040fe20000000000 */
[----:B------:R-:W-:Y:S01]  /*10e40*/  ISETP.GE.AND P3, PT, R6, UR4, PT ;  /* 0x0000000406007c0c */ /* 0x000fe2000bf66270 */
[----:B------:R-:W-:Y:S01]  /*10e50*/  VIADD R17, R3, 0x40 ;  /* 0x0000004003117836 */ /* 0x000fe20000000000 */
[----:B------:R-:W-:-:S07]  /*10e60*/  ISETP.GE.AND P4, PT, R7, UR4, PT ;  /* 0x0000000407007c0c */ /* 0x000fce000bf86270 */
[----:B------:R-:W-:Y:S02]  /*10e70*/  @!P1 LEA.HI R0, R0, R0, RZ, 0x1 ;  /* 0x0000000000009211 */ /* 0x000fe400078f08ff */
[----:B------:R-:W-:Y:S02]  /*10e80*/  @!P2 LEA.HI R2, R2, R2, RZ, 0x1 ;  /* 0x000000020202a211 */ /* 0x000fe400078f08ff */
[----:B------:R-:W-:Y:S02]  /*10e90*/  @!P3 LEA.HI R8, R6, R6, RZ, 0x1 ;  /* 0x000000060608b211 */ /* 0x000fe400078f08ff */
[----:B------:R-:W-:Y:S02]  /*10ea0*/  @!P1 LOP3.LUT R9, R0, 0xfffffffe, RZ, 0xc0, !PT ;  /* 0xfffffffe00099812 */ /* 0x000fe400078ec0ff */
[----:B------:R-:W-:Y:S01]  /*10eb0*/  @!P4 LEA.HI R0, R7, R7, RZ, 0x1 ;  /* 0x000000070700c211 */ /* 0x000fe200078f08ff */
[----:B---34-:R-:W-:Y:S01]  /*10ec0*/  @!P0 IMAD.WIDE R6, R3, 0x4, R4 ;  /* 0x0000000403068825 */ /* 0x018fe200078e0204 */
[----:B------:R-:W-:-:S02]  /*10ed0*/  @!P2 LOP3.LUT R11, R2, 0xfffffffe, RZ, 0xc0, !PT ;  /* 0xfffffffe020ba812 */ /* 0x000fc400078ec0ff */
[----:B------:R-:W-:Y:S01]  /*10ee0*/  @!P3 LOP3.LUT R13, R8, 0xfffffffe, RZ, 0xc0, !PT ;  /* 0xfffffffe080db812 */ /* 0x000fe200078ec0ff */
[--C-:B------:R-:W-:Y:S01]  /*10ef0*/  @!P1 IMAD.WIDE R8, R9, 0x4, R4.reuse ;  /* 0x0000000409089825 */ /* 0x100fe200078e0204 */
[----:B------:R-:W-:Y:S01]  /*10f00*/  @!P4 LOP3.LUT R15, R0, 0xfffffffe, RZ, 0xc0, !PT ;  /* 0xfffffffe000fc812 */ /* 0x000fe200078ec0ff */
[----:B------:R0:W-:Y:S02]  /*10f10*/  @!P0 ST.E.64 desc[UR36][R6.64], R88 ;  /* 0x0000005806008985 */ /* 0x0001e4000c101b24 */
[----:B------:R-:W-:Y:S02]  /*10f20*/  VIADD R0, R3, 0x28 ;  /* 0x0000002803007836 */ /* 0x000fe40000000000 */
[--C-:B------:R-:W-:Y:S01]  /*10f30*/  @!P2 IMAD.WIDE R10, R11, 0x4, R4.reuse ;  /* 0x000000040b0aa825 */ /* 0x100fe200078e0204 */
[----:B------:R1:W-:Y:S02]  /*10f40*/  @!P1 ST.E.64 desc[UR36][R8.64], R92 ;  /* 0x0000005c08009985 */ /* 0x0003e4000c101b24 */
[----:B------:R-:W-:Y:S01]  /*10f50*/  ISETP.GE.AND P0, PT, R0, UR4, PT ;  /* 0x0000000400007c0c */ /* 0x000fe2000bf06270 */
[----:B------:R-:W-:Y:S01]  /*10f60*/  VIADD R2, R3, 0x30 ;  /* 0x0000003003027836 */ /* 0x000fe20000000000 */
[----:B------:R2:W-:Y:S01]  /*10f70*/  @!P2 ST.E.64 desc[UR36][R10.64], R96 ;  /* 0x000000600a00a985 */ /* 0x0005e2000c101b24 */
[----:B------:R-:W-:Y:S01]  /*10f80*/  @!P3 IMAD.WIDE R12, R13, 0x4, R4 ;  /* 0x000000040d0cb825 */ /* 0x000fe200078e0204 */
[----:B------:R-:W-:-:S02]  /*10f90*/  ISETP.GE.AND P2, PT, R16, UR4, PT ;  /* 0x0000000410007c0c */ /* 0x000fc4000bf46270 */
[----:B------:R-:W-:Y:S01]  /*10fa0*/  ISETP.GE.AND P1, PT, R2, UR4, PT ;  /* 0x0000000402007c0c */ /* 0x000fe2000bf26270 */
[----:B------:R-:W-:Y:S01]  /*10fb0*/  @!P4 IMAD.WIDE R14, R15, 0x4, R4 ;  /* 0x000000040f0ec825 */ /* 0x000fe200078e0204 */
[----:B------:R3:W-:Y:S01]  /*10fc0*/  @!P3 ST.E.64 desc[UR36][R12.64], R100 ;  /* 0x000000640c00b985 */ /* 0x0007e2000c101b24 */
[----:B------:R-:W-:Y:S02]  /*10fd0*/  ISETP.GE.AND P3, PT, R17, UR4, PT ;  /* 0x0000000411007c0c */ /* 0x000fe4000bf66270 */
[C---:B0-----:R-:W-:Y:S01]  /*10fe0*/  VIADD R7, R3.reuse, 0x50 ;  /* 0x0000005003077836 */ /* 0x041fe20000000000 */
[----:B------:R0:W-:Y:S01]  /*10ff0*/  @!P4 ST.E.64 desc[UR36][R14.64], R104 ;  /* 0x000000680e00c985 */ /* 0x0001e2000c101b24 */
[C---:B------:R-:W-:Y:S01]  /*11000*/  VIADD R6, R3.reuse, 0x48 ;  /* 0x0000004803067836 */ /* 0x040fe20000000000 */
[----:B------:R-:W-:Y:S01]  /*11010*/  @!P0 LEA.HI R0, R0, R0, RZ, 0x1 ;  /* 0x0000000000008211 */ /* 0x000fe200078f08ff */
[----:B-1----:R-:W-:Y:S01]  /*11020*/  VIADD R9, R3, 0x58 ;  /* 0x0000005803097836 */ /* 0x002fe20000000000 */
[----:B------:R-:W-:-:S02]  /*11030*/  ISETP.GE.AND P5, PT, R7, UR4, PT ;  /* 0x0000000407007c0c */ /* 0x000fc4000bfa6270 */
[----:B------:R-:W-:Y:S02]  /*11040*/  ISETP.GE.AND P4, PT, R6, UR4, PT ;  /* 0x0000000406007c0c */ /* 0x000fe4000bf86270 */
[----:B------:R-:W-:Y:S02]  /*11050*/  ISETP.GE.AND P6, PT, R9, UR4, PT ;  /* 0x0000000409007c0c */ /* 0x000fe4000bfc6270 */
[----:B------:R-:W-:Y:S02]  /*11060*/  @!P1 LEA.HI R2, R2, R2, RZ, 0x1 ;  /* 0x0000000202029211 */ /* 0x000fe400078f08ff */
[----:B------:R-:W-:Y:S02]  /*11070*/  @!P2 LEA.HI R16, R16, R16, RZ, 0x1 ;  /* 0x000000101010a211 */ /* 0x000fe400078f08ff */
[----:B------:R-:W-:Y:S02]  /*11080*/  @!P3 LEA.HI R17, R17, R17, RZ, 0x1 ;  /* 0x000000111111b211 */ /* 0x000fe400078f08ff */
[----:B--2---:R-:W-:-:S02]  /*11090*/  @!P2 LOP3.LUT R11, R16, 0xfffffffe, RZ, 0xc0, !PT ;  /* 0xfffffffe100ba812 */ /* 0x004fc400078ec0ff */
[----:B------:R-:W-:Y:S02]  /*110a0*/  @!P5 LEA.HI R8, R7, R7, RZ, 0x1 ;  /* 0x000000070708d211 */ /* 0x000fe400078f08ff */
[----:B------:R-:W-:Y:S02]  /*110b0*/  @!P4 LEA.HI R6, R6, R6, RZ, 0x1 ;  /* 0x000000060606c211 */ /* 0x000fe400078f08ff */
[----:B------:R-:W-:Y:S02]  /*110c0*/  @!P6 LEA.HI R10, R9, R9, RZ, 0x1 ;  /* 0x00000009090ae211 */ /* 0x000fe400078f08ff */
[----:B------:R-:W-:Y:S02]  /*110d0*/  @!P0 LOP3.LUT R7, R0, 0xfffffffe, RZ, 0xc0, !PT ;  /* 0xfffffffe00078812 */ /* 0x000fe400078ec0ff */
[----:B------:R-:W-:Y:S02]  /*110e0*/  @!P1 LOP3.LUT R9, R2, 0xfffffffe, RZ, 0xc0, !PT ;  /* 0xfffffffe02099812 */ /* 0x000fe400078ec0ff */
[----:B---3--:R-:W-:-:S02]  /*110f0*/  @!P3 LOP3.LUT R13, R17, 0xfffffffe, RZ, 0xc0, !PT ;  /* 0xfffffffe110db812 */ /* 0x008fc400078ec0ff */
[----:B0-----:R-:W-:Y:S01]  /*11100*/  @!P4 LOP3.LUT R15, R6, 0xfffffffe, RZ, 0xc0, !PT ;  /* 0xfffffffe060fc812 */ /* 0x001fe200078ec0ff */
[--C-:B------:R-:W-:Y:S01]  /*11110*/  @!P0 IMAD.WIDE R6, R7, 0x4, R4.reuse ;  /* 0x0000000407068825 */ /* 0x100fe200078e0204 */
[----:B------:R-:W-:Y:S02]  /*11120*/  @!P5 LOP3.LUT R17, R8, 0xfffffffe, RZ, 0xc0, !PT ;  /* 0xfffffffe0811d812 */ /* 0x000fe400078ec0ff */
        /* <DEDUP_REMOVED lines=14> */
.L_x_930:
[----:B------:R-:W-:Y:S05]  /*11210*/  BSYNC B0 ;  /* 0x0000000000007941 */ /* 0x000fea0003800000 */
.L_x_929:
[----:B------:R-:W-:Y:S01]  /*11220*/  ISETP.GE.AND P0, PT, R18, R19, PT ;  /* 0x000000131200720c */ /* 0x000fe20003f06270 */
[----:B0-----:R1:W0:Y:S04]  /*11230*/  SHFL.IDX PT, R15, R22, 0x1, 0x1c1f ;  /* 0x003c1f00160f7f89 */ /* 0x00122800000e0000 */
[----:B------:R1:W0:Y:S08]  /*11240*/  SHFL.IDX PT, R14, R20, 0x1, 0x1c1f ;  /* 0x003c1f00140e7f89 */ /* 0x00023000000e0000 */
[----:B-1----:R-:W-:Y:S05]  /*11250*/  @P0 BRA `(.L_x_841) ;  /* 0x0000004400b40947 */ /* 0x002fea0003800000 */
[C---:B--2---:R-:W-:Y:S01]  /*11260*/  VIADD R0, R3.reuse, 0x8 ;  /* 0x0000000803007836 */ /* 0x044fe20000000000 */
[----:B------:R-:W-:Y:S01]  /*11270*/  ULDC UR4, c[0x0][0xac8] ;  /* 0x0002b20000047ab9 */ /* 0x000fe20000000800 */
[C---:B------:R-:W-:Y:S01]  /*11280*/  VIADD R2, R3.reuse, 0x10 ;  /* 0x0000001003027836 */ /* 0x040fe20000000000 */
[C---:B------:R-:W-:Y:S01]  /*11290*/  ISETP.GE.AND P2, PT, R3.reuse, UR4, PT ;  /* 0x0000000403007c0c */ /* 0x040fe2000bf46270 */
[C---:B---3--:R-:W-:Y:S01]  /*112a0*/  VIADD R4, R3.reuse, 0x18 ;  /* 0x0000001803047836 */ /* 0x048fe20000000000 */
[----:B------:R-:W-:Y:S01]  /*112b0*/  ISETP.GE.AND P3, PT, R0, UR4, PT ;  /* 0x0000000400007c0c */ /* 0x000fe2000bf66270 */
[C---:B------:R-:W-:Y:S01]  /*112c0*/  VIADD R12, R3.reuse, 0x20 ;  /* 0x00000020030c7836 */ /* 0x040fe20000000000 */
[----:B------:R-:W-:Y:S01]  /*112d0*/  ISETP.GE.AND P4, PT, R2, UR4, PT ;  /* 0x0000000402007c0c */ /* 0x000fe2000bf86270 */
[C---:B------:R-:W-:Y:S01]  /*112e0*/  VIADD R13, R3.reuse, 0x28 ;  /* 0x00000028030d7836 */ /* 0x040fe20000000000 */
[----:B------:R-:W-:Y:S01]  /*112f0*/  ISETP.GE.AND P5, PT, R4, UR4, PT ;  /* 0x0000000404007c0c */ /* 0x000fe2000bfa6270 */
[C---:B------:R-:W-:Y:S01]  /*11300*/  VIADD R16, R3.reuse, 0x40 ;  /* 0x0000004003107836 */ /* 0x040fe20000000000 */
[----:B------:R-:W-:Y:S01]  /*11310*/  ISETP.GE.AND P0, PT, R12, UR4, PT ;  /* 0x000000040c007c0c */ /* 0x000fe2000bf06270 */
[----:B------:R-:W-:Y:S01]  /*11320*/  VIADD R17, R3, 0x48 ;  /* 0x0000004803117836 */ /* 0x000fe20000000000 */
[----:B------:R-:W-:Y:S01]  /*11330*/  ISETP.GE.AND P1, PT, R13, UR4, PT ;  /* 0x000000040d007c0c */ /* 0x000fe2000bf26270 */
[----:B------:R-:W-:-:S04]  /*11340*/  VIADD R18, R3, 0x50 ;  /* 0x0000005003127836 */ /* 0x000fc80000000000 */
[----:B------:R-:W-:Y:S02]  /*11350*/  @!P3 LEA.HI R0, R0, R0, RZ, 0x1 ;  /* 0x000000000000b211 */ /* 0x000fe400078f08ff */
[----:B------:R-:W-:Y:S02]  /*11360*/  @!P4 LEA.HI R2, R2, R2, RZ, 0x1 ;  /* 0x000000020202c211 */ /* 0x000fe400078f08ff */
[----:B------:R-:W-:Y:S02]  /*11370*/  @!P5 LEA.HI R4, R4, R4, RZ, 0x1 ;  /* 0x000000040404d211 */ /* 0x000fe400078f08ff */
[----:B------:R-:W-:Y:S01]  /*11380*/  @!P3 LOP3.LUT R7, R0, 0xfffffffe, RZ, 0xc0, !PT ;  /* 0xfffffffe0007b812 */ /* 0x000fe200078ec0ff */
[C---:B------:R-:W-:Y:S01]  /*11390*/  VIADD R0, R3.reuse, 0x30 ;  /* 0x0000003003007836 */ /* 0x040fe20000000000 */
[----:B------:R-:W-:Y:S01]  /*113a0*/  @!P4 LOP3.LUT R9, R2, 0xfffffffe, RZ, 0xc0, !PT ;  /* 0xfffffffe0209c812 */ /* 0x000fe200078ec0ff */
[C---:B------:R-:W-:Y:S01]  /*113b0*/  VIADD R2, R3.reuse, 0x38 ;  /* 0x0000003803027836 */ /* 0x040fe20000000000 */
[----:B------:R-:W-:Y:S01]  /*113c0*/  @!P5 LOP3.LUT R11, R4, 0xfffffffe, RZ, 0xc0, !PT ;  /* 0xfffffffe040bd812 */ /* 0x000fe200078ec0ff */
[----:B0---4-:R-:W-:Y:S01]  /*113d0*/  @!P2 IMAD.WIDE R4, R3, 0x4, R14 ;  /* 0x000000040304a825 */ /* 0x011fe200078e020e */
[----:B------:R-:W-:-:S02]  /*113e0*/  ISETP.GE.AND P6, PT, R18, UR4, PT ;  /* 0x0000000412007c0c */ /* 0x000fc4000bfc6270 */
[----:B------:R-:W-:Y:S01]  /*113f0*/  @!P0 LEA.HI R12, R12, R12, RZ, 0x1 ;  /* 0x0000000c0c0c8211 */ /* 0x000fe200078f08ff */
[--C-:B------:R-:W-:Y:S01]  /*11400*/  @!P3 IMAD.WIDE R6, R7, 0x4, R14.reuse ;  /* 0x000000040706b825 */ /* 0x100fe200078e020e */
[----:B------:R0:W-:Y:S01]  /*11410*/  @!P2 ST.E.64 desc[UR36][R4.64], R90 ;  /* 0x0000005a0400a985 */ /* 0x0001e2000c101b24 */
[----:B------:R-:W-:Y:S02]  /*11420*/  ISETP.GE.AND P2, PT, R0, UR4, PT ;  /* 0x0000000400007c0c */ /* 0x000fe4000bf46270 */
[--C-:B------:R-:W-:Y:S01]  /*11430*/  @!P4 IMAD.WIDE R8, R9, 0x4, R14.reuse ;  /* 0x000000040908c825 */ /* 0x100fe200078e020e */
[----:B------:R1:W-:Y:S01]  /*11440*/  @!P3 ST.E.64 desc[UR36][R6.64], R94 ;  /* 0x0000005e0600b985 */ /* 0x0003e2000c101b24 */
[----:B------:R-:W-:Y:S02]  /*11450*/  ISETP.GE.AND P3, PT, R2, UR4, PT ;  /* 0x0000000402007c0c */ /* 0x000fe4000bf66270 */
[----:B------:R-:W-:Y:S01]  /*11460*/  @!P5 IMAD.WIDE R10, R11, 0x4, R14 ;  /* 0x000000040b0ad825 */ /* 0x000fe200078e020e */
[----:B------:R2:W-:Y:S01]  /*11470*/  @!P4 ST.E.64 desc[UR36][R8.64], R98 ;  /* 0x000000620800c985 */ /* 0x0005e2000c101b24 */
[----:B------:R-:W-:-:S02]  /*11480*/  ISETP.GE.AND P4, PT, R16, UR4, PT ;  /* 0x0000000410007c0c */ /* 0x000fc4000bf86270 */
[----:B------:R-:W-:Y:S01]  /*11490*/  @!P1 LEA.HI R13, R13, R13, RZ, 0x1 ;  /* 0x0000000d0d0d9211 */ /* 0x000fe200078f08ff */
[----:B------:R3:W-:Y:S01]  /*114a0*/  @!P5 ST.E.64 desc[UR36][R10.64], R102 ;  /* 0x000000660a00d985 */ /* 0x0007e2000c101b24 */
[----:B------:R-:W-:Y:S01]  /*114b0*/  ISETP.GE.AND P5, PT, R17, UR4, PT ;  /* 0x0000000411007c0c */ /* 0x000fe2000bfa6270 */
[----:B------:R-:W-:Y:S01]  /*114c0*/  VIADD R3, R3, 0x58 ;  /* 0x0000005803037836 */ /* 0x000fe20000000000 */
[----:B0-----:R-:W-:Y:S02]  /*114d0*/  @!P0 LOP3.LUT R5, R12, 0xfffffffe, RZ, 0xc0, !PT ;  /* 0xfffffffe0c058812 */ /* 0x001fe400078ec0ff */
[----:B------:R-:W-:Y:S02]  /*114e0*/  @!P2 LEA.HI R0, R0, R0, RZ, 0x1 ;  /* 0x000000000000a211 */ /* 0x000fe400078f08ff */
[----:B-1----:R-:W-:Y:S01]  /*114f0*/  @!P1 LOP3.LUT R7, R13, 0xfffffffe, RZ, 0xc0, !PT ;  /* 0xfffffffe0d079812 */ /* 0x002fe200078ec0ff */
[----:B------:R-:W-:Y:S01]  /*11500*/  @!P0 IMAD.WIDE R4, R5, 0x4, R14 ;  /* 0x0000000405048825 */ /* 0x000fe200078e020e */
[----:B------:R-:W-:-:S02]  /*11510*/  @!P3 LEA.HI R2, R2, R2, RZ, 0x1 ;  /* 0x000000020202b211 */ /* 0x000fc400078f08ff */
[----:B------:R-:W-:Y:S01]  /*11520*/  @!P4 LEA.HI R16, R16, R16, RZ, 0x1 ;  /* 0x000000101010c211 */ /* 0x000fe200078f08ff */
[----:B------:R-:W-:Y:S01]  /*11530*/  @!P1 IMAD.WIDE R6, R7, 0x4, R14 ;  /* 0x0000000407069825 */ /* 0x000fe200078e020e */
[----:B------:R-:W-:Y:S01]  /*11540*/  @!P6 LEA.HI R18, R18, R18, RZ, 0x1 ;  /* 0x000000121212e211 */ /* 0x000fe200078f08ff */
[----:B------:R0:W-:Y:S01]  /*11550*/  @!P0 ST.E.64 desc[UR36][R4.64], R106 ;  /* 0x0000006a04008985 */ /* 0x0001e2000c101b24 */
[----:B------:R-:W-:Y:S02]  /*11560*/  @!P5 LEA.HI R17, R17, R17, RZ, 0x1 ;  /* 0x000000111111d211 */ /* 0x000fe400078f08ff */
[----:B--2---:R-:W-:Y:S01]  /*11570*/  @!P2 LOP3.LUT R9, R0, 0xfffffffe, RZ, 0xc0, !PT ;  /* 0xfffffffe0009a812 */ /* 0x004fe200078ec0ff */
[----:B------:R1:W-:Y:S01]  /*11580*/  @!P1 ST.E.64 desc[UR36][R6.64], R110 ;  /* 0x0000006e06009985 */ /* 0x0003e2000c101b24 */
[----:B---3--:R-:W-:Y:S02]  /*11590*/  @!P3 LOP3.LUT R11, R2, 0xfffffffe, RZ, 0xc0, !PT ;  /* 0xfffffffe020bb812 */ /* 0x008fe400078ec0ff */
[----:B------:R-:W-:-:S02]  /*115a0*/  @!P4 LOP3.LUT R13, R16, 0xfffffffe, RZ, 0xc0, !PT ;  /* 0xfffffffe100dc812 */ /* 0x000fc400078ec0ff */
[----:B------:R-:W-:Y:S02]  /*115b0*/  @!P5 LOP3.LUT R17, R17, 0xfffffffe, RZ, 0xc0, !PT ;  /* 0xfffffffe1111d812 */ /* 0x000fe400078ec0ff */
[----:B------:R-:W-:Y:S02]  /*115c0*/  @!P6 LOP3.LUT R19, R18, 0xfffffffe, RZ, 0xc0, !PT ;  /* 0xfffffffe1213e812 */ /* 0x000fe400078ec0ff */
[----:B------:R-:W-:Y:S01]  /*115d0*/  ISETP.GE.AND P0, PT, R3, UR4, PT ;  /* 0x0000000403007c0c */ /* 0x000fe2000bf06270 */
[----:B0-----:R-:W-:-:S04]  /*115e0*/  @!P2 IMAD.WIDE R4, R9, 0x4, R14 ;  /* 0x000000040904a825 */ /* 0x001fc800078e020e */
        /* <DEDUP_REMOVED lines=11> */
[----:B------:R-:W-:-:S05]  /*116a0*/  LOP3.LUT R3, R3, 0xfffffffe, RZ, 0xc0, !PT ;  /* 0xfffffffe03037812 */ /* 0x000fca00078ec0ff */
[----:B------:R-:W-:-:S05]  /*116b0*/  IMAD.WIDE R2, R3, 0x4, R14 ;  /* 0x0000000403027825 */ /* 0x000fca00078e020e */
[----:B------:R0:W-:Y:S01]  /*116c0*/  ST.E.64 desc[UR36][R2.64], R134 ;  /* 0x0000008602007985 */ /* 0x0001e2000c101b24 */
[----:B------:R-:W-:Y:S05]  /*116d0*/  BRA `(.L_x_841) ;  /* 0x0000004000947947 */ /* 0x000fea0003800000 */
.L_x_928:
[----:B------:R-:W0:Y:S02]  /*116e0*/  S2R R2, SR_TID.X ;  /* 0x0000000000027919 */ /* 0x000e240000002100 */
[----:B0-----:R-:W-:-:S05]  /*116f0*/  VIADD R0, R2, 0xffffff80 ;  /* 0xffffff8002007836 */ /* 0x001fca0000000000 */
[----:B------:R-:W-:-:S13]  /*11700*/  ISETP.GT.AND P0, PT, R0, 0xbf, PT ;  /* 0x000000bf0000780c */ /* 0x000fda0003f04270 */
[----:B------:R-:W-:Y:S05]  /*11710*/  @P0 BRA `(.L_x_841) ;  /* 0x0000004000840947 */ /* 0x000fea0003800000 */
[----:B------:R-:W0:Y:S01]  /*11720*/  S2R R0, SR_CTAID.X ;  /* 0x0000000000007919 */ /* 0x000e220000002500 */
[----:B------:R-:W1:Y:S01]  /*11730*/  LDC R6, c[0x0][0xbe8] ;  /* 0x0002fa00ff067b82 */ /* 0x000e620000000800 */
[----:B------:R-:W-:Y:S02]  /*11740*/  ULDC UR4, c[0x0][0xa88] ;  /* 0x0002a20000047ab9 */ /* 0x000fe40000000800 */
[----:B-1----:R-:W-:Y:S02]  /*11750*/  IMAD R3, R6, UR4, RZ ;  /* 0x0000000406037c24 */ /* 0x002fe4000f8e02ff */
[----:B0-----:R-:W-:-:S04]  /*11760*/  IMAD R0, R0, 0xc0, R2 ;  /* 0x000000c000007824 */ /* 0x001fc800078e0202 */
[----:B------:R-:W-:-:S05]  /*11770*/  VIADD R0, R0, 0xffffff80 ;  /* 0xffffff8000007836 */ /* 0x000fca0000000000 */
[----:B------:R-:W-:-:S13]  /*11780*/  ISETP.GE.AND P0, PT, R0, R3, PT ;  /* 0x000000030000720c */ /* 0x000fda0003f06270 */
[----:B------:R-:W-:Y:S05]  /*11790*/  @P0 BRA `(.L_x_841) ;  /* 0x0000004000640947 */ /* 0x000fea0003800000 */
[----:B------:R-:W3:Y:S01]  /*117a0*/  LDL R2, [R1+0x4] ;  /* 0x0000040001027983 */ /* 0x000ee20000100800 */
[----:B------:R-:W-:Y:S01]  /*117b0*/  ISETP.NE.AND P0, PT, R6, 0x1, PT ;  /* 0x000000010600780c */ /* 0x000fe20003f05270 */
[----:B------:R-:W-:Y:S01]  /*117c0*/  S2UR UR7, SR_CTAID.Z ;  /* 0x00000000000779c3 */ /* 0x000fe20000002700 */
[----:B------:R-:W-:Y:S01]  /*117d0*/  ULDC.64 UR8, c[0x0][0xbd0] ;  /* 0x0002f40000087ab9 */ /* 0x000fe20000000a00 */
[----:B------:R-:W-:-:S06]  /*117e0*/  IMAD.MOV.U32 R5, RZ, RZ, R0 ;  /* 0x000000ffff057224 */ /* 0x000fcc00078e0000 */
[----:B------:R-:W0:Y:S08]  /*117f0*/  LDC.64 R10, c[0x0][0xbd8] ;  /* 0x0002f600ff0a7b82 */ /* 0x000e300000000a00 */
[----:B------:R-:W1:Y:S08]  /*11800*/  @P0 LDC R7, c[0x0][0xbec] ;  /* 0x0002fb00ff070b82 */ /* 0x000e700000000800 */
[----:B------:R-:W4:Y:S08]  /*11810*/  @P0 LDC R9, c[0x0][0xbf0] ;  /* 0x0002fc00ff090b82 */ /* 0x000f300000000800 */
[----:B------:R-:W5:Y:S08]  /*11820*/  S2UR UR10, SR_CTAID.Y ;  /* 0x00000000000a79c3 */ /* 0x000f700000002600 */
[----:B------:R-:W5:Y:S01]  /*11830*/  LDC R8, c[0x0][0xc50] ;  /* 0x00031400ff087b82 */ /* 0x000f620000000800 */
[----:B-1----:R-:W-:-:S05]  /*11840*/  @P0 IMAD.HI.U32 R4, R0, R7, RZ ;  /* 0x0000000700040227 */ /* 0x002fca00078e00ff */
[----:B----4-:R-:W-:Y:S02]  /*11850*/  @P0 SHF.R.U32.HI R5, RZ, R9, R4 ;  /* 0x00000009ff050219 */ /* 0x010fe40000011604 */
[----:B---3--:R-:W-:-:S13]  /*11860*/  R2UR UR11, R2 ;  /* 0x00000000020b72ca */ /* 0x008fda00000e0000 */
[----:B------:R-:W-:Y:S02]  /*11870*/  USHF.R.S32.HI UR6, URZ, 0x1f, UR11 ;  /* 0x0000001f3f067899 */ /* 0x000fe4000801140b */
[----:B------:R-:W-:Y:S01]  /*11880*/  IMAD R7, RZ, RZ, -UR11 ;  /* 0x8000000bff077e24 */ /* 0x000fe2000f8e02ff */
[----:B------:R-:W-:Y:S02]  /*11890*/  UIMAD.WIDE.U32 UR4, UR11, UR8, URZ ;  /* 0x000000080b0472a5 */ /* 0x000fe4000f8e003f */
[----:B------:R-:W-:Y:S01]  /*118a0*/  UIMAD UR6, UR6, UR8, URZ ;  /* 0x00000008060672a4 */ /* 0x000fe2000f8e023f */
[----:B-----5:R-:W-:Y:S01]  /*118b0*/  IMAD R9, R8, R7, UR10 ;  /* 0x0000000a08097e24 */ /* 0x020fe2000f8e0207 */
[----:B------:R-:W-:Y:S01]  /*118c0*/  USHF.R.S32.HI UR8, URZ, 0x1f, UR7 ;  /* 0x0000001f3f087899 */ /* 0x000fe20008011407 */
[----:B------:R-:W-:Y:S01]  /*118d0*/  IMAD.MOV R7, RZ, RZ, -R5 ;  /* 0x000000ffff077224 */ /* 0x000fe200078e0a05 */
[----:B------:R-:W-:Y:S01]  /*118e0*/  UIMAD UR6, UR11, UR9, UR6 ;  /* 0x000000090b0672a4 */ /* 0x000fe2000f8e0206 */
[----:B------:R-:W-:Y:S01]  /*118f0*/  IMAD.U32 R3, RZ, RZ, UR5 ;  /* 0x00000005ff037e24 */ /* 0x000fe2000f8e00ff */
[----:B------:R-:W-:Y:S01]  /*11900*/  SHF.R.S32.HI R4, RZ, 0x1f, R9 ;  /* 0x0000001fff047819 */ /* 0x000fe20000011409 */
[----:B------:R-:W-:Y:S01]  /*11910*/  IMAD.U32 R2, RZ, RZ, UR4 ;  /* 0x00000004ff027e24 */ /* 0x000fe2000f8e00ff */
[----:B------:R-:W-:Y:S01]  /*11920*/  UIADD3 UR6, UR5, UR6, URZ ;  /* 0x0000000605067290 */ /* 0x000fe2000fffe03f */
[----:B0-----:R-:W-:-:S02]  /*11930*/  IMAD R12, R10, UR8, RZ ;  /* 0x000000080a0c7c24 */ /* 0x001fc4000f8e02ff */
[----:B------:R-:W-:Y:S01]  /*11940*/  ULDC.64 UR4, c[0x0][0xbe0] ;  /* 0x0002f80000047ab9 */ /* 0x000fe20000000a00 */
[----:B------:R-:W-:Y:S02]  /*11950*/  IMAD R7, R6, R7, R0 ;  /* 0x0000000706077224 */ /* 0x000fe400078e0200 */
[----:B------:R-:W-:Y:S02]  /*11960*/  IMAD.U32 R3, RZ, RZ, UR6 ;  /* 0x00000006ff037e24 */ /* 0x000fe4000f8e00ff */
[----:B------:R-:W-:Y:S01]  /*11970*/  IMAD R11, R11, UR7, R12 ;  /* 0x000000070b0b7c24 */ /* 0x000fe2000f8e020c */
[----:B------:R-:W-:Y:S01]  /*11980*/  SHF.R.S32.HI R0, RZ, 0x1f, R7 ;  /* 0x0000001fff007819 */ /* 0x000fe20000011407 */
[----:B------:R-:W-:-:S04]  /*11990*/  IMAD.WIDE.U32 R2, R10, UR7, R2 ;  /* 0x000000070a027c25 */ /* 0x000fc8000f8e0002 */
[----:B------:R-:W-:Y:S02]  /*119a0*/  IMAD.IADD R3, R11, 0x1, R3 ;  /* 0x000000010b037824 */ /* 0x000fe400078e0203 */
[----:B------:R-:W-:Y:S02]  /*119b0*/  IMAD R4, R4, UR4, RZ ;  /* 0x0000000404047c24 */ /* 0x000fe4000f8e02ff */
[----:B------:R-:W-:-:S04]  /*119c0*/  IMAD.WIDE.U32 R2, R9, UR4, R2 ;  /* 0x0000000409027c25 */ /* 0x000fc8000f8e0002 */
[----:B------:R-:W-:Y:S01]  /*119d0*/  IMAD R4, R9, UR5, R4 ;  /* 0x0000000509047c24 */ /* 0x000fe2000f8e0204 */
[----:B------:R-:W-:Y:S01]  /*119e0*/  SHF.R.S32.HI R9, RZ, 0x1f, R5 ;  /* 0x0000001fff097819 */ /* 0x000fe20000011405 */
[----:B------:R-:W-:Y:S01]  /*119f0*/  ULDC.64 UR4, c[0x0][0xbc8] ;  /* 0x0002f20000047ab9 */ /* 0x000fe20000000a00 */
[----:B------:R-:W-:Y:S01]  /*11a00*/  IADD3 R2, P0, R5, R2, RZ ;  /* 0x0000000205027210 */ /* 0x000fe20007f1e0ff */
[----:B------:R-:W-:-:S03]  /*11a10*/  IMAD R0, R0, UR4, RZ ;  /* 0x0000000400007c24 */ /* 0x000fc6000f8e02ff */
[----:B------:R-:W-:Y:S01]  /*11a20*/  IADD3.X R3, R9, R3, R4, P0, !PT ;  /* 0x0000000309037210 */ /* 0x000fe200007fe404 */
[C---:B------:R-:W-:Y:S02]  /*11a30*/  IMAD R5, R7.reuse, UR5, R0 ;  /* 0x0000000507057c24 */ /* 0x040fe4000f8e0200 */
[----:B------:R-:W-:Y:S01]  /*11a40*/  IMAD.WIDE.U32 R2, R7, UR4, R2 ;  /* 0x0000000407027c25 */ /* 0x000fe2000f8e0002 */
[----:B------:R-:W-:-:S03]  /*11a50*/  ULDC.64 UR4, c[0x0][0xba8] ;  /* 0x0002ea0000047ab9 */ /* 0x000fc60000000a00 */
[----:B------:R-:W-:Y:S01]  /*11a60*/  IMAD.IADD R3, R3, 0x1, R5 ;  /* 0x0000000103037824 */ /* 0x000fe200078e0205 */
[----:B------:R-:W-:-:S04]  /*11a70*/  LEA R4, P0, R2, UR4, 0x2 ;  /* 0x0000000402047c11 */ /* 0x000fc8000f8010ff */
[----:B------:R-:W-:Y:S01]  /*11a80*/  LEA.HI.X R5, R2, UR5, R3, 0x2, P0 ;  /* 0x0000000502057c11 */ /* 0x000fe200080f1403 */
[----:B------:R-:W-:-:S05]  /*11a90*/  IMAD.MOV.U32 R3, RZ, RZ, -0x800000 ;  /* 0xff800000ff037424 */ /* 0x000fca00078e00ff */
[----:B------:R0:W-:Y:S01]  /*11aa0*/  STG.E desc[UR36][R4.64], R3 ;  /* 0x0000000304007986 */ /* 0x0001e2000c101924 */
[----:B------:R-:W-:Y:S05]  /*11ab0*/  BRA `(.L_x_841) ;  /* 0x0000003c009c7947 */ /* 0x000fea0003800000 */
.L_x_839:
[----:B------:R-:W-:-:S08]  /*11ac0*/  NOP ;  /* 0x0000000000007918 */ /* 0x000fd00000000000 */
[----:B0-----:R-:W0:-:S00]  /*11ad0*/  USETMAXREG.DEALLOC.CTAPOOL 0x20 ;  /* 0x00000020000079c8 */ /* 0x001e0000080e0500 */
[----:B0-----:R-:W-:Y:S01]  /*11ae0*/  LOP3.LUT R18, R0, 0x3, RZ, 0xc0, !PT ;  /* 0x0000000300127812 */ /* 0x001fe200078ec0ff */
[----:B------:R-:W0:Y:S05]  /*11af0*/  S2R R24, SR_CTAID.Z ;  /* 0x0000000000187919 */ /* 0x000e2a0000002700 */
[----:B------:R-:W1:Y:S01]  /*11b00*/  S2UR UR6, SR_CTAID.Y ;  /* 0x00000000000679c3 */ /* 0x000e620000002600 */
        /* <DEDUP_REMOVED lines=13> */
.L_x_931:
[----:B------:R-:W-:Y:S01]  /*11be0*/  ULDC UR7, c[0x0][0xc50] ;  /* 0x0003140000077ab9 */ /* 0x000fe20000000800 */
[----:B------:R-:W-:Y:S01]  /*11bf0*/  UMOV UR41, UR6 ;  /* 0x0000000600297c82 */ /* 0x000fe20008000000 */
[----:B------:R-:W-:-:S11]  /*11c00*/  UISETP.NE.AND UP0, UPT, UR7, 0x1, UPT ;  /* 0x000000010700788c */ /* 0x000fd6000bf05270 */
[----:B------:R-:W-:Y:S01]  /*11c10*/  @UP0 ULDC UR4, c[0x0][0xc54] ;  /* 0x0003150000040ab9 */ /* 0x000fe20000000800 */
[----:B------:R-:W-:Y:S01]  /*11c20*/  @UP0 ULDC UR8, c[0x0][0xc58] ;  /* 0x0003160000080ab9 */ /* 0x000fe20000000800 */
[----:B------:R-:W-:-:S04]  /*11c30*/  UIMAD.WIDE.U32 UR4, UR6, UR4, URZ ;  /* 0x00000004060472a5 */ /* 0x000fc8000f8e003f */
[----:B------:R-:W-:-:S12]  /*11c40*/  @UP0 USHF.R.U32.HI UR41, URZ, UR8, UR5 ;  /* 0x000000083f290299 */ /* 0x000fd80008011605 */
.L_x_932:
[----:B------:R-:W-:Y:S01]  /*11c50*/  ISETP.GE.AND P0, PT, R24, RZ, PT ;  /* 0x000000ff1800720c */ /* 0x000fe20003f06270 */
[----:B------:R-:W-:Y:S01]  /*11c60*/  UIADD3 UR46, -UR41, URZ, URZ ;  /* 0x0000003f292e7290 */ /* 0x000fe2000fffe13f */
[----:B------:R-:W-:Y:S02]  /*11c70*/  IMAD.MOV.U32 R0, RZ, RZ, 0x1 ;  /* 0x00000001ff007424 */ /* 0x000fe400078e00ff */
[----:B------:R-:W-:Y:S01]  /*11c80*/  IMAD.MOV.U32 R2, RZ, RZ, RZ ;  /* 0x000000ffff027224 */ /* 0x000fe200078e00ff */
[----:B------:R-:W-:Y:S01]  /*11c90*/  UIMAD UR46, UR7, UR46, UR6 ;  /* 0x0000002e072e72a4 */ /* 0x000fe2000f8e0206 */
[----:B------:R-:W-:-:S07]  /*11ca0*/  IMAD.MOV.U32 R6, RZ, RZ, 0x1 ;  /* 0x00000001ff067424 */ /* 0x000fce00078e00ff */
[----:B------:R-:W-:Y:S05]  /*11cb0*/  @!P0 BRA `(.L_x_933) ;  /* 0x0000003800548947 */ /* 0x000fea0003800000 */
[----:B------:R-:W0:Y:S01]  /*11cc0*/  LDC.64 R2, c[0x0][0xa28] ;  /* 0x00028a00ff027b82 */ /* 0x000e220000000a00 */
[----:B------:R-:W-:Y:S01]  /*11cd0*/  IMAD.MOV.U32 R22, RZ, RZ, RZ ;  /* 0x000000ffff167224 */ /* 0x000fe200078e00ff */
[----:B------:R-:W-:Y:S01]  /*11ce0*/  ULDC.64 UR4, c[0x0][0x418] ;  /* 0x0001060000047ab9 */ /* 0x000fe20000000a00 */
[----:B------:R-:W-:Y:S01]  /*11cf0*/  ULDC UR6, c[0x0][0x448] ;  /* 0x0001120000067ab9 */ /* 0x000fe20000000800 */
[----:B------:R-:W-:Y:S01]  /*11d00*/  ULDC UR10, c[0x0][0x2f0] ;  /* 0x0000bc00000a7ab9 */ /* 0x000fe20000000800 */
[----:B------:R-:W-:Y:S01]  /*11d10*/  ULDC UR11, c[0x0][0x288] ;  /* 0x0000a200000b7ab9 */ /* 0x000fe20000000800 */
[----:B0-----:R-:W-:-:S04]  /*11d20*/  ISETP.NE.U32.AND P0, PT, R2, RZ, PT ;  /* 0x000000ff0200720c */ /* 0x001fc80003f05070 */
[----:B------:R-:W-:-:S13]  /*11d30*/  ISETP.NE.AND.EX P0, PT, R3, RZ, PT, P0 ;  /* 0x000000ff0300720c */ /* 0x000fda0003f05300 */
[----:B------:R-:W0:Y:S02]  /*11d40*/  @P0 LDC.64 R2, c[0x0][0xa28] ;  /* 0x00028a00ff020b82 */ /* 0x000e240000000a00 */
[----:B0-----:R-:W-:-:S05]  /*11d50*/  @P0 IMAD.WIDE R2, R24, 0x4, R2 ;  /* 0x0000000418020825 */ /* 0x001fca00078e0202 */
[----:B------:R0:W5:Y:S01]  /*11d60*/  @P0 LDG.E R22, desc[UR36][R2.64] ;  /* 0x0000002402160981 */ /* 0x000162000c1e1900 */
[----:B------:R-:W1:Y:S01]  /*11d70*/  S2UR UR42, SR_CTAID.X ;  /* 0x00000000002a79c3 */ /* 0x000e620000002500 */
[----:B------:R-:W-:Y:S02]  /*11d80*/  UISETP.NE.U32.AND UP0, UPT, UR4, URZ, UPT ;  /* 0x0000003f0400728c */ /* 0x000fe4000bf05070 */
[----:B------:R-:W-:Y:S02]  /*11d90*/  UISETP.NE.AND UP1, UPT, UR6, 0x1, UPT ;  /* 0x000000010600788c */ /* 0x000fe4000bf25270 */
[----:B------:R-:W-:Y:S01]  /*11da0*/  UISETP.NE.AND.EX UP0, UPT, UR5, URZ, UPT, UP0 ;  /* 0x0000003f0500728c */ /* 0x000fe2000bf05300 */
[----:B------:R-:W-:Y:S02]  /*11db0*/  ULDC UR6, c[0x0][0x424] ;  /* 0x0001090000067ab9 */ /* 0x000fe40000000800 */
[----:B------:R-:W-:Y:S01]  /*11dc0*/  ULDC.64 UR4, c[0x0][0x9e0] ;  /* 0x0002780000047ab9 */ /* 0x000fe20000000a00 */
[----:B------:R-:W-:-:S02]  /*11dd0*/  USEL UR9, UR6, 0x1, UP0 ;  /* 0x0000000106097887 */ /* 0x000fc40008000000 */
[----:B------:R-:W-:Y:S02]  /*11de0*/  UISETP.GE.AND UP0, UPT, UR5, 0x1, UPT ;  /* 0x000000010500788c */ /* 0x000fe4000bf06270 */
[----:B------:R-:W-:Y:S01]  /*11df0*/  UIMAD UR49, UR9, UR10, URZ ;  /* 0x0000000a093172a4 */ /* 0x000fe2000f8e023f */
[----:B------:R-:W-:Y:S01]  /*11e00*/  @UP1 ULDC UR7, c[0x0][0x44c] ;  /* 0x0001130000071ab9 */ /* 0x000fe20000000800 */
[----:B------:R-:W-:Y:S02]  /*11e10*/  UIMAD UR9, UR9, UR10, 0x7f ;  /* 0x0000007f090974a4 */ /* 0x000fe4000f8e020a */
[----:B------:R-:W-:Y:S01]  /*11e20*/  PLOP3.LUT P1, PT, PT, PT, UP0, 0x80, 0x0 ;  /* 0x000000000000781c */ /* 0x000fe20003f2f008 */
[----:B------:R-:W-:Y:S01]  /*11e30*/  @UP1 ULDC UR12, c[0x0][0x450] ;  /* 0x00011400000c1ab9 */ /* 0x000fe20000000800 */
[----:B------:R-:W-:Y:S02]  /*11e40*/  UP2UR UR50, UPR, URZ, 0x2 ;  /* 0x000000023f327883 */ /* 0x000fe40008000000 */
[----:B-1----:R-:W-:-:S04]  /*11e50*/  UIMAD UR42, UR42, 0xc0, URZ ;  /* 0x000000c02a2a78a4 */ /* 0x002fc8000f8e023f */
[----:B------:R-:W-:-:S04]  /*11e60*/  UIADD3 UR8, UR42, 0xbf, URZ ;  /* 0x000000bf2a087890 */ /* 0x000fc8000fffe03f */
[----:B------:R-:W-:Y:S02]  /*11e70*/  UIMAD.WIDE.U32 UR6, UR8, UR7, URZ ;  /* 0x00000007080672a5 */ /* 0x000fe4000f8e003f */
[----:B------:R-:W-:Y:S02]  /*11e80*/  UIADD3 UR6, UR49, 0x1, -UR11 ;  /* 0x0000000131067890 */ /* 0x000fe4000fffe80b */
[----:B------:R-:W-:Y:S02]  /*11e90*/  @UP1 USHF.R.U32.HI UR8, URZ, UR12, UR7 ;  /* 0x0000000c3f081299 */ /* 0x000fe40008011607 */
[----:B------:R-:W-:Y:S02]  /*11ea0*/  USHF.R.S32.HI UR7, URZ, 0x1f, UR9 ;  /* 0x0000001f3f077899 */ /* 0x000fe40008011409 */
[----:B------:R-:W-:Y:S02]  /*11eb0*/  UIADD3 UR6, UR6, UR8, URZ ;  /* 0x0000000806067290 */ /* 0x000fe4000fffe03f */
[----:B------:R-:W-:-:S02]  /*11ec0*/  ULEA.HI UR7, UR7, UR9, URZ, 0x7 ;  /* 0x0000000907077291 */ /* 0x000fc4000f8f383f */
[----:B------:R-:W-:Y:S02]  /*11ed0*/  UIADD3 UR4, UR6, UR4, URZ ;  /* 0x0000000406047290 */ /* 0x000fe4000fffe03f */
[----:B------:R-:W-:Y:S01]  /*11ee0*/  USHF.R.S32.HI UR43, URZ, 0x7, UR7 ;  /* 0x000000073f2b7899 */ /* 0x000fe20008011407 */
[----:B0-----:R-:W-:Y:S11]  /*11ef0*/  @!P1 BRA `(.L_x_934) ;  /* 0x0000000000449947 */ /* 0x001ff60003800000 */
        /* <DEDUP_REMOVED lines=10> */
.L_x_935:
[----:B------:R-:W-:-:S11]  /*11fa0*/  UISETP.NE.AND UP0, UPT, UR5, 0x1, UPT ;  /* 0x000000010500788c */ /* 0x000fd6000bf05270 */
[----:B------:R-:W-:Y:S02]  /*11fb0*/  @UP0 ULDC.64 UR12, c[0x0][0x9e8] ;  /* 0x00027a00000c0ab9 */ /* 0x000fe40000000a00 */
[----:B------:R-:W-:-:S04]  /*11fc0*/  UIMAD.WIDE.U32 UR6, UR8, UR12, URZ ;  /* 0x0000000c080672a5 */ /* 0x000fc8000f8e003f */
[----:B------:R-:W-:-:S12]  /*11fd0*/  @UP0 USHF.R.U32.HI UR8, URZ, UR13, UR7 ;  /* 0x0000000d3f080299 */ /* 0x000fd80008011607 */
.L_x_936:
[----:B------:R-:W-:-:S04]  /*11fe0*/  UIMAD UR8, UR8, UR5, UR5 ;  /* 0x00000005080872a4 */ /* 0x000fc8000f8e0205 */
[----:B------:R-:W-:-:S04]  /*11ff0*/  UISETP.LT.AND UP0, UPT, UR4, UR8, UPT ;  /* 0x000000080400728c */ /* 0x000fc8000bf01270 */
[----:B------:R-:W-:-:S12]  /*12000*/  USEL UR4, UR4, UR8, UP0 ;  /* 0x0000000804047287 */ /* 0x000fd80008000000 */
.L_x_934:
[----:B------:R-:W-:Y:S02]  /*12010*/  UISETP.NE.AND UP0, UPT, UR50, URZ, UPT ;  /* 0x0000003f3200728c */ /* 0x000fe4000bf05270 */
[----:B------:R-:W-:-:S04]  /*12020*/  UIADD3 UR4, UR4, 0x7f, URZ ;  /* 0x0000007f04047890 */ /* 0x000fc8000fffe03f */
[----:B------:R-:W-:-:S04]  /*12030*/  USHF.R.S32.HI UR8, URZ, 0x1f, UR4 ;  /* 0x0000001f3f087899 */ /* 0x000fc80008011404 */
[----:B------:R-:W-:Y:S01]  /*12040*/  ULEA.HI UR8, UR8, UR4, URZ, 0x7 ;  /* 0x0000000408087291 */ /* 0x000fe2000f8f383f */
[----:B------:R-:W-:Y:S01]  /*12050*/  @UP0 ULDC UR6, c[0x0][0x44c] ;  /* 0x0001130000060ab9 */ /* 0x000fe20000000800 */
[----:B------:R-:W-:Y:S01]  /*12060*/  @UP0 ULDC UR9, c[0x0][0x450] ;  /* 0x0001140000090ab9 */ /* 0x000fe20000000800 */
[----:B------:R-:W-:Y:S02]  /*12070*/  UIMAD.WIDE.U32 UR6, UR42, UR6, URZ ;  /* 0x000000062a0672a5 */ /* 0x000fe4000f8e003f */
[----:B------:R-:W-:Y:S01]  /*12080*/  UMOV UR4, UR42 ;  /* 0x0000002a00047c82 */ /* 0x000fe20008000000 */
[----:B------:R-:W-:Y:S02]  /*12090*/  USHF.R.S32.HI UR44, URZ, 0x7, UR8 ;  /* 0x000000073f2c7899 */ /* 0x000fe40008011408 */
[----:B------:R-:W-:Y:S02]  /*120a0*/  @UP0 USHF.R.U32.HI UR4, URZ, UR9, UR7 ;  /* 0x000000093f040299 */ /* 0x000fe40008011607 */
[----:B------:R-:W-:-:S02]  /*120b0*/  UISETP.LT.AND UP0, UPT, UR43, UR44, UPT ;  /* 0x0000002c2b00728c */ /* 0x000fc4000bf01270 */
[----:B------:R-:W-:Y:S01]  /*120c0*/  UIADD3 UR4, UR4, -UR11, UR49 ;  /* 0x8000000b04047290 */ /* 0x000fe2000fffe031 */
[----:B------:R-:W-:Y:S01]  /*120d0*/  ULDC UR8, c[0x0][0x9dc] ;  /* 0x0002770000087ab9 */ /* 0x000fe20000000800 */
[----:B------:R-:W-:Y:S02]  /*120e0*/  USEL UR12, UR43, UR44, UP0 ;  /* 0x0000002c2b0c7287 */ /* 0x000fe40008000000 */
[----:B------:R-:W-:Y:S01]  /*120f0*/  UIADD3 UR8, UR4, -UR8, URZ ;  /* 0x8000000804087290 */ /* 0x000fe2000fffe03f */
[----:B------:R-:W-:Y:S11]  /*12100*/  @!P1 BRA `(.L_x_937) ;  /* 0x0000000000449947 */ /* 0x000ff60003800000 */
        /* <DEDUP_REMOVED lines=10> */
.L_x_938:
[----:B------:R-:W-:-:S11]  /*121b0*/  UISETP.NE.AND UP0, UPT, UR5, 0x1, UPT ;  /* 0x000000010500788c */ /* 0x000fd6000bf05270 */
[----:B------:R-:W-:Y:S02]  /*121c0*/  @UP0 ULDC.64 UR10, c[0x0][0x9e8] ;  /* 0x00027a00000a0ab9 */ /* 0x000fe40000000a00 */
[----:B------:R-:W-:-:S04]  /*121d0*/  UIMAD.WIDE.U32 UR6, UR4, UR10, URZ ;  /* 0x0000000a040672a5 */ /* 0x000fc8000f8e003f */
[----:B------:R-:W-:-:S12]  /*121e0*/  @UP0 USHF.R.U32.HI UR4, URZ, UR11, UR7 ;  /* 0x0000000b3f040299 */ /* 0x000fd80008011607 */
.L_x_939:
[----:B------:R-:W-:-:S04]  /*121f0*/  UIMAD UR4, UR4, UR5, URZ ;  /* 0x00000005040472a4 */ /* 0x000fc8000f8e023f */
[----:B------:R-:W-:-:S04]  /*12200*/  UISETP.LT.AND UP0, UPT, UR8, UR4, UPT ;  /* 0x000000040800728c */ /* 0x000fc8000bf01270 */
[----:B------:R-:W-:-:S12]  /*12210*/  USEL UR8, UR8, UR4, !UP0 ;  /* 0x0000000408087287 */ /* 0x000fd8000c000000 */
.L_x_937:
[----:B------:R-:W-:Y:S02]  /*12220*/  USHF.R.S32.HI UR4, URZ, 0x1f, UR8 ;  /* 0x0000001f3f047899 */ /* 0x000fe40008011408 */
[----:B------:R-:W-:Y:S02]  /*12230*/  USHF.R.U32.HI UR9, URZ, 0x10, UR46 ;  /* 0x000000103f097899 */ /* 0x000fe4000801162e */
[----:B------:R-:W-:Y:S02]  /*12240*/  ULEA.HI UR4, UR4, UR8, URZ, 0x7 ;  /* 0x0000000804047291 */ /* 0x000fe4000f8f383f */
[----:B------:R-:W-:Y:S02]  /*12250*/  ULOP3.LUT UR46, UR46, 0xffff, URZ, 0xc0, !UPT ;  /* 0x0000ffff2e2e7892 */ /* 0x000fe4000f8ec03f */
[----:B------:R-:W-:Y:S01]  /*12260*/  USHF.R.S32.HI UR4, URZ, 0x7, UR4 ;  /* 0x000000073f047899 */ /* 0x000fe20008011404 */
[----:B------:R-:W-:-:S03]  /*12270*/  UMOV UR40, URZ ;  /* 0x0000003f00287c82 */ /* 0x000fc60008000000 */
[----:B------:R-:W-:-:S04]  /*12280*/  UISETP.LT.AND UP0, UPT, URZ, UR4, UPT ;  /* 0x000000043f00728c */ /* 0x000fc8000bf01270 */
[----:B------:R-:W-:Y:S02]  /*12290*/  USEL UR45, URZ, UR4, !UP0 ;  /* 0x000000043f2d7287 */ /* 0x000fe4000c000000 */
[----:B------:R-:W-:Y:S02]  /*122a0*/  UISETP.NE.AND UP0, UPT, UR9, URZ, UPT ;  /* 0x0000003f0900728c */ /* 0x000fe4000bf05270 */
[----:B------:R-:W-:-:S06]  /*122b0*/  UISETP.GT.AND UP1, UPT, UR12, UR45, UPT ;  /* 0x0000002d0c00728c */ /* 0x000fcc000bf24270 */
[----:B------:R-:W-:-:S03]  /*122c0*/  PLOP3.LUT P0, PT, PT, PT, UP1, 0x80, 0x0 ;  /* 0x000000000000781c */ /* 0x000fc60003f0f018 */
[----:B------:R-:W-:-:S10]  /*122d0*/  @!UP0 ULDC UR9, c[0x0][0x9f0] ;  /* 0x00027c0000098ab9 */ /* 0x000fd40000000800 */
[----:B------:R-:W-:Y:S05]  /*122e0*/  @!P0 BRA `(.L_x_940) ;  /* 0x00000000007c8947 */ /* 0x000fea0003800000 */
[----:B------:R-:W-:Y:S01]  /*122f0*/  IABS R0, UR9 ;  /* 0x0000000900007c13 */ /* 0x000fe20008000000 */
[----:B------:R-:W-:Y:S02]  /*12300*/  UIADD3 UR4, UR9, -0x1, UR12 ;  /* 0xffffffff09047890 */ /* 0x000fe4000fffe00c */
[----:B------:R-:W-:Y:S02]  /*12310*/  IABS R4, UR9 ;  /* 0x0000000900047c13 */ /* 0x000fe40008000000 */
[----:B------:R-:W-:Y:S01]  /*12320*/  R2UR UR10, R0 ;  /* 0x00000000000a72ca */ /* 0x000fe200000e0000 */
[----:B------:R-:W-:-:S03]  /*12330*/  UIADD3 UR6, -UR45, UR4, URZ ;  /* 0x000000042d067290 */ /* 0x000fc6000fffe13f */
[----:B------:R-:W-:-:S03]  /*12340*/  UMOV UR4, URZ ;  /* 0x0000003f00047c82 */ /* 0x000fc60008000000 */
[----:B------:R-:W-:Y:S01]  /*12350*/  IABS R3, UR6 ;  /* 0x0000000600037c13 */ /* 0x000fe20008000000 */
[----:B------:R-:W-:-:S03]  /*12360*/  ULOP3.LUT UR6, UR6, UR9, URZ, 0x3c, !UPT ;  /* 0x0000000906067292 */ /* 0x000fc6000f8e3c3f */
[----:B------:R-:W-:Y:S02]  /*12370*/  R2UR UR8, R3 ;  /* 0x00000000030872ca */ /* 0x000fe400000e0000 */
[----:B------:R-:W0:Y:S08]  /*12380*/  I2F.RP R0, UR10 ;  /* 0x0000000a00007d06 */ /* 0x000e300008209400 */
[----:B0-----:R-:W0:Y:S02]  /*12390*/  MUFU.RCP R0, R0 ;  /* 0x0000000000007308 */ /* 0x001e240000001000 */
[----:B0-----:R-:W-:-:S02]  /*123a0*/  VIADD R2, R0, 0xffffffe ;  /* 0x0ffffffe00027836 */ /* 0x001fc40000000000 */
[----:B------:R-:W-:-:S04]  /*123b0*/  IMAD.MOV R0, RZ, RZ, -R4 ;  /* 0x000000ffff007224 */ /* 0x000fc800078e0a04 */
        /* <DEDUP_REMOVED lines=18> */
.L_x_940:
[----:B------:R-:W-:Y:S02]  /*124e0*/  UIMAD UR51, UR46, UR40, UR45 ;  /* 0x000000282e3372a4 */ /* 0x000fe4000f8e022d */
[----:B------:R-:W-:Y:S02]  /*124f0*/  IMAD.U32 R0, RZ, RZ, UR40 ;  /* 0x00000028ff007e24 */ /* 0x000fe4000f8e00ff */
[----:B------:R-:W-:Y:S02]  /*12500*/  IMAD.MOV.U32 R2, RZ, RZ, RZ ;  /* 0x000000ffff027224 */ /* 0x000fe400078e00ff */
[----:B------:R-:W-:Y:S02]  /*12510*/  IMAD.MOV.U32 R6, RZ, RZ, 0x1 ;  /* 0x00000001ff067424 */ /* 0x000fe400078e00ff */
[----:B------:R-:W-:-:S05]  /*12520*/  IMAD.U32 R19, RZ, RZ, UR51 ;  /* 0x00000033ff137e24 */ /* 0x000fca000f8e00ff */
[----:B------:R-:W-:Y:S01]  /*12530*/  VIADDMNMX R19, R19, R0, UR12, PT ;  /* 0x0000000c13137e46 */ /* 0x000fe2000b800100 */
[----:B------:R-:W-:-:S03]  /*12540*/  IMAD.MOV.U32 R0, RZ, RZ, 0x1 ;  /* 0x00000001ff007424 */ /* 0x000fc600078e00ff */
[----:B------:R-:W-:-:S13]  /*12550*/  ISETP.GT.AND P0, PT, R19, UR51, PT ;  /* 0x0000003313007c0c */ /* 0x000fda000bf04270 */
        /* <DEDUP_REMOVED lines=23> */
[----:B0----5:R-:W-:Y:S05]  /*126d0*/  CALL.ABS.NOINC R2 ;  /* 0x0000000002007343 */ /* 0x021fea0003c00000 */
.L_x_941:
        /* <DEDUP_REMOVED lines=19> */
[----:B-1---5:R-:W-:Y:S05]  /*12810*/  CALL.ABS.NOINC R2 ;  /* 0x0000000002007343 */ /* 0x022fea0003c00000 */
.L_x_943:
[----:B------:R0:W1:Y:S01]  /*12820*/  LDC.64 R2, c[0x4][R16] ;  /* 0x0100000010027b82 */ /* 0x0000620000000a00 */
[----:B------:R-:W-:Y:S01]  /*12830*/  ULDC.64 UR4, c[0x4][0x88] ;  /* 0x0100220000047ab9 */ /* 0x000fe20000000a00 */
[----:B------:R-:W-:Y:S01]  /*12840*/  ULDC.64 UR6, c[0x4][0x90] ;  /* 0x0100240000067ab9 */ /* 0x000fe20000000a00 */
[----:B------:R-:W-:Y:S02]  /*12850*/  IMAD.U32 R4, RZ, RZ, UR4 ;  /* 0x00000004ff047e24 */ /* 0x000fe4000f8e00ff */
        /* <DEDUP_REMOVED lines=11> */
.L_x_942:
[----:B------:R-:W0:Y:S01]  /*12910*/  LDC.64 R2, c[0x0][0x9f8] ;  /* 0x00027e00ff027b82 */ /* 0x000e220000000a00 */
[----:B------:R-:W-:Y:S01]  /*12920*/  IMAD.MOV.U32 R6, RZ, RZ, R24 ;  /* 0x000000ffff067224 */ /* 0x000fe200078e0018 */
[----:B------:R-:W1:Y:S06]  /*12930*/  S2R R21, SR_TID.X ;  /* 0x0000000000157919 */ /* 0x000e6c0000002100 */
[----:B------:R-:W2:Y:S01]  /*12940*/  LDC R17, c[0x0][0x430] ;  /* 0x00010c00ff117b82 */ /* 0x000ea20000000800 */
[----:B------:R-:W-:Y:S01]  /*12950*/  VIADD R0, R19, 0xffffffff ;  /* 0xffffffff13007836 */ /* 0x000fe20000000000 */
[----:B------:R-:W-:Y:S01]  /*12960*/  LOP3.LUT R16, R16, 0xffffffef, RZ, 0xc0, !PT ;  /* 0xffffffef10107812 */ /* 0x000fe200078ec0ff */
[----:B------:R-:W-:Y:S01]  /*12970*/  ULDC UR4, c[0x0][0x2f4] ;  /* 0x0000bd0000047ab9 */ /* 0x000fe20000000800 */
[----:B0-----:R-:W-:-:S04]  /*12980*/  ISETP.NE.U32.AND P0, PT, R2, RZ, PT ;  /* 0x000000ff0200720c */ /* 0x001fc80003f05070 */
[----:B------:R-:W-:-:S13]  /*12990*/  ISETP.NE.AND.EX P0, PT, R3, RZ, PT, P0 ;  /* 0x000000ff0300720c */ /* 0x000fda0003f05300 */
[----:B------:R-:W0:Y:S02]  /*129a0*/  @P0 LDC.64 R2, c[0x0][0x9f8] ;  /* 0x00027e00ff020b82 */ /* 0x000e240000000a00 */
[----:B0-----:R-:W-:-:S05]  /*129b0*/  @P0 IMAD.WIDE R2, R24, 0x4, R2 ;  /* 0x0000000418020825 */ /* 0x001fca00078e0202 */
[----:B------:R0:W3:Y:S01]  /*129c0*/  @P0 LDG.E R6, desc[UR36][R2.64] ;  /* 0x0000002402060981 */ /* 0x0000e2000c1e1900 */
[C---:B-1----:R-:W-:Y:S01]  /*129d0*/  LOP3.LUT R20, R21.reuse, 0x7f, RZ, 0xc0, !PT ;  /* 0x0000007f15147812 */ /* 0x042fe200078ec0ff */
[----:B------:R-:W-:Y:S01]  /*129e0*/  IMAD.SHL.U32 R23, R21, 0x20, RZ ;  /* 0x0000002015177824 */ /* 0x000fe200078e00ff */
[----:B--2---:R-:W-:Y:S02]  /*129f0*/  ISETP.NE.AND P1, PT, R17, 0x1, PT ;  /* 0x000000011100780c */ /* 0x004fe40003f25270 */
[----:B------:R-:W-:Y:S02]  /*12a00*/  SHF.R.U32.HI R4, RZ, 0x2, R20 ;  /* 0x00000002ff047819 */ /* 0x000fe40000011614 */
[----:B------:R-:W-:-:S03]  /*12a10*/  LOP3.LUT R23, R23, 0x60, RZ, 0xc0, !PT ;  /* 0x0000006017177812 */ /* 0x000fc600078ec0ff */
[----:B------:R-:W-:-:S04]  /*12a20*/  IMAD R4, R0, 0x80, R4 ;  /* 0x0000008000047824 */ /* 0x000fc800078e0204 */
[----:B------:R-:W-:Y:S02]  /*12a30*/  IMAD.IADD R7, R23, 0x1, R4 ;  /* 0x0000000117077824 */ /* 0x000fe400078e0204 */
[----:B------:R-:W1:Y:S01]  /*12a40*/  @P1 LDC R5, c[0x0][0x434] ;  /* 0x00010d00ff051b82 */ /* 0x000e620000000800 */
[----:B------:R-:W-:Y:S01]  /*12a50*/  @P1 LOP3.LUT R16, R16, 0x10, RZ, 0xfc, !PT ;  /* 0x0000001010101812 */ /* 0x000fe200078efcff */
[C---:B-----5:R-:W-:Y:S01]  /*12a60*/  IMAD.IADD R8, R7.reuse, 0x1, R22 ;  /* 0x0000000107087824 */ /* 0x060fe200078e0216 */
[----:B------:R-:W-:-:S03]  /*12a70*/  ISETP.GE.AND P0, PT, R7, UR49, PT ;  /* 0x0000003107007c0c */ /* 0x000fc6000bf06270 */
[----:B------:R-:W-:Y:S02]  /*12a80*/  IMAD.MOV.U32 R7, RZ, RZ, R8 ;  /* 0x000000ffff077224 */ /* 0x000fe400078e0008 */
[----:B0-----:R-:W0:Y:S08]  /*12a90*/  @P1 LDC R3, c[0x0][0x438] ;  /* 0x00010e00ff031b82 */ /* 0x001e300000000800 */
[----:B------:R-:W2:Y:S01]  /*12aa0*/  @!P0 LDC.64 R10, c[0x0][0x428] ;  /* 0x00010a00ff0a8b82 */ /* 0x000ea20000000a00 */
[----:B-1----:R-:W-:-:S07]  /*12ab0*/  @P1 IMAD.HI.U32 R2, R8, R5, RZ ;  /* 0x0000000508021227 */ /* 0x002fce00078e00ff */
[----:B------:R-:W1:Y:S01]  /*12ac0*/  @!P0 LDC.64 R4, c[0x0][0x418] ;  /* 0x00010600ff048b82 */ /* 0x000e620000000a00 */
[----:B0-----:R-:W-:-:S04]  /*12ad0*/  @P1 SHF.R.U32.HI R7, RZ, R3, R2 ;  /* 0x00000003ff071219 */ /* 0x001fc80000011602 */
[----:B------:R-:W-:Y:S02]  /*12ae0*/  @!P0 SHF.R.S32.HI R3, RZ, 0x1f, R7 ;  /* 0x0000001fff038819 */ /* 0x000fe40000011407 */
[----:B------:R-:W-:Y:S01]  /*12af0*/  LOP3.LUT R16, R16, 0xfffffffb, RZ, 0xc0, !PT ;  /* 0xfffffffb10107812 */ /* 0x000fe200078ec0ff */
[----:B------:R-:W-:Y:S01]  /*12b00*/  UMOV UR5, 0xffffffff ;  /* 0xffffffff00057882 */ /* 0x000fe20000000000 */
[----:B---3--:R-:W-:Y:S01]  /*12b10*/  SHF.R.S32.HI R9, RZ, 0x1f, R6 ;  /* 0x0000001fff097819 */ /* 0x008fe20000011406 */
[----:B------:R0:W-:Y:S04]  /*12b20*/  STL [R1], R6 ;  /* 0x0000000601007387 */ /* 0x0001e80000100800 */
[----:B--2---:R-:W-:Y:S01]  /*12b30*/  @!P0 IMAD R2, R9, R10, RZ ;  /* 0x0000000a09028224 */ /* 0x004fe200078e02ff */
[----:B------:R2:W-:Y:S03]  /*12b40*/  STL [R1+0x8], R9 ;  /* 0x0000080901007387 */ /* 0x0005e60000100800 */
[----:B------:R-:W-:-:S02]  /*12b50*/  @!P0 IMAD R11, R6, R11, R2 ;  /* 0x0000000b060b8224 */ /* 0x000fc400078e0202 */
[----:B------:R-:W-:-:S04]  /*12b60*/  @!P0 IMAD.MOV.U32 R2, RZ, RZ, R7 ;  /* 0x000000ffff028224 */ /* 0x000fc800078e0007 */
[----:B------:R-:W-:-:S04]  /*12b70*/  @!P0 IMAD.WIDE.U32 R2, R6, R10, R2 ;  /* 0x0000000a06028225 */ /* 0x000fc800078e0002 */
[----:B------:R-:W-:Y:S01]  /*12b80*/  @!P0 IMAD.IADD R3, R3, 0x1, R11 ;  /* 0x0000000103038824 */ /* 0x000fe200078e020b */
[C---:B-1----:R-:W-:Y:S01]  /*12b90*/  @!P0 LEA R4, P1, R2.reuse, R4, 0x2 ;  /* 0x0000000402048211 */ /* 0x042fe200078210ff */
[----:B0-----:R-:W-:Y:S02]  /*12ba0*/  IMAD.MOV.U32 R6, RZ, RZ, RZ ;  /* 0x000000ffff067224 */ /* 0x001fe400078e00ff */
[----:B--2---:R-:W-:Y:S01]  /*12bb0*/  IMAD.SHL.U32 R9, R21, 0x8, RZ ;  /* 0x0000000815097824 */ /* 0x004fe200078e00ff */
[----:B------:R-:W-:-:S05]  /*12bc0*/  @!P0 LEA.HI.X R5, R2, R5, R3, 0x2, P1 ;  /* 0x0000000502058211 */ /* 0x000fca00008f1403 */
[----:B------:R0:W5:Y:S02]  /*12bd0*/  @!P0 LDG.E R6, desc[UR36][R4.64] ;  /* 0x0000002404068981 */ /* 0x000164000c1e1900 */
[----:B0-----:R-:W-:-:S04]  /*12be0*/  LOP3.LUT R4, R9, 0x18, RZ, 0xc0, !PT ;  /* 0x0000001809047812 */ /* 0x001fc800078ec0ff */
[C---:B------:R-:W-:Y:S02]  /*12bf0*/  ISETP.GE.AND P2, PT, R4.reuse, UR4, PT ;  /* 0x0000000404007c0c */ /* 0x040fe4000bf46270 */
[C---:B------:R-:W-:Y:S02]  /*12c00*/  LOP3.LUT R3, R4.reuse, 0x20, RZ, 0xfc, !PT ;  /* 0x0000002004037812 */ /* 0x040fe400078efcff */
[----:B------:R-:W-:Y:S02]  /*12c10*/  LOP3.LUT R2, R4, 0x40, RZ, 0xfc, !PT ;  /* 0x0000004004027812 */ /* 0x000fe400078efcff */
[----:B------:R-:W-:Y:S02]  /*12c20*/  ISETP.GE.AND P1, PT, R3, UR4, PT ;  /* 0x0000000403007c0c */ /* 0x000fe4000bf26270 */
[----:B------:R-:W-:-:S05]  /*12c30*/  ISETP.GE.AND P0, PT, R2, UR4, PT ;  /* 0x0000000402007c0c */ /* 0x000fca000bf06270 */
[----:B------:R-:W-:-:S04]  /*12c40*/  @P2 LOP3.LUT R16, R16, 0x4, RZ, 0xfc, !PT ;  /* 0x0000000410102812 */ /* 0x000fc800078efcff */
[----:B------:R-:W-:-:S04]  /*12c50*/  LOP3.LUT R16, R16, 0xfffffffe, RZ, 0xc0, !PT ;  /* 0xfffffffe10107812 */ /* 0x000fc800078ec0ff */
[----:B------:R-:W-:-:S04]  /*12c60*/  LOP3.LUT R16, R16, 0xfffffffd, RZ, 0xc0, !PT ;  /* 0xfffffffd10107812 */ /* 0x000fc800078ec0ff */
[----:B------:R-:W-:-:S04]  /*12c70*/  @P1 LOP3.LUT R16, R16, 0x2, RZ, 0xfc, !PT ;  /* 0x0000000210101812 */ /* 0x000fc800078efcff */
[----:B------:R-:W-:Y:S01]  /*12c80*/  @P0 LOP3.LUT R16, R16, 0x1, RZ, 0xfc, !PT ;  /* 0x0000000110100812 */ /* 0x000fe200078efcff */
[----:B------:R-:W-:Y:S06]  /*12c90*/  BRA.DIV UR5, `(.L_x_944) ;  /* 0x0000003205047947 */ /* 0x000fec000b800000 */
.L_x_986:
[----:B------:R-:W2:Y:S01]  /*12ca0*/  LDL R2, [R1+0xc] ;  /* 0x00000c0001027983 */ /* 0x000ea20000100800 */
[----:B------:R-:W-:Y:S01]  /*12cb0*/  IMAD.U32 R29, RZ, RZ, UR41 ;  /* 0x00000029ff1d7e24 */ /* 0x000fe2000f8e00ff */
[----:B------:R-:W-:Y:S01]  /*12cc0*/  LOP3.LUT R16, R16, 0xfffffff7, RZ, 0xc0, !PT ;  /* 0xfffffff710107812 */ /* 0x000fe200078ec0ff */
[----:B------:R-:W-:Y:S02]  /*12cd0*/  IMAD.MOV R5, RZ, RZ, -R7 ;  /* 0x000000ffff057224 */ /* 0x000fe400078e0a07 */
[----:B------:R-:W-:Y:S01]  /*12ce0*/  IMAD.MOV.U32 R26, RZ, RZ, R0 ;  /* 0x000000ffff1a7224 */ /* 0x000fe200078e0000 */
[----:B------:R-:W-:Y:S01]  /*12cf0*/  SHF.R.S32.HI R29, RZ, 0x1f, R29 ;  /* 0x0000001fff1d7819 */ /* 0x000fe2000001141d */
[----:B------:R-:W-:Y:S01]  /*12d00*/  IMAD R5, R17, R5, R8 ;  /* 0x0000000511057224 */ /* 0x000fe200078e0208 */
[----:B--2---:R-:W-:-:S13]  /*12d10*/  R2UR UR4, R2 ;  /* 0x00000000020472ca */ /* 0x004fda00000e0000 */
[----:B------:R-:W-:-:S06]  /*12d20*/  ULOP3.LUT UR4, UR4, 0x2, URZ, 0xfc, !UPT ;  /* 0x0000000204047892 */ /* 0x000fcc000f8efc3f */
[----:B------:R-:W-:-:S05]  /*12d30*/  IMAD.U32 R2, RZ, RZ, UR4 ;  /* 0x00000004ff027e24 */ /* 0x000fca000f8e00ff */
[----:B------:R-:W-:-:S13]  /*12d40*/  ISETP.NE.AND P0, PT, R2, 0x3, PT ;  /* 0x000000030200780c */ /* 0x000fda0003f05270 */
[----:B------:R-:W-:Y:S01]  /*12d50*/  @P0 LOP3.LUT R16, R16, 0x8, RZ, 0xfc, !PT ;  /* 0x0000000810100812 */ /* 0x000fe200078efcff */
[----:B------:R-:W-:Y:S06]  /*12d60*/  @!P0 BRA `(.L_x_945) ;  /* 0x0000000000048947 */ /* 0x000fec0003800000 */
[----:B------:R-:W-:Y:S01]  /*12d70*/  BPT.TRAP 0x1 ;  /* 0x000000040000795c */ /* 0x000fe20000300000 */
.L_x_945:
[----:B------:R-:W-:Y:S01]  /*12d80*/  IMAD.MOV.U32 R10, RZ, RZ, 0x1 ;  /* 0x00000001ff0a7424 */ /* 0x000fe200078e00ff */
[----:B------:R-:W-:Y:S01]  /*12d90*/  SHF.R.S32.HI R7, RZ, 0x1f, R5 ;  /* 0x0000001fff077819 */ /* 0x000fe20000011405 */
[----:B------:R-:W-:Y:S01]  /*12da0*/  ULDC.64 UR4, c[0x0][0x328] ;  /* 0x0000ca0000047ab9 */ /* 0x000fe20000000a00 */
[----:B-----5:R-:W-:Y:S02]  /*12db0*/  SHF.R.S32.HI R4, RZ, 0x1f, R6 ;  /* 0x0000001fff047819 */ /* 0x020fe40000011406 */
[----:B------:R-:W-:Y:S01]  /*12dc0*/  SHF.L.U32 R10, R10, 0x1f, RZ ;  /* 0x0000001f0a0a7819 */ /* 0x000fe200000006ff */
[----:B------:R-:W-:Y:S01]  /*12dd0*/  IMAD R2, R7, UR4, RZ ;  /* 0x0000000407027c24 */ /* 0x000fe2000f8e02ff */
[----:B------:R-:W-:Y:S02]  /*12de0*/  R2UR UR6, R29 ;  /* 0x000000001d0672ca */ /* 0x000fe400000e0000 */
[----:B------:R-:W0:Y:S01]  /*12df0*/  SYNCS.PHASECHK.TRANS64.TRYWAIT P0, [UR47+0x2d840], R10 ;  /* 0x02d8400aff0075a7 */ /* 0x000e22000800016f */
[----:B------:R-:W-:-:S02]  /*12e00*/  IMAD R11, R5, UR5, R2 ;  /* 0x00000005050b7c24 */ /* 0x000fc4000f8e0202 */
[----:B------:R-:W-:Y:S01]  /*12e10*/  IMAD.WIDE.U32 R2, R5, UR4, RZ ;  /* 0x0000000405027c25 */ /* 0x000fe2000f8e00ff */
[----:B------:R-:W-:-:S03]  /*12e20*/  ULDC.64 UR4, c[0x0][0x338] ;  /* 0x0000ce0000047ab9 */ /* 0x000fc60000000a00 */
[----:B------:R-:W-:Y:S02]  /*12e30*/  IMAD.IADD R3, R3, 0x1, R11 ;  /* 0x0000000103037824 */ /* 0x000fe400078e020b */
[----:B------:R-:W-:Y:S02]  /*12e40*/  IMAD R11, R4, UR4, RZ ;  /* 0x00000004040b7c24 */ /* 0x000fe4000f8e02ff */
[----:B------:R-:W-:-:S04]  /*12e50*/  IMAD.WIDE.U32 R2, R6, UR4, R2 ;  /* 0x0000000406027c25 */ /* 0x000fc8000f8e0002 */
[----:B------:R-:W-:Y:S01]  /*12e60*/  IMAD R8, R6, UR5, R11 ;  /* 0x0000000506087c24 */ /* 0x000fe2000f8e020b */
[----:B------:R-:W-:Y:S02]  /*12e70*/  ULDC.64 UR4, c[0x0][0x330] ;  /* 0x0000cc0000047ab9 */ /* 0x000fe40000000a00 */
[----:B------:R-:W-:Y:S01]  /*12e80*/  IMAD.U32 R11, RZ, RZ, UR4 ;  /* 0x00000004ff0b7e24 */ /* 0x000fe2000f8e00ff */
[----:B------:R-:W-:Y:S01]  /*12e90*/  UIMAD UR4, UR6, UR4, URZ ;  /* 0x00000004060472a4 */ /* 0x000fe2000f8e023f */
[----:B------:R-:W-:Y:S02]  /*12ea0*/  IMAD.IADD R3, R3, 0x1, R8 ;  /* 0x0000000103037824 */ /* 0x000fe400078e0208 */
[----:B------:R-:W-:Y:S01]  /*12eb0*/  ULDC.64 UR6, c[0x0][0x318] ;  /* 0x0000c60000067ab9 */ /* 0x000fe20000000a00 */
[----:B------:R-:W-:Y:S02]  /*12ec0*/  UIMAD UR4, UR41, UR5, UR4 ;  /* 0x00000005290472a4 */ /* 0x000fe4000f8e0204 */
[----:B------:R-:W-:-:S04]  /*12ed0*/  IMAD.WIDE.U32 R2, R11, UR41, R2 ;  /* 0x000000290b027c25 */ /* 0x000fc8000f8e0002 */
[----:B------:R-:W-:Y:S01]  /*12ee0*/  VIADD R3, R3, UR4 ;  /* 0x0000000403037c36 */ /* 0x000fe20008000000 */
[----:B------:R-:W-:-:S04]  /*12ef0*/  LEA R17, P1, R2, UR6, 0x1 ;  /* 0x0000000602117c11 */ /* 0x000fc8000f8208ff */
[----:B------:R-:W-:Y:S01]  /*12f00*/  LEA.HI.X R18, R2, UR7, R3, 0x1, P1 ;  /* 0x0000000702127c11 */ /* 0x000fe200088f0c03 */
[----:B0-----:R-:W-:Y:S08]  /*12f10*/  @!P0 BRA `(.L_x_946) ;  /* 0x0000002c00848947 */ /* 0x001ff00003800000 */
.L_x_987:
[----:B------:R-:W1:Y:S01]  /*12f20*/  S2R R11, SR_TID.X ;  /* 0x00000000000b7919 */ /* 0x000e620000002100 */
[----:B------:R-:W-:Y:S01]  /*12f30*/  ULDC.64 UR4, c[0x0][0x300] ;  /* 0x0000c00000047ab9 */ /* 0x000fe20000000a00 */
[----:B------:R-:W-:Y:S01]  /*12f40*/  R2UR UR6, R29 ;  /* 0x000000001d0672ca */ /* 0x000fe200000e0000 */
[----:B------:R-:W-:Y:S01]  /*12f50*/  IMAD R2, R7, UR4, RZ ;  /* 0x0000000407027c24 */ /* 0x000fe2000f8e02ff */
[----:B0-----:R-:W0:Y:S01]  /*12f60*/  S2R R10, SR_TID.X ;  /* 0x00000000000a7919 */ /* 0x001e220000002100 */
[C---:B------:R-:W-:Y:S02]  /*12f70*/  LOP3.LUT P4, RZ, R16.reuse, 0x4, RZ, 0xc0, !PT ;  /* 0x0000000410ff7812 */ /* 0x040fe4000788c0ff */
[C---:B------:R-:W-:Y:S01]  /*12f80*/  IMAD R7, R5.reuse, UR5, R2 ;  /* 0x0000000505077c24 */ /* 0x040fe2000f8e0202 */
[C---:B------:R-:W-:Y:S01]  /*12f90*/  LOP3.LUT P3, RZ, R16.reuse, 0x2, RZ, 0xc0, !PT ;  /* 0x0000000210ff7812 */ /* 0x040fe2000786c0ff */
[----:B------:R-:W-:Y:S01]  /*12fa0*/  IMAD.WIDE.U32 R2, R5, UR4, RZ ;  /* 0x0000000405027c25 */ /* 0x000fe2000f8e00ff */
[----:B------:R-:W-:Y:S01]  /*12fb0*/  ULDC.64 UR4, c[0x0][0x310] ;  /* 0x0000c40000047ab9 */ /* 0x000fe20000000a00 */
[----:B------:R-:W-:-:S02]  /*12fc0*/  LOP3.LUT P2, RZ, R16, 0x1, RZ, 0xc0, !PT ;  /* 0x0000000110ff7812 */ /* 0x000fc4000784c0ff */
[----:B------:R-:W-:Y:S02]  /*12fd0*/  IMAD.IADD R3, R3, 0x1, R7 ;  /* 0x0000000103037824 */ /* 0x000fe400078e0207 */
[----:B------:R-:W-:Y:S02]  /*12fe0*/  IMAD R5, R4, UR4, RZ ;  /* 0x0000000404057c24 */ /* 0x000fe4000f8e02ff */
[----:B------:R-:W-:-:S04]  /*12ff0*/  IMAD.WIDE.U32 R2, R6, UR4, R2 ;  /* 0x0000000406027c25 */ /* 0x000fc8000f8e0002 */
[----:B------:R-:W-:Y:S01]  /*13000*/  IMAD R5, R6, UR5, R5 ;  /* 0x0000000506057c24 */ /* 0x000fe2000f8e0205 */
[----:B------:R-:W-:Y:S01]  /*13010*/  ULDC.64 UR4, c[0x0][0x308] ;  /* 0x0000c20000047ab9 */ /* 0x000fe20000000a00 */
[----:B------:R-:W-:Y:S01]  /*13020*/  IMAD.SHL.U32 R4, R20, 0x8, RZ ;  /* 0x0000000814047824 */ /* 0x000fe200078e00ff */
[----:B------:R-:W-:Y:S01]  /*13030*/  LOP3.LUT R6, R9, 0xc0, RZ, 0xc0, !PT ;  /* 0x000000c009067812 */ /* 0x000fe200078ec0ff */
[----:B------:R-:W-:Y:S02]  /*13040*/  IMAD.IADD R3, R3, 0x1, R5 ;  /* 0x0000000103037824 */ /* 0x000fe400078e0205 */
[----:B------:R-:W-:Y:S01]  /*13050*/  IMAD.MOV.U32 R5, RZ, RZ, -0x80 ;  /* 0xffffff80ff057424 */ /* 0x000fe200078e00ff */
[----:B------:R-:W-:Y:S02]  /*13060*/  LOP3.LUT R4, R4, 0x300, RZ, 0xc0, !PT ;  /* 0x0000030004047812 */ /* 0x000fe400078ec0ff */
[--C-:B------:R-:W-:Y:S01]  /*13070*/  LOP3.LUT R6, R6, 0x18, R9.reuse, 0xf8, !PT ;  /* 0x0000001806067812 */ /* 0x100fe200078ef809 */
[----:B------:R-:W-:Y:S01]  /*13080*/  IMAD R8, R0, R5, UR49 ;  /* 0x0000003100087e24 */ /* 0x000fe2000f8e0205 */
[----:B-1----:R-:W-:Y:S01]  /*13090*/  LOP3.LUT R11, R11, 0x7f, RZ, 0xc0, !PT ;  /* 0x0000007f0b0b7812 */ /* 0x002fe200078ec0ff */
[----:B------:R-:W-:Y:S01]  /*130a0*/  IMAD.U32 R5, RZ, RZ, UR4 ;  /* 0x00000004ff057e24 */ /* 0x000fe2000f8e00ff */
[----:B------:R-:W-:Y:S01]  /*130b0*/  UIMAD UR4, UR6, UR4, URZ ;  /* 0x00000004060472a4 */ /* 0x000fe2000f8e023f */
[----:B------:R-:W-:-:S02]  /*130c0*/  LOP3.LUT R4, R4, 0x20, R9, 0xf8, !PT ;  /* 0x0000002004047812 */ /* 0x000fc400078ef809 */
[----:B------:R-:W-:Y:S01]  /*130d0*/  IMAD.WIDE.U32 R2, R5, UR41, R2 ;  /* 0x0000002905027c25 */ /* 0x000fe2000f8e0002 */
[----:B------:R-:W-:Y:S01]  /*130e0*/  UIMAD UR4, UR41, UR5, UR4 ;  /* 0x00000005290472a4 */ /* 0x000fe2000f8e0204 */
[----:B------:R-:W-:Y:S01]  /*130f0*/  SHF.R.U32.HI R11, RZ, 0x2, R11 ;  /* 0x00000002ff0b7819 */ /* 0x000fe2000001160b */
[----:B------:R-:W-:Y:S01]  /*13100*/  ULDC.64 UR6, c[0x0][0x2e8] ;  /* 0x0000ba0000067ab9 */ /* 0x000fe20000000a00 */
[----:B0-----:R-:W-:Y:S02]  /*13110*/  LOP3.LUT R28, R6, 0x18, R10, 0x78, !PT ;  /* 0x00000018061c7812 */ /* 0x001fe400078e780a */
[----:B------:R-:W-:Y:S01]  /*13120*/  LEA R0, P1, R2, UR6, 0x1 ;  /* 0x0000000602007c11 */ /* 0x000fe2000f8208ff */
[----:B------:R-:W-:Y:S01]  /*13130*/  VIADD R9, R3, UR4 ;  /* 0x0000000403097c36 */ /* 0x000fe20008000000 */
[----:B------:R-:W-:Y:S01]  /*13140*/  UMOV UR4, 0xffffffff ;  /* 0xffffffff00047882 */ /* 0x000fe20000000000 */
[----:B------:R-:W-:Y:S01]  /*13150*/  IMAD.IADD R8, R8, 0x1, -R11 ;  /* 0x0000000108087824 */ /* 0x000fe200078e0a0b */
[----:B------:R-:W-:-:S02]  /*13160*/  LOP3.LUT R28, R4, R28, RZ, 0xfc, !PT ;  /* 0x0000001c041c7212 */ /* 0x000fc400078efcff */
        /* <DEDUP_REMOVED lines=11> */
[----:B------:R-:W-:Y:S01]  /*13220*/  SHFL.IDX PT, R3, R0, 0x2, 0x1c1f ;  /* 0x005c1f0000037f89 */ /* 0x000fe200000e0000 */
[----:B-1----:R-:W-:Y:S02]  /*13230*/  IMAD.MOV.U32 R7, RZ, RZ, R6 ;  /* 0x000000ffff077224 */ /* 0x002fe400078e0006 */
[----:B0-----:R-:W-:Y:S02]  /*13240*/  IMAD.SHL.U32 R11, R2, 0x8, RZ ;  /* 0x00000008020b7824 */ /* 0x001fe400078e00ff */
[----:B------:R-:W0:Y:S01]  /*13250*/  SHFL.IDX PT, R2, R9, 0x2, 0x1c1f ;  /* 0x005c1f0009027f89 */ /* 0x000e2200000e0000 */
[----:B--2---:R-:W-:Y:S02]  /*13260*/  IMAD.MOV.U32 R6, RZ, RZ, R14 ;  /* 0x000000ffff067224 */ /* 0x004fe400078e000e */
[----:B------:R-:W-:Y:S01]  /*13270*/  LOP3.LUT R11, R11, 0x18, RZ, 0xc0, !PT ;  /* 0x000000180b0b7812 */ /* 0x000fe200078ec0ff */
[----:B------:R-:W1:Y:S01]  /*13280*/  SHFL.IDX PT, R9, R9, 0x3, 0x1c1f ;  /* 0x007c1f0009097f89 */ /* 0x000e6200000e0000 */
[----:B---3--:R-:W-:-:S03]  /*13290*/  LOP3.LUT R5, R5, R4, RZ, 0x3c, !PT ;  /* 0x0000000405057212 */ /* 0x008fc600078e3cff */
[----:B------:R-:W-:Y:S01]  /*132a0*/  @P0 IMAD.WIDE.U32 R6, R11, 0x2, R6 ;  /* 0x000000020b060825 */ /* 0x000fe200078e0006 */
[----:B------:R2:W3:Y:S01]  /*132b0*/  SHFL.IDX PT, R14, R0, 0x3, 0x1c1f ;  /* 0x007c1f00000e7f89 */ /* 0x0004e200000e0000 */
[----:B------:R-:W-:-:S03]  /*132c0*/  LOP3.LUT R4, R5, R4, RZ, 0x3c, !PT ;  /* 0x0000000405047212 */ /* 0x000fc600078e3cff */
[----:B------:R2:W-:Y:S01]  /*132d0*/  @P0 LDGSTS.E.BYPASS.LTC128B.128 [R21+0x15400], desc[UR36][R6.64], !P4 ;  /* 0x1540000006150fae */ /* 0x0005e2000e101d64 */
[----:B------:R-:W-:-:S03]  /*132e0*/  LOP3.LUT R5, R5, R4, RZ, 0x3c, !PT ;  /* 0x0000000405057212 */ /* 0x000fc600078e3cff */
[----:B------:R2:W-:Y:S01]  /*132f0*/  @P0 LDGSTS.E.BYPASS.LTC128B.128 [R21+0x17400], desc[UR36][R6.64+0x40], !P3 ;  /* 0x1740004006150fae */ /* 0x0005e2000d901d64 */
[----:B------:R-:W-:-:S03]  /*13300*/  @P1 IMAD.WIDE.U32 R4, R11, 0x2, R4 ;  /* 0x000000020b041825 */ /* 0x000fc600078e0004 */
[----:B------:R2:W-:Y:S01]  /*13310*/  @P0 LDGSTS.E.BYPASS.LTC128B.128 [R21+0x19400], desc[UR36][R6.64+0x80], !P2 ;  /* 0x1940008006150fae */ /* 0x0005e2000d101d64 */
[----:B------:R-:W-:Y:S02]  /*13320*/  ISETP.GE.AND P0, PT, R8, 0x41, PT ;  /* 0x000000410800780c */ /* 0x000fe40003f06270 */
[-C--:B0-----:R-:W-:Y:S01]  /*13330*/  LOP3.LUT R3, R3, R2.reuse, RZ, 0x3c, !PT ;  /* 0x0000000203037212 */ /* 0x081fe200078e3cff */
[----:B------:R2:W-:Y:S03]  /*13340*/  @P1 LDGSTS.E.BYPASS.LTC128B.128 [R25+0x15c00], desc[UR36][R4.64], !P4 ;  /* 0x15c0000004191fae */ /* 0x0005e6000e101d64 */
[C---:B------:R-:W-:Y:S01]  /*13350*/  LOP3.LUT R2, R3.reuse, R2, RZ, 0x3c, !PT ;  /* 0x0000000203027212 */ /* 0x040fe200078e3cff */
[----:B------:R2:W-:Y:S03]  /*13360*/  @P1 LDGSTS.E.BYPASS.LTC128B.128 [R25+0x17c00], desc[UR36][R4.64+0x40], !P3 ;  /* 0x17c0004004191fae */ /* 0x0005e6000d901d64 */
[----:B------:R-:W-:Y:S01]  /*13370*/  LOP3.LUT R3, R3, R2, RZ, 0x3c, !PT ;  /* 0x0000000203037212 */ /* 0x000fe200078e3cff */
[----:B------:R2:W-:Y:S02]  /*13380*/  @P1 LDGSTS.E.BYPASS.LTC128B.128 [R25+0x19c00], desc[UR36][R4.64+0x80], !P2 ;  /* 0x19c0008004191fae */ /* 0x0005e4000d101d64 */
[----:B------:R-:W-:Y:S01]  /*13390*/  @P0 LEA R27, R28, UR47, 0x1 ;  /* 0x0000002f1c1b0c11 */ /* 0x000fe2000f8e08ff */
[----:B------:R-:W-:-:S05]  /*133a0*/  @P0 IMAD.WIDE.U32 R2, R11, 0x2, R2 ;  /* 0x000000020b020825 */ /* 0x000fca00078e0002 */
[----:B------:R2:W-:Y:S04]  /*133b0*/  @P0 LDGSTS.E.BYPASS.LTC128B.128 [R27+0x16400], desc[UR36][R2.64], !P4 ;  /* 0x16400000021b0fae */ /* 0x0005e8000e101d64 */
[----:B------:R2:W-:Y:S04]  /*133c0*/  @P0 LDGSTS.E.BYPASS.LTC128B.128 [R27+0x18400], desc[UR36][R2.64+0x40], !P3 ;  /* 0x18400040021b0fae */ /* 0x0005e8000d901d64 */
[----:B-1-3--:R2:W-:Y:S02]  /*133d0*/  @P0 LDGSTS.E.BYPASS.LTC128B.128 [R27+0x1a400], desc[UR36][R2.64+0x80], !P2 ;  /* 0x1a400080021b0fae */ /* 0x00a5e4000d101d64 */
.L_x_997:
[----:B------:R-:W-:Y:S01]  /*133e0*/  ISETP.GE.AND P0, PT, R8, 0x61, PT ;  /* 0x000000610800780c */ /* 0x000fe20003f06270 */
[----:B--2---:R-:W-:Y:S02]  /*133f0*/  IMAD.SHL.U32 R27, R10, 0x8, RZ ;  /* 0x000000080a1b7824 */ /* 0x004fe400078e00ff */
[----:B------:R-:W-:Y:S02]  /*13400*/  IMAD.MOV.U32 R2, RZ, RZ, R14 ;  /* 0x000000ffff027224 */ /* 0x000fe400078e000e */
[----:B------:R-:W-:Y:S01]  /*13410*/  IMAD.MOV.U32 R3, RZ, RZ, R9 ;  /* 0x000000ffff037224 */ /* 0x000fe200078e0009 */
[----:B------:R-:W-:-:S07]  /*13420*/  LOP3.LUT R27, R27, 0x18, RZ, 0xc0, !PT ;  /* 0x000000181b1b7812 */ /* 0x000fce00078ec0ff */
[----:B------:R-:W-:Y:S01]  /*13430*/  @P0 IMAD.WIDE.U32 R2, R27, 0x2, R2 ;  /* 0x000000021b020825 */ /* 0x000fe200078e0002 */
[----:B------:R-:W-:-:S05]  /*13440*/  @P0 LEA R5, R28, UR47, 0x1 ;  /* 0x0000002f1c050c11 */ /* 0x000fca000f8e08ff */
        /* <DEDUP_REMOVED lines=10> */
[----:B------:R-:W-:-:S13]  /*134f0*/  LOP3.LUT P1, RZ, R16, 0x8, RZ, 0xc0, !PT ;  /* 0x0000000810ff7812 */ /* 0x000fda000782c0ff */
[----:B0-----:R-:W-:Y:S05]  /*13500*/  @!P1 BRA `(.L_x_948) ;  /* 0x0000000000049947 */ /* 0x001fea0003800000 */
[----:B------:R-:W-:Y:S01]  /*13510*/  BPT.TRAP 0x1 ;  /* 0x000000040000795c */ /* 0x000fe20000300000 */
.L_x_948:
        /* <DEDUP_REMOVED lines=30> */
.L_x_949:
[----:B------:R-:W0:Y:S01]  /*13700*/  S2R R13, SR_TID.X ;  /* 0x00000000000d7919 */ /* 0x000e220000002100 */
[----:B------:R-:W-:Y:S01]  /*13710*/  UISETP.NE.AND UP0, UPT, UR50, URZ, UPT ;  /* 0x0000003f3200728c */ /* 0x000fe2000bf05270 */
[----:B------:R-:W-:Y:S01]  /*13720*/  IMAD.U32 R4, RZ, RZ, UR38 ;  /* 0x00000026ff047e24 */ /* 0x000fe2000f8e00ff */
[----:B------:R-:W-:Y:S01]  /*13730*/  ULDC.64 UR4, c[0x0][0x2e0] ;  /* 0x0000b80000047ab9 */ /* 0x000fe20000000a00 */
[----:B------:R-:W-:Y:S01]  /*13740*/  IMAD.U32 R3, RZ, RZ, UR48 ;  /* 0x00000030ff037e24 */ /* 0x000fe2000f8e00ff */
[----:B------:R-:W1:Y:S01]  /*13750*/  LDC R20, c[0x0][0x448] ;  /* 0x00011200ff147b82 */ /* 0x000e620000000800 */
[----:B------:R-:W-:Y:S01]  /*13760*/  IMAD.MOV.U32 R2, RZ, RZ, R4 ;  /* 0x000000ffff027224 */ /* 0x000fe200078e0004 */
[----:B------:R-:W-:Y:S01]  /*13770*/  PLOP3.LUT P1, PT, PT, PT, UP0, 0x80, 0x0 ;  /* 0x000000000000781c */ /* 0x000fe20003f2f008 */
[----:B------:R-:W-:Y:S01]  /*13780*/  IMAD R25, R25, UR4, RZ ;  /* 0x0000000419197c24 */ /* 0x000fe2000f8e02ff */
[----:B------:R-:W-:Y:S01]  /*13790*/  PLOP3.LUT P0, PT, PT, PT, UP0, 0x80, 0x0 ;  /* 0x000000000000781c */ /* 0x000fe20003f0f008 */
[----:B------:R-:W-:-:S02]  /*137a0*/  IMAD.WIDE.U32 R2, R24, UR4, R2 ;  /* 0x0000000418027c25 */ /* 0x000fc4000f8e0002 */
[----:B------:R-:W-:Y:S02]  /*137b0*/  @UP0 ULDC UR4, c[0x0][0x44c] ;  /* 0x0001130000040ab9 */ /* 0x000fe40000000800 */
[----:B------:R-:W-:Y:S02]  /*137c0*/  IMAD.U32 R5, RZ, RZ, UR39 ;  /* 0x00000027ff057e24 */ /* 0x000fe4000f8e00ff */
[----:B------:R-:W-:-:S04]  /*137d0*/  IMAD R25, R24, UR5, R25 ;  /* 0x0000000518197c24 */ /* 0x000fc8000f8e0219 */
[----:B------:R-:W-:Y:S01]  /*137e0*/  IMAD.IADD R3, R3, 0x1, R25 ;  /* 0x0000000103037824 */ /* 0x000fe200078e0219 */
[C---:B0-----:R-:W-:Y:S01]  /*137f0*/  LOP3.LUT R21, R13.reuse, 0x7f, RZ, 0xc0, !PT ;  /* 0x0000007f0d157812 */ /* 0x041fe200078ec0ff */
[----:B------:R-:W-:-:S03]  /*13800*/  IMAD.SHL.U32 R13, R13, 0x8, RZ ;  /* 0x000000080d0d7824 */ /* 0x000fc600078e00ff */
[----:B------:R-:W-:Y:S02]  /*13810*/  SHF.R.U32.HI R21, RZ, 0x2, R21 ;  /* 0x00000002ff157819 */ /* 0x000fe40000011615 */
[----:B------:R-:W-:Y:S02]  /*13820*/  LOP3.LUT R13, R13, 0x18, RZ, 0xc0, !PT ;  /* 0x000000180d0d7812 */ /* 0x000fe400078ec0ff */
[----:B------:R-:W-:Y:S02]  /*13830*/  IADD3 R7, R21, UR42, R23 ;  /* 0x0000002a15077c10 */ /* 0x000fe4000fffe017 */
[C---:B------:R-:W-:Y:S02]  /*13840*/  LOP3.LUT R14, R13.reuse, 0x20, RZ, 0xfc, !PT ;  /* 0x000000200d0e7812 */ /* 0x040fe400078efcff */
[----:B------:R-:W-:Y:S01]  /*13850*/  LOP3.LUT R13, R13, 0x40, RZ, 0xfc, !PT ;  /* 0x000000400d0d7812 */ /* 0x000fe200078efcff */
[----:B------:R-:W-:Y:S01]  /*13860*/  @P1 IMAD.HI.U32 R0, R7, UR4, RZ ;  /* 0x0000000407001c27 */ /* 0x000fe2000f8e00ff */
[----:B------:R-:W-:Y:S01]  /*13870*/  PLOP3.LUT P1, PT, PT, PT, UP0, 0x80, 0x0 ;  /* 0x000000000000781c */ /* 0x000fe20003f2f008 */
[----:B------:R-:W-:-:S02]  /*13880*/  @UP0 ULDC UR4, c[0x0][0x450] ;  /* 0x0001140000040ab9 */ /* 0x000fc40000000800 */
[----:B------:R-:W-:Y:S01]  /*13890*/  IMAD.MOV.U32 R5, RZ, RZ, R7 ;  /* 0x000000ffff057224 */ /* 0x000fe200078e0007 */
[----:B------:R-:W-:Y:S01]  /*138a0*/  @P0 SHF.R.U32.HI R5, RZ, UR4, R0 ;  /* 0x00000004ff050c19 */ /* 0x000fe20008011600 */
[----:B------:R-:W-:Y:S01]  /*138b0*/  VIADD R0, R7, 0x80 ;  /* 0x0000008007007836 */ /* 0x000fe20000000000 */
[----:B------:R-:W-:Y:S01]  /*138c0*/  PLOP3.LUT P0, PT, PT, PT, UP0, 0x80, 0x0 ;  /* 0x000000000000781c */ /* 0x000fe20003f0f008 */
[----:B------:R-:W-:Y:S02]  /*138d0*/  @UP0 ULDC UR4, c[0x0][0x44c] ;  /* 0x0001130000040ab9 */ /* 0x000fe40000000800 */
[----:B------:R-:W-:Y:S02]  /*138e0*/  IMAD.MOV.U32 R10, RZ, RZ, R0 ;  /* 0x000000ffff0a7224 */ /* 0x000fe400078e0000 */
[----:B------:R-:W-:Y:S02]  /*138f0*/  IMAD.MOV R9, RZ, RZ, -R5 ;  /* 0x000000ffff097224 */ /* 0x000fe400078e0a05 */
[----:B------:R-:W-:Y:S01]  /*13900*/  @P1 IMAD.HI.U32 R4, R0, UR4, RZ ;  /* 0x0000000400041c27 */ /* 0x000fe2000f8e00ff */
[----:B------:R-:W-:-:S03]  /*13910*/  @UP0 ULDC UR4, c[0x0][0x450] ;  /* 0x0001140000040ab9 */ /* 0x000fc60000000800 */
[----:B-1----:R-:W-:Y:S02]  /*13920*/  IMAD R9, R20, R9, R7 ;  /* 0x0000000914097224 */ /* 0x002fe400078e0207 */
[----:B------:R-:W-:Y:S01]  /*13930*/  @P0 SHF.R.U32.HI R10, RZ, UR4, R4 ;  /* 0x00000004ff0a0c19 */ /* 0x000fe20008011604 */
[----:B------:R-:W-:Y:S01]  /*13940*/  ULDC.64 UR4, c[0x0][0x2d0] ;  /* 0x0000b40000047ab9 */ /* 0x000fe20000000a00 */
[----:B------:R-:W-:Y:S02]  /*13950*/  SHF.R.S32.HI R4, RZ, 0x1f, R5 ;  /* 0x0000001fff047819 */ /* 0x000fe40000011405 */
[----:B------:R-:W-:Y:S01]  /*13960*/  SHF.R.S32.HI R12, RZ, 0x1f, R10 ;  /* 0x0000001fff0c7819 */ /* 0x000fe2000001140a */
[----:B------:R-:W-:-:S04]  /*13970*/  IMAD.WIDE.U32 R6, R10, UR4, R2 ;  /* 0x000000040a067c25 */ /* 0x000fc8000f8e0002 */
[----:B------:R-:W-:Y:S02]  /*13980*/  IMAD R4, R4, UR4, RZ ;  /* 0x0000000404047c24 */ /* 0x000fe4000f8e02ff */
[----:B------:R-:W-:Y:S02]  /*13990*/  IMAD R12, R12, UR4, RZ ;  /* 0x000000040c0c7c24 */ /* 0x000fe4000f8e02ff */
[C---:B------:R-:W-:Y:S02]  /*139a0*/  IMAD R8, R5.reuse, UR5, R4 ;  /* 0x0000000505087c24 */ /* 0x040fe4000f8e0204 */
[----:B------:R-:W-:Y:S01]  /*139b0*/  IMAD.WIDE.U32 R4, R5, UR4, R2 ;  /* 0x0000000405047c25 */ /* 0x000fe2000f8e0002 */
[----:B------:R-:W-:-:S03]  /*139c0*/  SHF.R.S32.HI R2, RZ, 0x1f, R9 ;  /* 0x0000001fff027819 */ /* 0x000fc60000011409 */
[----:B------:R-:W-:Y:S02]  /*139d0*/  IMAD.MOV R11, RZ, RZ, -R10 ;  /* 0x000000ffff0b7224 */ /* 0x000fe400078e0a0a */
[----:B------:R-:W-:Y:S01]  /*139e0*/  IMAD R10, R10, UR5, R12 ;  /* 0x000000050a0a7c24 */ /* 0x000fe2000f8e020c */
[----:B------:R-:W-:Y:S01]  /*139f0*/  ULDC.64 UR4, c[0x0][0x2c8] ;  /* 0x0000b20000047ab9 */ /* 0x000fe20000000a00 */
[----:B------:R-:W-:Y:S02]  /*13a00*/  IMAD.IADD R3, R5, 0x1, R8 ;  /* 0x0000000105037824 */ /* 0x000fe400078e0208 */
[----:B------:R-:W-:Y:S02]  /*13a10*/  IMAD R8, R2, UR4, RZ ;  /* 0x0000000402087c24 */ /* 0x000fe4000f8e02ff */
[----:B------:R-:W-:Y:S02]  /*13a20*/  IMAD R0, R20, R11, R0 ;  /* 0x0000000b14007224 */ /* 0x000fe400078e0200 */
[----:B------:R-:W-:-:S02]  /*13a30*/  IMAD.MOV.U32 R2, RZ, RZ, R4 ;  /* 0x000000ffff027224 */ /* 0x000fc400078e0004 */
[C---:B------:R-:W-:Y:S02]  /*13a40*/  IMAD R8, R9.reuse, UR5, R8 ;  /* 0x0000000509087c24 */ /* 0x040fe4000f8e0208 */
[----:B------:R-:W-:Y:S01]  /*13a50*/  IMAD.WIDE.U32 R4, R9, UR4, R2 ;  /* 0x0000000409047c25 */ /* 0x000fe2000f8e0002 */
[----:B------:R-:W-:-:S03]  /*13a60*/  SHF.R.S32.HI R2, RZ, 0x1f, R0 ;  /* 0x0000001fff027819 */ /* 0x000fc60000011400 */
[----:B------:R-:W-:Y:S02]  /*13a70*/  IMAD.IADD R3, R7, 0x1, R10 ;  /* 0x0000000107037824 */ /* 0x000fe400078e020a */
[----:B------:R-:W-:Y:S02]  /*13a80*/  IMAD R7, R2, UR4, RZ ;  /* 0x0000000402077c24 */ /* 0x000fe4000f8e02ff */
[----:B------:R-:W-:Y:S02]  /*13a90*/  IMAD.MOV.U32 R2, RZ, RZ, R6 ;  /* 0x000000ffff027224 */ /* 0x000fe400078e0006 */
[C---:B------:R-:W-:Y:S02]  /*13aa0*/  IMAD R6, R0.reuse, UR5, R7 ;  /* 0x0000000500067c24 */ /* 0x040fe4000f8e0207 */
[----:B------:R-:W-:Y:S01]  /*13ab0*/  IMAD.WIDE.U32 R2, R0, UR4, R2 ;  /* 0x0000000400027c25 */ /* 0x000fe2000f8e0002 */
[----:B------:R-:W-:Y:S02]  /*13ac0*/  ULDC.64 UR4, c[0x0][0x280] ;  /* 0x0000a00000047ab9 */ /* 0x000fe40000000a00 */
[----:B------:R-:W-:Y:S01]  /*13ad0*/  LEA R7, P0, R4, UR4, 0x1 ;  /* 0x0000000404077c11 */ /* 0x000fe2000f8008ff */
[----:B------:R-:W-:-:S02]  /*13ae0*/  IMAD.IADD R9, R5, 0x1, R8 ;  /* 0x0000000105097824 */ /* 0x000fc400078e0208 */
[----:B------:R-:W-:-:S03]  /*13af0*/  IMAD.IADD R3, R3, 0x1, R6 ;  /* 0x0000000103037824 */ /* 0x000fc600078e0206 */
[----:B------:R-:W-:Y:S02]  /*13b00*/  LEA.HI.X R9, R4, UR5, R9, 0x1, P0 ;  /* 0x0000000504097c11 */ /* 0x000fe400080f0c09 */
[C---:B------:R-:W-:Y:S01]  /*13b10*/  LEA R10, P0, R2.reuse, UR4, 0x1 ;  /* 0x00000004020a7c11 */ /* 0x040fe2000f8008ff */
[----:B------:R-:W-:Y:S02]  /*13b20*/  ULDC UR4, c[0x0][0x2b8] ;  /* 0x0000ae0000047ab9 */ /* 0x000fe40000000800 */
[----:B------:R-:W-:Y:S02]  /*13b30*/  ISETP.GE.AND P3, PT, R27, UR4, PT ;  /* 0x000000041b007c0c */ /* 0x000fe4000bf66270 */
[----:B------:R-:W-:Y:S01]  /*13b40*/  LEA.HI.X R8, R2, UR5, R3, 0x1, P0 ;  /* 0x0000000502087c11 */ /* 0x000fe200080f0c03 */
[----:B------:R-:W-:Y:S01]  /*13b50*/  UMOV UR5, 0xffffffff ;  /* 0xffffffff00057882 */ /* 0x000fe20000000000 */
[----:B------:R-:W-:Y:S02]  /*13b60*/  ISETP.GE.AND P0, PT, R14, UR4, PT ;  /* 0x000000040e007c0c */ /* 0x000fe4000bf06270 */
[----:B------:R-:W-:Y:S01]  /*13b70*/  ISETP.GE.AND P1, PT, R13, UR4, PT ;  /* 0x000000040d007c0c */ /* 0x000fe2000bf26270 */
[----:B------:R-:W-:-:S12]  /*13b80*/  BRA.DIV UR5, `(.L_x_950) ;  /* 0x0000002605e87947 */ /* 0x000fd8000b800000 */
[----:B------:R-:W0:Y:S01]  /*13b90*/  S2R R3, SR_TID.X ;  /* 0x0000000000037919 */ /* 0x000e220000002100 */
[----:B------:R-:W-:Y:S01]  /*13ba0*/  ULDC UR4, c[0x0][0x288] ;  /* 0x0000a20000047ab9 */ /* 0x000fe20000000800 */
[----:B------:R-:W-:Y:S01]  /*13bb0*/  IMAD.MOV.U32 R24, RZ, RZ, 0x1 ;  /* 0x00000001ff187424 */ /* 0x000fe200078e00ff */
[----:B------:R-:W-:Y:S01]  /*13bc0*/  SHFL.IDX PT, R2, R9, RZ, 0x1c1f ;  /* 0x001c1fff09027589 */ /* 0x000fe200000e0000 */
[----:B------:R-:W-:-:S03]  /*13bd0*/  IMAD R0, R20, UR4, RZ ;  /* 0x0000000414007c24 */ /* 0x000fc6000f8e02ff */
[----:B------:R-:W-:Y:S04]  /*13be0*/  SHFL.IDX PT, R14, R7, RZ, 0x1c1f ;  /* 0x001c1fff070e7589 */ /* 0x000fe800000e0000 */
[----:B------:R-:W1:Y:S01]  /*13bf0*/  SHFL.IDX PT, R4, R9, 0x1, 0x1c1f ;  /* 0x003c1f0009047f89 */ /* 0x000e6200000e0000 */
[----:B0-----:R-:W-:-:S04]  /*13c00*/  LOP3.LUT R3, R3, 0x7f, RZ, 0xc0, !PT ;  /* 0x0000007f03037812 */ /* 0x001fc800078ec0ff */
[----:B------:R-:W-:Y:S01]  /*13c10*/  SHF.R.U32.HI R3, RZ, 0x2, R3 ;  /* 0x00000002ff037819 */ /* 0x000fe20000011603 */
[----:B-1----:R-:W-:-:S04]  /*13c20*/  IMAD.MOV.U32 R5, RZ, RZ, R4 ;  /* 0x000000ffff057224 */ /* 0x002fc800078e0004 */
[----:B------:R-:W-:Y:S02]  /*13c30*/  VIADD R6, R3, UR42 ;  /* 0x0000002a03067c36 */ /* 0x000fe40008000000 */
[----:B------:R-:W-:Y:S02]  /*13c40*/  IMAD.MOV.U32 R3, RZ, RZ, R2 ;  /* 0x000000ffff037224 */ /* 0x000fe400078e0002 */
[----:B------:R-:W-:Y:S01]  /*13c50*/  IMAD.MOV.U32 R2, RZ, RZ, R14 ;  /* 0x000000ffff027224 */ /* 0x000fe200078e000e */
[C---:B------:R-:W-:Y:S01]  /*13c60*/  ISETP.GE.AND P2, PT, R6.reuse, R0, PT ;  /* 0x000000000600720c */ /* 0x040fe20003f46270 */
[----:B------:R-:W0:Y:S01]  /*13c70*/  SHFL.IDX PT, R14, R7, 0x1, 0x1c1f ;  /* 0x003c1f00070e7f89 */ /* 0x000e2200000e0000 */
[----:B------:R-:W-:-:S11]  /*13c80*/  VIADD R11, R6, 0x20 ;  /* 0x00000020060b7836 */ /* 0x000fd60000000000 */
[----:B------:R-:W-:Y:S01]  /*13c90*/  @!P2 IMAD.WIDE.U32 R2, R27, 0x2, R2 ;  /* 0x000000021b02a825 */ /* 0x000fe200078e0002 */
[----:B------:R-:W-:-:S05]  /*13ca0*/  @!P2 LEA R21, R28, UR47, 0x1 ;  /* 0x0000002f1c15ac11 */ /* 0x000fca000f8e08ff */
[----:B------:R-:W-:Y:S04]  /*13cb0*/  @!P2 LDGSTS.E.BYPASS.LTC128B.128 [R21+0xc400], desc[UR36][R2.64], !P3 ;  /* 0x0c4000000215afae */ /* 0x000fe8000d901d64 */
[----:B------:R-:W-:Y:S01]  /*13cc0*/  @!P2 LDGSTS.E.BYPASS.LTC128B.128 [R21+0xf400], desc[UR36][R2.64+0x40], !P0 ;  /* 0x0f4000400215afae */ /* 0x000fe2000c101d64 */
[----:B0-----:R-:W-:-:S03]  /*13cd0*/  IMAD.MOV.U32 R4, RZ, RZ, R14 ;  /* 0x000000ffff047224 */ /* 0x001fc600078e000e */
[----:B------:R0:W-:Y:S01]  /*13ce0*/  @!P2 LDGSTS.E.BYPASS.LTC128B.128 [R21+0x12400], desc[UR36][R2.64+0x80], !P1 ;  /* 0x124000800215afae */ /* 0x0001e2000c901d64 */
[----:B------:R-:W-:Y:S01]  /*13cf0*/  ISETP.GE.AND P2, PT, R11, R0, PT ;  /* 0x000000000b00720c */ /* 0x000fe20003f46270 */
[----:B------:R-:W-:Y:S02]  /*13d00*/  VIADD R11, R6, 0x40 ;  /* 0x00000040060b7836 */ /* 0x000fe40000000000 */
[----:B------:R-:W-:Y:S04]  /*13d10*/  SHFL.IDX PT, R14, R7, 0x2, 0x1c1f ;  /* 0x005c1f00070e7f89 */ /* 0x000fe800000e0000 */
[----:B0-----:R-:W0:Y:S06]  /*13d20*/  SHFL.IDX PT, R2, R9, 0x2, 0x1c1f ;  /* 0x005c1f0009027f89 */ /* 0x001e2c00000e0000 */
[----:B------:R-:W-:Y:S01]  /*13d30*/  @!P2 IMAD.WIDE.U32 R4, R27, 0x2, R4 ;  /* 0x000000021b04a825 */ /* 0x000fe200078e0004 */
[----:B------:R-:W-:-:S05]  /*13d40*/  @!P2 LEA R25, R28, UR47, 0x1 ;  /* 0x0000002f1c19ac11 */ /* 0x000fca000f8e08ff */
[----:B------:R-:W-:Y:S04]  /*13d50*/  @!P2 LDGSTS.E.BYPASS.LTC128B.128 [R25+0xcc00], desc[UR36][R4.64], !P3 ;  /* 0x0cc000000419afae */ /* 0x000fe8000d901d64 */
[----:B------:R-:W-:Y:S04]  /*13d60*/  @!P2 LDGSTS.E.BYPASS.LTC128B.128 [R25+0xfc00], desc[UR36][R4.64+0x40], !P0 ;  /* 0x0fc000400419afae */ /* 0x000fe8000c101d64 */
[----:B------:R1:W-:Y:S01]  /*13d70*/  @!P2 LDGSTS.E.BYPASS.LTC128B.128 [R25+0x12c00], desc[UR36][R4.64+0x80], !P1 ;  /* 0x12c000800419afae */ /* 0x0003e2000c901d64 */
[----:B------:R-:W-:Y:S01]  /*13d80*/  ISETP.GE.AND P2, PT, R11, R0, PT ;  /* 0x000000000b00720c */ /* 0x000fe20003f46270 */
[----:B------:R-:W-:-:S02]  /*13d90*/  VIADD R11, R6, 0x60 ;  /* 0x00000060060b7836 */ /* 0x000fc40000000000 */
[----:B0-----:R-:W-:Y:S02]  /*13da0*/  IMAD.MOV.U32 R3, RZ, RZ, R2 ;  /* 0x000000ffff037224 */ /* 0x001fe400078e0002 */
[----:B------:R-:W-:Y:S01]  /*13db0*/  IMAD.MOV.U32 R2, RZ, RZ, R14 ;  /* 0x000000ffff027224 */ /* 0x000fe200078e000e */
[----:B-1----:R-:W-:Y:S07]  /*13dc0*/  SHFL.IDX PT, R5, R9, 0x3, 0x1c1f ;  /* 0x007c1f0009057f89 */ /* 0x002fee00000e0000 */
[----:B------:R-:W-:Y:S01]  /*13dd0*/  @!P2 IMAD.WIDE.U32 R2, R27, 0x2, R2 ;  /* 0x000000021b02a825 */ /* 0x000fe200078e0002 */
[----:B------:R-:W-:Y:S01]  /*13de0*/  @!P2 LEA R21, R28, UR47, 0x1 ;  /* 0x0000002f1c15ac11 */ /* 0x000fe2000f8e08ff */
[----:B------:R0:W1:Y:S04]  /*13df0*/  SHFL.IDX PT, R4, R7, 0x3, 0x1c1f ;  /* 0x007c1f0007047f89 */ /* 0x00006800000e0000 */
[----:B------:R-:W-:Y:S04]  /*13e00*/  @!P2 LDGSTS.E.BYPASS.LTC128B.128 [R21+0xd400], desc[UR36][R2.64], !P3 ;  /* 0x0d4000000215afae */ /* 0x000fe8000d901d64 */
[----:B------:R-:W-:Y:S01]  /*13e10*/  @!P2 LDGSTS.E.BYPASS.LTC128B.128 [R21+0x10400], desc[UR36][R2.64+0x40], !P0 ;  /* 0x104000400215afae */ /* 0x000fe2000c101d64 */
[----:B0-----:R-:W-:-:S03]  /*13e20*/  VIADD R7, R6, 0x80 ;  /* 0x0000008006077836 */ /* 0x001fc60000000000 */
[----:B------:R0:W-:Y:S01]  /*13e30*/  @!P2 LDGSTS.E.BYPASS.LTC128B.128 [R21+0x13400], desc[UR36][R2.64+0x80], !P1 ;  /* 0x134000800215afae */ /* 0x0001e2000c901d64 */
[----:B------:R-:W-:-:S03]  /*13e40*/  ISETP.GE.AND P2, PT, R11, R0, PT ;  /* 0x000000000b00720c */ /* 0x000fc60003f46270 */
[----:B------:R-:W-:Y:S04]  /*13e50*/  SHFL.IDX PT, R14, R10, 0x1, 0x1c1f ;  /* 0x003c1f000a0e7f89 */ /* 0x000fe800000e0000 */
[----:B0-----:R-:W-:Y:S06]  /*13e60*/  SHFL.IDX PT, R3, R8, RZ, 0x1c1f ;  /* 0x001c1fff08037589 */ /* 0x001fec00000e0000 */
        /* <DEDUP_REMOVED lines=13> */
.L_x_1010:
[----:B------:R-:W-:Y:S01]  /*13f40*/  VIADD R5, R6, 0xa0 ;  /* 0x000000a006057836 */ /* 0x000fe20000000000 */
[----:B------:R-:W-:Y:S01]  /*13f50*/  BSSY B0, `(.L_x_951) ;  /* 0x000000d000007945 */ /* 0x000fe20003800000 */
[----:B-1----:R-:W-:Y:S02]  /*13f60*/  IMAD.MOV.U32 R2, RZ, RZ, R14 ;  /* 0x000000ffff027224 */ /* 0x002fe400078e000e */
[----:B--2---:R-:W-:Y:S01]  /*13f70*/  IMAD.MOV.U32 R3, RZ, RZ, R4 ;  /* 0x000000ffff037224 */ /* 0x004fe200078e0004 */
        /* <DEDUP_REMOVED lines=10> */
.L_x_952:
[----:B------:R-:W-:Y:S05]  /*14020*/  BSYNC B0 ;  /* 0x0000000000007941 */ /* 0x000fea0003800000 */
.L_x_951:
[----:B------:R-:W-:Y:S01]  /*14030*/  NOP ;  /* 0x0000000000007918 */ /* 0x000fe20000000000 */
[----:B------:R-:W-:Y:S01]  /*14040*/  SYNCS.ARRIVE.TRANS64.RED.A0T1 RZ, [UR47+0x2d800], RZ ;  /* 0x02d800ffffff79a7 */ /* 0x000fe2000820042f */
[----:B------:R-:W-:Y:S01]  /*14050*/  IMAD.MOV.U32 R0, RZ, RZ, 0x1 ;  /* 0x00000001ff007424 */ /* 0x000fe200078e00ff */
[----:B------:R-:W-:Y:S04]  /*14060*/  ARRIVES.LDGSTSBAR.64.TRANSCNT [UR47+0x2d800] ;  /* 0x02d80000ff0079b0 */ /* 0x000fe80008000aaf */
[----:B------:R-:W-:Y:S01]  /*14070*/  SHF.L.U32 R0, R0, 0x1f, RZ ;  /* 0x0000001f00007819 */ /* 0x000fe200000006ff */
[----:B------:R-:W-:Y:S01]  /*14080*/  NOP ;  /* 0x0000000000007918 */ /* 0x000fe20000000000 */
[----:B------:R-:W-:Y:S01]  /*14090*/  SYNCS.ARRIVE.TRANS64.A1T0 RZ, [UR47+0x2d800], RZ ;  /* 0x02d800ffffff79a7 */ /* 0x000fe2000810002f */
[----:B------:R-:W-:-:S05]  /*140a0*/  VIADD R19, R19, 0xfffffffe ;  /* 0xfffffffe13137836 */ /* 0x000fca0000000000 */
[----:B------:R-:W-:Y:S01]  /*140b0*/  ISETP.GE.AND P0, PT, R19, UR51, PT ;  /* 0x0000003313007c0c */ /* 0x000fe2000bf06270 */
[----:B------:R-:W1:Y:S02]  /*140c0*/  SYNCS.PHASECHK.TRANS64.TRYWAIT P1, [UR47+0x2d820], R0 ;  /* 0x02d82000ff0075a7 */ /* 0x000e64000802016f */
[----:B-1----:R-:W-:Y:S10]  /*140d0*/  @!P1 BRA `(.L_x_953) ;  /* 0x0000002800849947 */ /* 0x002ff40003800000 */
.L_x_1011:
[----:B------:R-:W-:Y:S01]  /*140e0*/  IMAD.MOV.U32 R21, RZ, RZ, RZ ;  /* 0x000000ffff157224 */ /* 0x000fe200078e00ff */
[----:B------:R-:W-:Y:S06]  /*140f0*/  @!P0 BRA `(.L_x_954) ;  /* 0x0000000c00cc8947 */ /* 0x000fec0003800000 */
[----:B0-----:R-:W0:Y:S01]  /*14100*/  S2R R2, SR_TID.X ;  /* 0x0000000000027919 */ /* 0x001e220000002100 */
[----:B------:R-:W-:Y:S01]  /*14110*/  UIADD3 UR4, UR46, 0x1, URZ ;  /* 0x000000012e047890 */ /* 0x000fe2000fffe03f */
[----:B------:R-:W-:Y:S01]  /*14120*/  LOP3.LUT R3, RZ, UR44, RZ, 0x33, !PT ;  /* 0x0000002cff037c12 */ /* 0x000fe2000f8e33ff */
[----:B------:R-:W-:Y:S01]  /*14130*/  BSSY B0, `(.L_x_954) ;  /* 0x00000ef000007945 */ /* 0x000fe20003800000 */
[----:B------:R-:W1:Y:S01]  /*14140*/  S2R R4, SR_TID.X ;  /* 0x0000000000047919 */ /* 0x000e620000002100 */
[----:B------:R-:W-:Y:S01]  /*14150*/  UIMAD UR4, UR4, UR40, URZ ;  /* 0x00000028040472a4 */ /* 0x000fe2000f8e023f */
[----:B------:R-:W-:Y:S01]  /*14160*/  LOP3.LUT R5, RZ, UR43, RZ, 0x33, !PT ;  /* 0x0000002bff057c12 */ /* 0x000fe2000f8e33ff */
[----:B------:R-:W-:-:S04]  /*14170*/  IMAD.MOV.U32 R20, RZ, RZ, RZ ;  /* 0x000000ffff147224 */ /* 0x000fc800078e00ff */
[----:B------:R-:W-:Y:S01]  /*14180*/  LOP3.LUT R0, RZ, UR4, RZ, 0x33, !PT ;  /* 0x00000004ff007c12 */ /* 0x000fe2000f8e33ff */
[----:B------:R-:W-:-:S03]  /*14190*/  ULDC UR4, c[0x0][0x2f4] ;  /* 0x0000bd0000047ab9 */ /* 0x000fc60000000800 */
[----:B------:R-:W-:-:S04]  /*141a0*/  VIADDMNMX R0, R0, -UR45, R3, !PT ;  /* 0x8000002d00007c46 */ /* 0x000fc8000f800103 */
[----:B------:R-:W-:-:S04]  /*141b0*/  VIMNMX R0, R0, R5, !PT ;  /* 0x0000000500007248 */ /* 0x000fc80007fe0100 */
[----:B------:R-:W-:Y:S02]  /*141c0*/  IADD3 R26, -R0, -0x2, RZ ;  /* 0xfffffffe001a7810 */ /* 0x000fe40007ffe1ff */
[----:B0-----:R-:W-:-:S04]  /*141d0*/  LOP3.LUT R2, R2, 0x7f, RZ, 0xc0, !PT ;  /* 0x0000007f02027812 */ /* 0x001fc800078ec0ff */
[----:B------:R-:W-:-:S04]  /*141e0*/  SHF.R.U32.HI R2, RZ, 0x2, R2 ;  /* 0x00000002ff027819 */ /* 0x000fc80000011602 */
[----:B------:R-:W-:Y:S01]  /*141f0*/  IADD3 R23, R23, R22, R2 ;  /* 0x0000001617177210 */ /* 0x000fe20007ffe002 */
[----:B------:R-:W-:Y:S01]  /*14200*/  IMAD.MOV.U32 R22, RZ, RZ, 0x1 ;  /* 0x00000001ff167424 */ /* 0x000fe200078e00ff */
[----:B------:R-:W-:Y:S01]  /*14210*/  IADD3 R3, -R2, UR49, RZ ;  /* 0x0000003102037c10 */ /* 0x000fe2000fffe1ff */
[C---:B-1----:R-:W-:Y:S02]  /*14220*/  IMAD.SHL.U32 R2, R4.reuse, 0x8, RZ ;  /* 0x0000000804027824 */ /* 0x042fe400078e00ff */
[----:B------:R-:W-:Y:S02]  /*14230*/  IMAD.SHL.U32 R4, R4, 0x8, RZ ;  /* 0x0000000804047824 */ /* 0x000fe400078e00ff */
[----:B------:R-:W-:Y:S01]  /*14240*/  VIADD R23, R23, 0xfffffe80 ;  /* 0xfffffe8017177836 */ /* 0x000fe20000000000 */
[----:B------:R-:W-:Y:S01]  /*14250*/  LOP3.LUT R2, R2, 0x18, RZ, 0xc0, !PT ;  /* 0x0000001802027812 */ /* 0x000fe200078ec0ff */
[----:B------:R-:W-:Y:S01]  /*14260*/  IMAD R3, R0, 0x80, R3 ;  /* 0x0000008000037824 */ /* 0x000fe200078e0203 */
[----:B------:R-:W-:Y:S01]  /*14270*/  LOP3.LUT R4, R4, 0x18, RZ, 0xc0, !PT ;  /* 0x0000001804047812 */ /* 0x000fe200078ec0ff */
[----:B------:R-:W-:Y:S01]  /*14280*/  IMAD R10, R0, -0x80, R23 ;  /* 0xffffff80000a7824 */ /* 0x000fe200078e0217 */
[----:B------:R-:W-:Y:S01]  /*14290*/  ISETP.GE.AND P3, PT, R2, UR4, PT ;  /* 0x0000000402007c0c */ /* 0x000fe2000bf66270 */
[----:B------:R-:W-:Y:S01]  /*142a0*/  VIADD R0, R3, 0x100 ;  /* 0x0000010003007836 */ /* 0x000fe20000000000 */
[----:B------:R-:W-:-:S02]  /*142b0*/  LOP3.LUT R4, R4, 0x20, RZ, 0xfc, !PT ;  /* 0x0000002004047812 */ /* 0x000fc400078efcff */
[----:B------:R-:W-:Y:S02]  /*142c0*/  LOP3.LUT R2, R2, 0x40, RZ, 0xfc, !PT ;  /* 0x0000004002027812 */ /* 0x000fe400078efcff */
[----:B------:R-:W-:Y:S02]  /*142d0*/  ISETP.GE.AND P2, PT, R4, UR4, PT ;  /* 0x0000000404007c0c */ /* 0x000fe4000bf46270 */
[----:B------:R-:W-:-:S13]  /*142e0*/  ISETP.GE.AND P1, PT, R2, UR4, PT ;  /* 0x0000000402007c0c */ /* 0x000fda000bf26270 */
.L_x_967:
        /* <DEDUP_REMOVED lines=15> */
[----:B------:R-:W-:-:S03]  /*143e0*/  ULDC.64 UR4, c[0x0][0x418] ;  /* 0x0001060000047ab9 */ /* 0x000fc60000000a00 */
[----:B------:R-:W-:Y:S01]  /*143f0*/  IMAD.IADD R3, R5, 0x1, R3 ;  /* 0x0000000105037824 */ /* 0x000fe200078e0203 */
[----:B------:R-:W-:-:S04]  /*14400*/  LEA R6, P0, R2, UR4, 0x2 ;  /* 0x0000000402067c11 */ /* 0x000fc8000f8010ff */
[----:B------:R-:W-:-:S05]  /*14410*/  LEA.HI.X R7, R2, UR5, R3, 0x2, P0 ;  /* 0x0000000502077c11 */ /* 0x000fca00080f1403 */
[----:B------:R-:W2:Y:S01]  /*14420*/  LDG.E R6, desc[UR36][R6.64] ;  /* 0x0000002406067981 */ /* 0x000ea2000c1e1900 */
[----:B------:R-:W-:Y:S01]  /*14430*/  LOP3.LUT P4, RZ, R16, 0x8, RZ, 0xc0, !PT ;  /* 0x0000000810ff7812 */ /* 0x000fe2000788c0ff */
[----:B------:R-:W-:-:S05]  /*14440*/  VIADD R21, R20, 0x1 ;  /* 0x0000000114157836 */ /* 0x000fca0000000000 */
[----:B------:R-:W-:-:S04]  /*14450*/  ISETP.NE.AND P0, PT, R21, 0x2, PT ;  /* 0x000000021500780c */ /* 0x000fc80003f05270 */
[----:B------:R-:W-:Y:S02]  /*14460*/  SEL R3, RZ, 0x1, P0 ;  /* 0x00000001ff037807 */ /* 0x000fe40000000000 */
[----:B------:R-:W-:Y:S02]  /*14470*/  SEL R21, R21, RZ, P0 ;  /* 0x000000ff15157207 */ /* 0x000fe40000000000 */
[----:B------:R-:W-:Y:S02]  /*14480*/  LOP3.LUT R24, R22, R3, RZ, 0x3c, !PT ;  /* 0x0000000316187212 */ /* 0x000fe400078e3cff */
[----:B--2---:R-:W-:Y:S01]  /*14490*/  SHF.R.S32.HI R25, RZ, 0x1f, R6 ;  /* 0x0000001fff197819 */ /* 0x004fe20000011406 */
[----:B------:R-:W-:Y:S06]  /*144a0*/  @!P4 BRA `(.L_x_955) ;  /* 0x000000000004c947 */ /* 0x000fec0003800000 */
[----:B------:R-:W-:Y:S01]  /*144b0*/  BPT.TRAP 0x1 ;  /* 0x000000040000795c */ /* 0x000fe20000300000 */
.L_x_955:
[----:B------:R-:W-:Y:S01]  /*144c0*/  LEA R7, R21, UR47, 0x3 ;  /* 0x0000002f15077c11 */ /* 0x000fe2000f8e18ff */
[----:B------:R-:W-:Y:S01]  /*144d0*/  BSSY B1, `(.L_x_956) ;  /* 0x0000004000017945 */ /* 0x000fe20003800000 */
[----:B------:R-:W-:-:S04]  /*144e0*/  SHF.L.U32 R2, R24, 0x1f, RZ ;  /* 0x0000001f18027819 */ /* 0x000fc800000006ff */
[----:B------:R-:W0:Y:S02]  /*144f0*/  SYNCS.PHASECHK.TRANS64.TRYWAIT P0, [R7+URZ+0x2d840], R2 ;  /* 0x02d84002070075a7 */ /* 0x000e24000800017f */
[----:B0-----:R-:W-:Y:S05]  /*14500*/  @!P0 BRA `(.L_x_957) ;  /* 0x0000002400908947 */ /* 0x001fea0003800000 */
.L_x_1012:
[----:B------:R-:W-:Y:S05]  /*14510*/  BSYNC B1 ;  /* 0x0000000000017941 */ /* 0x000fea0003800000 */
.L_x_956:
        /* <DEDUP_REMOVED lines=23> */
[----:B------:R-:W-:Y:S01]  /*14690*/  IMAD R9, R21, 0x3000, R28 ;  /* 0x0000300015097824 */ /* 0x000fe200078e021c */
[----:B------:R-:W-:Y:S01]  /*146a0*/  LEA R8, P0, R2, UR6, 0x1 ;  /* 0x0000000602087c11 */ /* 0x000fe2000f8008ff */
[----:B------:R-:W-:Y:S01]  /*146b0*/  VIADD R19, R3, UR4 ;  /* 0x0000000403137c36 */ /* 0x000fe20008000000 */
[----:B------:R-:W-:-:S04]  /*146c0*/  UMOV UR4, 0xffffffff ;  /* 0xffffffff00047882 */ /* 0x000fc80000000000 */
[----:B------:R-:W-:Y:S01]  /*146d0*/  LEA.HI.X R19, R2, UR7, R19, 0x1, P0 ;  /* 0x0000000702137c11 */ /* 0x000fe200080f0c13 */
[----:B------:R-:W-:Y:S06]  /*146e0*/  BRA.DIV UR4, `(.L_x_958) ;  /* 0x00000026042c7947 */ /* 0x000fec000b800000 */
[----:B------:R-:W0:Y:S01]  /*146f0*/  S2R R3, SR_TID.X ;  /* 0x0000000000037919 */ /* 0x000e220000002100 */
[----:B------:R-:W-:Y:S02]  /*14700*/  LOP3.LUT P6, RZ, R16, 0x4, RZ, 0xc0, !PT ;  /* 0x0000000410ff7812 */ /* 0x000fe400078cc0ff */
[----:B------:R-:W-:Y:S01]  /*14710*/  LEA R9, R9, UR47, 0x1 ;  /* 0x0000002f09097c11 */ /* 0x000fe2000f8e08ff */
        /* <DEDUP_REMOVED lines=26> */
.L_x_1022:
        /* <DEDUP_REMOVED lines=11> */
.L_x_959:
[----:B------:R-:W-:Y:S02]  /*14970*/  PLOP3.LUT P4, PT, P4, P0, PT, 0xa2, 0x0 ;  /* 0x000000000000781c */ /* 0x000fe40002781472 */
[----:B------:R-:W-:-:S08]  /*14980*/  @P0 R2UR P4, UR4, R7 ;  /* 0x00000000070402ca */ /* 0x000fd00000080000 */
[----:B------:R-:W-:-:S05]  /*14990*/  @P0 PLOP3.LUT P0, PT, P4, PT, PT, 0x80, 0x0 ;  /* 0x000000000000081c */ /* 0x000fca000270f070 */
[----:B------:R-:W-:Y:S01]  /*149a0*/  @!P4 SYNCS.ARRIVE.TRANS64.RED.A0T1 RZ, [UR4+0x2d830], RZ ;  /* 0x02d830ffffffc9a7 */ /* 0x000fe20008200404 */
[----:B------:R-:W-:Y:S07]  /*149b0*/  @!P4 ARRIVES.LDGSTSBAR.64.TRANSCNT [UR4+0x2d830] ;  /* 0x02d83000ff00c9b0 */ /* 0x000fee0008000a84 */
[----:B------:R-:W-:Y:S05]  /*149c0*/  @P0 BRA.U.ANY `(.L_x_959) ;  /* 0xfffffffd00e80947 */ /* 0x000fea000393ffff */
[----:B------:R-:W-:Y:S01]  /*149d0*/  NOP ;  /* 0x0000000000007918 */ /* 0x000fe20000000000 */
[----:B------:R-:W-:-:S13]  /*149e0*/  LOP3.LUT P5, RZ, R16, 0x8, RZ, 0xc0, !PT ;  /* 0x0000000810ff7812 */ /* 0x000fda00078ac0ff */
[----:B------:R-:W-:Y:S05]  /*149f0*/  @!P5 BRA `(.L_x_960) ;  /* 0x000000000004d947 */ /* 0x000fea0003800000 */
[----:B------:R-:W-:Y:S01]  /*14a00*/  BPT.TRAP 0x1 ;  /* 0x000000040000795c */ /* 0x000fe20000300000 */
.L_x_960:
[----:B------:R2:W-:Y:S01]  /*14a10*/  SYNCS.ARRIVE.TRANS64.A1T0 RZ, [R7+URZ+0x2d830], RZ ;  /* 0x02d830ff07ff79a7 */ /* 0x0005e2000810003f */
[----:B------:R-:W-:Y:S05]  /*14a20*/  @!P5 BRA `(.L_x_961) ;  /* 0x000000000004d947 */ /* 0x000fea0003800000 */
[----:B------:R-:W-:Y:S01]  /*14a30*/  BPT.TRAP 0x1 ;  /* 0x000000040000795c */ /* 0x000fe20000300000 */
.L_x_961:
[----:B-1----:R-:W-:Y:S01]  /*14a40*/  SHF.L.U32 R2, R22, 0x1f, RZ ;  /* 0x0000001f16027819 */ /* 0x002fe200000006ff */
[----:B------:R-:W-:Y:S01]  /*14a50*/  BSSY B1, `(.L_x_962) ;  /* 0x0000004000017945 */ /* 0x000fe20003800000 */
[----:B--2---:R-:W-:-:S04]  /*14a60*/  LEA R7, R20, UR47, 0x3 ;  /* 0x0000002f14077c11 */ /* 0x004fc8000f8e18ff */
[----:B------:R-:W1:Y:S02]  /*14a70*/  SYNCS.PHASECHK.TRANS64.TRYWAIT P0, [R7+URZ+0x2d860], R2 ;  /* 0x02d86002070075a7 */ /* 0x000e64000800017f */
[----:B-1----:R-:W-:Y:S05]  /*14a80*/  @!P0 BRA `(.L_x_963) ;  /* 0x0000002400988947 */ /* 0x002fea0003800000 */
.L_x_1023:
[----:B------:R-:W-:Y:S05]  /*14a90*/  BSYNC B1 ;  /* 0x0000000000017941 */ /* 0x000fea0003800000 */
.L_x_962:
        /* <DEDUP_REMOVED lines=36> */
.L_x_1033:
        /* <DEDUP_REMOVED lines=18> */
[----:B------:R-:W-:Y:S02]  /*14e00*/  IMAD.IADD R3, R3, 0x1, R9 ;  /* 0x0000000103037824 */ /* 0x000fe400078e0209 */
[----:B------:R-:W-:Y:S02]  /*14e10*/  IMAD R25, R25, UR4, RZ ;  /* 0x0000000419197c24 */ /* 0x000fe4000f8e02ff */
[----:B------:R-:W-:-:S04]  /*14e20*/  IMAD.WIDE.U32 R2, R6, UR4, R2 ;  /* 0x0000000406027c25 */ /* 0x000fc8000f8e0002 */
[----:B------:R-:W-:-:S04]  /*14e30*/  IMAD R25, R6, UR5, R25 ;  /* 0x0000000506197c24 */ /* 0x000fc8000f8e0219 */
[----:B------:R-:W-:-:S07]  /*14e40*/  IMAD.IADD R19, R3, 0x1, R25 ;  /* 0x0000000103137824 */ /* 0x000fce00078e0219 */
.L_x_965:
        /* <DEDUP_REMOVED lines=10> */
.L_x_966:
[----:B------:R-:W-:Y:S01]  /*14ef0*/  R2UR UR6, R29 ;  /* 0x000000001d0672ca */ /* 0x000fe200000e0000 */
[----:B------:R-:W-:Y:S01]  /*14f00*/  ULDC.64 UR4, c[0x0][0x330] ;  /* 0x0000cc0000047ab9 */ /* 0x000fe20000000a00 */
[----:B------:R-:W-:Y:S01]  /*14f10*/  IMAD.MOV.U32 R18, RZ, RZ, R2 ;  /* 0x000000ffff127224 */ /* 0x000fe200078e0002 */
[----:B------:R0:W-:Y:S01]  /*14f20*/  SYNCS.ARRIVE.TRANS64.A1T0 RZ, [R7+URZ+0x2d850], RZ ;  /* 0x02d850ff07ff79a7 */ /* 0x0001e2000810003f */
[----:B------:R-:W-:Y:S02]  /*14f30*/  IMAD.U32 R3, RZ, RZ, UR4 ;  /* 0x00000004ff037e24 */ /* 0x000fe4000f8e00ff */
[----:B------:R-:W-:Y:S02]  /*14f40*/  VIADD R26, R26, 0xffffffff ;  /* 0xffffffff1a1a7836 */ /* 0x000fe40000000000 */
[----:B------:R-:W-:-:S04]  /*14f50*/  IMAD.WIDE.U32 R18, R3, UR41, R18 ;  /* 0x0000002903127c25 */ /* 0x000fc8000f8e0012 */
[----:B------:R-:W-:Y:S01]  /*14f60*/  VIADD R0, R0, 0x80 ;  /* 0x0000008000007836 */ /* 0x000fe20000000000 */
[----:B------:R-:W-:Y:S01]  /*14f70*/  UIMAD UR4, UR6, UR4, URZ ;  /* 0x00000004060472a4 */ /* 0x000fe2000f8e023f */
[----:B------:R-:W-:Y:S02]  /*14f80*/  VIADD R10, R10, 0xffffff80 ;  /* 0xffffff800a0a7836 */ /* 0x000fe40000000000 */
[----:B------:R-:W-:Y:S01]  /*14f90*/  ULDC.64 UR6, c[0x0][0x318] ;  /* 0x0000c60000067ab9 */ /* 0x000fe20000000a00 */
[----:B------:R-:W-:Y:S01]  /*14fa0*/  UIMAD UR4, UR41, UR5, UR4 ;  /* 0x00000005290472a4 */ /* 0x000fe2000f8e0204 */
[----:B------:R-:W-:Y:S01]  /*14fb0*/  LEA R17, P0, R18, UR6, 0x1 ;  /* 0x0000000612117c11 */ /* 0x000fe2000f8008ff */
[----:B------:R-:W-:Y:S02]  /*14fc0*/  IMAD.MOV.U32 R20, RZ, RZ, R21 ;  /* 0x000000ffff147224 */ /* 0x000fe400078e0015 */
[----:B------:R-:W-:Y:S02]  /*14fd0*/  IMAD.MOV.U32 R22, RZ, RZ, R24 ;  /* 0x000000ffff167224 */ /* 0x000fe400078e0018 */
[----:B------:R-:W-:-:S05]  /*14fe0*/  VIADD R3, R19, UR4 ;  /* 0x0000000413037c36 */ /* 0x000fca0008000000 */
[----:B------:R-:W-:Y:S02]  /*14ff0*/  LEA.HI.X R18, R18, UR7, R3, 0x1, P0 ;  /* 0x0000000712127c11 */ /* 0x000fe400080f0c03 */
[----:B------:R-:W-:-:S13]  /*15000*/  ISETP.GT.AND P0, PT, R26, UR51, PT ;  /* 0x000000331a007c0c */ /* 0x000fda000bf04270 */
[----:B0-----:R-:W-:Y:S05]  /*15010*/  @P0 BRA `(.L_x_967) ;  /* 0xfffffff000b40947 */ /* 0x001fea000383ffff */
[----:B------:R-:W-:Y:S05]  /*15020*/  BSYNC B0 ;  /* 0x0000000000007941 */ /* 0x000fea0003800000 */
.L_x_954:
[----:B------:R-:W-:-:S13]  /*15030*/  LOP3.LUT P0, RZ, R16, 0x8, RZ, 0xc0, !PT ;  /* 0x0000000810ff7812 */ /* 0x000fda000780c0ff */
[----:B------:R-:W-:Y:S05]  /*15040*/  @!P0 BRA `(.L_x_968) ;  /* 0x0000000000048947 */ /* 0x000fea0003800000 */
[----:B------:R-:W-:Y:S01]  /*15050*/  BPT.TRAP 0x1 ;  /* 0x000000040000795c */ /* 0x000fe20000300000 */
.L_x_968:
[C---:B0-----:R-:W-:Y:S01]  /*15060*/  LEA R0, R21.reuse, UR47, 0x3 ;  /* 0x0000002f15007c11 */ /* 0x041fe2000f8e18ff */
[----:B------:R-:W0:Y:S01]  /*15070*/  S2R R2, SR_TID.X ;  /* 0x0000000000027919 */ /* 0x000e220000002100 */
[----:B------:R-:W-:Y:S01]  /*15080*/  SHF.L.U32 R3, R24, 0x1f, RZ ;  /* 0x0000001f18037819 */ /* 0x000fe200000006ff */
[----:B------:R-:W-:Y:S01]  /*15090*/  IMAD.MOV.U32 R5, RZ, RZ, -0x80 ;  /* 0xffffff80ff057424 */ /* 0x000fe200078e00ff */
[----:B------:R-:W-:Y:S01]  /*150a0*/  BSSY B0, `(.L_x_969) ;  /* 0x0000008000007945 */ /* 0x000fe20003800000 */
[----:B------:R-:W-:Y:S01]  /*150b0*/  IMAD R4, R21, 0x3000, R28 ;  /* 0x0000300015047824 */ /* 0x000fe200078e021c */
[----:B------:R-:W1:Y:S01]  /*150c0*/  SYNCS.PHASECHK.TRANS64.TRYWAIT P0, [R0+URZ+0x2d860], R3 ;  /* 0x02d86003000075a7 */ /* 0x000e62000800017f */
[----:B------:R-:W-:Y:S01]  /*150d0*/  IMAD R5, R26, R5, UR49 ;  /* 0x000000311a057e24 */ /* 0x000fe2000f8e0205 */
[----:B0-----:R-:W-:-:S04]  /*150e0*/  LOP3.LUT R2, R2, 0x7f, RZ, 0xc0, !PT ;  /* 0x0000007f02027812 */ /* 0x001fc800078ec0ff */
[----:B------:R-:W-:-:S05]  /*150f0*/  SHF.R.U32.HI R2, RZ, 0x2, R2 ;  /* 0x00000002ff027819 */ /* 0x000fca0000011602 */
[----:B------:R-:W-:Y:S01]  /*15100*/  IMAD.IADD R5, R5, 0x1, -R2 ;  /* 0x0000000105057824 */ /* 0x000fe200078e0a02 */
[----:B-1----:R-:W-:Y:S06]  /*15110*/  @!P0 BRA `(.L_x_970) ;  /* 0x00000024005c8947 */ /* 0x002fec0003800000 */
.L_x_1034:
[----:B------:R-:W-:Y:S05]  /*15120*/  BSYNC B0 ;  /* 0x0000000000007941 */ /* 0x000fea0003800000 */
.L_x_969:
[----:B------:R-:W1:Y:S01]  /*15130*/  S2R R10, SR_TID.X ;  /* 0x00000000000a7919 */ /* 0x000e620000002100 */
[----:B------:R-:W-:Y:S01]  /*15140*/  UMOV UR4, 0xffffffff ;  /* 0xffffffff00047882 */ /* 0x000fe20000000000 */
[----:B-1----:R-:W-:-:S05]  /*15150*/  IMAD.SHL.U32 R9, R10, 0x8, RZ ;  /* 0x000000080a097824 */ /* 0x002fca00078e00ff */
[----:B------:R-:W-:Y:S01]  /*15160*/  LOP3.LUT R9, R9, 0x18, RZ, 0xc0, !PT ;  /* 0x0000001809097812 */ /* 0x000fe200078ec0ff */
[----:B------:R-:W-:Y:S06]  /*15170*/  BRA.DIV UR4, `(.L_x_971) ;  /* 0x0000002604587947 */ /* 0x000fec000b800000 */
[----:B------:R-:W-:Y:S01]  /*15180*/  IMAD.SHL.U32 R7, R10, 0x8, RZ ;  /* 0x000000080a077824 */ /* 0x000fe200078e00ff */
[----:B0-----:R-:W-:Y:S01]  /*15190*/  SHFL.IDX PT, R3, R18, RZ, 0x1c1f ;  /* 0x001c1fff12037589 */ /* 0x001fe200000e0000 */
[----:B------:R-:W-:Y:S01]  /*151a0*/  ULDC UR4, c[0x0][0x2f4] ;  /* 0x0000bd0000047ab9 */ /* 0x000fe20000000800 */
[----:B------:R-:W-:Y:S02]  /*151b0*/  LEA R4, R4, UR47, 0x1 ;  /* 0x0000002f04047c11 */ /* 0x000fe4000f8e08ff */
[----:B------:R-:W0:Y:S01]  /*151c0*/  SHFL.IDX PT, R2, R17, RZ, 0x1c1f ;  /* 0x001c1fff11027589 */ /* 0x000e2200000e0000 */
[----:B------:R-:W-:Y:S02]  /*151d0*/  LOP3.LUT R7, R7, 0x18, RZ, 0xc0, !PT ;  /* 0x0000001807077812 */ /* 0x000fe400078ec0ff */
[----:B------:R-:W-:Y:S01]  /*151e0*/  ISETP.GE.AND P2, PT, R9, UR4, PT ;  /* 0x0000000409007c0c */ /* 0x000fe2000bf46270 */
[----:B------:R-:W-:Y:S01]  /*151f0*/  SHFL.IDX PT, R6, R18, 0x1, 0x1c1f ;  /* 0x003c1f0012067f89 */ /* 0x000fe200000e0000 */
[----:B------:R-:W-:-:S02]  /*15200*/  LOP3.LUT R8, R7, 0x20, RZ, 0xfc, !PT ;  /* 0x0000002007087812 */ /* 0x000fc400078efcff */
[----:B------:R-:W-:Y:S01]  /*15210*/  LOP3.LUT R7, R7, 0x40, RZ, 0xfc, !PT ;  /* 0x0000004007077812 */ /* 0x000fe200078efcff */
[----:B------:R-:W1:Y:S01]  /*15220*/  SHFL.IDX PT, R14, R17, 0x1, 0x1c1f ;  /* 0x003c1f00110e7f89 */ /* 0x000e6200000e0000 */
[----:B------:R-:W-:Y:S02]  /*15230*/  ISETP.GE.AND P1, PT, R8, UR4, PT ;  /* 0x0000000408007c0c */ /* 0x000fe4000bf26270 */
[----:B------:R-:W-:Y:S01]  /*15240*/  ISETP.GE.AND P0, PT, R7, UR4, PT ;  /* 0x0000000407007c0c */ /* 0x000fe2000bf06270 */
[----:B------:R-:W2:Y:S01]  /*15250*/  SHFL.IDX PT, R8, R17, 0x2, 0x1c1f ;  /* 0x005c1f0011087f89 */ /* 0x000ea200000e0000 */
[C---:B------:R-:W-:Y:S02]  /*15260*/  ISETP.LT.OR P3, PT, R5.reuse, 0x1, P2 ;  /* 0x000000010500780c */ /* 0x040fe40001761670 */
[C---:B------:R-:W-:Y:S01]  /*15270*/  ISETP.LT.OR P4, PT, R5.reuse, 0x1, P1 ;  /* 0x000000010500780c */ /* 0x040fe20000f81670 */
[----:B------:R-:W3:Y:S01]  /*15280*/  SHFL.IDX PT, R7, R18, 0x2, 0x1c1f ;  /* 0x005c1f0012077f89 */ /* 0x000ee200000e0000 */
[----:B------:R-:W-:-:S03]  /*15290*/  ISETP.LT.OR P5, PT, R5, 0x1, P0 ;  /* 0x000000010500780c */ /* 0x000fc600007a1670 */
[----:B------:R-:W4:Y:S01]  /*152a0*/  SHFL.IDX PT, R18, R18, 0x3, 0x1c1f ;  /* 0x007c1f0012127f89 */ /* 0x000f2200000e0000 */
[----:B0-----:R-:W-:-:S05]  /*152b0*/  IMAD.WIDE.U32 R2, R9, 0x2, R2 ;  /* 0x0000000209027825 */ /* 0x001fca00078e0002 */
[----:B------:R-:W-:Y:S01]  /*152c0*/  LDGSTS.E.BYPASS.LTC128B.128 [R4+0x400], desc[UR36][R2.64], !P3 ;  /* 0x0040000002047fae */ /* 0x000fe2000d901d64 */
[----:B------:R-:W-:-:S03]  /*152d0*/  ISETP.LT.OR P3, PT, R5, 0x21, P2 ;  /* 0x000000210500780c */ /* 0x000fc60001761670 */
[----:B------:R-:W-:Y:S01]  /*152e0*/  LDGSTS.E.BYPASS.LTC128B.128 [R4+0x2400], desc[UR36][R2.64+0x40], !P4 ;  /* 0x0240004002047fae */ /* 0x000fe2000e101d64 */
[----:B------:R-:W-:-:S03]  /*152f0*/  ISETP.LT.OR P4, PT, R5, 0x21, P1 ;  /* 0x000000210500780c */ /* 0x000fc60000f81670 */
[----:B------:R1:W-:Y:S01]  /*15300*/  LDGSTS.E.BYPASS.LTC128B.128 [R4+0x4400], desc[UR36][R2.64+0x80], !P5 ;  /* 0x0440008002047fae */ /* 0x0003e2000e901d64 */
[----:B------:R-:W-:Y:S01]  /*15310*/  ISETP.LT.OR P5, PT, R5, 0x21, P0 ;  /* 0x000000210500780c */ /* 0x000fe200007a1670 */
[----:B-1----:R-:W-:Y:S02]  /*15320*/  IMAD.MOV.U32 R2, RZ, RZ, R14 ;  /* 0x000000ffff027224 */ /* 0x002fe400078e000e */
[----:B------:R-:W-:Y:S01]  /*15330*/  IMAD.MOV.U32 R3, RZ, RZ, R6 ;  /* 0x000000ffff037224 */ /* 0x000fe200078e0006 */
[----:B------:R0:W1:Y:S01]  /*15340*/  SHFL.IDX PT, R14, R17, 0x3, 0x1c1f ;  /* 0x007c1f00110e7f89 */ /* 0x00006200000e0000 */
[----:B------:R-:W-:Y:S02]  /*15350*/  IMAD.MOV.U32 R6, RZ, RZ, RZ ;  /* 0x000000ffff067224 */ /* 0x000fe400078e00ff */
[----:B------:R-:W-:-:S05]  /*15360*/  IMAD.WIDE.U32 R2, R9, 0x2, R2 ;  /* 0x0000000209027825 */ /* 0x000fca00078e0002 */
[----:B------:R-:W-:Y:S01]  /*15370*/  LDGSTS.E.BYPASS.LTC128B.128 [R4+0xc00], desc[UR36][R2.64], !P3 ;  /* 0x00c0000002047fae */ /* 0x000fe2000d901d64 */
[----:B------:R-:W-:-:S03]  /*15380*/  ISETP.LT.OR P3, PT, R5, 0x41, P2 ;  /* 0x000000410500780c */ /* 0x000fc60001761670 */
[----:B------:R-:W-:Y:S01]  /*15390*/  LDGSTS.E.BYPASS.LTC128B.128 [R4+0x2c00], desc[UR36][R2.64+0x40], !P4 ;  /* 0x02c0004002047fae */ /* 0x000fe2000e101d64 */
[----:B------:R-:W-:-:S03]  /*153a0*/  ISETP.LT.OR P4, PT, R5, 0x41, P1 ;  /* 0x000000410500780c */ /* 0x000fc60000f81670 */
[----:B------:R2:W-:Y:S01]  /*153b0*/  LDGSTS.E.BYPASS.LTC128B.128 [R4+0x4c00], desc[UR36][R2.64+0x80], !P5 ;  /* 0x04c0008002047fae */ /* 0x0005e2000e901d64 */
[----:B------:R-:W-:Y:S01]  /*153c0*/  ISETP.LT.OR P5, PT, R5, 0x41, P0 ;  /* 0x000000410500780c */ /* 0x000fe200007a1670 */
[----:B--2---:R-:W-:Y:S02]  /*153d0*/  IMAD.MOV.U32 R2, RZ, RZ, R8 ;  /* 0x000000ffff027224 */ /* 0x004fe400078e0008 */
[----:B---3--:R-:W-:Y:S02]  /*153e0*/  IMAD.MOV.U32 R3, RZ, RZ, R7 ;  /* 0x000000ffff037224 */ /* 0x008fe400078e0007 */
[----:B------:R-:W-:-:S05]  /*153f0*/  IMAD.WIDE.U32 R2, R9, 0x2, R2 ;  /* 0x0000000209027825 */ /* 0x000fca00078e0002 */
[----:B------:R0:W-:Y:S04]  /*15400*/  LDGSTS.E.BYPASS.LTC128B.128 [R4+0x1400], desc[UR36][R2.64], !P3 ;  /* 0x0140000002047fae */ /* 0x0001e8000d901d64 */
[----:B------:R0:W-:Y:S04]  /*15410*/  LDGSTS.E.BYPASS.LTC128B.128 [R4+0x3400], desc[UR36][R2.64+0x40], !P4 ;  /* 0x0340004002047fae */ /* 0x0001e8000e101d64 */
[----:B-1--4-:R0:W-:Y:S02]  /*15420*/  LDGSTS.E.BYPASS.LTC128B.128 [R4+0x5400], desc[UR36][R2.64+0x80], !P5 ;  /* 0x0540008002047fae */ /* 0x0121e4000e901d64 */
.L_x_1044:
[C---:B------:R-:W-:Y:S01]  /*15430*/  ISETP.LT.OR P2, PT, R5.reuse, 0x61, P2 ;  /* 0x000000610500780c */ /* 0x040fe20001741670 */
[----:B0-----:R-:W-:Y:S01]  /*15440*/  IMAD.MOV.U32 R2, RZ, RZ, R14 ;  /* 0x000000ffff027224 */ /* 0x001fe200078e000e */
[C---:B------:R-:W-:Y:S01]  /*15450*/  ISETP.LT.OR P1, PT, R5.reuse, 0x61, P1 ;  /* 0x000000610500780c */ /* 0x040fe20000f21670 */
[----:B------:R-:W-:Y:S01]  /*15460*/  IMAD.MOV.U32 R3, RZ, RZ, R18 ;  /* 0x000000ffff037224 */ /* 0x000fe200078e0012 */
[----:B------:R-:W-:Y:S01]  /*15470*/  ISETP.LT.OR P0, PT, R5, 0x61, P0 ;  /* 0x000000610500780c */ /* 0x000fe20000701670 */
[----:B------:R-:W-:-:S08]  /*15480*/  IMAD.WIDE.U32 R2, R9, 0x2, R2 ;  /* 0x0000000209027825 */ /* 0x000fd000078e0002 */
        /* <DEDUP_REMOVED lines=8> */
.L_x_972:
        /* <DEDUP_REMOVED lines=10> */
.L_x_973:
[----:B0-----:R-:W-:Y:S01]  /*155b0*/  VIADD R2, R21, 0x1 ;  /* 0x0000000115027836 */ /* 0x001fe20000000000 */
[----:B------:R0:W-:Y:S04]  /*155c0*/  SYNCS.ARRIVE.TRANS64.A1T0 RZ, [R0+URZ+0x2d850], RZ ;  /* 0x02d850ff00ff79a7 */ /* 0x0001e8000810003f */
[----:B------:R-:W-:-:S04]  /*155d0*/  ISETP.NE.AND P0, PT, R2, 0x2, PT ;  /* 0x000000020200780c */ /* 0x000fc80003f05270 */
[----:B------:R-:W-:Y:S02]  /*155e0*/  SEL R3, RZ, 0x1, P0 ;  /* 0x00000001ff037807 */ /* 0x000fe40000000000 */
[----:B------:R-:W-:Y:S02]  /*155f0*/  SEL R2, R2, RZ, P0 ;  /* 0x000000ff02027207 */ /* 0x000fe40000000000 */
[----:B0-----:R-:W-:-:S07]  /*15600*/  LOP3.LUT R0, R24, R3, RZ, 0x3c, !PT ;  /* 0x0000000318007212 */ /* 0x001fce00078e3cff */
.L_x_933:
[----:B------:R-:W0:Y:S01]  /*15610*/  S2R R4, SR_CgaCtaId ;  /* 0x0000000000047919 */ /* 0x000e220000008800 */
[----:B------:R-:W-:Y:S02]  /*15620*/  MOV R3, 0x400 ;  /* 0x0000040000037802 */ /* 0x000fe40000000f00 */
[----:B------:R-:W-:Y:S02]  /*15630*/  SHF.L.U32 R6, R6, 0x1f, RZ ;  /* 0x0000001f06067819 */ /* 0x000fe400000006ff */
[----:B0-----:R-:W-:-:S04]  /*15640*/  LEA R7, R4, R3, 0x18 ;  /* 0x0000000304077211 */ /* 0x001fc800078ec0ff */
[----:B------:R-:W0:Y:S02]  /*15650*/  SYNCS.PHASECHK.TRANS64.TRYWAIT P0, [R7+URZ+0x2d820], R6 ;  /* 0x02d82006070075a7 */ /* 0x000e24000800017f */
[----:B0-----:R-:W-:Y:S05]  /*15660*/  @!P0 BRA `(.L_x_974) ;  /* 0x0000002400988947 */ /* 0x001fea0003800000 */
.L_x_1045:
[----:B------:R-:W-:-:S03]  /*15670*/  UMOV UR4, 0xffffffff ;  /* 0xffffffff00047882 */ /* 0x000fc60000000000 */
[----:B------:R-:W-:Y:S05]  /*15680*/  BRA.DIV UR4, `(.L_x_975) ;  /* 0x0000002604a47947 */ /* 0x000fea000b800000 */
[----:B------:R-:W1:Y:S02]  /*15690*/  S2R R3, SR_TID.X ;  /* 0x0000000000037919 */ /* 0x000e640000002100 */
[----:B-1----:R-:W-:-:S04]  /*156a0*/  SHF.R.U32.HI R3, RZ, 0x5, R3 ;  /* 0x00000005ff037819 */ /* 0x002fc80000011603 */
[----:B------:R-:W-:-:S05]  /*156b0*/  LOP3.LUT R3, R3, 0x3, RZ, 0xc0, !PT ;  /* 0x0000000303037812 */ /* 0x000fca00078ec0ff */
[----:B------:R1:W2:Y:S02]  /*156c0*/  SHFL.IDX PT, R14, R3, RZ, 0x1f ;  /* 0x00001fff030e7589 */ /* 0x0002a400000e0000 */
.L_x_1048:
[----:B--2---:R-:W-:-:S13]  /*156d0*/  ISETP.NE.AND P0, PT, R14, RZ, PT ;  /* 0x000000ff0e00720c */ /* 0x004fda0003f05270 */
[----:B------:R-:W-:Y:S05]  /*156e0*/  @P0 BRA `(.L_x_841) ;  /* 0x0000000000900947 */ /* 0x000fea0003800000 */
[----:B------:R-:W-:-:S03]  /*156f0*/  UMOV UR4, 0xffffffff ;  /* 0xffffffff00047882 */ /* 0x000fc60000000000 */
[----:B------:R-:W-:Y:S05]  /*15700*/  BRA.DIV UR4, `(.L_x_976) ;  /* 0x0000002604b87947 */ /* 0x000fea000b800000 */
[----:B------:R-:W-:-:S13]  /*15710*/  ELECT P6, URZ, PT ;  /* 0x00000000003f782f */ /* 0x000fda00038c0000 */
.L_x_1051:
[----:B------:R-:W-:Y:S05]  /*15720*/  @!P6 BRA `(.L_x_841) ;  /* 0x000000000080e947 */ /* 0x000fea0003800000 */
[----:B-1----:R-:W2:Y:S02]  /*15730*/  LDL R3, [R1+0xc] ;  /* 0x00000c0001037983 */ /* 0x002ea40000100800 */
[----:B--2---:R-:W-:-:S13]  /*15740*/  R2UR UR4, R3 ;  /* 0x00000000030472ca */ /* 0x004fda00000e0000 */
[----:B------:R-:W-:-:S06]  /*15750*/  ULOP3.LUT UR4, UR4, 0x2, URZ, 0xfc, !UPT ;  /* 0x0000000204047892 */ /* 0x000fcc000f8efc3f */
[----:B------:R-:W-:-:S05]  /*15760*/  IMAD.U32 R3, RZ, RZ, UR4 ;  /* 0x00000004ff037e24 */ /* 0x000fca000f8e00ff */
[----:B------:R-:W-:-:S13]  /*15770*/  ISETP.NE.AND P0, PT, R3, 0x3, PT ;  /* 0x000000030300780c */ /* 0x000fda0003f05270 */
[----:B------:R-:W-:Y:S05]  /*15780*/  @!P0 BRA `(.L_x_977) ;  /* 0x0000000000048947 */ /* 0x000fea0003800000 */
[----:B------:R-:W-:Y:S01]  /*15790*/  BPT.TRAP 0x1 ;  /* 0x000000040000795c */ /* 0x000fe20000300000 */
.L_x_977:
[----:B------:R-:W-:Y:S01]  /*157a0*/  IMAD R5, R2, 0x8, R7 ;  /* 0x0000000802057824 */ /* 0x000fe200078e0207 */
[----:B------:R-:W-:Y:S01]  /*157b0*/  SHF.L.U32 R4, R0, 0x1f, RZ ;  /* 0x0000001f00047819 */ /* 0x000fe200000006ff */
[----:B------:R-:W-:-:S03]  /*157c0*/  VIADD R2, R2, 0x1 ;  /* 0x0000000102027836 */ /* 0x000fc60000000000 */
[----:B------:R-:W1:Y:S02]  /*157d0*/  SYNCS.PHASECHK.TRANS64.TRYWAIT P1, [R5+URZ+0x2d840], R4 ;  /* 0x02d84004050075a7 */ /* 0x000e64000802017f */
[----:B------:R-:W-:-:S04]  /*157e0*/  ISETP.NE.AND P2, PT, R2, 0x2, PT ;  /* 0x000000020200780c */ /* 0x000fc80003f45270 */
[----:B------:R-:W-:Y:S01]  /*157f0*/  SEL R3, RZ, 0x1, P2 ;  /* 0x00000001ff037807 */ /* 0x000fe20001000000 */
[----:B-1----:R-:W-:Y:S08]  /*15800*/  @!P1 BRA `(.L_x_978) ;  /* 0x0000002400989947 */ /* 0x002ff00003800000 */
.L_x_1052:
[----:B------:R-:W-:Y:S02]  /*15810*/  SEL R2, R2, RZ, P2 ;  /* 0x000000ff02027207 */ /* 0x000fe40001000000 */
[----:B------:R-:W-:Y:S01]  /*15820*/  LOP3.LUT R0, R0, R3, RZ, 0x3c, !PT ;  /* 0x0000000300007212 */ /* 0x000fe200078e3cff */
[----:B------:R-:W-:Y:S06]  /*15830*/  @!P0 BRA `(.L_x_979) ;  /* 0x0000000000048947 */ /* 0x000fec0003800000 */
[----:B------:R-:W-:Y:S01]  /*15840*/  BPT.TRAP 0x1 ;  /* 0x000000040000795c */ /* 0x000fe20000300000 */
.L_x_979:
[----:B------:R-:W-:Y:S01]  /*15850*/  IMAD R3, R2, 0x8, R7 ;  /* 0x0000000802037824 */ /* 0x000fe200078e0207 */
[----:B------:R-:W-:-:S04]  /*15860*/  SHF.L.U32 R0, R0, 0x1f, RZ ;  /* 0x0000001f00007819 */ /* 0x000fc800000006ff */
[----:B------:R-:W2:Y:S02]  /*15870*/  SYNCS.PHASECHK.TRANS64.TRYWAIT P1, [R3+URZ+0x2d840], R0 ;  /* 0x02d84000030075a7 */ /* 0x000ea4000802017f */
[----:B--2---:R-:W-:Y:S05]  /*15880*/  @!P1 BRA `(.L_x_980) ;  /* 0x00000024008c9947 */ /* 0x004fea0003800000 */
.L_x_1053:
[----:B------:R-:W-:Y:S05]  /*15890*/  @!P0 BRA `(.L_x_981) ;  /* 0x0000000000048947 */ /* 0x000fea0003800000 */
[----:B------:R-:W-:Y:S01]  /*158a0*/  BPT.TRAP 0x1 ;  /* 0x000000040000795c */ /* 0x000fe20000300000 */
.L_x_981:
[----:B------:R-:W3:Y:S02]  /*158b0*/  SYNCS.PHASECHK.TRANS64.TRYWAIT P1, [R5+URZ+0x2d860], R4 ;  /* 0x02d86004050075a7 */ /* 0x000ee4000802017f */
[----:B---3--:R-:W-:Y:S05]  /*158c0*/  @!P1 BRA `(.L_x_982) ;  /* 0x0000002400909947 */ /* 0x008fea0003800000 */
.L_x_1054:
[----:B------:R-:W-:Y:S05]  /*158d0*/  @!P0 BRA `(.L_x_983) ;  /* 0x0000000000048947 */ /* 0x000fea0003800000 */
[----:B------:R-:W-:Y:S01]  /*158e0*/  BPT.TRAP 0x1 ;  /* 0x000000040000795c */ /* 0x000fe20000300000 */
.L_x_983:
[----:B----4-:R4:W0:Y:S02]  /*158f0*/  SYNCS.PHASECHK.TRANS64.TRYWAIT P0, [R3+URZ+0x2d860], R0 ;  /* 0x02d86000030075a7 */ /* 0x010824000800017f */
[----:B0-----:R-:W-:Y:S05]  /*15900*/  @!P0 NANOSLEEP.SYNCS 0x989680 ;  /* 0x009896800000895d */ /* 0x001fea0003900000 */
[----:B------:R-:W0:Y:S02]  /*15910*/  @!P0 SYNCS.PHASECHK.TRANS64 P0, [R3+URZ+0x2d860], R0 ;  /* 0x02d86000030085a7 */ /* 0x000e24000800007f */
[----:B0-----:R-:W-:Y:S05]  /*15920*/  @!P0 BRA `(.L_x_983) ;  /* 0xfffffffc00f08947 */ /* 0x001fea000383ffff */
.L_x_841:
[----:B------:R-:W-:Y:S05]  /*15930*/  BSYNC B6 ;  /* 0x0000000000067941 */ /* 0x000fea0003800000 */
.L_x_838:
[----:B------:R-:W-:Y:S05]  /*15940*/  EXIT ;  /* 0x000000000000794d */ /* 0x000fea0003800000 */
.L_x_851:
[----:B0-----:R-:W-:-:S04]  /*15950*/  IMAD.U32 R5, RZ, RZ, UR38 ;  /* 0x00000026ff057e24 */ /* 0x001fc8000f8e00ff */
[----:B------:R0:W1:Y:S03]  /*15960*/  SYNCS.PHASECHK.TRANS64.TRYWAIT P0, [R5+URZ+0x2d800], R6 ;  /* 0x02d80006050075a7 */ /* 0x000066000800017f */
[----:B-1----:R-:W-:Y:S05]  /*15970*/  @!P0 NANOSLEEP.SYNCS 0x989680 ;  /* 0x009896800000895d */ /* 0x002fea0003900000 */
[----:B------:R-:W1:Y:S02]  /*15980*/  @!P0 SYNCS.PHASECHK.TRANS64 P0, [R5+URZ+0x2d800], R6 ;  /* 0x02d80006050085a7 */ /* 0x000e64000800007f */
[----:B-1----:R-:W-:Y:S05]  /*15990*/  @!P0 BRA `(.L_x_851) ;  /* 0xfffffffc00ec8947 */ /* 0x002fea000383ffff */
[----:B------:R-:W-:Y:S05]  /*159a0*/  BRA `(.L_x_984) ;  /* 0xfffffebc00887947 */ /* 0x000fea000383ffff */
.L_x_855:
[----:B-1----:R-:W-:-:S04]  /*159b0*/  IMAD.U32 R3, RZ, RZ, UR38 ;  /* 0x00000026ff037e24 */ /* 0x002fc8000f8e00ff */
[----:B------:R1:W2:Y:S03]  /*159c0*/  SYNCS.PHASECHK.TRANS64.TRYWAIT P1, [R3+URZ+0x2d830], R6 ;  /* 0x02d83006030075a7 */ /* 0x0002a6000802017f */
[----:B--2---:R-:W-:Y:S05]  /*159d0*/  @!P1 NANOSLEEP.SYNCS 0x989680 ;  /* 0x009896800000995d */ /* 0x004fea0003900000 */
[----:B------:R-:W2:Y:S02]  /*159e0*/  @!P1 SYNCS.PHASECHK.TRANS64 P1, [R3+URZ+0x2d830], R6 ;  /* 0x02d83006030095a7 */ /* 0x000ea4000802007f */
[----:B--2---:R-:W-:Y:S05]  /*159f0*/  @!P1 BRA `(.L_x_855) ;  /* 0xfffffffc00ec9947 */ /* 0x004fea000383ffff */
[----:B------:R-:W-:Y:S05]  /*15a00*/  BRA `(.L_x_854) ;  /* 0xfffffebc00c07947 */ /* 0x000fea000383ffff */
.L_x_872:
[----:B-1----:R-:W-:-:S04]  /*15a10*/  IMAD.U32 R14, RZ, RZ, UR4 ;  /* 0x00000004ff0e7e24 */ /* 0x002fc8000f8e00ff */
[----:B------:R1:W2:Y:S03]  /*15a20*/  SYNCS.PHASECHK.TRANS64.TRYWAIT P1, [R14+URZ+0x2d830], R13 ;  /* 0x02d8300d0e0075a7 */ /* 0x0002a6000802017f */
[----:B--2---:R-:W-:Y:S05]  /*15a30*/  @!P1 NANOSLEEP.SYNCS 0x989680 ;  /* 0x009896800000995d */ /* 0x004fea0003900000 */
[----:B------:R-:W2:Y:S02]  /*15a40*/  @!P1 SYNCS.PHASECHK.TRANS64 P1, [R14+URZ+0x2d830], R13 ;  /* 0x02d8300d0e0095a7 */ /* 0x000ea4000802007f */
[----:B--2---:R-:W-:Y:S05]  /*15a50*/  @!P1 BRA `(.L_x_872) ;  /* 0xfffffffc00ec9947 */ /* 0x004fea000383ffff */
[----:B------:R-:W-:Y:S05]  /*15a60*/  BRA `(.L_x_869) ;  /* 0xfffffefc00d87947 */ /* 0x000fea000383ffff */
.L_x_876:
[----:B-1----:R-:W-:-:S04]  /*15a70*/  IMAD.U32 R14, RZ, RZ, UR10 ;  /* 0x0000000aff0e7e24 */ /* 0x002fc8000f8e00ff */
[----:B------:R1:W2:Y:S03]  /*15a80*/  SYNCS.PHASECHK.TRANS64.TRYWAIT P1, [R14+URZ+0x2d850], R13 ;  /* 0x02d8500d0e0075a7 */ /* 0x0002a6000802017f */
[----:B--2---:R-:W-:Y:S05]  /*15a90*/  @!P1 NANOSLEEP.SYNCS 0x989680 ;  /* 0x009896800000995d */ /* 0x004fea0003900000 */
[----:B------:R-:W2:Y:S02]  /*15aa0*/  @!P1 SYNCS.PHASECHK.TRANS64 P1, [R14+URZ+0x2d850], R13 ;  /* 0x02d8500d0e0095a7 */ /* 0x000ea4000802007f */
[----:B--2---:R-:W-:Y:S05]  /*15ab0*/  @!P1 BRA `(.L_x_876) ;  /* 0xfffffffc00ec9947 */ /* 0x004fea000383ffff */
[----:B------:R-:W-:Y:S05]  /*15ac0*/  BRA `(.L_x_873) ;  /* 0xffffff00008c7947 */ /* 0x000fea000383ffff */
.L_x_895:
[----:B-1----:R-:W-:-:S04]  /*15ad0*/  IMAD.U32 R14, RZ, RZ, UR4 ;  /* 0x00000004ff0e7e24 */ /* 0x002fc8000f8e00ff */
[----:B------:R1:W2:Y:S03]  /*15ae0*/  SYNCS.PHASECHK.TRANS64.TRYWAIT P1, [R14+URZ+0x2d830], R13 ;  /* 0x02d8300d0e0075a7 */ /* 0x0002a6000802017f */
[----:B--2---:R-:W-:Y:S05]  /*15af0*/  @!P1 NANOSLEEP.SYNCS 0x989680 ;  /* 0x009896800000995d */ /* 0x004fea0003900000 */
[----:B------:R-:W2:Y:S02]  /*15b00*/  @!P1 SYNCS.PHASECHK.TRANS64 P1, [R14+URZ+0x2d830], R13 ;  /* 0x02d8300d0e0095a7 */ /* 0x000ea4000802007f */
[----:B--2---:R-:W-:Y:S05]  /*15b10*/  @!P1 BRA `(.L_x_895) ;  /* 0xfffffffc00ec9947 */ /* 0x004fea000383ffff */
[----:B------:R-:W-:Y:S05]  /*15b20*/  BRA `(.L_x_892) ;  /* 0xffffff3c00087947 */ /* 0x000fea000383ffff */
.L_x_899:
[----:B-1----:R-:W-:-:S04]  /*15b30*/  IMAD.U32 R14, RZ, RZ, UR14 ;  /* 0x0000000eff0e7e24 */ /* 0x002fc8000f8e00ff */
[----:B------:R1:W2:Y:S03]  /*15b40*/  SYNCS.PHASECHK.TRANS64.TRYWAIT P1, [R14+URZ+0x2d850], R13 ;  /* 0x02d8500d0e0075a7 */ /* 0x0002a6000802017f */
[----:B--2---:R-:W-:Y:S05]  /*15b50*/  @!P1 NANOSLEEP.SYNCS 0x989680 ;  /* 0x009896800000995d */ /* 0x004fea0003900000 */
[----:B------:R-:W2:Y:S02]  /*15b60*/  @!P1 SYNCS.PHASECHK.TRANS64 P1, [R14+URZ+0x2d850], R13 ;  /* 0x02d8500d0e0095a7 */ /* 0x000ea4000802007f */
[----:B--2---:R-:W-:Y:S05]  /*15b70*/  @!P1 BRA `(.L_x_899) ;  /* 0xfffffffc00ec9947 */ /* 0x004fea000383ffff */
[----:B------:R-:W-:Y:S05]  /*15b80*/  BRA `(.L_x_896) ;  /* 0xffffff3c00c87947 */ /* 0x000fea000383ffff */
.L_x_907:
[----:B-1----:R-:W-:-:S04]  /*15b90*/  IMAD.U32 R14, RZ, RZ, UR10 ;  /* 0x0000000aff0e7e24 */ /* 0x002fc8000f8e00ff */
[----:B------:R1:W2:Y:S03]  /*15ba0*/  SYNCS.PHASECHK.TRANS64.TRYWAIT P1, [R14+URZ+0x2d830], R13 ;  /* 0x02d8300d0e0075a7 */ /* 0x0002a6000802017f */
[----:B--2---:R-:W-:Y:S05]  /*15bb0*/  @!P1 NANOSLEEP.SYNCS 0x989680 ;  /* 0x009896800000995d */ /* 0x004fea0003900000 */
[----:B------:R-:W2:Y:S02]  /*15bc0*/  @!P1 SYNCS.PHASECHK.TRANS64 P1, [R14+URZ+0x2d830], R13 ;  /* 0x02d8300d0e0095a7 */ /* 0x000ea4000802007f */
[----:B--2---:R-:W-:Y:S05]  /*15bd0*/  @!P1 BRA `(.L_x_907) ;  /* 0xfffffffc00ec9947 */ /* 0x004fea000383ffff */
[----:B------:R-:W-:Y:S05]  /*15be0*/  BRA `(.L_x_904) ;  /* 0xffffff6400a07947 */ /* 0x000fea000383ffff */
.L_x_911:
[----:B-1----:R-:W-:-:S04]  /*15bf0*/  IMAD.U32 R14, RZ, RZ, UR10 ;  /* 0x0000000aff0e7e24 */ /* 0x002fc8000f8e00ff */
[----:B------:R1:W2:Y:S03]  /*15c00*/  SYNCS.PHASECHK.TRANS64.TRYWAIT P1, [R14+URZ+0x2d850], R13 ;  /* 0x02d8500d0e0075a7 */ /* 0x0002a6000802017f */
[----:B--2---:R-:W-:Y:S05]  /*15c10*/  @!P1 NANOSLEEP.SYNCS 0x989680 ;  /* 0x009896800000995d */ /* 0x004fea0003900000 */
[----:B------:R-:W2:Y:S02]  /*15c20*/  @!P1 SYNCS.PHASECHK.TRANS64 P1, [R14+URZ+0x2d850], R13 ;  /* 0x02d8500d0e0095a7 */ /* 0x000ea4000802007f */
[----:B--2---:R-:W-:Y:S05]  /*15c30*/  @!P1 BRA `(.L_x_911) ;  /* 0xfffffffc00ec9947 */ /* 0x004fea000383ffff */
[----:B------:R-:W-:Y:S05]  /*15c40*/  BRA `(.L_x_908) ;  /* 0xffffff6800407947 */ /* 0x000fea000383ffff */
.L_x_926:
[----:B-1----:R-:W-:-:S04]  /*15c50*/  IMAD.U32 R5, RZ, RZ, UR6 ;  /* 0x00000006ff057e24 */ /* 0x002fc8000f8e00ff */
[----:B------:R1:W3:Y:S03]  /*15c60*/  SYNCS.PHASECHK.TRANS64.TRYWAIT P1, [R5+URZ+0x2d850], R0 ;  /* 0x02d85000050075a7 */ /* 0x0002e6000802017f */
[----:B---3--:R-:W-:Y:S05]  /*15c70*/  @!P1 NANOSLEEP.SYNCS 0x989680 ;  /* 0x009896800000995d */ /* 0x008fea0003900000 */
[----:B------:R-:W3:Y:S02]  /*15c80*/  @!P1 SYNCS.PHASECHK.TRANS64 P1, [R5+URZ+0x2d850], R0 ;  /* 0x02d85000050095a7 */ /* 0x000ee4000802007f */
[----:B---3--:R-:W-:Y:S05]  /*15c90*/  @!P1 BRA `(.L_x_926) ;  /* 0xfffffffc00ec9947 */ /* 0x008fea000383ffff */
[----:B------:R-:W-:Y:S05]  /*15ca0*/  BRA `(.L_x_925) ;  /* 0xffffff9c00b47947 */ /* 0x000fea000383ffff */
.L_x_944:
[----:B------:R-:W-:Y:S02]  /*15cb0*/  IMAD.MOV.U32 R13, RZ, RZ, R18 ;  /* 0x000000ffff0d7224 */ /* 0x000fe400078e0012 */
[----:B------:R-:W-:Y:S02]  /*15cc0*/  IMAD.MOV.U32 R12, RZ, RZ, RZ ;  /* 0x000000ffff0c7224 */ /* 0x000fe400078e00ff */
[----:B------:R-:W-:Y:S02]  /*15cd0*/  IMAD.MOV.U32 R11, RZ, RZ, 0x1f ;  /* 0x0000001fff0b7424 */ /* 0x000fe400078e00ff */
[----:B------:R-:W-:-:S07]  /*15ce0*/  IMAD.MOV.U32 R15, RZ, RZ, -0x1 ;  /* 0xffffffffff0f7424 */ /* 0x000fce00078e00ff */
[----:B-----5:R-:W-:Y:S05]  /*15cf0*/  WARPSYNC.COLLECTIVE R15, `(.L_x_985) ;  /* 0x000000000f087348 */ /* 0x020fea0003c00000 */
[----:B------:R0:W1:Y:S02]  /*15d00*/  SHFL.IDX P6, R14, R13, R12, R11 ;  /* 0x0000000c0d0e7389 */ /* 0x00006400000c000b */
[----:B01---5:R-:W-:Y:S01]  /*15d10*/  ENDCOLLECTIVE ;  /* 0x000000000000791b */ /* 0x023fe20003800000 */
.L_x_985:
[----:B------:R-:W-:Y:S05]  /*15d20*/  BRA `(.L_x_986) ;  /* 0xffffffcc00dc7947 */ /* 0x000fea000383ffff */
.L_x_946:
[----:B0-----:R-:W-:-:S04]  /*15d30*/  IMAD.U32 R3, RZ, RZ, UR47 ;  /* 0x0000002fff037e24 */ /* 0x001fc8000f8e00ff */
[----:B------:R0:W1:Y:S03]  /*15d40*/  SYNCS.PHASECHK.TRANS64.TRYWAIT P0, [R3+URZ+0x2d840], R10 ;  /* 0x02d8400a030075a7 */ /* 0x000066000800017f */
[----:B-1----:R-:W-:Y:S05]  /*15d50*/  @!P0 NANOSLEEP.SYNCS 0x989680 ;  /* 0x009896800000895d */ /* 0x002fea0003900000 */
[----:B------:R-:W1:Y:S02]  /*15d60*/  @!P0 SYNCS.PHASECHK.TRANS64 P0, [R3+URZ+0x2d840], R10 ;  /* 0x02d8400a030085a7 */ /* 0x000e64000800007f */
[----:B-1----:R-:W-:Y:S05]  /*15d70*/  @!P0 BRA `(.L_x_946) ;  /* 0xfffffffc00ec8947 */ /* 0x002fea000383ffff */
[----:B------:R-:W-:Y:S05]  /*15d80*/  BRA `(.L_x_987) ;  /* 0xffffffd000647947 */ /* 0x000fea000383ffff */
.L_x_947:
        /* <DEDUP_REMOVED lines=8> */
.L_x_989:
[----:B------:R-:W-:Y:S05]  /*15e10*/  BSYNC B0 ;  /* 0x0000000000007941 */ /* 0x000fea0003800000 */
.L_x_988:
[----:B------:R-:W-:Y:S01]  /*15e20*/  IMAD.MOV.U32 R13, RZ, RZ, R0 ;  /* 0x000000ffff0d7224 */ /* 0x000fe200078e0000 */
[----:B------:R-:W0:Y:S01]  /*15e30*/  S2R R21, SR_TID.X ;  /* 0x0000000000157919 */ /* 0x000e220000002100 */
[----:B------:R-:W-:Y:S02]  /*15e40*/  IMAD.MOV.U32 R12, RZ, RZ, RZ ;  /* 0x000000ffff0c7224 */ /* 0x000fe400078e00ff */
[----:B------:R-:W-:Y:S02]  /*15e50*/  IMAD.MOV.U32 R11, RZ, RZ, 0x1c1f ;  /* 0x00001c1fff0b7424 */ /* 0x000fe400078e00ff */
[----:B------:R-:W-:Y:S02]  /*15e60*/  IMAD.MOV.U32 R15, RZ, RZ, -0x1 ;  /* 0xffffffffff0f7424 */ /* 0x000fe400078e00ff */
[----:B------:R-:W-:-:S07]  /*15e70*/  IMAD.MOV.U32 R6, RZ, RZ, R14 ;  /* 0x000000ffff067224 */ /* 0x000fce00078e000e */
[----:B0-----:R-:W-:Y:S05]  /*15e80*/  WARPSYNC.COLLECTIVE R15, `(.L_x_990) ;  /* 0x000000000f087348 */ /* 0x001fea0003c00000 */
[----:B------:R1:W2:Y:S02]  /*15e90*/  SHFL.IDX P6, R14, R13, R12, R11 ;  /* 0x0000000c0d0e7389 */ /* 0x0002a400000c000b */
[----:B012---:R-:W-:Y:S01]  /*15ea0*/  ENDCOLLECTIVE ;  /* 0x000000000000791b */ /* 0x007fe20003800000 */
.L_x_990:
[----:B------:R-:W-:Y:S02]  /*15eb0*/  IMAD.MOV.U32 R7, RZ, RZ, R6 ;  /* 0x000000ffff077224 */ /* 0x000fe400078e0006 */
[----:B------:R-:W-:Y:S02]  /*15ec0*/  IMAD.MOV.U32 R13, RZ, RZ, R9 ;  /* 0x000000ffff0d7224 */ /* 0x000fe400078e0009 */
[----:B------:R-:W-:Y:S02]  /*15ed0*/  IMAD.MOV.U32 R12, RZ, RZ, 0x1 ;  /* 0x00000001ff0c7424 */ /* 0x000fe400078e00ff */
[----:B------:R-:W-:Y:S01]  /*15ee0*/  IMAD.SHL.U32 R27, R21, 0x8, RZ ;  /* 0x00000008151b7824 */ /* 0x000fe200078e00ff */
[----:B------:R-:W-:Y:S01]  /*15ef0*/  @P0 LEA R21, R28, UR47, 0x1 ;  /* 0x0000002f1c150c11 */ /* 0x000fe2000f8e08ff */
[----:B------:R-:W-:-:S07]  /*15f00*/  IMAD.MOV.U32 R6, RZ, RZ, R14 ;  /* 0x000000ffff067224 */ /* 0x000fce00078e000e */
[----:B------:R-:W-:Y:S05]  /*15f10*/  WARPSYNC.COLLECTIVE R15, `(.L_x_991) ;  /* 0x000000000f087348 */ /* 0x000fea0003c00000 */
[----:B------:R0:W1:Y:S02]  /*15f20*/  SHFL.IDX P6, R14, R13, R12, R11 ;  /* 0x0000000c0d0e7389 */ /* 0x00006400000c000b */
[----:B01----:R-:W-:Y:S01]  /*15f30*/  ENDCOLLECTIVE ;  /* 0x000000000000791b */ /* 0x003fe20003800000 */
.L_x_991:
[----:B------:R-:W-:-:S05]  /*15f40*/  LOP3.LUT R27, R27, 0x18, RZ, 0xc0, !PT ;  /* 0x000000181b1b7812 */ /* 0x000fca00078ec0ff */
[----:B------:R-:W-:-:S05]  /*15f50*/  @P0 IMAD.WIDE.U32 R6, R27, 0x2, R6 ;  /* 0x000000021b060825 */ /* 0x000fca00078e0006 */
[----:B------:R-:W-:Y:S01]  /*15f60*/  @!PT LDS RZ, [RZ] ;  /* 0x00000000fffff984 */ /* 0x000fe20000000800 */
[----:B------:R-:W-:Y:S01]  /*15f70*/  @!PT LDS RZ, [RZ] ;  /* 0x00000000fffff984 */ /* 0x000fe20000000800 */
[----:B------:R-:W-:Y:S01]  /*15f80*/  @!PT LDS RZ, [RZ] ;  /* 0x00000000fffff984 */ /* 0x000fe20000000800 */
[----:B------:R0:W-:Y:S01]  /*15f90*/  @P0 LDGSTS.E.BYPASS.LTC128B.128 [R21+0x15400], desc[UR36][R6.64], !P4 ;  /* 0x1540000006150fae */ /* 0x0001e2000e101d64 */
[----:B------:R-:W-:-:S03]  /*15fa0*/  IMAD.MOV.U32 R13, RZ, RZ, R0 ;  /* 0x000000ffff0d7224 */ /* 0x000fc600078e0000 */
[----:B------:R0:W-:Y:S04]  /*15fb0*/  @P0 LDGSTS.E.BYPASS.LTC128B.128 [R21+0x17400], desc[UR36][R6.64+0x40], !P3 ;  /* 0x1740004006150fae */ /* 0x0001e8000d901d64 */
[----:B------:R0:W-:Y:S01]  /*15fc0*/  @P0 LDGSTS.E.BYPASS.LTC128B.128 [R21+0x19400], desc[UR36][R6.64+0x80], !P2 ;  /* 0x1940008006150fae */ /* 0x0001e2000d101d64 */
[----:B------:R-:W-:Y:S01]  /*15fd0*/  ISETP.GE.AND P0, PT, R8, 0x21, PT ;  /* 0x000000210800780c */ /* 0x000fe20003f06270 */
[----:B------:R-:W-:-:S12]  /*15fe0*/  IMAD.MOV.U32 R4, RZ, RZ, R14 ;  /* 0x000000ffff047224 */ /* 0x000fd800078e000e */
[----:B0-----:R-:W-:Y:S05]  /*15ff0*/  WARPSYNC.COLLECTIVE R15, `(.L_x_992) ;  /* 0x000000000f087348 */ /* 0x001fea0003c00000 */
[----:B------:R1:W2:Y:S02]  /*16000*/  SHFL.IDX P6, R14, R13, R12, R11 ;  /* 0x0000000c0d0e7389 */ /* 0x0002a400000c000b */
[----:B012---:R-:W-:Y:S01]  /*16010*/  ENDCOLLECTIVE ;  /* 0x000000000000791b */ /* 0x007fe20003800000 */
.L_x_992:
[----:B------:R-:W-:Y:S01]  /*16020*/  @P0 LEA R25, R28, UR47, 0x1 ;  /* 0x0000002f1c190c11 */ /* 0x000fe2000f8e08ff */
[----:B------:R-:W-:Y:S02]  /*16030*/  IMAD.MOV.U32 R13, RZ, RZ, R9 ;  /* 0x000000ffff0d7224 */ /* 0x000fe400078e0009 */
[----:B------:R-:W-:Y:S02]  /*16040*/  IMAD.MOV.U32 R12, RZ, RZ, 0x2 ;  /* 0x00000002ff0c7424 */ /* 0x000fe400078e00ff */
[----:B------:R-:W-:-:S07]  /*16050*/  IMAD.MOV.U32 R5, RZ, RZ, R14 ;  /* 0x000000ffff057224 */ /* 0x000fce00078e000e */
[----:B------:R-:W-:Y:S05]  /*16060*/  WARPSYNC.COLLECTIVE R15, `(.L_x_993) ;  /* 0x000000000f087348 */ /* 0x000fea0003c00000 */
[----:B------:R0:W1:Y:S02]  /*16070*/  SHFL.IDX P6, R14, R13, R12, R11 ;  /* 0x0000000c0d0e7389 */ /* 0x00006400000c000b */
[----:B01----:R-:W-:Y:S01]  /*16080*/  ENDCOLLECTIVE ;  /* 0x000000000000791b */ /* 0x003fe20003800000 */
.L_x_993:
        /* <DEDUP_REMOVED lines=14> */
.L_x_994:
[----:B------:R-:W-:Y:S01]  /*16170*/  @!PT LDS RZ, [RZ] ;  /* 0x00000000fffff984 */ /* 0x000fe20000000800 */
[----:B------:R-:W-:Y:S01]  /*16180*/  @!PT LDS RZ, [RZ] ;  /* 0x00000000fffff984 */ /* 0x000fe20000000800 */
[----:B------:R-:W-:Y:S01]  /*16190*/  @!PT LDS RZ, [RZ] ;  /* 0x00000000fffff984 */ /* 0x000fe20000000800 */
[----:B------:R0:W-:Y:S01]  /*161a0*/  @P0 LDGSTS.E.BYPASS.LTC128B.128 [R25+0x19c00], desc[UR36][R4.64+0x80], !P2 ;  /* 0x19c0008004190fae */ /* 0x0001e2000d101d64 */
[----:B------:R-:W-:Y:S01]  /*161b0*/  ISETP.GE.AND P0, PT, R8, 0x41, PT ;  /* 0x000000410800780c */ /* 0x000fe20003f06270 */
[----:B------:R-:W-:Y:S02]  /*161c0*/  IMAD.MOV.U32 R13, RZ, RZ, R9 ;  /* 0x000000ffff0d7224 */ /* 0x000fe400078e0009 */
[----:B------:R-:W-:Y:S02]  /*161d0*/  IMAD.MOV.U32 R12, RZ, RZ, 0x3 ;  /* 0x00000003ff0c7424 */ /* 0x000fe400078e00ff */
[----:B------:R-:W-:-:S08]  /*161e0*/  IMAD.MOV.U32 R3, RZ, RZ, R14 ;  /* 0x000000ffff037224 */ /* 0x000fd000078e000e */
[----:B0-----:R-:W-:Y:S05]  /*161f0*/  WARPSYNC.COLLECTIVE R15, `(.L_x_995) ;  /* 0x000000000f087348 */ /* 0x001fea0003c00000 */
[----:B------:R1:W2:Y:S02]  /*16200*/  SHFL.IDX P6, R14, R13, R12, R11 ;  /* 0x0000000c0d0e7389 */ /* 0x0002a400000c000b */
[----:B012---:R-:W-:Y:S01]  /*16210*/  ENDCOLLECTIVE ;  /* 0x000000000000791b */ /* 0x007fe20003800000 */
.L_x_995:
[----:B------:R-:W-:-:S04]  /*16220*/  LOP3.LUT R3, R3, R2, RZ, 0x3c, !PT ;  /* 0x0000000203037212 */ /* 0x000fc800078e3cff */
[----:B------:R-:W-:-:S04]  /*16230*/  LOP3.LUT R2, R3, R2, RZ, 0x3c, !PT ;  /* 0x0000000203027212 */ /* 0x000fc800078e3cff */
[----:B------:R-:W-:Y:S01]  /*16240*/  LOP3.LUT R3, R3, R2, RZ, 0x3c, !PT ;  /* 0x0000000203037212 */ /* 0x000fe200078e3cff */
[----:B------:R-:W-:Y:S02]  /*16250*/  IMAD.MOV.U32 R13, RZ, RZ, R0 ;  /* 0x000000ffff0d7224 */ /* 0x000fe400078e0000 */
[----:B------:R-:W-:Y:S01]  /*16260*/  @P0 IMAD.WIDE.U32 R2, R27, 0x2, R2 ;  /* 0x000000021b020825 */ /* 0x000fe200078e0002 */
[----:B------:R-:W-:-:S05]  /*16270*/  @P0 LEA R27, R28, UR47, 0x1 ;  /* 0x0000002f1c1b0c11 */ /* 0x000fca000f8e08ff */
[----:B------:R-:W-:Y:S01]  /*16280*/  @!PT LDS RZ, [RZ] ;  /* 0x00000000fffff984 */ /* 0x000fe20000000800 */
[----:B------:R-:W-:Y:S01]  /*16290*/  @!PT LDS RZ, [RZ] ;  /* 0x00000000fffff984 */ /* 0x000fe20000000800 */
[----:B------:R-:W-:Y:S01]  /*162a0*/  @!PT LDS RZ, [RZ] ;  /* 0x00000000fffff984 */ /* 0x000fe20000000800 */
[----:B------:R0:W-:Y:S01]  /*162b0*/  @P0 LDGSTS.E.BYPASS.LTC128B.128 [R27+0x16400], desc[UR36][R2.64], !P4 ;  /* 0x16400000021b0fae */ /* 0x0001e2000e101d64 */
[----:B------:R-:W-:-:S03]  /*162c0*/  IMAD.MOV.U32 R9, RZ, RZ, R14 ;  /* 0x000000ffff097224 */ /* 0x000fc600078e000e */
[----:B------:R0:W-:Y:S04]  /*162d0*/  @P0 LDGSTS.E.BYPASS.LTC128B.128 [R27+0x18400], desc[UR36][R2.64+0x40], !P3 ;  /* 0x18400040021b0fae */ /* 0x0001e8000d901d64 */
[----:B------:R0:W-:Y:S02]  /*162e0*/  @P0 LDGSTS.E.BYPASS.LTC128B.128 [R27+0x1a400], desc[UR36][R2.64+0x80], !P2 ;  /* 0x1a400080021b0fae */ /* 0x0001e4000d101d64 */
[----:B0-----:R-:W-:Y:S05]  /*162f0*/  WARPSYNC.COLLECTIVE R15, `(.L_x_996) ;  /* 0x000000000f087348 */ /* 0x001fea0003c00000 */
[----:B------:R1:W2:Y:S02]  /*16300*/  SHFL.IDX P6, R14, R13, R12, R11 ;  /* 0x0000000c0d0e7389 */ /* 0x0002a400000c000b */
[----:B012---:R-:W-:Y:S01]  /*16310*/  ENDCOLLECTIVE ;  /* 0x000000000000791b */ /* 0x007fe20003800000 */
.L_x_996:
[----:B------:R-:W-:Y:S05]  /*16320*/  BRA `(.L_x_997) ;  /* 0xffffffd0002c7947 */ /* 0x000fea000383ffff */
.L_x_950:
[----:B------:R-:W-:Y:S02]  /*16330*/  IMAD.MOV.U32 R13, RZ, RZ, R9 ;  /* 0x000000ffff0d7224 */ /* 0x000fe400078e0009 */
[----:B------:R-:W-:Y:S02]  /*16340*/  IMAD.MOV.U32 R12, RZ, RZ, RZ ;  /* 0x000000ffff0c7224 */ /* 0x000fe400078e00ff */
[----:B------:R-:W-:Y:S02]  /*16350*/  IMAD.MOV.U32 R11, RZ, RZ, 0x1c1f ;  /* 0x00001c1fff0b7424 */ /* 0x000fe400078e00ff */
[----:B------:R-:W-:Y:S02]  /*16360*/  IMAD.MOV.U32 R15, RZ, RZ, -0x1 ;  /* 0xffffffffff0f7424 */ /* 0x000fe400078e00ff */
[----:B------:R-:W-:Y:S02]  /*16370*/  VIADD R6, R21, UR42 ;  /* 0x0000002a15067c36 */ /* 0x000fe40008000000 */
[----:B------:R-:W-:-:S07]  /*16380*/  IMAD.MOV.U32 R24, RZ, RZ, 0x1 ;  /* 0x00000001ff187424 */ /* 0x000fce00078e00ff */
[----:B------:R-:W-:Y:S05]  /*16390*/  WARPSYNC.COLLECTIVE R15, `(.L_x_998) ;  /* 0x000000000f087348 */ /* 0x000fea0003c00000 */
[----:B------:R0:W1:Y:S02]  /*163a0*/  SHFL.IDX P6, R14, R13, R12, R11 ;  /* 0x0000000c0d0e7389 */ /* 0x00006400000c000b */
[----:B01----:R-:W-:Y:S01]  /*163b0*/  ENDCOLLECTIVE ;  /* 0x000000000000791b */ /* 0x003fe20003800000 */
.L_x_998:
[----:B------:R-:W-:Y:S02]  /*163c0*/  VIADD R5, R6, 0x20 ;  /* 0x0000002006057836 */ /* 0x000fe40000000000 */
[----:B------:R-:W-:Y:S02]  /*163d0*/  IMAD.MOV.U32 R13, RZ, RZ, R7 ;  /* 0x000000ffff0d7224 */ /* 0x000fe400078e0007 */
[----:B------:R-:W-:-:S07]  /*163e0*/  IMAD.MOV.U32 R2, RZ, RZ, R14 ;  /* 0x000000ffff027224 */ /* 0x000fce00078e000e */
[----:B------:R-:W-:Y:S05]  /*163f0*/  WARPSYNC.COLLECTIVE R15, `(.L_x_999) ;  /* 0x000000000f087348 */ /* 0x000fea0003c00000 */
[----:B------:R0:W1:Y:S02]  /*16400*/  SHFL.IDX P6, R14, R13, R12, R11 ;  /* 0x0000000c0d0e7389 */ /* 0x00006400000c000b */
[----:B01----:R-:W-:Y:S01]  /*16410*/  ENDCOLLECTIVE ;  /* 0x000000000000791b */ /* 0x003fe20003800000 */
.L_x_999:
[----:B------:R-:W-:Y:S01]  /*16420*/  ULDC UR4, c[0x0][0x288] ;  /* 0x0000a20000047ab9 */ /* 0x000fe20000000800 */
[----:B------:R-:W-:Y:S02]  /*16430*/  IMAD.MOV.U32 R3, RZ, RZ, R2 ;  /* 0x000000ffff037224 */ /* 0x000fe400078e0002 */
[----:B------:R-:W-:-:S05]  /*16440*/  IMAD R0, R20, UR4, RZ ;  /* 0x0000000414007c24 */ /* 0x000fca000f8e02ff */
[----:B------:R-:W-:Y:S01]  /*16450*/  ISETP.GE.AND P2, PT, R6, R0, PT ;  /* 0x000000000600720c */ /* 0x000fe20003f46270 */
[----:B------:R-:W-:Y:S02]  /*16460*/  IMAD.MOV.U32 R13, RZ, RZ, R9 ;  /* 0x000000ffff0d7224 */ /* 0x000fe400078e0009 */
[----:B------:R-:W-:-:S10]  /*16470*/  IMAD.MOV.U32 R12, RZ, RZ, 0x1 ;  /* 0x00000001ff0c7424 */ /* 0x000fd400078e00ff */
[----:B------:R-:W-:Y:S01]  /*16480*/  @!P2 LEA R21, R28, UR47, 0x1 ;  /* 0x0000002f1c15ac11 */ /* 0x000fe2000f8e08ff */
[----:B------:R-:W-:-:S07]  /*16490*/  IMAD.MOV.U32 R2, RZ, RZ, R14 ;  /* 0x000000ffff027224 */ /* 0x000fce00078e000e */
[----:B------:R-:W-:Y:S05]  /*164a0*/  WARPSYNC.COLLECTIVE R15, `(.L_x_1000) ;  /* 0x000000000f087348 */ /* 0x000fea0003c00000 */
[----:B------:R0:W1:Y:S02]  /*164b0*/  SHFL.IDX P6, R14, R13, R12, R11 ;  /* 0x0000000c0d0e7389 */ /* 0x00006400000c000b */
[----:B01----:R-:W-:Y:S01]  /*164c0*/  ENDCOLLECTIVE ;  /* 0x000000000000791b */ /* 0x003fe20003800000 */
.L_x_1000:
        /* <DEDUP_REMOVED lines=13> */
.L_x_1001:
[----:B------:R-:W-:Y:S02]  /*165a0*/  VIADD R3, R6, 0x40 ;  /* 0x0000004006037836 */ /* 0x000fe40000000000 */
[----:B------:R-:W-:Y:S01]  /*165b0*/  IMAD.MOV.U32 R5, RZ, RZ, R4 ;  /* 0x000000ffff057224 */ /* 0x000fe200078e0004 */
[----:B------:R-:W-:Y:S01]  /*165c0*/  @!P2 LEA R25, R28, UR47, 0x1 ;  /* 0x0000002f1c19ac11 */ /* 0x000fe2000f8e08ff */
[----:B------:R-:W-:Y:S02]  /*165d0*/  IMAD.MOV.U32 R13, RZ, RZ, R9 ;  /* 0x000000ffff0d7224 */ /* 0x000fe400078e0009 */
[----:B------:R-:W-:Y:S02]  /*165e0*/  IMAD.MOV.U32 R12, RZ, RZ, 0x2 ;  /* 0x00000002ff0c7424 */ /* 0x000fe400078e00ff */
[----:B------:R-:W-:-:S07]  /*165f0*/  IMAD.MOV.U32 R4, RZ, RZ, R14 ;  /* 0x000000ffff047224 */ /* 0x000fce00078e000e */
[----:B------:R-:W-:Y:S05]  /*16600*/  WARPSYNC.COLLECTIVE R15, `(.L_x_1002) ;  /* 0x000000000f087348 */ /* 0x000fea0003c00000 */
[----:B------:R0:W1:Y:S02]  /*16610*/  SHFL.IDX P6, R14, R13, R12, R11 ;  /* 0x0000000c0d0e7389 */ /* 0x00006400000c000b */
[----:B01----:R-:W-:Y:S01]  /*16620*/  ENDCOLLECTIVE ;  /* 0x000000000000791b */ /* 0x003fe20003800000 */
.L_x_1002:
        /* <DEDUP_REMOVED lines=13> */
.L_x_1003:
        /* <DEDUP_REMOVED lines=8> */
.L_x_1004:
        /* <DEDUP_REMOVED lines=8> */
[----:B------:R-:W-:-:S07]  /*16800*/  IMAD.MOV.U32 R5, RZ, RZ, R14 ;  /* 0x000000ffff057224 */ /* 0x000fce00078e000e */
[----:B0-----:R-:W-:Y:S05]  /*16810*/  WARPSYNC.COLLECTIVE R15, `(.L_x_1005) ;  /* 0x000000000f087348 */ /* 0x001fea0003c00000 */
[----:B------:R1:W2:Y:S02]  /*16820*/  SHFL.IDX P6, R14, R13, R12, R11 ;  /* 0x0000000c0d0e7389 */ /* 0x0002a400000c000b */
[----:B012---:R-:W-:Y:S01]  /*16830*/  ENDCOLLECTIVE ;  /* 0x000000000000791b */ /* 0x007fe20003800000 */
.L_x_1005:
[----:B------:R-:W-:-:S05]  /*16840*/  VIADD R3, R6, 0x60 ;  /* 0x0000006006037836 */ /* 0x000fca0000000000 */
[----:B------:R-:W-:Y:S01]  /*16850*/  ISETP.GE.AND P2, PT, R3, R0, PT ;  /* 0x000000000300720c */ /* 0x000fe20003f46270 */
[----:B------:R-:W-:Y:S02]  /*16860*/  VIADD R3, R6, 0x80 ;  /* 0x0000008006037836 */ /* 0x000fe40000000000 */
[----:B------:R-:W-:Y:S02]  /*16870*/  IMAD.MOV.U32 R13, RZ, RZ, R8 ;  /* 0x000000ffff0d7224 */ /* 0x000fe400078e0008 */
[----:B------:R-:W-:-:S08]  /*16880*/  IMAD.MOV.U32 R12, RZ, RZ, RZ ;  /* 0x000000ffff0c7224 */ /* 0x000fd000078e00ff */
[----:B------:R-:W-:Y:S01]  /*16890*/  @!P2 LEA R25, R28, UR47, 0x1 ;  /* 0x0000002f1c19ac11 */ /* 0x000fe2000f8e08ff */
[----:B------:R-:W-:-:S07]  /*168a0*/  IMAD.MOV.U32 R4, RZ, RZ, R14 ;  /* 0x000000ffff047224 */ /* 0x000fce00078e000e */
[----:B------:R-:W-:Y:S05]  /*168b0*/  WARPSYNC.COLLECTIVE R15, `(.L_x_1006) ;  /* 0x000000000f087348 */ /* 0x000fea0003c00000 */
[----:B------:R0:W1:Y:S02]  /*168c0*/  SHFL.IDX P6, R14, R13, R12, R11 ;  /* 0x0000000c0d0e7389 */ /* 0x00006400000c000b */
[----:B01----:R-:W-:Y:S01]  /*168d0*/  ENDCOLLECTIVE ;  /* 0x000000000000791b */ /* 0x003fe20003800000 */
.L_x_1006:
        /* <DEDUP_REMOVED lines=13> */
.L_x_1007:
[----:B------:R-:W-:Y:S01]  /*169b0*/  @!P2 LEA R7, R28, UR47, 0x1 ;  /* 0x0000002f1c07ac11 */ /* 0x000fe2000f8e08ff */
[----:B------:R-:W-:Y:S02]  /*169c0*/  IMAD.MOV.U32 R13, RZ, RZ, R8 ;  /* 0x000000ffff0d7224 */ /* 0x000fe400078e0008 */
[----:B------:R-:W-:Y:S02]  /*169d0*/  IMAD.MOV.U32 R12, RZ, RZ, 0x1 ;  /* 0x00000001ff0c7424 */ /* 0x000fe400078e00ff */
[----:B------:R-:W-:-:S07]  /*169e0*/  IMAD.MOV.U32 R2, RZ, RZ, R14 ;  /* 0x000000ffff027224 */ /* 0x000fce00078e000e */
[----:B------:R-:W-:Y:S05]  /*169f0*/  WARPSYNC.COLLECTIVE R15, `(.L_x_1008) ;  /* 0x000000000f087348 */ /* 0x000fea0003c00000 */
[----:B------:R0:W1:Y:S02]  /*16a00*/  SHFL.IDX P6, R14, R13, R12, R11 ;  /* 0x0000000c0d0e7389 */ /* 0x00006400000c000b */
[----:B01----:R-:W-:Y:S01]  /*16a10*/  ENDCOLLECTIVE ;  /* 0x000000000000791b */ /* 0x003fe20003800000 */
.L_x_1008:
        /* <DEDUP_REMOVED lines=12> */
.L_x_1009:
[----:B------:R-:W-:Y:S05]  /*16ae0*/  BRA `(.L_x_1010) ;  /* 0xffffffd400147947 */ /* 0x000fea000383ffff */
.L_x_953:
[----:B0-----:R-:W-:-:S04]  /*16af0*/  IMAD.U32 R3, RZ, RZ, UR47 ;  /* 0x0000002fff037e24 */ /* 0x001fc8000f8e00ff */
[----:B------:R0:W1:Y:S03]  /*16b00*/  SYNCS.PHASECHK.TRANS64.TRYWAIT P1, [R3+URZ+0x2d820], R0 ;  /* 0x02d82000030075a7 */ /* 0x000066000802017f */
[----:B-1----:R-:W-:Y:S05]  /*16b10*/  @!P1 NANOSLEEP.SYNCS 0x989680 ;  /* 0x009896800000995d */ /* 0x002fea0003900000 */
[----:B------:R-:W1:Y:S02]  /*16b20*/  @!P1 SYNCS.PHASECHK.TRANS64 P1, [R3+URZ+0x2d820], R0 ;  /* 0x02d82000030095a7 */ /* 0x000e64000802007f */
[----:B-1----:R-:W-:Y:S05]  /*16b30*/  @!P1 BRA `(.L_x_953) ;  /* 0xfffffffc00ec9947 */ /* 0x002fea000383ffff */
[----:B------:R-:W-:Y:S05]  /*16b40*/  BRA `(.L_x_1011) ;  /* 0xffffffd400647947 */ /* 0x000fea000383ffff */
.L_x_957:
[----:B0-----:R0:W1:Y:S02]  /*16b50*/  SYNCS.PHASECHK.TRANS64.TRYWAIT P0, [R7+URZ+0x2d840], R2 ;  /* 0x02d84002070075a7 */ /* 0x001064000800017f */
[----:B-1----:R-:W-:Y:S05]  /*16b60*/  @!P0 NANOSLEEP.SYNCS 0x989680 ;  /* 0x009896800000895d */ /* 0x002fea0003900000 */
[----:B------:R-:W1:Y:S02]  /*16b70*/  @!P0 SYNCS.PHASECHK.TRANS64 P0, [R7+URZ+0x2d840], R2 ;  /* 0x02d84002070085a7 */ /* 0x000e64000800007f */
[----:B-1----:R-:W-:Y:S05]  /*16b80*/  @!P0 BRA `(.L_x_957) ;  /* 0xfffffffc00f08947 */ /* 0x002fea000383ffff */
[----:B------:R-:W-:Y:S05]  /*16b90*/  BRA `(.L_x_1012) ;  /* 0xffffffd8005c7947 */ /* 0x000fea000383ffff */
.L_x_958:
        /* <DEDUP_REMOVED lines=8> */
.L_x_1014:
[----:B------:R-:W-:Y:S05]  /*16c20*/  BSYNC B1 ;  /* 0x0000000000017941 */ /* 0x000fea0003800000 */
.L_x_1013:
[----:B------:R-:W0:Y:S01]  /*16c30*/  S2R R27, SR_TID.X ;  /* 0x00000000001b7919 */ /* 0x000e220000002100 */
[----:B------:R-:W-:Y:S01]  /*16c40*/  IMAD.MOV.U32 R13, RZ, RZ, R8 ;  /* 0x000000ffff0d7224 */ /* 0x000fe200078e0008 */
[----:B------:R-:W-:Y:S01]  /*16c50*/  LOP3.LUT R16, R16, 0xf7ffffff, RZ, 0xc0, !PT ;  /* 0xf7ffffff10107812 */ /* 0x000fe200078ec0ff */
[----:B------:R-:W-:Y:S01]  /*16c60*/  IMAD.MOV.U32 R12, RZ, RZ, RZ ;  /* 0x000000ffff0c7224 */ /* 0x000fe200078e00ff */
[----:B------:R-:W-:Y:S01]  /*16c70*/  LEA R9, R9, UR47, 0x1 ;  /* 0x0000002f09097c11 */ /* 0x000fe2000f8e08ff */
[----:B------:R-:W-:Y:S01]  /*16c80*/  IMAD.MOV.U32 R11, RZ, RZ, 0x1c1f ;  /* 0x00001c1fff0b7424 */ /* 0x000fe200078e00ff */
[----:B------:R-:W-:Y:S01]  /*16c90*/  @P1 LOP3.LUT R16, R16, 0x8000000, RZ, 0xfc, !PT ;  /* 0x0800000010101812 */ /* 0x000fe200078efcff */
[----:B------:R-:W-:Y:S02]  /*16ca0*/  IMAD.MOV.U32 R15, RZ, RZ, -0x1 ;  /* 0xffffffffff0f7424 */ /* 0x000fe400078e00ff */
[----:B------:R-:W-:Y:S01]  /*16cb0*/  IMAD.MOV.U32 R3, RZ, RZ, R14 ;  /* 0x000000ffff037224 */ /* 0x000fe200078e000e */
[----:B------:R-:W-:-:S13]  /*16cc0*/  LOP3.LUT P1, RZ, R16, 0x4, RZ, 0xc0, !PT ;  /* 0x0000000410ff7812 */ /* 0x000fda000782c0ff */
[----:B0-----:R-:W-:Y:S05]  /*16cd0*/  WARPSYNC.COLLECTIVE R15, `(.L_x_1015) ;  /* 0x000000000f087348 */ /* 0x001fea0003c00000 */
[----:B------:R1:W2:Y:S02]  /*16ce0*/  SHFL.IDX P6, R14, R13, R12, R11 ;  /* 0x0000000c0d0e7389 */ /* 0x0002a400000c000b */
[----:B012---:R-:W-:Y:S01]  /*16cf0*/  ENDCOLLECTIVE ;  /* 0x000000000000791b */ /* 0x007fe20003800000 */
.L_x_1015:
        /* <DEDUP_REMOVED lines=8> */
.L_x_1016:
        /* <DEDUP_REMOVED lines=14> */
.L_x_1017:
[----:B------:R-:W-:Y:S02]  /*16e60*/  IMAD.MOV.U32 R13, RZ, RZ, R19 ;  /* 0x000000ffff0d7224 */ /* 0x000fe400078e0013 */
[----:B------:R-:W-:Y:S02]  /*16e70*/  IMAD.MOV.U32 R12, RZ, RZ, 0x2 ;  /* 0x00000002ff0c7424 */ /* 0x000fe400078e00ff */
[----:B------:R-:W-:-:S07]  /*16e80*/  IMAD.MOV.U32 R2, RZ, RZ, R14 ;  /* 0x000000ffff027224 */ /* 0x000fce00078e000e */
[----:B------:R-:W-:Y:S05]  /*16e90*/  WARPSYNC.COLLECTIVE R15, `(.L_x_1018) ;  /* 0x000000000f087348 */ /* 0x000fea0003c00000 */
[----:B------:R0:W1:Y:S02]  /*16ea0*/  SHFL.IDX P6, R14, R13, R12, R11 ;  /* 0x0000000c0d0e7389 */ /* 0x00006400000c000b */
[----:B01----:R-:W-:Y:S01]  /*16eb0*/  ENDCOLLECTIVE ;  /* 0x000000000000791b */ /* 0x003fe20003800000 */
.L_x_1018:
        /* <DEDUP_REMOVED lines=13> */
.L_x_1019:
[----:B------:R-:W-:Y:S02]  /*16f90*/  IMAD.MOV.U32 R13, RZ, RZ, R19 ;  /* 0x000000ffff0d7224 */ /* 0x000fe400078e0013 */
[----:B------:R-:W-:Y:S02]  /*16fa0*/  IMAD.MOV.U32 R12, RZ, RZ, 0x3 ;  /* 0x00000003ff0c7424 */ /* 0x000fe400078e00ff */
[----:B------:R-:W-:-:S07]  /*16fb0*/  IMAD.MOV.U32 R2, RZ, RZ, R14 ;  /* 0x000000ffff027224 */ /* 0x000fce00078e000e */
[----:B------:R-:W-:Y:S05]  /*16fc0*/  WARPSYNC.COLLECTIVE R15, `(.L_x_1020) ;  /* 0x000000000f087348 */ /* 0x000fea0003c00000 */
[----:B------:R0:W1:Y:S02]  /*16fd0*/  SHFL.IDX P6, R14, R13, R12, R11 ;  /* 0x0000000c0d0e7389 */ /* 0x00006400000c000b */
[----:B01----:R-:W-:Y:S01]  /*16fe0*/  ENDCOLLECTIVE ;  /* 0x000000000000791b */ /* 0x003fe20003800000 */
.L_x_1020:
        /* <DEDUP_REMOVED lines=14> */
.L_x_1021:
[----:B------:R-:W-:Y:S01]  /*170d0*/  IMAD.MOV.U32 R2, RZ, RZ, R14 ;  /* 0x000000ffff027224 */ /* 0x000fe200078e000e */
[----:B------:R-:W-:Y:S06]  /*170e0*/  BRA `(.L_x_1022) ;  /* 0xffffffd400f47947 */ /* 0x000fec000383ffff */
.L_x_963:
[----:B-1----:R1:W2:Y:S02]  /*170f0*/  SYNCS.PHASECHK.TRANS64.TRYWAIT P0, [R7+URZ+0x2d860], R2 ;  /* 0x02d86002070075a7 */ /* 0x0022a4000800017f */
[----:B--2---:R-:W-:Y:S05]  /*17100*/  @!P0 NANOSLEEP.SYNCS 0x989680 ;  /* 0x009896800000895d */ /* 0x004fea0003900000 */
[----:B------:R-:W2:Y:S02]  /*17110*/  @!P0 SYNCS.PHASECHK.TRANS64 P0, [R7+URZ+0x2d860], R2 ;  /* 0x02d86002070085a7 */ /* 0x000ea4000800007f */
[----:B--2---:R-:W-:Y:S05]  /*17120*/  @!P0 BRA `(.L_x_963) ;  /* 0xfffffffc00f08947 */ /* 0x004fea000383ffff */
[----:B------:R-:W-:Y:S05]  /*17130*/  BRA `(.L_x_1023) ;  /* 0xffffffd800547947 */ /* 0x000fea000383ffff */
.L_x_964:
        /* <DEDUP_REMOVED lines=8> */
.L_x_1025:
[----:B------:R-:W-:Y:S05]  /*171c0*/  BSYNC B1 ;  /* 0x0000000000017941 */ /* 0x000fea0003800000 */
.L_x_1024:
[----:B------:R-:W-:Y:S01]  /*171d0*/  IMAD.MOV.U32 R13, RZ, RZ, R17 ;  /* 0x000000ffff0d7224 */ /* 0x000fe200078e0011 */
[----:B------:R-:W-:Y:S01]  /*171e0*/  LEA R8, R8, UR47, 0x1 ;  /* 0x0000002f08087c11 */ /* 0x000fe2000f8e08ff */
[----:B------:R-:W-:Y:S02]  /*171f0*/  IMAD.MOV.U32 R12, RZ, RZ, RZ ;  /* 0x000000ffff0c7224 */ /* 0x000fe400078e00ff */
[----:B------:R-:W-:Y:S02]  /*17200*/  IMAD.MOV.U32 R11, RZ, RZ, 0x1c1f ;  /* 0x00001c1fff0b7424 */ /* 0x000fe400078e00ff */
[----:B------:R-:W-:Y:S02]  /*17210*/  IMAD.MOV.U32 R15, RZ, RZ, -0x1 ;  /* 0xffffffffff0f7424 */ /* 0x000fe400078e00ff */
[----:B------:R-:W-:-:S07]  /*17220*/  IMAD.MOV.U32 R3, RZ, RZ, R14 ;  /* 0x000000ffff037224 */ /* 0x000fce00078e000e */
[----:B------:R-:W-:Y:S05]  /*17230*/  WARPSYNC.COLLECTIVE R15, `(.L_x_1026) ;  /* 0x000000000f087348 */ /* 0x000fea0003c00000 */
[----:B------:R0:W1:Y:S02]  /*17240*/  SHFL.IDX P6, R14, R13, R12, R11 ;  /* 0x0000000c0d0e7389 */ /* 0x00006400000c000b */
[----:B01----:R-:W-:Y:S01]  /*17250*/  ENDCOLLECTIVE ;  /* 0x000000000000791b */ /* 0x003fe20003800000 */
.L_x_1026:
[----:B------:R-:W-:Y:S02]  /*17260*/  IMAD.MOV.U32 R13, RZ, RZ, R18 ;  /* 0x000000ffff0d7224 */ /* 0x000fe400078e0012 */
[----:B------:R-:W-:Y:S01]  /*17270*/  IMAD.MOV.U32 R12, RZ, RZ, 0x1 ;  /* 0x00000001ff0c7424 */ /* 0x000fe200078e00ff */
[----:B------:R-:W-:-:S13]  /*17280*/  IADD3 R2, P0, R14, R4, RZ ;  /* 0x000000040e027210 */ /* 0x000fda0007f1e0ff */
[----:B------:R-:W-:Y:S05]  /*17290*/  WARPSYNC.COLLECTIVE R15, `(.L_x_1027) ;  /* 0x000000000f087348 */ /* 0x000fea0003c00000 */
[----:B------:R0:W1:Y:S02]  /*172a0*/  SHFL.IDX P6, R14, R13, R12, R11 ;  /* 0x0000000c0d0e7389 */ /* 0x00006400000c000b */
[----:B01----:R-:W-:Y:S01]  /*172b0*/  ENDCOLLECTIVE ;  /* 0x000000000000791b */ /* 0x003fe20003800000 */
.L_x_1027:
        /* <DEDUP_REMOVED lines=15> */
.L_x_1028:
[----:B------:R-:W-:Y:S02]  /*173b0*/  IMAD.MOV.U32 R13, RZ, RZ, R18 ;  /* 0x000000ffff0d7224 */ /* 0x000fe400078e0012 */
[----:B------:R-:W-:Y:S01]  /*173c0*/  IMAD.MOV.U32 R12, RZ, RZ, 0x2 ;  /* 0x00000002ff0c7424 */ /* 0x000fe200078e00ff */
[----:B------:R-:W-:-:S13]  /*173d0*/  IADD3 R2, P0, R14, R4, RZ ;  /* 0x000000040e027210 */ /* 0x000fda0007f1e0ff */
[----:B------:R-:W-:Y:S05]  /*173e0*/  WARPSYNC.COLLECTIVE R15, `(.L_x_1029) ;  /* 0x000000000f087348 */ /* 0x000fea0003c00000 */
[----:B------:R0:W1:Y:S02]  /*173f0*/  SHFL.IDX P6, R14, R13, R12, R11 ;  /* 0x0000000c0d0e7389 */ /* 0x00006400000c000b */
[----:B01----:R-:W-:Y:S01]  /*17400*/  ENDCOLLECTIVE ;  /* 0x000000000000791b */ /* 0x003fe20003800000 */
.L_x_1029:
        /* <DEDUP_REMOVED lines=15> */
.L_x_1030:
[----:B------:R-:W-:Y:S02]  /*17500*/  IMAD.MOV.U32 R13, RZ, RZ, R18 ;  /* 0x000000ffff0d7224 */ /* 0x000fe400078e0012 */
[----:B------:R-:W-:Y:S01]  /*17510*/  IMAD.MOV.U32 R12, RZ, RZ, 0x3 ;  /* 0x00000003ff0c7424 */ /* 0x000fe200078e00ff */
[----:B------:R-:W-:-:S13]  /*17520*/  IADD3 R2, P0, R14, R4, RZ ;  /* 0x000000040e027210 */ /* 0x000fda0007f1e0ff */
[----:B------:R-:W-:Y:S05]  /*17530*/  WARPSYNC.COLLECTIVE R15, `(.L_x_1031) ;  /* 0x000000000f087348 */ /* 0x000fea0003c00000 */
[----:B------:R0:W1:Y:S02]  /*17540*/  SHFL.IDX P6, R14, R13, R12, R11 ;  /* 0x0000000c0d0e7389 */ /* 0x00006400000c000b */
[----:B01----:R-:W-:Y:S01]  /*17550*/  ENDCOLLECTIVE ;  /* 0x000000000000791b */ /* 0x003fe20003800000 */
.L_x_1031:
        /* <DEDUP_REMOVED lines=12> */
.L_x_1032:
[----:B------:R-:W-:Y:S01]  /*17620*/  @!PT LDS RZ, [RZ] ;  /* 0x00000000fffff984 */ /* 0x000fe20000000800 */
[----:B------:R-:W-:Y:S01]  /*17630*/  @!PT LDS RZ, [RZ] ;  /* 0x00000000fffff984 */ /* 0x000fe20000000800 */
[----:B------:R-:W-:Y:S01]  /*17640*/  @!PT LDS RZ, [RZ] ;  /* 0x00000000fffff984 */ /* 0x000fe20000000800 */
[----:B------:R0:W-:Y:S01]  /*17650*/  LDGSTS.E.BYPASS.LTC128B.128 [R8+0x3400], desc[UR36][R2.64+0x40], !P0 ;  /* 0x0340004002087fae */ /* 0x0001e2000c101d64 */
[----:B------:R-:W-:-:S13]  /*17660*/  ISETP.LT.OR P0, PT, R0, 0x41, P1 ;  /* 0x000000410000780c */ /* 0x000fda0000f01670 */
[----:B------:R0:W-:Y:S01]  /*17670*/  LDGSTS.E.BYPASS.LTC128B.128 [R8+0x5400], desc[UR36][R2.64+0x80], !P0 ;  /* 0x0540008002087fae */ /* 0x0001e2000c101d64 */
[----:B------:R-:W-:Y:S05]  /*17680*/  BRA `(.L_x_1033) ;  /* 0xffffffd400947947 */ /* 0x000fea000383ffff */
.L_x_970:
[----:B0-----:R0:W1:Y:S02]  /*17690*/  SYNCS.PHASECHK.TRANS64.TRYWAIT P0, [R0+URZ+0x2d860], R3 ;  /* 0x02d86003000075a7 */ /* 0x001064000800017f */
[----:B-1----:R-:W-:Y:S05]  /*176a0*/  @!P0 NANOSLEEP.SYNCS 0x989680 ;  /* 0x009896800000895d */ /* 0x002fea0003900000 */
[----:B------:R-:W1:Y:S02]  /*176b0*/  @!P0 SYNCS.PHASECHK.TRANS64 P0, [R0+URZ+0x2d860], R3 ;  /* 0x02d86003000085a7 */ /* 0x000e64000800007f */
[----:B-1----:R-:W-:Y:S05]  /*176c0*/  @!P0 BRA `(.L_x_970) ;  /* 0xfffffffc00f08947 */ /* 0x002fea000383ffff */
[----:B------:R-:W-:Y:S05]  /*176d0*/  BRA `(.L_x_1034) ;  /* 0xffffffd800907947 */ /* 0x000fea000383ffff */
.L_x_971:
        /* <DEDUP_REMOVED lines=8> */
.L_x_1036:
[----:B------:R-:W-:Y:S05]  /*17760*/  BSYNC B0 ;  /* 0x0000000000007941 */ /* 0x000fea0003800000 */
.L_x_1035:
[----:B------:R-:W0:Y:S01]  /*17770*/  S2R R2, SR_TID.X ;  /* 0x0000000000027919 */ /* 0x000e220000002100 */
[----:B------:R-:W-:Y:S01]  /*17780*/  IMAD.MOV.U32 R13, RZ, RZ, R17 ;  /* 0x000000ffff0d7224 */ /* 0x000fe200078e0011 */
[----:B------:R-:W-:Y:S01]  /*17790*/  LEA R4, R4, UR47, 0x1 ;  /* 0x0000002f04047c11 */ /* 0x000fe2000f8e08ff */
[----:B------:R-:W-:Y:S02]  /*177a0*/  IMAD.MOV.U32 R12, RZ, RZ, RZ ;  /* 0x000000ffff0c7224 */ /* 0x000fe400078e00ff */
[----:B------:R-:W-:Y:S02]  /*177b0*/  IMAD.MOV.U32 R11, RZ, RZ, 0x1c1f ;  /* 0x00001c1fff0b7424 */ /* 0x000fe400078e00ff */
[----:B------:R-:W-:Y:S02]  /*177c0*/  IMAD.MOV.U32 R15, RZ, RZ, -0x1 ;  /* 0xffffffffff0f7424 */ /* 0x000fe400078e00ff */
[----:B------:R-:W-:-:S07]  /*177d0*/  IMAD.MOV.U32 R3, RZ, RZ, R14 ;  /* 0x000000ffff037224 */ /* 0x000fce00078e000e */
[----:B0-----:R-:W-:Y:S05]  /*177e0*/  WARPSYNC.COLLECTIVE R15, `(.L_x_1037) ;  /* 0x000000000f087348 */ /* 0x001fea0003c00000 */
[----:B------:R1:W2:Y:S02]  /*177f0*/  SHFL.IDX P6, R14, R13, R12, R11 ;  /* 0x0000000c0d0e7389 */ /* 0x0002a400000c000b */
[----:B012---:R-:W-:Y:S01]  /*17800*/  ENDCOLLECTIVE ;  /* 0x000000000000791b */ /* 0x007fe20003800000 */
.L_x_1037:
[----:B------:R-:W-:Y:S02]  /*17810*/  ULDC UR4, c[0x0][0x2f4] ;  /* 0x0000bd0000047ab9 */ /* 0x000fe40000000800 */
[----:B------:R-:W-:-:S04]  /*17820*/  ISETP.GE.AND P2, PT, R9, UR4, PT ;  /* 0x0000000409007c0c */ /* 0x000fc8000bf46270 */
[----:B------:R-:W-:Y:S01]  /*17830*/  ISETP.LT.OR P3, PT, R5, 0x1, P2 ;  /* 0x000000010500780c */ /* 0x000fe20001761670 */
[----:B------:R-:W-:Y:S02]  /*17840*/  IMAD.MOV.U32 R13, RZ, RZ, R18 ;  /* 0x000000ffff0d7224 */ /* 0x000fe400078e0012 */
        /* <DEDUP_REMOVED lines=11> */
.L_x_1038:
[----:B------:R-:W-:Y:S01]  /*17900*/  ISETP.LT.OR P4, PT, R5, 0x1, P1 ;  /* 0x000000010500780c */ /* 0x000fe20000f81670 */
[----:B------:R-:W-:Y:S01]  /*17910*/  IMAD.WIDE.U32 R2, R9, 0x2, R2 ;  /* 0x0000000209027825 */ /* 0x000fe200078e0002 */
[----:B------:R-:W-:-:S04]  /*17920*/  ISETP.LT.OR P5, PT, R5, 0x1, P0 ;  /* 0x000000010500780c */ /* 0x000fc800007a1670 */
[----:B------:R-:W-:Y:S01]  /*17930*/  @!PT LDS RZ, [RZ] ;  /* 0x00000000fffff984 */ /* 0x000fe20000000800 */
[----:B------:R-:W-:Y:S01]  /*17940*/  @!PT LDS RZ, [RZ] ;  /* 0x00000000fffff984 */ /* 0x000fe20000000800 */
[----:B------:R-:W-:Y:S01]  /*17950*/  @!PT LDS RZ, [RZ] ;  /* 0x00000000fffff984 */ /* 0x000fe20000000800 */
[----:B------:R0:W-:Y:S01]  /*17960*/  LDGSTS.E.BYPASS.LTC128B.128 [R4+0x400], desc[UR36][R2.64], !P3 ;  /* 0x0040000002047fae */ /* 0x0001e2000d901d64 */
[----:B------:R-:W-:Y:S01]  /*17970*/  ISETP.LT.OR P3, PT, R5, 0x21, P2 ;  /* 0x000000210500780c */ /* 0x000fe20001761670 */
[----:B------:R-:W-:-:S05]  /*17980*/  IMAD.MOV.U32 R13, RZ, RZ, R17 ;  /* 0x000000ffff0d7224 */ /* 0x000fca00078e0011 */
        /* <DEDUP_REMOVED lines=8> */
.L_x_1039:
[----:B------:R-:W-:Y:S02]  /*17a10*/  IMAD.MOV.U32 R3, RZ, RZ, R6 ;  /* 0x000000ffff037224 */ /* 0x000fe400078e0006 */
[----:B------:R-:W-:Y:S02]  /*17a20*/  IMAD.MOV.U32 R6, RZ, RZ, RZ ;  /* 0x000000ffff067224 */ /* 0x000fe400078e00ff */
[----:B------:R-:W-:Y:S02]  /*17a30*/  IMAD.MOV.U32 R13, RZ, RZ, R18 ;  /* 0x000000ffff0d7224 */ /* 0x000fe400078e0012 */
[----:B------:R-:W-:Y:S02]  /*17a40*/  IMAD.MOV.U32 R12, RZ, RZ, 0x2 ;  /* 0x00000002ff0c7424 */ /* 0x000fe400078e00ff */
[----:B------:R-:W-:-:S07]  /*17a50*/  IMAD.MOV.U32 R2, RZ, RZ, R14 ;  /* 0x000000ffff027224 */ /* 0x000fce00078e000e */
[----:B------:R-:W-:Y:S05]  /*17a60*/  WARPSYNC.COLLECTIVE R15, `(.L_x_1040) ;  /* 0x000000000f087348 */ /* 0x000fea0003c00000 */
[----:B------:R0:W1:Y:S02]  /*17a70*/  SHFL.IDX P6, R14, R13, R12, R11 ;  /* 0x0000000c0d0e7389 */ /* 0x00006400000c000b */
[----:B01----:R-:W-:Y:S01]  /*17a80*/  ENDCOLLECTIVE ;  /* 0x000000000000791b */ /* 0x003fe20003800000 */
.L_x_1040:
[----:B------:R-:W-:-:S05]  /*17a90*/  IMAD.WIDE.U32 R2, R9, 0x2, R2 ;  /* 0x0000000209027825 */ /* 0x000fca00078e0002 */
[----:B------:R-:W-:Y:S01]  /*17aa0*/  @!PT LDS RZ, [RZ] ;  /* 0x00000000fffff984 */ /* 0x000fe20000000800 */
[----:B------:R-:W-:Y:S01]  /*17ab0*/  @!PT LDS RZ, [RZ] ;  /* 0x00000000fffff984 */ /* 0x000fe20000000800 */
[----:B------:R-:W-:Y:S01]  /*17ac0*/  @!PT LDS RZ, [RZ] ;  /* 0x00000000fffff984 */ /* 0x000fe20000000800 */
[----:B------:R0:W-:Y:S01]  /*17ad0*/  LDGSTS.E.BYPASS.LTC128B.128 [R4+0xc00], desc[UR36][R2.64], !P3 ;  /* 0x00c0000002047fae */ /* 0x0001e2000d901d64 */
[----:B------:R-:W-:-:S03]  /*17ae0*/  ISETP.LT.OR P3, PT, R5, 0x41, P2 ;  /* 0x000000410500780c */ /* 0x000fc60001761670 */
[----:B------:R0:W-:Y:S01]  /*17af0*/  LDGSTS.E.BYPASS.LTC128B.128 [R4+0x2c00], desc[UR36][R2.64+0x40], !P4 ;  /* 0x02c0004002047fae */ /* 0x0001e2000e101d64 */
[C---:B------:R-:W-:Y:S01]  /*17b00*/  ISETP.LT.OR P4, PT, R5.reuse, 0x41, P1 ;  /* 0x000000410500780c */ /* 0x040fe20000f81670 */
[----:B------:R-:W-:Y:S02]  /*17b10*/  IMAD.MOV.U32 R13, RZ, RZ, R17 ;  /* 0x000000ffff0d7224 */ /* 0x000fe400078e0011 */
[----:B------:R0:W-:Y:S01]  /*17b20*/  LDGSTS.E.BYPASS.LTC128B.128 [R4+0x4c00], desc[UR36][R2.64+0x80], !P5 ;  /* 0x04c0008002047fae */ /* 0x0001e2000e901d64 */
[----:B------:R-:W-:Y:S01]  /*17b30*/  ISETP.LT.OR P5, PT, R5, 0x41, P0 ;  /* 0x000000410500780c */ /* 0x000fe200007a1670 */
[----:B------:R-:W-:-:S12]  /*17b40*/  IMAD.MOV.U32 R7, RZ, RZ, R14 ;  /* 0x000000ffff077224 */ /* 0x000fd800078e000e */
[----:B0-----:R-:W-:Y:S05]  /*17b50*/  WARPSYNC.COLLECTIVE R15, `(.L_x_1041) ;  /* 0x000000000f087348 */ /* 0x001fea0003c00000 */
[----:B------:R1:W2:Y:S02]  /*17b60*/  SHFL.IDX P6, R14, R13, R12, R11 ;  /* 0x0000000c0d0e7389 */ /* 0x0002a400000c000b */
[----:B012---:R-:W-:Y:S01]  /*17b70*/  ENDCOLLECTIVE ;  /* 0x000000000000791b */ /* 0x007fe20003800000 */
.L_x_1041:
[----:B------:R-:W-:Y:S02]  /*17b80*/  IMAD.MOV.U32 R3, RZ, RZ, R7 ;  /* 0x000000ffff037224 */ /* 0x000fe400078e0007 */
[----:B------:R-:W-:Y:S02]  /*17b90*/  IMAD.MOV.U32 R13, RZ, RZ, R18 ;  /* 0x000000ffff0d7224 */ /* 0x000fe400078e0012 */
[----:B------:R-:W-:Y:S02]  /*17ba0*/  IMAD.MOV.U32 R12, RZ, RZ, 0x3 ;  /* 0x00000003ff0c7424 */ /* 0x000fe400078e00ff */
[----:B------:R-:W-:-:S07]  /*17bb0*/  IMAD.MOV.U32 R8, RZ, RZ, R14 ;  /* 0x000000ffff087224 */ /* 0x000fce00078e000e */
[----:B------:R-:W-:Y:S05]  /*17bc0*/  WARPSYNC.COLLECTIVE R15, `(.L_x_1042) ;  /* 0x000000000f087348 */ /* 0x000fea0003c00000 */
[----:B------:R0:W1:Y:S02]  /*17bd0*/  SHFL.IDX P6, R14, R13, R12, R11 ;  /* 0x0000000c0d0e7389 */ /* 0x00006400000c000b */
[----:B01----:R-:W-:Y:S01]  /*17be0*/  ENDCOLLECTIVE ;  /* 0x000000000000791b */ /* 0x003fe20003800000 */
.L_x_1042:
        /* <DEDUP_REMOVED lines=13> */
.L_x_1043:
[----:B------:R-:W-:Y:S05]  /*17cc0*/  BRA `(.L_x_1044) ;  /* 0xffffffd400d87947 */ /* 0x000fea000383ffff */
.L_x_974:
[----:B0-----:R0:W1:Y:S02]  /*17cd0*/  SYNCS.PHASECHK.TRANS64.TRYWAIT P0, [R7+URZ+0x2d820], R6 ;  /* 0x02d82006070075a7 */ /* 0x001064000800017f */
[----:B-1----:R-:W-:Y:S05]  /*17ce0*/  @!P0 NANOSLEEP.SYNCS 0x989680 ;  /* 0x009896800000895d */ /* 0x002fea0003900000 */
[----:B------:R-:W1:Y:S02]  /*17cf0*/  @!P0 SYNCS.PHASECHK.TRANS64 P0, [R7+URZ+0x2d820], R6 ;  /* 0x02d82006070085a7 */ /* 0x000e64000800007f */
[----:B-1----:R-:W-:Y:S05]  /*17d00*/  @!P0 BRA `(.L_x_974) ;  /* 0xfffffffc00f08947 */ /* 0x002fea000383ffff */
[----:B------:R-:W-:Y:S05]  /*17d10*/  BRA `(.L_x_1045) ;  /* 0xffffffd800547947 */ /* 0x000fea000383ffff */
.L_x_975:
        /* <DEDUP_REMOVED lines=8> */
[----:B0----5:R-:W-:Y:S05]  /*17da0*/  WARPSYNC.COLLECTIVE R15, `(.L_x_1047) ;  /* 0x000000000f087348 */ /* 0x021fea0003c00000 */
[----:B------:R1:W2:Y:S02]  /*17db0*/  SHFL.IDX P6, R14, R13, R12, R11 ;  /* 0x0000000c0d0e7389 */ /* 0x0002a400000c000b */
[----:B012--5:R-:W-:Y:S01]  /*17dc0*/  ENDCOLLECTIVE ;  /* 0x000000000000791b */ /* 0x027fe20003800000 */
.L_x_1047:
[----:B------:R-:W-:Y:S05]  /*17dd0*/  BSYNC B0 ;  /* 0x0000000000007941 */ /* 0x000fea0003800000 */
.L_x_1046:
[----:B------:R-:W-:Y:S05]  /*17de0*/  BRA `(.L_x_1048) ;  /* 0xffffffd800387947 */ /* 0x000fea000383ffff */
.L_x_976:
[----:B------:R-:W-:Y:S01]  /*17df0*/  BSSY B0, `(.L_x_1049) ;  /* 0x0000006000007945 */ /* 0x000fe20003800000 */
[----:B------:R-:W-:-:S07]  /*17e00*/  IMAD.MOV.U32 R15, RZ, RZ, -0x1 ;  /* 0xffffffffff0f7424 */ /* 0x000fce00078e00ff */
[----:B01---5:R-:W-:Y:S05]  /*17e10*/  WARPSYNC.COLLECTIVE R15, `(.L_x_1050) ;  /* 0x000000000f0c7348 */ /* 0x023fea0003c00000 */
[----:B------:R-:W-:Y:S02]  /*17e20*/  ELECT P6, UR62, PT ;  /* 0x00000000003e782f */ /* 0x000fe400038c0000 */
[----:B------:R-:W-:Y:S01]  /*17e30*/  MOV R14, UR62 ;  /* 0x0000003e000e7c02 */ /* 0x000fe20008000f00 */
[----:B01---5:R-:W-:Y:S10]  /*17e40*/  ENDCOLLECTIVE ;  /* 0x000000000000791b */ /* 0x023ff40003800000 */
.L_x_1050:
[----:B------:R-:W-:Y:S05]  /*17e50*/  BSYNC B0 ;  /* 0x0000000000007941 */ /* 0x000fea0003800000 */
.L_x_1049:
[----:B------:R-:W-:Y:S05]  /*17e60*/  BRA `(.L_x_1051) ;  /* 0xffffffd8002c7947 */ /* 0x000fea000383ffff */
.L_x_978:
[----:B-1----:R1:W2:Y:S02]  /*17e70*/  SYNCS.PHASECHK.TRANS64.TRYWAIT P1, [R5+URZ+0x2d840], R4 ;  /* 0x02d84004050075a7 */ /* 0x0022a4000802017f */
[----:B--2---:R-:W-:Y:S05]  /*17e80*/  @!P1 NANOSLEEP.SYNCS 0x989680 ;  /* 0x009896800000995d */ /* 0x004fea0003900000 */
[----:B------:R-:W2:Y:S02]  /*17e90*/  @!P1 SYNCS.PHASECHK.TRANS64 P1, [R5+URZ+0x2d840], R4 ;  /* 0x02d84004050095a7 */ /* 0x000ea4000802007f */
[----:B--2---:R-:W-:Y:S05]  /*17ea0*/  @!P1 BRA `(.L_x_978) ;  /* 0xfffffffc00f09947 */ /* 0x004fea000383ffff */
[----:B------:R-:W-:Y:S05]  /*17eb0*/  BRA `(.L_x_1052) ;  /* 0xffffffd800547947 */ /* 0x000fea000383ffff */
.L_x_980:
[----:B--2---:R2:W3:Y:S02]  /*17ec0*/  SYNCS.PHASECHK.TRANS64.TRYWAIT P1, [R3+URZ+0x2d840], R0 ;  /* 0x02d84000030075a7 */ /* 0x0044e4000802017f */
[----:B---3--:R-:W-:Y:S05]  /*17ed0*/  @!P1 NANOSLEEP.SYNCS 0x989680 ;  /* 0x009896800000995d */ /* 0x008fea0003900000 */
[----:B------:R-:W3:Y:S02]  /*17ee0*/  @!P1 SYNCS.PHASECHK.TRANS64 P1, [R3+URZ+0x2d840], R0 ;  /* 0x02d84000030095a7 */ /* 0x000ee4000802007f */
[----:B---3--:R-:W-:Y:S05]  /*17ef0*/  @!P1 BRA `(.L_x_980) ;  /* 0xfffffffc00f09947 */ /* 0x008fea000383ffff */
[----:B------:R-:W-:Y:S05]  /*17f00*/  BRA `(.L_x_1053) ;  /* 0xffffffd800607947 */ /* 0x000fea000383ffff */
.L_x_982:
[----:B---3--:R3:W4:Y:S02]  /*17f10*/  SYNCS.PHASECHK.TRANS64.TRYWAIT P1, [R5+URZ+0x2d860], R4 ;  /* 0x02d86004050075a7 */ /* 0x008724000802017f */
[----:B----4-:R-:W-:Y:S05]  /*17f20*/  @!P1 NANOSLEEP.SYNCS 0x989680 ;  /* 0x009896800000995d */ /* 0x010fea0003900000 */
[----:B------:R-:W4:Y:S02]  /*17f30*/  @!P1 SYNCS.PHASECHK.TRANS64 P1, [R5+URZ+0x2d860], R4 ;  /* 0x02d86004050095a7 */ /* 0x000f24000802007f */
[----:B----4-:R-:W-:Y:S05]  /*17f40*/  @!P1 BRA `(.L_x_982) ;  /* 0xfffffffc00f09947 */ /* 0x010fea000383ffff */
[----:B------:R-:W-:Y:S05]  /*17f50*/  BRA `(.L_x_1054) ;  /* 0xffffffd8005c7947 */ /* 0x000fea000383ffff */
.L_x_1055:
        /* <DEDUP_REMOVED lines=10> */
.L_x_2783:


//--------------------- .text._ZN7cutlass13device_kernelIN5flash11enable_sm90INS1_16FlashAttnFwdSm90INS1_25CollectiveMainloopFwdSm90ILi2EN4cute5tupleIJNS5_1CILi1EEES8_S8_EEENS6_IJNS7_ILi192EEENS7_ILi128EEENS7_ILi96EEEEEELi96ENS_10bfloat16_tEfNS_4arch4Sm90ELb0ELb1ELb1ELb1ELb1ELb0ELb0ELb0ELb1ELb1ELb1ELb0EEENS1_21CollectiveEpilogueFwdINS6_IJSA_SC_SB_EEES9_SE_SG_Li384ELb1ELb1ELb1ELb0EEENS1_36VarlenDynamicPersistentTileSchedulerILi192ELi128ELi384ELi128ELb1ELb1ELb1ELb1ELb0ELb1EEEEEEEEEvNT_6ParamsE --------------------------
	.section	.text._ZN7cutlass13device_kernelIN5flash11enable_sm90INS1_16FlashAttnFwdSm90INS1_25CollectiveMainloopFwdSm90ILi2EN4cute5tupleIJNS5_1CILi1EEES8_S8_EEENS6_IJNS7_ILi192EEENS7_ILi128EEENS7_ILi96EEEEEELi96ENS_10bfloat16_tEfNS_4arch4Sm90ELb0ELb1ELb1ELb1ELb1ELb0ELb0ELb0ELb1ELb1ELb1ELb0EEENS1_21CollectiveEpilogueFwdINS6_IJSA_SC_SB_EEES9_SE_SG_Li384ELb1ELb1ELb1ELb0EEENS1_36VarlenDynamicPersistentTileSchedulerILi192ELi128ELi384ELi128ELb1ELb1ELb1ELb1ELb0ELb1EEEEEEEEEvNT_6ParamsE,"ax",@progbits
	.align	128
.text._ZN7cutlass13device_kernelIN5flash11enable_sm90INS1_16FlashAttnFwdSm90INS1_25CollectiveMainloopFwdSm90ILi2EN4cute5tupleIJNS5_1CILi1EEES8_S8_EEENS6_IJNS7_ILi192EEENS7_ILi128EEENS7_ILi96EEEEEELi96ENS_10bfloat16_tEfNS_4arch4Sm90ELb0ELb1ELb1ELb1ELb1ELb0ELb0ELb0ELb1ELb1ELb1ELb0EEENS1_21CollectiveEpilogueFwdINS6_IJSA_SC_SB_EEES9_SE_SG_Li384ELb1ELb1ELb1ELb0EEENS1_36VarlenDynamicPersistentTileSchedulerILi192ELi128ELi384ELi128ELb1ELb1ELb1ELb1ELb0ELb1EEEEEEEEEvNT_6ParamsE:
        .type           _ZN7cutlass13device_kernelIN5flash11enable_sm90INS1_16FlashAttnFwdSm90INS1_25CollectiveMainloopFwdSm90ILi2EN4cute5tupleIJNS5_1CILi1EEES8_S8_EEENS6_IJNS7_ILi192EEENS7_ILi128EEENS7_ILi96EEEEEELi96ENS_10bfloat16_tEfNS_4arch4Sm90ELb0ELb1ELb1ELb1ELb1ELb0ELb0ELb0ELb1ELb1ELb1ELb0EEENS1_21CollectiveEpilogueFwdINS6_IJSA_SC_SB_EEES9_SE_SG_Li384ELb1ELb1ELb1ELb0EEENS1_36VarlenDynamicPersistentTileSchedulerILi192ELi128ELi384ELi128ELb1ELb1ELb1ELb1ELb0ELb1EEEEEEEEEvNT_6ParamsE,@function
        .size           _ZN7cutlass13device_kernelIN5flash11enable_sm90INS1_16FlashAttnFwdSm90INS1_25CollectiveMainloopFwdSm90ILi2EN4cute5tupleIJNS5_1CILi1EEES8_S8_EEENS6_IJNS7_ILi192EEENS7_ILi128EEENS7_ILi96EEEEEELi96ENS_10bfloat16_tEfNS_4arch4Sm90ELb0ELb1ELb1ELb1ELb1ELb0ELb0ELb0ELb1ELb1ELb1ELb0EEENS1_21CollectiveEpilogueFwdINS6_IJSA_SC_SB_EEES9_SE_SG_Li384ELb1ELb1ELb1ELb0EEENS1_36VarlenDynamicPersistentTileSchedulerILi192ELi128ELi384ELi128ELb1ELb1ELb1ELb1ELb0ELb1EEEEEEEEEvNT_6ParamsE,(.L_x_2784 - _ZN7cutlass13device_kernelIN5flash11enable_sm90INS1_16FlashAttnFwdSm90INS1_25CollectiveMainloopFwdSm90ILi2EN4cute5tupleIJNS5_1CILi1EEES8_S8_EEENS6_IJNS7_ILi192EEENS7_ILi128EEENS7_ILi96EEEEEELi96ENS_10bfloat16_tEfNS_4arch4Sm90ELb0ELb1ELb1ELb1ELb1ELb0ELb0ELb0ELb1ELb1ELb1ELb0EEENS1_21CollectiveEpilogueFwdINS6_IJSA_SC_SB_EEES9_SE_SG_Li384ELb1ELb1ELb1ELb0EEENS1_36VarlenDynamicPersistentTileSchedulerILi192ELi128ELi384ELi128ELb1ELb1ELb1ELb1ELb0ELb1EEEEEEEEEvNT_6ParamsE)
        .other          _ZN7cutlass13device_kernelIN5flash11enable_sm90INS1_16FlashAttnFwdSm90INS1_25CollectiveMainloopFwdSm90ILi2EN4cute5tupleIJNS5_1CILi1EEES8_S8_EEENS6_IJNS7_ILi192EEENS7_ILi128EEENS7_ILi96EEEEEELi96ENS_10bfloat16_tEfNS_4arch4Sm90ELb0ELb1ELb1ELb1ELb1ELb0ELb0ELb0ELb1ELb1ELb1ELb0EEENS1_21CollectiveEpilogueFwdINS6_IJSA_SC_SB_EEES9_SE_SG_Li384ELb1ELb1ELb1ELb0EEENS1_36VarlenDynamicPersistentTileSchedulerILi192ELi128ELi384ELi128ELb1ELb1ELb1ELb1ELb0ELb1EEEEEEEEEvNT_6ParamsE,@"STO_CUDA_ENTRY STV_DEFAULT"
_ZN7cutlass13device_kernelIN5flash11enable_sm90INS1_16FlashAttnFwdSm90INS1_25CollectiveMainloopFwdSm90ILi2EN4cute5tupleIJNS5_1CILi1EEES8_S8_EEENS6_IJNS7_ILi192EEENS7_ILi128EEENS7_ILi96EEEEEELi96ENS_10bfloat16_tEfNS_4arch4Sm90ELb0ELb1ELb1ELb1ELb1ELb0ELb0ELb0ELb1ELb1ELb1ELb0EEENS1_21CollectiveEpilogueFwdINS6_IJSA_SC_SB_EEES9_SE_SG_Li384ELb1ELb1ELb1ELb0EEENS1_36VarlenDynamicPersistentTileSchedulerILi192ELi128ELi384ELi128ELb1ELb1ELb1ELb1ELb0ELb1EEEEEEEEEvNT_6ParamsE:
        /* <DEDUP_REMOVED lines=45> */
.L_x_1056:
        /* <DEDUP_REMOVED lines=22> */
.L_x_1057:
        /* <DEDUP_REMOVED lines=18> */
.L_x_1058:
        /* <DEDUP_REMOVED lines=22> */
.L_x_1059:
        /* <DEDUP_REMOVED lines=23> */
.L_x_1060:
[----:B------:R-:W-:Y:S01]  /*0820*/  UISETP.NE.AND UP0, UPT, UR9, URZ, UPT ;  /* 0x0000003f0900728c */ /* 0x000fe2000bf05270 */
[----:B------:R-:W-:Y:S01]  /*0830*/  NOP ;  /* 0x0000000000007918 */ /* 0x000fe20000000000 */
[----:B------:R-:W-:Y:S01]  /*0840*/  UMOV UR44, 0x1 ;  /* 0x00000001002c7882 */ /* 0x000fe20000000000 */
[----:B------:R-:W-:Y:S01]  /*0850*/  ULDC.64 UR56, c[0x0][0x208] ;  /* 0x0000820000387ab9 */ /* 0x000fe20000000a00 */
[----:B------:R-:W-:Y:S01]  /*0860*/  USEL UR44, UR44, 0x2, !UP0 ;  /* 0x000000022c2c7887 */ /* 0x000fe2000c000000 */
[----:B01234-:R-:W-:Y:S01]  /*0870*/  BAR.SYNC.DEFER_BLOCKING 0x0 ;  /* 0x0000000000007b1d */ /* 0x01ffe20000010000 */
[----:B------:R-:W-:-:S13]  /*0880*/  PLOP3.LUT P0, PT, PT, PT, UP0, 0x80, 0x0 ;  /* 0x000000000000781c */ /* 0x000fda0003f0f008 */
[----:B------:R-:W-:Y:S05]  /*0890*/  @!P0 BRA `(.L_x_1061) ;  /* 0x0000012c00048947 */ /* 0x000fea0003800000 */
.L_x_1062:
        /* <DEDUP_REMOVED lines=18> */
[----:B------:R-:W-:Y:S01]  /*09c0*/  VIADD R13, R2, 0xffffff80 ;  /* 0xffffff80020d7836 */ /* 0x000fe20000000000 */
[----:B------:R-:W-:Y:S01]  /*09d0*/  R2UR UR6, R9 ;  /* 0x00000000090672ca */ /* 0x000fe200000e0000 */
[----:B------:R-:W-:Y:S01]  /*09e0*/  IMAD.MOV.U32 R19, RZ, RZ, 0x40 ;  /* 0x00000040ff137424 */ /* 0x000fe200078e00ff */
[----:B------:R-:W-:Y:S01]  /*09f0*/  R2UR UR5, R10 ;  /* 0x000000000a0572ca */ /* 0x000fe200000e0000 */
[----:B------:R-:W-:Y:S01]  /*0a00*/  ULOP3.LUT UR52, UR44, 0x1, URZ, 0xfc, !UPT ;  /* 0x000000012c347892 */ /* 0x000fe2000f8efc3f */
[----:B------:R-:W-:Y:S01]  /*0a10*/  SHF.R.S32.HI R0, RZ, 0x1f, R13 ;  /* 0x0000001fff007819 */ /* 0x000fe2000001140d */
[----:B------:R-:W-:Y:S01]  /*0a20*/  UMOV UR51, URZ ;  /* 0x0000003f00337c82 */ /* 0x000fe20008000000 */
[----:B------:R-:W-:Y:S01]  /*0a30*/  R2UR UR7, R11 ;  /* 0x000000000b0772ca */ /* 0x000fe200000e0000 */
[----:B------:R-:W-:Y:S01]  /*0a40*/  UMOV UR50, URZ ;  /* 0x0000003f00327c82 */ /* 0x000fe20008000000 */
[CC--:B------:R-:W-:Y:S01]  /*0a50*/  LEA.HI R3, R0.reuse, R13.reuse, RZ, 0x4 ;  /* 0x0000000d00037211 */ /* 0x0c0fe200078f20ff */
[----:B------:R-:W-:Y:S01]  /*0a60*/  UMOV UR49, URZ ;  /* 0x0000003f00317c82 */ /* 0x000fe20008000000 */
[----:B------:R-:W-:-:S02]  /*0a70*/  LEA.HI R2, R0, R13, RZ, 0x7 ;  /* 0x0000000d00027211 */ /* 0x000fc400078f38ff */
[----:B------:R-:W-:Y:S02]  /*0a80*/  LOP3.LUT R4, R3, 0xfffffff0, RZ, 0xc0, !PT ;  /* 0xfffffff003047812 */ /* 0x000fe400078ec0ff */
[----:B------:R-:W-:Y:S02]  /*0a90*/  SHF.R.S32.HI R6, RZ, 0x4, R3 ;  /* 0x00000004ff067819 */ /* 0x000fe40000011403 */
[----:B------:R-:W-:Y:S01]  /*0aa0*/  LOP3.LUT R153, R2, 0xffffff80, RZ, 0xc0, !PT ;  /* 0xffffff8002997812 */ /* 0x000fe200078ec0ff */
[----:B------:R-:W-:Y:S01]  /*0ab0*/  IMAD.IADD R4, R13, 0x1, -R4 ;  /* 0x000000010d047824 */ /* 0x000fe200078e0a04 */
[----:B------:R-:W-:Y:S02]  /*0ac0*/  LEA.HI R3, R3, R6, RZ, 0x1 ;  /* 0x0000000603037211 */ /* 0x000fe400078f08ff */
[----:B------:R-:W-:Y:S01]  /*0ad0*/  LEA.HI R7, R0, R13, RZ, 0x5 ;  /* 0x0000000d00077211 */ /* 0x000fe200078f28ff */
[----:B------:R-:W-:Y:S01]  /*0ae0*/  IMAD.IADD R153, R13, 0x1, -R153 ;  /* 0x000000010d997824 */ /* 0x000fe200078e0a99 */
[----:B------:R-:W-:-:S02]  /*0af0*/  LOP3.LUT R5, R3, 0x1ffffffe, RZ, 0xc0, !PT ;  /* 0x1ffffffe03057812 */ /* 0x000fc400078ec0ff */
[----:B------:R-:W-:Y:S02]  /*0b00*/  SHF.R.S32.HI R3, RZ, 0x1f, R4 ;  /* 0x0000001fff037819 */ /* 0x000fe40000011404 */
[----:B------:R-:W-:Y:S01]  /*0b10*/  SHF.R.S32.HI R8, RZ, 0x1f, R153 ;  /* 0x0000001fff087819 */ /* 0x000fe20000011499 */
[----:B------:R-:W-:Y:S01]  /*0b20*/  IMAD.IADD R5, R6, 0x1, -R5 ;  /* 0x0000000106057824 */ /* 0x000fe200078e0a05 */
[----:B------:R-:W-:Y:S02]  /*0b30*/  LEA.HI R3, R3, R4, RZ, 0x3 ;  /* 0x0000000403037211 */ /* 0x000fe400078f18ff */
[----:B------:R-:W-:Y:S01]  /*0b40*/  LEA.HI R9, R8, R153, RZ, 0x2 ;  /* 0x0000009908097211 */ /* 0x000fe200078f10ff */
[----:B------:R-:W-:Y:S01]  /*0b50*/  IMAD.SHL.U32 R5, R5, 0x8, RZ ;  /* 0x0000000805057824 */ /* 0x000fe200078e00ff */
[----:B------:R-:W-:Y:S01]  /*0b60*/  SHF.R.S32.HI R7, RZ, 0x5, R7 ;  /* 0x00000005ff077819 */ /* 0x000fe20000011407 */
[----:B------:R-:W-:Y:S01]  /*0b70*/  IMAD.SHL.U32 R6, R3, 0x40, RZ ;  /* 0x0000004003067824 */ /* 0x000fe200078e00ff */
[----:B------:R-:W-:-:S02]  /*0b80*/  SHF.R.S32.HI R10, RZ, 0x2, R9 ;  /* 0x00000002ff0a7819 */ /* 0x000fc40000011409 */
[----:B------:R-:W-:Y:S01]  /*0b90*/  SHF.R.S32.HI R11, RZ, 0x1f, R9 ;  /* 0x0000001fff0b7819 */ /* 0x000fe20000011409 */
[----:B------:R-:W-:Y:S01]  /*0ba0*/  IMAD R12, R7, 0x10, R4 ;  /* 0x00000010070c7824 */ /* 0x000fe200078e0204 */
[----:B------:R-:W-:Y:S02]  /*0bb0*/  LOP3.LUT R3, R3, 0xfffffff8, RZ, 0xc0, !PT ;  /* 0xfffffff803037812 */ /* 0x000fe400078ec0ff */
[----:B------:R-:W-:Y:S02]  /*0bc0*/  SHF.R.S32.HI R14, RZ, 0x7, R2 ;  /* 0x00000007ff0e7819 */ /* 0x000fe40000011402 */
[----:B------:R-:W-:Y:S01]  /*0bd0*/  LEA.HI R11, R11, R10, RZ, 0x3 ;  /* 0x0000000a0b0b7211 */ /* 0x000fe200078f18ff */
[----:B------:R-:W-:Y:S01]  /*0be0*/  IMAD.IADD R3, R4, 0x1, -R3 ;  /* 0x0000000104037824 */ /* 0x000fe200078e0a03 */
[----:B------:R-:W-:Y:S01]  /*0bf0*/  LEA.HI R8, R8, R153, RZ, 0x5 ;  /* 0x0000009908087211 */ /* 0x000fe200078f28ff */
[----:B------:R-:W-:Y:S01]  /*0c00*/  IMAD.HI R4, R14, 0x55555556, RZ ;  /* 0x555555560e047827 */ /* 0x000fe200078e02ff */
[----:B------:R-:W-:-:S02]  /*0c10*/  LOP3.LUT R11, R11, 0xfffffff8, RZ, 0xc0, !PT ;  /* 0xfffffff80b0b7812 */ /* 0x000fc400078ec0ff */
[----:B------:R-:W-:Y:S01]  /*0c20*/  LOP3.LUT R6, R6, 0x7ffffe00, RZ, 0xc0, !PT ;  /* 0x7ffffe0006067812 */ /* 0x000fe200078ec0ff */
[----:B------:R-:W-:Y:S01]  /*0c30*/  IMAD.SHL.U32 R2, R3, 0x40, RZ ;  /* 0x0000004003027824 */ /* 0x000fe200078e00ff */
[----:B------:R-:W-:Y:S01]  /*0c40*/  LEA.HI R4, R4, R4, RZ, 0x1 ;  /* 0x0000000404047211 */ /* 0x000fe200078f08ff */
[----:B------:R-:W-:Y:S01]  /*0c50*/  IMAD.IADD R11, R10, 0x1, -R11 ;  /* 0x000000010a0b7824 */ /* 0x000fe200078e0a0b */
[----:B------:R-:W-:Y:S01]  /*0c60*/  SHF.R.S32.HI R8, RZ, 0x5, R8 ;  /* 0x00000005ff087819 */ /* 0x000fe20000011408 */
[----:B------:R-:W-:Y:S01]  /*0c70*/  IMAD R6, R7, 0x400, R6 ;  /* 0x0000040007067824 */ /* 0x000fe200078e0206 */
[----:B------:R-:W-:Y:S01]  /*0c80*/  LOP3.LUT R2, R2, 0x1c0, RZ, 0xc0, !PT ;  /* 0x000001c002027812 */ /* 0x000fe200078ec0ff */
[--C-:B------:R-:W-:Y:S01]  /*0c90*/  IMAD.U32 R7, R12, 0x20, R5.reuse ;  /* 0x000000200c077824 */ /* 0x100fe200078e0005 */
[----:B------:R-:W-:Y:S01]  /*0ca0*/  LEA.HI R0, R0, R13, RZ, 0x2 ;  /* 0x0000000d00007211 */ /* 0x000fe200078f10ff */
[----:B------:R-:W-:Y:S01]  /*0cb0*/  IMAD R4, R4, -0x3, R14 ;  /* 0xfffffffd04047824 */ /* 0x000fe200078e020e */
[----:B------:R-:W-:Y:S01]  /*0cc0*/  LOP3.LUT R5, R2, 0x8, R5, 0xf8, !PT ;  /* 0x0000000802057812 */ /* 0x000fe200078ef805 */
[----:B------:R-:W-:Y:S01]  /*0cd0*/  IMAD R11, R8, 0x10, R11 ;  /* 0x00000010080b7824 */ /* 0x000fe200078e020b */
[----:B------:R-:W-:Y:S01]  /*0ce0*/  SHF.R.U32.HI R2, RZ, 0x3, R2 ;  /* 0x00000003ff027819 */ /* 0x000fe20000011602 */
[----:B------:R0:W-:Y:S01]  /*0cf0*/  STL [R1+0x14], R7 ;  /* 0x0000140701007387 */ /* 0x0001e20000100800 */
[----:B------:R-:W-:-:S02]  /*0d00*/  LOP3.LUT R151, R0, 0xfffffffc, RZ, 0xc0, !PT ;  /* 0xfffffffc00977812 */ /* 0x000fc400078ec0ff */
[----:B------:R-:W-:Y:S02]  /*0d10*/  LOP3.LUT R5, R5, R2, RZ, 0x3c, !PT ;  /* 0x0000000205057212 */ /* 0x000fe400078e3cff */
[----:B------:R-:W-:Y:S01]  /*0d20*/  R2P PR, R3, 0x6 ;  /* 0x0000000603007804 */ /* 0x000fe20000000000 */
[----:B------:R-:W-:Y:S01]  /*0d30*/  IMAD.IADD R151, R13, 0x1, -R151 ;  /* 0x000000010d977824 */ /* 0x000fe200078e0a97 */
[----:B------:R-:W-:Y:S01]  /*0d40*/  SHF.R.S32.HI R152, RZ, 0x2, R0 ;  /* 0x00000002ff987819 */ /* 0x000fe20000011400 */
[----:B------:R-:W-:Y:S02]  /*0d50*/  IMAD.IADD R5, R6, 0x1, R5 ;  /* 0x0000000106057824 */ /* 0x000fe400078e0205 */
[----:B0-----:R-:W-:Y:S01]  /*0d60*/  IMAD R7, R4, 0x40, R11 ;  /* 0x0000004004077824 */ /* 0x001fe200078e020b */
[----:B------:R-:W-:Y:S01]  /*0d70*/  LOP3.LUT R4, R9, 0x7ffffffc, RZ, 0xc0, !PT ;  /* 0x7ffffffc09047812 */ /* 0x000fe200078ec0ff */
[C---:B------:R-:W-:Y:S01]  /*0d80*/  IMAD.SHL.U32 R138, R151.reuse, 0x8, RZ ;  /* 0x00000008978a7824 */ /* 0x040fe200078e00ff */
[----:B------:R-:W-:-:S02]  /*0d90*/  LEA.HI R2, R151, R151, RZ, 0x1 ;  /* 0x0000009797027211 */ /* 0x000fc400078f08ff */
[----:B------:R0:W-:Y:S01]  /*0da0*/  STL [R1+0x10], R7 ;  /* 0x0000100701007387 */ /* 0x0001e20000100800 */
[----:B------:R-:W-:Y:S01]  /*0db0*/  IMAD.IADD R4, R153, 0x1, -R4 ;  /* 0x0000000199047824 */ /* 0x000fe200078e0a04 */
[----:B------:R-:W-:Y:S01]  /*0dc0*/  LEA R18, R5, UR41, 0x1 ;  /* 0x0000002905127c11 */ /* 0x000fe2000f8e08ff */
[----:B------:R-:W-:Y:S01]  /*0dd0*/  VIADD R139, R138, 0x20 ;  /* 0x000000208a8b7836 */ /* 0x000fe20000000000 */
[----:B------:R-:W-:Y:S01]  /*0de0*/  LOP3.LUT R2, R2, 0x1ffffffe, RZ, 0xc0, !PT ;  /* 0x1ffffffe02027812 */ /* 0x000fe200078ec0ff */
[----:B------:R-:W-:Y:S01]  /*0df0*/  IMAD.SHL.U32 R17, R4, 0x2, RZ ;  /* 0x0000000204117824 */ /* 0x000fe200078e00ff */
[----:B------:R-:W-:Y:S01]  /*0e00*/  SEL R19, R19, 0xffffffc0, !P2 ;  /* 0xffffffc013137807 */ /* 0x000fe20005000000 */
[----:B------:R-:W-:Y:S01]  /*0e10*/  VIADD R22, R18, 0x21800 ;  /* 0x0002180012167836 */ /* 0x000fe20000000000 */
[----:B------:R-:W-:Y:S01]  /*0e20*/  SHF.R.S32.HI R3, RZ, 0x1f, R139 ;  /* 0x0000001fff037819 */ /* 0x000fe2000001148b */
[----:B------:R-:W-:Y:S02]  /*0e30*/  VIADD R141, R138, 0x40 ;  /* 0x000000408a8d7836 */ /* 0x000fe40000000000 */
[----:B------:R-:W-:-:S02]  /*0e40*/  VIADD R150, R17, 0x18 ;  /* 0x0000001811967836 */ /* 0x000fc40000000000 */
[C---:B------:R-:W-:Y:S01]  /*0e50*/  VIADD R149, R17.reuse, 0x20 ;  /* 0x0000002011957836 */ /* 0x040fe20000000000 */
[----:B------:R-:W-:Y:S01]  /*0e60*/  SHF.R.S32.HI R0, RZ, 0x1f, R141 ;  /* 0x0000001fff007819 */ /* 0x000fe2000001148d */
        /* <DEDUP_REMOVED lines=12> */
[----:B------:R-:W-:Y:S01]  /*0f30*/  VIADD R142, R17, 0x58 ;  /* 0x00000058118e7836 */ /* 0x000fe20000000000 */
[----:B------:R-:W-:Y:S01]  /*0f40*/  SHF.R.S32.HI R156, RZ, 0x1f, R144 ;  /* 0x0000001fff9c7819 */ /* 0x000fe20000011490 */
[----:B------:R-:W-:Y:S01]  /*0f50*/  VIADD R23, R18, 0x21820 ;  /* 0x0002182012177836 */ /* 0x000fe20000000000 */
[----:B------:R-:W-:Y:S01]  /*0f60*/  SHF.R.S32.HI R155, RZ, 0x1f, R143 ;  /* 0x0000001fff9b7819 */ /* 0x000fe2000001148f */
[----:B------:R-:W-:Y:S01]  /*0f70*/  IMAD.IADD R2, R151, 0x1, -R2 ;  /* 0x0000000197027824 */ /* 0x000fe200078e0a02 */
[----:B------:R-:W-:Y:S01]  /*0f80*/  SHF.R.S32.HI R154, RZ, 0x1f, R142 ;  /* 0x0000001fff9a7819 */ /* 0x000fe2000001148e */
[----:B------:R-:W-:-:S02]  /*0f90*/  @P1 VIADD R23, R22, 0xffffffe0 ;  /* 0xffffffe016171836 */ /* 0x000fc40000000000 */
[----:B------:R-:W-:Y:S02]  /*0fa0*/  IMAD.IADD R22, R22, 0x1, R19 ;  /* 0x0000000116167824 */ /* 0x000fe400078e0213 */
[----:B------:R-:W-:Y:S02]  /*0fb0*/  VIADD R140, R17, 0x10 ;  /* 0x00000010118c7836 */ /* 0x000fe40000000000 */
[----:B------:R-:W-:Y:S02]  /*0fc0*/  IMAD R137, R2, 0x8, R7 ;  /* 0x0000000802897824 */ /* 0x000fe400078e0207 */
[----:B------:R-:W-:Y:S02]  /*0fd0*/  IMAD.IADD R19, R19, 0x1, R23 ;  /* 0x0000000113137824 */ /* 0x000fe400078e0217 */
[----:B0-----:R-:W-:-:S07]  /*0fe0*/  VIADD R136, R23, 0x6000 ;  /* 0x0000600017887836 */ /* 0x001fce0000000000 */
.L_x_1166:
[----:B------:R-:W-:Y:S01]  /*0ff0*/  ULDC.64 UR8, c[0x0][0xa28] ;  /* 0x00028a0000087ab9 */ /* 0x000fe20000000a00 */
[----:B------:R-:W-:Y:S01]  /*1000*/  ULDC UR4, c[0x0][0x424] ;  /* 0x0001090000047ab9 */ /* 0x000fe20000000800 */
[----:B------:R-:W-:-:S04]  /*1010*/  UISETP.NE.U32.AND UP0, UPT, UR8, URZ, UPT ;  /* 0x0000003f0800728c */ /* 0x000fc8000bf05070 */
[----:B------:R-:W-:-:S03]  /*1020*/  UISETP.NE.AND.EX UP0, UPT, UR9, URZ, UPT, UP0 ;  /* 0x0000003f0900728c */ /* 0x000fc6000bf05300 */
[----:B------:R-:W-:Y:S02]  /*1030*/  ULDC.64 UR8, c[0x0][0xa18] ;  /* 0x0002860000087ab9 */ /* 0x000fe40000000a00 */
[----:B------:R-:W-:Y:S01]  /*1040*/  UISETP.NE.U32.AND UP1, UPT, UR8, URZ, UPT ;  /* 0x0000003f0800728c */ /* 0x000fe2000bf25070 */
[----:B------:R-:W-:-:S03]  /*1050*/  PLOP3.LUT P0, PT, PT, PT, UP0, 0x80, 0x0 ;  /* 0x000000000000781c */ /* 0x000fc60003f0f008 */
[----:B------:R-:W-:-:S03]  /*1060*/  UISETP.NE.AND.EX UP1, UPT, UR9, URZ, UPT, UP1 ;  /* 0x0000003f0900728c */ /* 0x000fc6000bf25310 */
[----:B------:R-:W-:Y:S02]  /*1070*/  @UP0 ULDC.64 UR8, c[0x0][0xa28] ;  /* 0x00028a0000080ab9 */ /* 0x000fe40000000a00 */
[----:B------:R-:W-:Y:S01]  /*1080*/  @UP0 UIMAD.WIDE UR8, UR7, 0x4, UR8 ;  /* 0x00000004070808a5 */ /* 0x000fe2000f8e0208 */
[----:B------:R-:W-:-:S05]  /*1090*/  PLOP3.LUT P2, PT, PT, PT, UP1, 0x80, 0x0 ;  /* 0x000000000000781c */ /* 0x000fca0003f4f018 */
[----:B01-3--:R-:W-:Y:S02]  /*10a0*/  IMAD.U32 R2, RZ, RZ, UR8 ;  /* 0x00000008ff027e24 */ /* 0x00bfe4000f8e00ff */
[----:B----4-:R-:W-:Y:S01]  /*10b0*/  IMAD.U32 R3, RZ, RZ, UR9 ;  /* 0x00000009ff037e24 */ /* 0x010fe2000f8e00ff */
[----:B------:R-:W-:Y:S02]  /*10c0*/  @UP1 ULDC.64 UR8, c[0x0][0xa18] ;  /* 0x0002860000081ab9 */ /* 0x000fe40000000a00 */
[----:B------:R-:W-:Y:S02]  /*10d0*/  @UP1 UIMAD.WIDE UR8, UR7, 0x4, UR8 ;  /* 0x00000004070818a5 */ /* 0x000fe4000f8e0208 */
[----:B--2---:R-:W2:Y:S04]  /*10e0*/  @P0 LDG.E R2, desc[UR56][R2.64] ;  /* 0x0000003802020981 */ /* 0x004ea8000c1e1900 */
[----:B------:R-:W-:-:S02]  /*10f0*/  IMAD.U32 R4, RZ, RZ, UR8 ;  /* 0x00000008ff047e24 */ /* 0x000fc4000f8e00ff */
[----:B------:R-:W-:Y:S01]  /*1100*/  IMAD.U32 R5, RZ, RZ, UR9 ;  /* 0x00000009ff057e24 */ /* 0x000fe2000f8e00ff */
[----:B------:R-:W-:-:S04]  /*1110*/  ULDC.64 UR8, c[0x0][0x418] ;  /* 0x0001060000087ab9 */ /* 0x000fc80000000a00 */
[----:B------:R-:W3:Y:S01]  /*1120*/  @P2 LDG.E R4, desc[UR56][R4.64] ;  /* 0x0000003804042981 */ /* 0x000ee2000c1e1900 */
[----:B------:R-:W-:Y:S01]  /*1130*/  UISETP.NE.U32.AND UP0, UPT, UR8, URZ, UPT ;  /* 0x0000003f0800728c */ /* 0x000fe2000bf05070 */
[----:B------:R-:W-:Y:S01]  /*1140*/  UMOV UR38, URZ ;  /* 0x0000003f00267c82 */ /* 0x000fe20008000000 */
[----:B------:R-:W-:Y:S02]  /*1150*/  ULOP3.LUT UR40, UR5, 0xffff, URZ, 0xc0, !UPT ;  /* 0x0000ffff05287892 */ /* 0x000fe4000f8ec03f */
[----:B------:R-:W-:-:S03]  /*1160*/  UISETP.NE.AND.EX UP0, UPT, UR9, URZ, UPT, UP0 ;  /* 0x0000003f0900728c */ /* 0x000fc6000bf05300 */
[----:B------:R-:W-:Y:S01]  /*1170*/  ULDC.64 UR8, c[0x0][0xa20] ;  /* 0x0002880000087ab9 */ /* 0x000fe20000000a00 */
[----:B------:R-:W-:Y:S01]  /*1180*/  USEL UR4, UR4, 0x1, UP0 ;  /* 0x0000000104047887 */ /* 0x000fe20008000000 */
[----:B------:R-:W-:Y:S01]  /*1190*/  ISETP.NE.U32.AND P1, PT, RZ, UR8, PT ;  /* 0x00000008ff007c0c */ /* 0x000fe2000bf25070 */
[----:B------:R-:W-:Y:S02]  /*11a0*/  ULDC UR8, c[0x0][0x2f0] ;  /* 0x0000bc0000087ab9 */ /* 0x000fe40000000800 */
[----:B------:R-:W-:Y:S01]  /*11b0*/  UIMAD UR4, UR4, UR8, URZ ;  /* 0x00000008040472a4 */ /* 0x000fe2000f8e023f */
[----:B------:R-:W-:Y:S02]  /*11c0*/  ISETP.NE.AND.EX P1, PT, RZ, UR9, PT, P1 ;  /* 0x00000009ff007c0c */ /* 0x000fe4000bf25310 */
[----:B--2---:R-:W-:Y:S02]  /*11d0*/  @P0 R2UR UR38, R2 ;  /* 0x00000000022602ca */ /* 0x004fe400000e0000 */
[----:B---3--:R-:W-:Y:S01]  /*11e0*/  @P2 R2UR UR48, R4 ;  /* 0x00000000043022ca */ /* 0x008fe200000e0000 */
[----:B-----5:R-:W-:-:S14]  /*11f0*/  @P2 BRA `(.L_x_1063) ;  /* 0x0000000000382947 */ /* 0x020fdc0003800000 */
[----:B------:R-:W-:Y:S01]  /*1200*/  ULDC.64 UR8, c[0x0][0xa00] ;  /* 0x0002800000087ab9 */ /* 0x000fe20000000a00 */
[----:B------:R-:W-:Y:S01]  /*1210*/  ULDC UR48, c[0x0][0x288] ;  /* 0x0000a20000307ab9 */ /* 0x000fe20000000800 */
[----:B------:R-:W-:-:S04]  /*1220*/  ISETP.NE.U32.AND P0, PT, RZ, UR8, PT ;  /* 0x00000008ff007c0c */ /* 0x000fc8000bf05070 */
[----:B------:R-:W-:-:S13]  /*1230*/  ISETP.NE.AND.EX P0, PT, RZ, UR9, PT, P0 ;  /* 0x00000009ff007c0c */ /* 0x000fda000bf05300 */
[----:B------:R-:W-:Y:S05]  /*1240*/  @!P0 BRA `(.L_x_1063) ;  /* 0x0000000000248947 */ /* 0x000fea0003800000 */
[----:B------:R-:W-:Y:S02]  /*1250*/  ULDC.64 UR8, c[0x0][0xa00] ;  /* 0x0002800000087ab9 */ /* 0x000fe40000000a00 */
[----:B------:R-:W-:-:S06]  /*1260*/  UIMAD.WIDE UR8, UR7, 0x4, UR8 ;  /* 0x00000004070878a5 */ /* 0x000fcc000f8e0208 */
[----:B------:R-:W-:Y:S02]  /*1270*/  IMAD.U32 R2, RZ, RZ, UR8 ;  /* 0x00000008ff027e24 */ /* 0x000fe4000f8e00ff */
[----:B------:R-:W-:-:S05]  /*1280*/  IMAD.U32 R3, RZ, RZ, UR9 ;  /* 0x00000009ff037e24 */ /* 0x000fca000f8e00ff */
[----:B------:R-:W2:Y:S04]  /*1290*/  LDG.E R4, desc[UR56][R2.64] ;  /* 0x0000003802047981 */ /* 0x000ea8000c1e1900 */
[----:B------:R-:W3:Y:S01]  /*12a0*/  LDG.E R0, desc[UR56][R2.64+0x4] ;  /* 0x0000043802007981 */ /* 0x000ee2000c1e1900 */
[----:B--2---:R-:W-:Y:S02]  /*12b0*/  R2UR UR48, R4 ;  /* 0x00000000043072ca */ /* 0x004fe400000e0000 */
[----:B---3--:R-:W-:-:S13]  /*12c0*/  R2UR UR8, R0 ;  /* 0x00000000000872ca */ /* 0x008fda00000e0000 */
[----:B------:R-:W-:-:S12]  /*12d0*/  UIADD3 UR48, -UR48, UR8, URZ ;  /* 0x0000000830307290 */ /* 0x000fd8000fffe13f */
.L_x_1063:
[----:B------:R-:W-:Y:S01]  /*12e0*/  UMOV UR43, UR7 ;  /* 0x00000007002b7c82 */ /* 0x000fe20008000000 */
[----:B------:R-:W-:Y:S05]  /*12f0*/  @!P1 BRA `(.L_x_1064) ;  /* 0x00000000001c9947 */ /* 0x000fea0003800000 */
[----:B------:R-:W-:Y:S02]  /*1300*/  ULDC.64 UR8, c[0x0][0xa20] ;  /* 0x0002880000087ab9 */ /* 0x000fe40000000a00 */
[----:B------:R-:W-:-:S06]  /*1310*/  UIMAD.WIDE UR8, UR7, 0x4, UR8 ;  /* 0x00000004070878a5 */ /* 0x000fcc000f8e0208 */
[----:B------:R-:W-:Y:S02]  /*1320*/  IMAD.U32 R2, RZ, RZ, UR8 ;  /* 0x00000008ff027e24 */ /* 0x000fe4000f8e00ff */
[----:B------:R-:W-:-:S05]  /*1330*/  IMAD.U32 R3, RZ, RZ, UR9 ;  /* 0x00000009ff037e24 */ /* 0x000fca000f8e00ff */
[----:B------:R-:W2:Y:S02]  /*1340*/  LDG.E R2, desc[UR56][R2.64] ;  /* 0x0000003802027981 */ /* 0x000ea4000c1e1900 */
[----:B--2---:R-:W-:Y:S01]  /*1350*/  R2UR UR4, R2 ;  /* 0x00000000020472ca */ /* 0x004fe200000e0000 */
[----:B------:R-:W-:-:S14]  /*1360*/  BRA `(.L_x_1065) ;  /* 0x0000000000347947 */ /* 0x000fdc0003800000 */
.L_x_1064:
[----:B------:R-:W-:Y:S02]  /*1370*/  ULDC.64 UR8, c[0x0][0xa08] ;  /* 0x0002820000087ab9 */ /* 0x000fe40000000a00 */
        /* <DEDUP_REMOVED lines=12> */
.L_x_1065:
[----:B------:R-:W-:Y:S01]  /*1440*/  ULDC UR7, c[0x0][0x448] ;  /* 0x0001120000077ab9 */ /* 0x000fe20000000800 */
[----:B------:R-:W-:Y:S02]  /*1450*/  UIMAD UR39, UR6, 0xc0, URZ ;  /* 0x000000c0062778a4 */ /* 0x000fe4000f8e023f */
[----:B------:R-:W-:Y:S02]  /*1460*/  UISETP.NE.AND UP0, UPT, UR7, 0x1, UPT ;  /* 0x000000010700788c */ /* 0x000fe4000bf05270 */
[----:B------:R-:W-:Y:S01]  /*1470*/  UIADD3 UR10, UR39, 0xbf, URZ ;  /* 0x000000bf270a7890 */ /* 0x000fe2000fffe03f */
[----:B------:R-:W-:Y:S01]  /*1480*/  ULDC.64 UR6, c[0x0][0x9e0] ;  /* 0x0002780000067ab9 */ /* 0x000fe20000000a00 */
[----:B------:R-:W-:Y:S02]  /*1490*/  UP2UR UR54, UPR, URZ, 0x1 ;  /* 0x000000013f367883 */ /* 0x000fe40008000000 */
[----:B------:R-:W-:-:S05]  /*14a0*/  UIADD3 UR38, -UR38, UR4, URZ ;  /* 0x0000000426267290 */ /* 0x000fca000fffe13f */
[----:B------:R-:W-:Y:S01]  /*14b0*/  @UP0 ULDC UR8, c[0x0][0x44c] ;  /* 0x0001130000080ab9 */ /* 0x000fe20000000800 */
[----:B------:R-:W-:Y:S01]  /*14c0*/  @UP0 ULDC UR11, c[0x0][0x450] ;  /* 0x00011400000b0ab9 */ /* 0x000fe20000000800 */
[----:B------:R-:W-:Y:S02]  /*14d0*/  UIMAD.WIDE.U32 UR8, UR10, UR8, URZ ;  /* 0x000000080a0872a5 */ /* 0x000fe4000f8e003f */
[----:B------:R-:W-:Y:S02]  /*14e0*/  UIADD3 UR4, UR38, 0x1, -UR48 ;  /* 0x0000000126047890 */ /* 0x000fe4000fffe830 */
[----:B------:R-:W-:Y:S02]  /*14f0*/  @UP0 USHF.R.U32.HI UR10, URZ, UR11, UR9 ;  /* 0x0000000b3f0a0299 */ /* 0x000fe40008011609 */
[----:B------:R-:W-:Y:S02]  /*1500*/  UISETP.GE.AND UP0, UPT, UR7, 0x1, UPT ;  /* 0x000000010700788c */ /* 0x000fe4000bf06270 */
[----:B------:R-:W-:-:S02]  /*1510*/  UIADD3 UR10, UR4, UR10, URZ ;  /* 0x0000000a040a7290 */ /* 0x000fc4000fffe03f */
[----:B------:R-:W-:Y:S02]  /*1520*/  UP2UR UR53, UPR, URZ, 0x1 ;  /* 0x000000013f357883 */ /* 0x000fe40008000000 */
[----:B------:R-:W-:Y:S01]  /*1530*/  PLOP3.LUT P0, PT, PT, PT, UP0, 0x40, 0x0 ;  /* 0x000000000000781c */ /* 0x000fe20003f0e808 */
[----:B------:R-:W-:-:S12]  /*1540*/  UIADD3 UR6, UR10, UR6, URZ ;  /* 0x000000060a067290 */ /* 0x000fd8000fffe03f */
[----:B------:R-:W-:Y:S05]  /*1550*/  @P0 BRA `(.L_x_1066) ;  /* 0x0000000000440947 */ /* 0x000fea0003800000 */
        /* <DEDUP_REMOVED lines=10> */
.L_x_1067:
[----:B------:R-:W-:-:S11]  /*1600*/  UISETP.NE.AND UP0, UPT, UR7, 0x1, UPT ;  /* 0x000000010700788c */ /* 0x000fd6000bf05270 */
[----:B------:R-:W-:Y:S02]  /*1610*/  @UP0 ULDC.64 UR10, c[0x0][0x9e8] ;  /* 0x00027a00000a0ab9 */ /* 0x000fe40000000a00 */
[----:B------:R-:W-:-:S04]  /*1620*/  UIMAD.WIDE.U32 UR8, UR4, UR10, URZ ;  /* 0x0000000a040872a5 */ /* 0x000fc8000f8e003f */
[----:B------:R-:W-:-:S12]  /*1630*/  @UP0 USHF.R.U32.HI UR4, URZ, UR11, UR9 ;  /* 0x0000000b3f040299 */ /* 0x000fd80008011609 */
.L_x_1068:
[----:B------:R-:W-:-:S04]  /*1640*/  UIMAD UR4, UR4, UR7, UR7 ;  /* 0x00000007040472a4 */ /* 0x000fc8000f8e0207 */
[----:B------:R-:W-:-:S04]  /*1650*/  UISETP.LT.AND UP0, UPT, UR6, UR4, UPT ;  /* 0x000000040600728c */ /* 0x000fc8000bf01270 */
[----:B------:R-:W-:-:S12]  /*1660*/  USEL UR6, UR6, UR4, UP0 ;  /* 0x0000000406067287 */ /* 0x000fd80008000000 */
.L_x_1066:
[----:B------:R-:W-:Y:S02]  /*1670*/  UISETP.NE.AND UP0, UPT, UR54, URZ, UPT ;  /* 0x0000003f3600728c */ /* 0x000fe4000bf05270 */
[----:B------:R-:W-:Y:S02]  /*1680*/  UIADD3 UR4, UR38, 0x7f, URZ ;  /* 0x0000007f26047890 */ /* 0x000fe4000fffe03f */
[----:B------:R-:W-:Y:S02]  /*1690*/  UIADD3 UR10, UR6, 0x7f, URZ ;  /* 0x0000007f060a7890 */ /* 0x000fe4000fffe03f */
[----:B------:R-:W-:Y:S02]  /*16a0*/  UISETP.GE.AND UP1, UPT, UR7, 0x1, UPT ;  /* 0x000000010700788c */ /* 0x000fe4000bf26270 */
[----:B------:R-:W-:Y:S02]  /*16b0*/  USHF.R.S32.HI UR6, URZ, 0x1f, UR4 ;  /* 0x0000001f3f067899 */ /* 0x000fe40008011404 */
[----:B------:R-:W-:Y:S01]  /*16c0*/  USHF.R.S32.HI UR11, URZ, 0x1f, UR10 ;  /* 0x0000001f3f0b7899 */ /* 0x000fe2000801140a */
[----:B------:R-:W-:Y:S01]  /*16d0*/  @UP0 ULDC UR8, c[0x0][0x44c] ;  /* 0x0001130000080ab9 */ /* 0x000fe20000000800 */
[----:B------:R-:W-:Y:S01]  /*16e0*/  ULEA.HI UR6, UR6, UR4, URZ, 0x7 ;  /* 0x0000000406067291 */ /* 0x000fe2000f8f383f */
[----:B------:R-:W-:Y:S01]  /*16f0*/  PLOP3.LUT P0, PT, PT, PT, UP1, 0x40, 0x0 ;  /* 0x000000000000781c */ /* 0x000fe20003f0e818 */
[----:B------:R-:W-:-:S02]  /*1700*/  UIMAD.WIDE.U32 UR8, UR39, UR8, URZ ;  /* 0x00000008270872a5 */ /* 0x000fc4000f8e003f */
[----:B------:R-:W-:Y:S01]  /*1710*/  ULEA.HI UR11, UR11, UR10, URZ, 0x7 ;  /* 0x0000000a0b0b7291 */ /* 0x000fe2000f8f383f */
[----:B------:R-:W-:Y:S01]  /*1720*/  @UP0 ULDC UR13, c[0x0][0x450] ;  /* 0x00011400000d0ab9 */ /* 0x000fe20000000800 */
[----:B------:R-:W-:Y:S01]  /*1730*/  UMOV UR12, UR39 ;  /* 0x00000027000c7c82 */ /* 0x000fe20008000000 */
[----:B------:R-:W-:Y:S02]  /*1740*/  UIADD3 UR58, UR38, -UR48, URZ ;  /* 0x80000030263a7290 */ /* 0x000fe4000fffe03f */
[----:B------:R-:W-:Y:S02]  /*1750*/  USHF.R.S32.HI UR6, URZ, 0x7, UR6 ;  /* 0x000000073f067899 */ /* 0x000fe40008011406 */
[----:B------:R-:W-:Y:S02]  /*1760*/  USHF.R.S32.HI UR11, URZ, 0x7, UR11 ;  /* 0x000000073f0b7899 */ /* 0x000fe4000801140b */
[----:B------:R-:W-:Y:S02]  /*1770*/  @UP0 USHF.R.U32.HI UR12, URZ, UR13, UR9 ;  /* 0x0000000d3f0c0299 */ /* 0x000fe40008011609 */
[----:B------:R-:W-:-:S02]  /*1780*/  UISETP.LT.AND UP0, UPT, UR6, UR11, UPT ;  /* 0x0000000b0600728c */ /* 0x000fc4000bf01270 */
[----:B------:R-:W-:Y:S01]  /*1790*/  UIADD3 UR4, UR58, UR12, URZ ;  /* 0x0000000c3a047290 */ /* 0x000fe2000fffe03f */
[----:B------:R-:W-:Y:S01]  /*17a0*/  ULDC UR10, c[0x0][0x9dc] ;  /* 0x00027700000a7ab9 */ /* 0x000fe20000000800 */
[----:B------:R-:W-:Y:S02]  /*17b0*/  USEL UR6, UR6, UR11, UP0 ;  /* 0x0000000b06067287 */ /* 0x000fe40008000000 */
[----:B------:R-:W-:Y:S01]  /*17c0*/  UIADD3 UR10, UR4, -UR10, URZ ;  /* 0x8000000a040a7290 */ /* 0x000fe2000fffe03f */
[----:B------:R-:W-:Y:S11]  /*17d0*/  @P0 BRA `(.L_x_1069) ;  /* 0x0000000000440947 */ /* 0x000ff60003800000 */
        /* <DEDUP_REMOVED lines=10> */
.L_x_1070:
[----:B------:R-:W-:-:S11]  /*1880*/  UISETP.NE.AND UP0, UPT, UR7, 0x1, UPT ;  /* 0x000000010700788c */ /* 0x000fd6000bf05270 */
[----:B------:R-:W-:Y:S02]  /*1890*/  @UP0 ULDC.64 UR12, c[0x0][0x9e8] ;  /* 0x00027a00000c0ab9 */ /* 0x000fe40000000a00 */
[----:B------:R-:W-:-:S04]  /*18a0*/  UIMAD.WIDE.U32 UR8, UR4, UR12, URZ ;  /* 0x0000000c040872a5 */ /* 0x000fc8000f8e003f */
[----:B------:R-:W-:-:S12]  /*18b0*/  @UP0 USHF.R.U32.HI UR4, URZ, UR13, UR9 ;  /* 0x0000000d3f040299 */ /* 0x000fd80008011609 */
.L_x_1071:
[----:B------:R-:W-:-:S04]  /*18c0*/  UIMAD UR4, UR4, UR7, URZ ;  /* 0x00000007040472a4 */ /* 0x000fc8000f8e023f */
[----:B------:R-:W-:-:S04]  /*18d0*/  UISETP.LT.AND UP0, UPT, UR10, UR4, UPT ;  /* 0x000000040a00728c */ /* 0x000fc8000bf01270 */
[----:B------:R-:W-:-:S12]  /*18e0*/  USEL UR10, UR10, UR4, !UP0 ;  /* 0x000000040a0a7287 */ /* 0x000fd8000c000000 */
.L_x_1069:
[----:B------:R-:W-:-:S04]  /*18f0*/  USHF.R.S32.HI UR4, URZ, 0x1f, UR10 ;  /* 0x0000001f3f047899 */ /* 0x000fc8000801140a */
[----:B------:R-:W-:-:S04]  /*1900*/  ULEA.HI UR4, UR4, UR10, URZ, 0x7 ;  /* 0x0000000a04047291 */ /* 0x000fc8000f8f383f */
[----:B------:R-:W-:Y:S02]  /*1910*/  USHF.R.S32.HI UR7, URZ, 0x7, UR4 ;  /* 0x000000073f077899 */ /* 0x000fe40008011404 */
[----:B------:R-:W-:Y:S02]  /*1920*/  ULOP3.LUT UR4, UR5, 0xff000000, URZ, 0xc0, !UPT ;  /* 0xff00000005047892 */ /* 0x000fe4000f8ec03f */
[----:B------:R-:W-:Y:S02]  /*1930*/  UISETP.LT.AND UP0, UPT, URZ, UR7, UPT ;  /* 0x000000073f00728c */ /* 0x000fe4000bf01270 */
[----:B------:R-:W-:Y:S02]  /*1940*/  ULOP3.LUT UR5, UR5, 0xff0000, URZ, 0xc0, !UPT ;  /* 0x00ff000005057892 */ /* 0x000fe4000f8ec03f */
[----:B------:R-:W-:Y:S02]  /*1950*/  USEL UR36, URZ, UR7, !UP0 ;  /* 0x000000073f247287 */ /* 0x000fe4000c000000 */
[----:B------:R-:W-:-:S02]  /*1960*/  USHF.R.U32.HI UR4, URZ, 0x8, UR4 ;  /* 0x000000083f047899 */ /* 0x000fc40008011604 */
[----:B------:R-:W-:Y:S02]  /*1970*/  UISETP.GT.AND UP0, UPT, UR6, UR36, UPT ;  /* 0x000000240600728c */ /* 0x000fe4000bf04270 */
[----:B------:R-:W-:-:S03]  /*1980*/  ULEA.HI UR5, UR5, UR4, URZ, 0x10 ;  /* 0x0000000405057291 */ /* 0x000fc6000f8f803f */
[----:B------:R-:W-:Y:S01]  /*1990*/  UMOV UR4, URZ ;  /* 0x0000003f00047c82 */ /* 0x000fe20008000000 */
[----:B------:R-:W-:Y:S01]  /*19a0*/  PLOP3.LUT P0, PT, PT, PT, UP0, 0x80, 0x0 ;  /* 0x000000000000781c */ /* 0x000fe20003f0f008 */
[----:B------:R-:W-:Y:S02]  /*19b0*/  ULOP3.LUT UR37, UR5, 0xff, URZ, 0xc0, !UPT ;  /* 0x000000ff05257892 */ /* 0x000fe4000f8ec03f */
[----:B------:R-:W-:-:S10]  /*19c0*/  USHF.R.U32.HI UR47, URZ, 0x10, UR5 ;  /* 0x000000103f2f7899 */ /* 0x000fd40008011605 */
[----:B------:R-:W-:Y:S05]  /*19d0*/  @!P0 BRA `(.L_x_1072) ;  /* 0x0000000000948947 */ /* 0x000fea0003800000 */
[----:B------:R-:W-:Y:S01]  /*19e0*/  UISETP.NE.AND UP0, UPT, UR47, URZ, UPT ;  /* 0x0000003f2f00728c */ /* 0x000fe2000bf05270 */
[----:B------:R-:W-:-:S03]  /*19f0*/  ULDC UR4, c[0x0][0x9f0] ;  /* 0x00027c0000047ab9 */ /* 0x000fc60000000800 */
[----:B------:R-:W-:-:S04]  /*1a00*/  USEL UR10, UR47, UR4, UP0 ;  /* 0x000000042f0a7287 */ /* 0x000fc80008000000 */
[----:B------:R-:W-:Y:S02]  /*1a10*/  UIADD3 UR4, UR10, -0x1, UR6 ;  /* 0xffffffff0a047890 */ /* 0x000fe4000fffe006 */
[----:B------:R-:W-:Y:S02]  /*1a20*/  IMAD.U32 R3, RZ, RZ, UR10 ;  /* 0x0000000aff037e24 */ /* 0x000fe4000f8e00ff */
[----:B------:R-:W-:-:S03]  /*1a30*/  UIADD3 UR7, -UR36, UR4, URZ ;  /* 0x0000000424077290 */ /* 0x000fc6000fffe13f */
[-C--:B------:R-:W-:Y:S01]  /*1a40*/  IABS R0, R3.reuse ;  /* 0x0000000300007213 */ /* 0x080fe20000000000 */
[----:B------:R-:W-:Y:S01]  /*1a50*/  UMOV UR4, URZ ;  /* 0x0000003f00047c82 */ /* 0x000fe20008000000 */
[----:B------:R-:W-:Y:S01]  /*1a60*/  IABS R5, R3 ;  /* 0x0000000300057213 */ /* 0x000fe20000000000 */
[----:B------:R-:W-:Y:S01]  /*1a70*/  IMAD.U32 R4, RZ, RZ, UR7 ;  /* 0x00000007ff047e24 */ /* 0x000fe2000f8e00ff */
[----:B------:R-:W-:Y:S01]  /*1a80*/  R2UR UR11, R0 ;  /* 0x00000000000b72ca */ /* 0x000fe200000e0000 */
[----:B------:R-:W-:-:S03]  /*1a90*/  ULOP3.LUT UR7, UR7, UR10, URZ, 0x3c, !UPT ;  /* 0x0000000a07077292 */ /* 0x000fc6000f8e3c3f */
[----:B------:R-:W-:-:S05]  /*1aa0*/  IABS R4, R4 ;  /* 0x0000000400047213 */ /* 0x000fca0000000000 */
[----:B------:R-:W-:-:S04]  /*1ab0*/  IMAD.MOV.U32 R3, RZ, RZ, R4 ;  /* 0x000000ffff037224 */ /* 0x000fc800078e0004 */
[----:B------:R-:W0:Y:S01]  /*1ac0*/  I2F.RP R0, UR11 ;  /* 0x0000000b00007d06 */ /* 0x000e220008209400 */
[----:B------:R-:W-:-:S07]  /*1ad0*/  R2UR UR9, R3 ;  /* 0x00000000030972ca */ /* 0x000fce00000e0000 */
[----:B0-----:R-:W0:Y:S02]  /*1ae0*/  MUFU.RCP R0, R0 ;  /* 0x0000000000007308 */ /* 0x001e240000001000 */
[----:B0-----:R-:W-:Y:S02]  /*1af0*/  VIADD R2, R0, 0xffffffe ;  /* 0x0ffffffe00027836 */ /* 0x001fe40000000000 */
        /* <DEDUP_REMOVED lines=19> */
.L_x_1072:
[----:B------:R-:W-:Y:S01]  /*1c30*/  UIMAD UR36, UR37, UR4, UR36 ;  /* 0x00000004252472a4 */ /* 0x000fe2000f8e0224 */
[----:B------:R-:W-:Y:S01]  /*1c40*/  IMAD.U32 R88, RZ, RZ, UR6 ;  /* 0x00000006ff587e24 */ /* 0x000fe2000f8e00ff */
[----:B------:R-:W-:Y:S01]  /*1c50*/  PLOP3.LUT P0, PT, PT, PT, PT, 0x80, 0x0 ;  /* 0x000000000000781c */ /* 0x000fe20003f0f070 */
[----:B------:R-:W-:Y:S01]  /*1c60*/  IMAD.U32 R3, RZ, RZ, UR4 ;  /* 0x00000004ff037e24 */ /* 0x000fe2000f8e00ff */
[----:B------:R-:W-:Y:S01]  /*1c70*/  CS2R R134, SRZ ;  /* 0x0000000000867805 */ /* 0x000fe2000001ff00 */
[----:B------:R-:W-:Y:S01]  /*1c80*/  IMAD.MOV.U32 R2, RZ, RZ, RZ ;  /* 0x000000ffff027224 */ /* 0x000fe200078e00ff */
[----:B------:R-:W-:Y:S01]  /*1c90*/  CS2R R132, SRZ ;  /* 0x0000000000847805 */ /* 0x000fe2000001ff00 */
[----:B------:R-:W-:Y:S01]  /*1ca0*/  IMAD.MOV.U32 R0, RZ, RZ, RZ ;  /* 0x000000ffff007224 */ /* 0x000fe200078e00ff */
[----:B------:R-:W-:Y:S02]  /*1cb0*/  VIADDMNMX R88, R3, UR36, R88, PT ;  /* 0x0000002403587c46 */ /* 0x000fe4000b800158 */
[----:B------:R-:W-:-:S02]  /*1cc0*/  CS2R R130, SRZ ;  /* 0x0000000000827805 */ /* 0x000fc4000001ff00 */
[----:B------:R-:W-:Y:S02]  /*1cd0*/  CS2R R128, SRZ ;  /* 0x0000000000807805 */ /* 0x000fe4000001ff00 */
[----:B------:R-:W-:Y:S02]  /*1ce0*/  CS2R R126, SRZ ;  /* 0x00000000007e7805 */ /* 0x000fe4000001ff00 */
[----:B------:R-:W-:Y:S02]  /*1cf0*/  ISETP.GT.AND P1, PT, R88, UR36, PT ;  /* 0x0000002458007c0c */ /* 0x000fe4000bf24270 */
        /* <DEDUP_REMOVED lines=20> */
[----:B------:R-:W0:Y:S02]  /*1e40*/  S2R R4, SR_TID.X ;  /* 0x0000000000047919 */ /* 0x000e240000002100 */
[----:B0-----:R-:W-:-:S05]  /*1e50*/  VIADD R5, R4, 0xffffff80 ;  /* 0xffffff8004057836 */ /* 0x001fca0000000000 */
[----:B------:R-:W-:-:S04]  /*1e60*/  SHF.R.S32.HI R4, RZ, 0x1f, R5 ;  /* 0x0000001fff047819 */ /* 0x000fc80000011405 */
[----:B------:R-:W-:-:S04]  /*1e70*/  LEA.HI R4, R4, R5, RZ, 0x7 ;  /* 0x0000000504047211 */ /* 0x000fc800078f38ff */
[----:B------:R-:W-:-:S05]  /*1e80*/  SHF.R.S32.HI R4, RZ, 0x7, R4 ;  /* 0x00000007ff047819 */ /* 0x000fca0000011404 */
[----:B------:R-:W0:Y:S02]  /*1e90*/  SHFL.IDX PT, R0, R4, RZ, 0x1f ;  /* 0x00001fff04007589 */ /* 0x000e2400000e0000 */
[----:B0-----:R-:W-:-:S13]  /*1ea0*/  R2UR UR46, R0 ;  /* 0x00000000002e72ca */ /* 0x001fda00000e0000 */
[----:B------:R-:W-:-:S04]  /*1eb0*/  UIMAD.WIDE UR4, UR46, 0x55555556, URZ ;  /* 0x555555562e0478a5 */ /* 0x000fc8000f8e023f */
[----:B------:R-:W-:Y:S02]  /*1ec0*/  ULEA.HI UR55, UR5, UR5, URZ, 0x1 ;  /* 0x0000000505377291 */ /* 0x000fe4000f8f083f */
[----:B------:R-:W-:Y:S02]  /*1ed0*/  UIADD3 UR5, UR41, 0x21800, URZ ;  /* 0x0002180029057890 */ /* 0x000fe4000fffe03f */
[----:B------:R-:W-:Y:S02]  /*1ee0*/  UIMAD UR55, UR55, -0x3, UR46 ;  /* 0xfffffffd373778a4 */ /* 0x000fe4000f8e022e */
[----:B------:R-:W-:Y:S02]  /*1ef0*/  ULOP3.LUT UP0, URZ, UR5, 0x3ff, URZ, 0xc0, !UPT ;  /* 0x000003ff053f7892 */ /* 0x000fe4000f80c03f */
[----:B------:R-:W-:Y:S02]  /*1f00*/  ULEA UR4, UR55, UR41, 0xc ;  /* 0x0000002937047291 */ /* 0x000fe4000f8e603f */
[----:B------:R-:W-:-:S02]  /*1f10*/  ULEA UR5, UR55, UR5, 0xd ;  /* 0x0000000537057291 */ /* 0x000fc4000f8e683f */
[----:B------:R-:W-:Y:S01]  /*1f20*/  PLOP3.LUT P0, PT, PT, PT, UP0, 0x80, 0x0 ;  /* 0x000000000000781c */ /* 0x000fe20003f0f008 */
[----:B------:R-:W-:Y:S02]  /*1f30*/  UIADD3 UR4, UR4, 0xc400, URZ ;  /* 0x0000c40004047890 */ /* 0x000fe4000fffe03f */
[----:B------:R-:W-:Y:S02]  /*1f40*/  USHF.R.U32.HI UR5, URZ, 0x4, UR5 ;  /* 0x000000043f057899 */ /* 0x000fe40008011605 */
[----:B------:R-:W-:Y:S02]  /*1f50*/  USHF.R.U32.HI UR4, URZ, 0x4, UR4 ;  /* 0x000000043f047899 */ /* 0x000fe40008011604 */
[----:B------:R-:W-:Y:S02]  /*1f60*/  ULOP3.LUT UR45, UR5, 0x3fff, URZ, 0xc0, !UPT ;  /* 0x00003fff052d7892 */ /* 0x000fe4000f8ec03f */
[----:B------:R-:W-:-:S04]  /*1f70*/  ULOP3.LUT UR59, UR4, 0x3fff, URZ, 0xc0, !UPT ;  /* 0x00003fff043b7892 */ /* 0x000fc8000f8ec03f */
[----:B------:R-:W-:Y:S08]  /*1f80*/  @!P0 BRA `(.L_x_1074) ;  /* 0x0000000000408947 */ /* 0x000ff00003800000 */
        /* <DEDUP_REMOVED lines=16> */
.L_x_1074:
[----:B------:R-:W-:Y:S01]  /*2090*/  ULEA.HI UR4, UR51, UR51, URZ, 0x1 ;  /* 0x0000003333047291 */ /* 0x000fe2000f8f083f */
[----:B------:R-:W-:-:S03]  /*20a0*/  IMAD.U32 R2, RZ, RZ, UR52 ;  /* 0x00000034ff027e24 */ /* 0x000fc6000f8e00ff */
[----:B------:R-:W-:Y:S02]  /*20b0*/  ULOP3.LUT UR4, UR4, 0xfffffffe, URZ, 0xc0, !UPT ;  /* 0xfffffffe04047892 */ /* 0x000fe4000f8ec03f */
[----:B------:R-:W-:Y:S02]  /*20c0*/  ISETP.NE.AND P0, PT, R2, 0x3, PT ;  /* 0x000000030200780c */ /* 0x000fe40003f05270 */
[----:B------:R-:W-:-:S06]  /*20d0*/  UIADD3 UR4, UR51, -UR4, URZ ;  /* 0x8000000433047290 */ /* 0x000fcc000fffe03f */
[----:B------:R-:W-:-:S05]  /*20e0*/  IMAD.U32 R0, RZ, RZ, UR4 ;  /* 0x00000004ff007e24 */ /* 0x000fca000f8e00ff */
[----:B------:R-:W-:-:S04]  /*20f0*/  SHF.L.U32 R0, R0, 0x1f, RZ ;  /* 0x0000001f00007819 */ /* 0x000fc800000006ff */
[----:B------:R-:W0:Y:S02]  /*2100*/  SYNCS.PHASECHK.TRANS64.TRYWAIT P1, [UR41+0x2d800], R0 ;  /* 0x02d80000ff0075a7 */ /* 0x000e240008020169 */
[----:B0-----:R-:W-:Y:S05]  /*2110*/  @!P1 BRA `(.L_x_1075) ;  /* 0x0000017800149947 */ /* 0x001fea0003800000 */
.L_x_1261:
[----:B------:R-:W-:Y:S05]  /*2120*/  @!P0 BRA `(.L_x_1076) ;  /* 0x0000000000048947 */ /* 0x000fea0003800000 */
[----:B------:R-:W-:Y:S01]  /*2130*/  BPT.TRAP 0x1 ;  /* 0x000000040000795c */ /* 0x000fe20000300000 */
.L_x_1076:
[----:B------:R-:W-:Y:S02]  /*2140*/  IMAD.U32 R2, RZ, RZ, UR49 ;  /* 0x00000031ff027e24 */ /* 0x000fe4000f8e00ff */
[----:B0-----:R-:W-:-:S03]  /*2150*/  IMAD.U32 R3, RZ, RZ, UR50 ;  /* 0x00000032ff037e24 */ /* 0x001fc6000f8e00ff */
[----:B------:R-:W-:Y:S02]  /*2160*/  LEA R2, R2, UR41, 0x3 ;  /* 0x0000002902027c11 */ /* 0x000fe4000f8e18ff */
[----:B------:R-:W-:-:S04]  /*2170*/  SHF.L.U32 R3, R3, 0x1f, RZ ;  /* 0x0000001f03037819 */ /* 0x000fc800000006ff */
[----:B------:R0:W1:Y:S01]  /*2180*/  SYNCS.PHASECHK.TRANS64.TRYWAIT P1, [R2+URZ+0x2d830], R3 ;  /* 0x02d83003020075a7 */ /* 0x000062000802017f */
[----:B------:R-:W-:Y:S05]  /*2190*/  @!P0 BRA `(.L_x_1077) ;  /* 0x0000000000048947 */ /* 0x000fea0003800000 */
[----:B------:R-:W-:Y:S01]  /*21a0*/  BPT.TRAP 0x1 ;  /* 0x000000040000795c */ /* 0x000fe20000300000 */
.L_x_1077:
[----:B-1----:R-:W-:Y:S05]  /*21b0*/  @P1 BRA `(.L_x_1078) ;  /* 0x0000000000081947 */ /* 0x002fea0003800000 */
[----:B------:R-:W1:Y:S02]  /*21c0*/  SYNCS.PHASECHK.TRANS64.TRYWAIT P1, [R2+URZ+0x2d830], R3 ;  /* 0x02d83003020075a7 */ /* 0x000e64000802017f */
[----:B-1----:R-:W-:Y:S05]  /*21d0*/  @!P1 BRA `(.L_x_1079) ;  /* 0x0000017400fc9947 */ /* 0x002fea0003800000 */
.L_x_1078:
[----:B------:R-:W-:Y:S05]  /*21e0*/  WARPSYNC.ALL ;  /* 0x0000000000007948 */ /* 0x000fea0003800000 */
[----:B------:R-:W-:Y:S01]  /*21f0*/  UIADD3 UR4, UR41, 0x15400, URZ ;  /* 0x0001540029047890 */ /* 0x000fe2000fffe03f */
[----:B------:R-:W-:Y:S01]  /*2200*/  WARPGROUP.ARRIVE ;  /* 0x00000000000079c5 */ /* 0x000fe20000000000 */
[----:B------:R-:W-:Y:S01]  /*2210*/  UMOV UR5, 0x80000020 ;  /* 0x8000002000057882 */ /* 0x000fe20000000000 */
[----:B------:R-:W-:Y:S01]  /*2220*/  UMOV UR7, 0x80000020 ;  /* 0x8000002000077882 */ /* 0x000fe20000000000 */
[----:B------:R-:W-:Y:S01]  /*2230*/  USHF.R.U32.HI UR4, URZ, 0x4, UR4 ;  /* 0x000000043f047899 */ /* 0x000fe20008011604 */
[----:B------:R-:W-:Y:S01]  /*2240*/  UMOV UR9, 0x80000020 ;  /* 0x8000002000097882 */ /* 0x000fe20000000000 */
[----:B------:R-:W-:-:S02]  /*2250*/  UMOV UR11, 0x80000020 ;  /* 0x80000020000b7882 */ /* 0x000fc40000000000 */
[----:B------:R-:W-:Y:S01]  /*2260*/  ULOP3.LUT UR4, UR4, 0x3fff, URZ, 0xc0, !UPT ;  /* 0x00003fff04047892 */ /* 0x000fe2000f8ec03f */
[----:B------:R-:W-:Y:S01]  /*2270*/  UMOV UR13, 0x80000020 ;  /* 0x80000020000d7882 */ /* 0x000fe20000000000 */
[----:B------:R-:W-:Y:S02]  /*2280*/  UMOV UR15, 0x80000020 ;  /* 0x80000020000f7882 */ /* 0x000fe40000000000 */
[----:B------:R-:W-:Y:S02]  /*2290*/  ULOP3.LUT UR32, UR4, 0x10000, URZ, 0xfc, !UPT ;  /* 0x0001000004207892 */ /* 0x000fe4000f8efc3f */
[----:B------:R-:W-:Y:S02]  /*22a0*/  ULOP3.LUT UR4, UR59, 0x10000, URZ, 0xfc, !UPT ;  /* 0x000100003b047892 */ /* 0x000fe4000f8efc3f */
[----:B------:R-:W-:Y:S02]  /*22b0*/  UIMAD UR6, UR49, 0x600, UR32 ;  /* 0x00000600310678a4 */ /* 0x000fe4000f8e0220 */
[----:B------:R-:W-:-:S02]  /*22c0*/  UIADD3 UR8, UR4, 0x2, URZ ;  /* 0x0000000204087890 */ /* 0x000fc4000fffe03f */
[----:B------:R-:W-:Y:S02]  /*22d0*/  UIADD3 UR10, UR6, 0x2, URZ ;  /* 0x00000002060a7890 */ /* 0x000fe4000fffe03f */
[----:B------:R-:W-:Y:S02]  /*22e0*/  UIADD3 UR12, UR4, 0x300, URZ ;  /* 0x00000300040c7890 */ /* 0x000fe4000fffe03f */
[----:B------:R-:W-:Y:S02]  /*22f0*/  UIADD3 UR14, UR6, 0x200, URZ ;  /* 0x00000200060e7890 */ /* 0x000fe4000fffe03f */
[----:B------:R-:W-:Y:S01]  /*2300*/  HGMMA.64x128x16.F32.BF16 R24, gdesc[UR4], RZ, !UPT, gsb0 ;  /* 0x01e00000041879f0 */ /* 0x000fe2000c0018ff */
        /* <DEDUP_REMOVED lines=30> */
.L_x_1080:
[----:B------:R-:W-:Y:S01]  /*24f0*/  UISETP.NE.AND UP1, UPT, UR54, URZ, UPT ;  /* 0x0000003f3600728c */ /* 0x000fe2000bf25270 */
[----:B------:R-:W-:Y:S01]  /*2500*/  R2UR UR6, R2 ;  /* 0x00000000020672ca */ /* 0x000fe200000e0000 */
[----:B------:R-:W-:Y:S01]  /*2510*/  ULDC UR7, c[0x0][0x9d8] ;  /* 0x0002760000077ab9 */ /* 0x000fe20000000800 */
[----:B01----:R-:W-:Y:S02]  /*2520*/  IMAD.MOV.U32 R3, RZ, RZ, -0x80 ;  /* 0xffffff80ff037424 */ /* 0x003fe400078e00ff */
[----:B------:R-:W-:Y:S01]  /*2530*/  FMUL.FTZ R8, R35, UR7 ;  /* 0x0000000723087c20 */ /* 0x000fe20008410000 */
[----:B------:R-:W-:Y:S01]  /*2540*/  FMUL.FTZ R35, R75, UR7 ;  /* 0x000000074b237c20 */ /* 0x000fe20008410000 */
[----:B------:R-:W-:Y:S01]  /*2550*/  PLOP3.LUT P1, PT, PT, PT, UP1, 0x80, 0x0 ;  /* 0x000000000000781c */ /* 0x000fe20003f2f018 */
[----:B------:R-:W-:Y:S01]  /*2560*/  VIADD R75, R137, UR39 ;  /* 0x00000027894b7c36 */ /* 0x000fe20008000000 */
[----:B------:R-:W-:Y:S01]  /*2570*/  PLOP3.LUT P2, PT, PT, PT, UP1, 0x80, 0x0 ;  /* 0x000000000000781c */ /* 0x000fe20003f4f018 */
[----:B------:R-:W-:Y:S01]  /*2580*/  FMUL.FTZ R7, R24, UR7 ;  /* 0x0000000718077c20 */ /* 0x000fe20008410000 */
[----:B------:R-:W-:Y:S01]  /*2590*/  FMUL.FTZ R24, R54, UR7 ;  /* 0x0000000736187c20 */ /* 0x000fe20008410000 */
[----:B------:R-:W-:Y:S01]  /*25a0*/  @UP1 ULDC UR10, c[0x0][0x44c] ;  /* 0x00011300000a1ab9 */ /* 0x000fe20000000800 */
[----:B------:R-:W-:Y:S01]  /*25b0*/  FMUL.FTZ R93, R32, UR7 ;  /* 0x00000007205d7c20 */ /* 0x000fe20008410000 */
[----:B------:R-:W-:Y:S01]  /*25c0*/  FMUL.FTZ R5, R31, UR7 ;  /* 0x000000071f057c20 */ /* 0x000fe20008410000 */
[----:B------:R-:W-:Y:S01]  /*25d0*/  UIADD3 UR6, UR6, 0x2d840, URZ ;  /* 0x0002d84006067890 */ /* 0x000fe2000fffe03f */
[----:B------:R-:W-:Y:S01]  /*25e0*/  FMUL.FTZ R32, R70, UR7 ;  /* 0x0000000746207c20 */ /* 0x000fe20008410000 */
[----:B------:R-:W-:Y:S01]  /*25f0*/  UISETP.NE.AND UP0, UPT, UR53, URZ, UPT ;  /* 0x0000003f3500728c */ /* 0x000fe2000bf05270 */
        /* <DEDUP_REMOVED lines=17> */
[----:B------:R-:W-:Y:S01]  /*2710*/  UPRMT UR6, UR42, 0x654, UR6 ;  /* 0x000006542a067896 */ /* 0x000fe20008000006 */
        /* <DEDUP_REMOVED lines=21> */
[----:B------:R-:W-:-:S02]  /*2870*/  IMAD R80, R88, R3, 0x80 ;  /* 0x0000008058507424 */ /* 0x000fc400078e0203 */
        /* <DEDUP_REMOVED lines=23> */
[----:B------:R-:W-:Y:S01]  /*29f0*/  IMAD.U32 R3, RZ, RZ, UR48 ;  /* 0x00000030ff037e24 */ /* 0x000fe2000f8e00ff */
[----:B------:R-:W-:Y:S01]  /*2a00*/  PLOP3.LUT P1, PT, PT, PT, UP0, 0x40, 0x0 ;  /* 0x000000000000781c */ /* 0x000fe20003f2e808 */
[----:B------:R-:W1:Y:S01]  /*2a10*/  MUFU.TANH R7, R7 ;  /* 0x0000000700077308 */ /* 0x000e620000002400 */
[----:B------:R-:W-:Y:S01]  /*2a20*/  IADD3 R2, -R17, 0x1, R80 ;  /* 0x0000000111027810 */ /* 0x000fe20007ffe150 */
[----:B------:R-:W-:Y:S01]  /*2a30*/  ULDC UR35, c[0x0][0x9dc] ;  /* 0x0002770000237ab9 */ /* 0x000fe20000000800 */
[----:B------:R-:W-:Y:S01]  /*2a40*/  SYNCS.ARRIVE.TRANS64.RED.A1T0 RZ, [UR6], RZ ;  /* 0x000000ffffff79a7 */ /* 0x000fe20008100406 */
[----:B------:R-:W-:Y:S01]  /*2a50*/  ULOP3.LUT UR6, URZ, UR35, URZ, 0x33, !UPT ;  /* 0x000000233f067292 */ /* 0x000fe2000f8e333f */
[----:B------:R-:W-:Y:S01]  /*2a60*/  IADD3 R2, -R3, UR38, R2 ;  /* 0x0000002603027c10 */ /* 0x000fe2000fffe102 */
[----:B------:R-:W-:Y:S01]  /*2a70*/  ULDC UR14, c[0x0][0x9e0] ;  /* 0x00027800000e7ab9 */ /* 0x000fe20000000800 */
[----:B------:R-:W-:Y:S01]  /*2a80*/  IADD3 R79, -R17, UR38, R80 ;  /* 0x00000026114f7c10 */ /* 0x000fe2000fffe150 */
[----:B------:R-:W2:Y:S01]  /*2a90*/  MUFU.TANH R89, R89 ;  /* 0x0000005900597308 */ /* 0x000ea20000002400 */
[----:B------:R-:W-:Y:S01]  /*2aa0*/  LEA R77, R88, 0xffffff80, 0x7 ;  /* 0xffffff80584d7811 */ /* 0x000fe200078e38ff */
[----:B------:R-:W-:-:S02]  /*2ab0*/  VIADD R82, R2, UR14 ;  /* 0x0000000e02527c36 */ /* 0x000fc40008000000 */
[----:B------:R-:W-:-:S03]  /*2ac0*/  VIADD R81, R2, UR6 ;  /* 0x0000000602517c36 */ /* 0x000fc60008000000 */
[----:B0-----:R-:W-:Y:S01]  /*2ad0*/  VIADDMNMX R83, R54, R82, R79, PT ;  /* 0x0000005236537246 */ /* 0x001fe2000380014f */
[----:B------:R-:W0:Y:S01]  /*2ae0*/  MUFU.TANH R0, R0 ;  /* 0x0000000000007308 */ /* 0x000e220000002400 */
[----:B------:R-:W-:-:S07]  /*2af0*/  IMAD.IADD R84, R81, 0x1, R54 ;  /* 0x0000000151547824 */ /* 0x000fce00078e0236 */
[----:B------:R-:W3:Y:S08]  /*2b00*/  MUFU.TANH R4, R4 ;  /* 0x0000000400047308 */ /* 0x000ef00000002400 */
        /* <DEDUP_REMOVED lines=61> */
[----:B------:R-:W-:Y:S01]  /*2ee0*/  IMAD.U32 R53, RZ, RZ, UR48 ;  /* 0x00000030ff357e24 */ /* 0x000fe2000f8e00ff */
[----:B------:R-:W-:Y:S04]  /*2ef0*/  BSSY B0, `(.L_x_1082) ;  /* 0x0000013000007945 */ /* 0x000fe80003800000 */
[----:B------:R-:W-:-:S04]  /*2f00*/  IADD3 R53, -R53, UR38, R54 ;  /* 0x0000002635357c10 */ /* 0x000fc8000fffe136 */
        /* <DEDUP_REMOVED lines=11> */
.L_x_1083:
[----:B------:R-:W-:Y:S02]  /*2fc0*/  ULDC UR6, c[0x0][0x9e4] ;  /* 0x0002790000067ab9 */ /* 0x000fe40000000800 */
[----:B------:R-:W-:-:S05]  /*2fd0*/  IMAD.U32 R54, RZ, RZ, UR6 ;  /* 0x00000006ff367e24 */ /* 0x000fca000f8e00ff */
[----:B------:R-:W-:-:S13]  /*2fe0*/  ISETP.NE.AND P1, PT, R54, 0x1, PT ;  /* 0x000000013600780c */ /* 0x000fda0003f25270 */
[----:B------:R-:W1:Y:S02]  /*2ff0*/  @P1 LDC.64 R2, c[0x0][0x9e8] ;  /* 0x00027a00ff021b82 */ /* 0x000e640000000a00 */
[----:B-1----:R-:W-:-:S05]  /*3000*/  @P1 IMAD.HI.U32 R2, R53, R2, RZ ;  /* 0x0000000235021227 */ /* 0x002fca00078e00ff */
[----:B------:R-:W-:-:S07]  /*3010*/  @P1 SHF.R.U32.HI R53, RZ, R3, R2 ;  /* 0x00000003ff351219 */ /* 0x000fce0000011602 */
.L_x_1084:
[----:B------:R-:W-:Y:S05]  /*3020*/  BSYNC B0 ;  /* 0x0000000000007941 */ /* 0x000fea0003800000 */
.L_x_1082:
[----:B------:R-:W-:-:S04]  /*3030*/  IMAD R2, R53, R54, -R77 ;  /* 0x0000003635027224 */ /* 0x000fc800078e0a4d */
[----:B------:R-:W-:-:S05]  /*3040*/  IMAD.IADD R2, R2, 0x1, -R17 ;  /* 0x0000000102027824 */ /* 0x000fca00078e0a11 */
[----:B------:R-:W-:Y:S02]  /*3050*/  VIADDMNMX R83, R2, R54, R83, PT ;  /* 0x0000003602537246 */ /* 0x000fe40003800153 */
[----:B------:R-:W-:-:S07]  /*3060*/  VIMNMX R84, R84, R2, !PT ;  /* 0x0000000254547248 */ /* 0x000fce0007fe0100 */
.L_x_1081:
        /* <DEDUP_REMOVED lines=138> */
[----:B------:R-:W-:Y:S02]  /*3910*/  ISETP.GT.AND P3, PT, R84, 0x60, !P4 ;  /* 0x000000605400780c */ /* 0x000fe40006764270 */
[----:B-1----:R-:W-:-:S02]  /*3920*/  VIADDMNMX R67, R2, R82, R79, PT ;  /* 0x0000005202437246 */ /* 0x002fc4000380014f */
        /* <DEDUP_REMOVED lines=30> */
[----:B------:R-:W-:-:S04]  /*3b10*/  ISETP.GE.AND P5, PT, R80, 0x79, PT ;  /* 0x000000795000780c */ /* 0x000fc80003fa6270 */
[----:B------:R-:W-:-:S04]  /*3b20*/  ISETP.GT.AND P6, PT, R84, 0x78, !P5 ;  /* 0x000000785400780c */ /* 0x000fc80006fc4270 */
[----:B------:R-:W-:-:S04]  /*3b30*/  ISETP.LT.OR P6, PT, R83, 0x79, P6 ;  /* 0x000000795300780c */ /* 0x000fc800037c1670 */
[----:B------:R-:W-:Y:S01]  /*3b40*/  FSEL R42, R76, -INF , !P6 ;  /* 0xff8000004c2a7808 */ /* 0x000fe20007000000 */
[----:B------:R-:W-:Y:S01]  /*3b50*/  IMAD.IADD R76, R81, 0x1, R2 ;  /* 0x00000001514c7824 */ /* 0x000fe200078e0202 */
        /* <DEDUP_REMOVED lines=9> */
[----:B------:R-:W-:-:S04]  /*3bf0*/  ISETP.LT.OR P6, PT, R83, 0x7a, P6 ;  /* 0x0000007a5300780c */ /* 0x000fc800037c1670 */
[----:B------:R-:W-:Y:S02]  /*3c00*/  FSEL R7, R78, -INF , !P6 ;  /* 0xff8000004e077808 */ /* 0x000fe40007000000 */
[----:B------:R-:W-:-:S13]  /*3c10*/  PLOP3.LUT P6, PT, PT, PT, UP0, 0x40, 0x0 ;  /* 0x000000000000781c */ /* 0x000fda0003fce808 */
[----:B------:R-:W-:Y:S05]  /*3c20*/  @P6 BRA `(.L_x_1085) ;  /* 0x0000000000646947 */ /* 0x000fea0003800000 */
        /* <DEDUP_REMOVED lines=14> */
.L_x_1087:
[----:B------:R-:W-:Y:S02]  /*3d10*/  ULDC UR6, c[0x0][0x9e4] ;  /* 0x0002790000067ab9 */ /* 0x000fe40000000800 */
[----:B------:R-:W-:-:S05]  /*3d20*/  IMAD.U32 R70, RZ, RZ, UR6 ;  /* 0x00000006ff467e24 */ /* 0x000fca000f8e00ff */
[----:B------:R-:W-:-:S13]  /*3d30*/  ISETP.NE.AND P6, PT, R70, 0x1, PT ;  /* 0x000000014600780c */ /* 0x000fda0003fc5270 */
[----:B------:R-:W0:Y:S02]  /*3d40*/  @P6 LDC.64 R2, c[0x0][0x9e8] ;  /* 0x00027a00ff026b82 */ /* 0x000e240000000a00 */
[----:B0-----:R-:W-:-:S05]  /*3d50*/  @P6 IMAD.HI.U32 R2, R69, R2, RZ ;  /* 0x0000000245026227 */ /* 0x001fca00078e00ff */
[----:B------:R-:W-:-:S07]  /*3d60*/  @P6 SHF.R.U32.HI R69, RZ, R3, R2 ;  /* 0x00000003ff456219 */ /* 0x000fce0000011602 */
.L_x_1088:
[----:B------:R-:W-:Y:S05]  /*3d70*/  BSYNC B0 ;  /* 0x0000000000007941 */ /* 0x000fea0003800000 */
.L_x_1086:
[----:B------:R-:W-:-:S04]  /*3d80*/  IMAD R2, R69, R70, -R77 ;  /* 0x0000004645027224 */ /* 0x000fc800078e0a4d */
[----:B------:R-:W-:-:S05]  /*3d90*/  IMAD.IADD R2, R2, 0x1, -R17 ;  /* 0x0000000102027824 */ /* 0x000fca00078e0a11 */
[----:B------:R-:W-:Y:S02]  /*3da0*/  VIADDMNMX R67, R2, R70, R67, PT ;  /* 0x0000004602437246 */ /* 0x000fe40003800143 */
[----:B------:R-:W-:-:S07]  /*3db0*/  VIMNMX R76, R76, R2, !PT ;  /* 0x000000024c4c7248 */ /* 0x000fce0007fe0100 */
.L_x_1085:
[----:B------:R-:W-:Y:S01]  /*3dc0*/  ISETP.GT.AND P1, PT, R76, 0x1, !P1 ;  /* 0x000000014c00780c */ /* 0x000fe20004f24270 */
[----:B------:R-:W-:Y:S01]  /*3dd0*/  ULDC UR33, c[0x0][0x988] ;  /* 0x0002620000217ab9 */ /* 0x000fe20000000800 */
[----:B------:R-:W-:Y:S01]  /*3de0*/  LOP3.LUT P6, RZ, R16, 0x4, RZ, 0xc0, !PT ;  /* 0x0000000410ff7812 */ /* 0x000fe200078cc0ff */
[----:B------:R-:W-:Y:S01]  /*3df0*/  UISETP.NE.AND UP1, UPT, UR54, URZ, UPT ;  /* 0x0000003f3600728c */ /* 0x000fe2000bf25270 */
[----:B------:R-:W-:Y:S01]  /*3e00*/  ISETP.LT.OR P1, PT, R67, 0x2, P1 ;  /* 0x000000024300780c */ /* 0x000fe20000f21670 */
[----:B------:R-:W-:Y:S01]  /*3e10*/  UISETP.NE.AND UP0, UPT, UR53, URZ, UPT ;  /* 0x0000003f3500728c */ /* 0x000fe2000bf05270 */
[----:B------:R-:W-:Y:S01]  /*3e20*/  ISETP.GT.AND P2, PT, R76, 0x8, !P2 ;  /* 0x000000084c00780c */ /* 0x000fe20005744270 */
[----:B------:R-:W-:Y:S01]  /*3e30*/  UMOV UR10, UR39 ;  /* 0x00000027000a7c82 */ /* 0x000fe20008000000 */
[----:B------:R-:W-:Y:S02]  /*3e40*/  FSEL R4, R4, -INF , !P1 ;  /* 0xff80000004047808 */ /* 0x000fe40004800000 */
[----:B------:R-:W-:-:S02]  /*3e50*/  ISETP.GT.AND P1, PT, R76, 0x9, !P6 ;  /* 0x000000094c00780c */ /* 0x000fc40007724270 */
[C---:B------:R-:W-:Y:S02]  /*3e60*/  ISETP.LT.OR P2, PT, R67.reuse, 0x9, P2 ;  /* 0x000000094300780c */ /* 0x040fe40001741670 */
[----:B------:R-:W-:Y:S01]  /*3e70*/  ISETP.LT.OR P1, PT, R67, 0xa, P1 ;  /* 0x0000000a4300780c */ /* 0x000fe20000f21670 */
[----:B------:R-:W-:Y:S01]  /*3e80*/  @UP1 ULDC UR6, c[0x0][0x44c] ;  /* 0x0001130000061ab9 */ /* 0x000fe20000000800 */
[----:B------:R-:W-:Y:S01]  /*3e90*/  FSEL R6, R6, -INF , !P2 ;  /* 0xff80000006067808 */ /* 0x000fe20005000000 */
[----:B------:R-:W-:Y:S01]  /*3ea0*/  UIMAD.WIDE.U32 UR6, UR39, UR6, URZ ;  /* 0x00000006270672a5 */ /* 0x000fe2000f8e003f */
[----:B------:R-:W-:Y:S01]  /*3eb0*/  FSEL R5, R5, -INF , !P1 ;  /* 0xff80000005057808 */ /* 0x000fe20004800000 */
[----:B------:R-:W-:Y:S01]  /*3ec0*/  @UP1 ULDC UR11, c[0x0][0x450] ;  /* 0x00011400000b1ab9 */ /* 0x000fe20000000800 */
[C---:B------:R-:W-:Y:S01]  /*3ed0*/  LOP3.LUT P1, RZ, R16.reuse, 0x8, RZ, 0xc0, !PT ;  /* 0x0000000810ff7812 */ /* 0x040fe2000782c0ff */
[----:B------:R-:W-:Y:S01]  /*3ee0*/  @UP1 USHF.R.U32.HI UR10, URZ, UR11, UR7 ;  /* 0x0000000b3f0a1299 */ /* 0x000fe20008011607 */
[----:B------:R-:W-:-:S02]  /*3ef0*/  LOP3.LUT P2, RZ, R16, 0x40000, RZ, 0xc0, !PT ;  /* 0x0004000010ff7812 */ /* 0x000fc4000784c0ff */
[----:B------:R-:W-:Y:S01]  /*3f00*/  ISETP.GT.AND P1, PT, R76, 0x10, !P1 ;  /* 0x000000104c00780c */ /* 0x000fe20004f24270 */
[----:B------:R-:W-:Y:S01]  /*3f10*/  UIADD3 UR58, UR58, UR10, URZ ;  /* 0x0000000a3a3a7290 */ /* 0x000fe2000fffe03f */
[----:B------:R-:W-:Y:S02]  /*3f20*/  LOP3.LUT P6, RZ, R16, 0x20000, RZ, 0xc0, !PT ;  /* 0x0002000010ff7812 */ /* 0x000fe400078cc0ff */
[----:B------:R-:W-:Y:S01]  /*3f30*/  ISETP.LT.OR P1, PT, R67, 0x11, P1 ;  /* 0x000000114300780c */ /* 0x000fe20000f21670 */
[----:B------:R-:W-:Y:S01]  /*3f40*/  UIADD3 UR14, UR58, UR14, URZ ;  /* 0x0000000e3a0e7290 */ /* 0x000fe2000fffe03f */
[----:B------:R-:W-:Y:S02]  /*3f50*/  ISETP.GT.AND P3, PT, R76, 0x70, !P3 ;  /* 0x000000704c00780c */ /* 0x000fe40005f64270 */
[----:B------:R-:W-:Y:S02]  /*3f60*/  FSEL R9, R9, -INF , !P1 ;  /* 0xff80000009097808 */ /* 0x000fe40004800000 */
[----:B------:R-:W-:-:S02]  /*3f70*/  LOP3.LUT P1, RZ, R16, 0x10, RZ, 0xc0, !PT ;  /* 0x0000001010ff7812 */ /* 0x000fc4000782c0ff */
[C---:B------:R-:W-:Y:S02]  /*3f80*/  ISETP.GT.AND P4, PT, R76.reuse, 0x71, !P4 ;  /* 0x000000714c00780c */ /* 0x040fe40006784270 */
[C---:B------:R-:W-:Y:S02]  /*3f90*/  ISETP.GT.AND P1, PT, R76.reuse, 0x11, !P1 ;  /* 0x000000114c00780c */ /* 0x040fe40004f24270 */
[----:B------:R-:W-:Y:S02]  /*3fa0*/  ISETP.GT.AND P5, PT, R76, 0x78, !P5 ;  /* 0x000000784c00780c */ /* 0x000fe40006fa4270 */
[C---:B------:R-:W-:Y:S02]  /*3fb0*/  ISETP.LT.OR P1, PT, R67.reuse, 0x12, P1 ;  /* 0x000000124300780c */ /* 0x040fe40000f21670 */
[----:B------:R-:W-:Y:S02]  /*3fc0*/  ISETP.LT.OR P3, PT, R67, 0x71, P3 ;  /* 0x000000714300780c */ /* 0x000fe40001f61670 */
[----:B------:R-:W-:-:S02]  /*3fd0*/  FSEL R8, R8, -INF , !P1 ;  /* 0xff80000008087808 */ /* 0x000fc40004800000 */
[----:B------:R-:W-:Y:S02]  /*3fe0*/  LOP3.LUT P1, RZ, R16, 0x2000000, RZ, 0xc0, !PT ;  /* 0x0200000010ff7812 */ /* 0x000fe4000782c0ff */
[C---:B------:R-:W-:Y:S02]  /*3ff0*/  ISETP.LT.OR P4, PT, R67.reuse, 0x72, P4 ;  /* 0x000000724300780c */ /* 0x040fe40002781670 */
[----:B------:R-:W-:Y:S02]  /*4000*/  ISETP.GT.AND P1, PT, R76, 0x18, !P1 ;  /* 0x000000184c00780c */ /* 0x000fe40004f24270 */
[C---:B------:R-:W-:Y:S02]  /*4010*/  ISETP.LT.OR P5, PT, R67.reuse, 0x79, P5 ;  /* 0x000000794300780c */ /* 0x040fe40002fa1670 */
[----:B------:R-:W-:Y:S02]  /*4020*/  ISETP.LT.OR P1, PT, R67, 0x19, P1 ;  /* 0x000000194300780c */ /* 0x000fe40000f21670 */
[----:B------:R-:W-:-:S02]  /*4030*/  FSEL R81, R39, -INF , !P4 ;  /* 0xff80000027517808 */ /* 0x000fc40006000000 */
[----:B------:R-:W-:Y:S02]  /*4040*/  FSEL R11, R11, -INF , !P1 ;  /* 0xff8000000b0b7808 */ /* 0x000fe40004800000 */
[----:B------:R-:W-:-:S04]  /*4050*/  LOP3.LUT P1, RZ, R16, 0x1000000, RZ, 0xc0, !PT ;  /* 0x0100000010ff7812 */ /* 0x000fc8000782c0ff */
[----:B------:R-:W-:-:S04]  /*4060*/  ISETP.GT.AND P1, PT, R76, 0x19, !P1 ;  /* 0x000000194c00780c */ /* 0x000fc80004f24270 */
[----:B------:R-:W-:-:S04]  /*4070*/  ISETP.LT.OR P1, PT, R67, 0x1a, P1 ;  /* 0x0000001a4300780c */ /* 0x000fc80000f21670 */
        /* <DEDUP_REMOVED lines=23> */
[----:B------:R-:W-:-:S04]  /*41f0*/  ISETP.LT.OR P1, PT, R67, 0x32, P1 ;  /* 0x000000324300780c */ /* 0x000fc80000f21670 */
[----:B------:R-:W-:Y:S02]  /*4200*/  FSEL R21, R21, -INF , !P1 ;  /* 0xff80000015157808 */ /* 0x000fe40004800000 */
[----:B------:R-:W-:Y:S02]  /*4210*/  ISETP.GT.AND P1, PT, R76, 0x38, !P6 ;  /* 0x000000384c00780c */ /* 0x000fe40007724270 */
[----:B------:R-:W-:Y:S02]  /*4220*/  LOP3.LUT P6, RZ, R16, 0x40, RZ, 0xc0, !PT ;  /* 0x0000004010ff7812 */ /* 0x000fe400078cc0ff */
[----:B------:R-:W-:-:S04]  /*4230*/  ISETP.LT.OR P1, PT, R67, 0x39, P1 ;  /* 0x000000394300780c */ /* 0x000fc80000f21670 */
[----:B------:R-:W-:Y:S02]  /*4240*/  FSEL R2, R24, -INF , !P1 ;  /* 0xff80000018027808 */ /* 0x000fe40004800000 */
[----:B------:R-:W-:Y:S02]  /*4250*/  LOP3.LUT P1, RZ, R16, 0x10000, RZ, 0xc0, !PT ;  /* 0x0001000010ff7812 */ /* 0x000fe4000782c0ff */
[----:B------:R-:W-:Y:S02]  /*4260*/  FMNMX.FTZ R24, R68, R89, !PT ;  /* 0x0000005944187209 */ /* 0x000fe40007810000 */
[----:B------:R-:W-:-:S04]  /*4270*/  ISETP.GT.AND P1, PT, R76, 0x39, !P1 ;  /* 0x000000394c00780c */ /* 0x000fc80004f24270 */
[----:B------:R-:W-:-:S04]  /*4280*/  ISETP.LT.OR P1, PT, R67, 0x3a, P1 ;  /* 0x0000003a4300780c */ /* 0x000fc80000f21670 */
[----:B------:R-:W-:Y:S02]  /*4290*/  FSEL R3, R25, -INF , !P1 ;  /* 0xff80000019037808 */ /* 0x000fe40004800000 */
[----:B------:R-:W-:Y:S02]  /*42a0*/  FMNMX.FTZ R25, R91, R24, !PT ;  /* 0x000000185b197209 */ /* 0x000fe40007810000 */
[----:B------:R-:W-:Y:S02]  /*42b0*/  LOP3.LUT P1, RZ, R16, 0x8000, RZ, 0xc0, !PT ;  /* 0x0000800010ff7812 */ /* 0x000fe4000782c0ff */
[----:B------:R-:W-:Y:S02]  /*42c0*/  FMNMX.FTZ R24, R90, R25, !PT ;  /* 0x000000195a187209 */ /* 0x000fe40007810000 */
[----:B------:R-:W-:Y:S02]  /*42d0*/  ISETP.GT.AND P1, PT, R76, 0x40, !P1 ;  /* 0x000000404c00780c */ /* 0x000fe40004f24270 */
[----:B------:R-:W-:-:S02]  /*42e0*/  FMNMX.FTZ R25, R93, R24, !PT ;  /* 0x000000185d197209 */ /* 0x000fc40007810000 */
[----:B------:R-:W-:Y:S02]  /*42f0*/  ISETP.LT.OR P1, PT, R67, 0x41, P1 ;  /* 0x000000414300780c */ /* 0x000fe40000f21670 */
[----:B------:R-:W-:Y:S02]  /*4300*/  FMNMX.FTZ R24, R92, R25, !PT ;  /* 0x000000195c187209 */ /* 0x000fe40007810000 */
[----:B------:R-:W-:Y:S02]  /*4310*/  FSEL R26, R26, -INF , !P1 ;  /* 0xff8000001a1a7808 */ /* 0x000fe40004800000 */
[----:B------:R-:W-:Y:S02]  /*4320*/  FMNMX.FTZ R25, R53, R24, !PT ;  /* 0x0000001835197209 */ /* 0x000fe40007810000 */
[----:B------:R-:W-:Y:S02]  /*4330*/  LOP3.LUT P1, RZ, R16, 0x4000, RZ, 0xc0, !PT ;  /* 0x0000400010ff7812 */ /* 0x000fe4000782c0ff */
[----:B------:R-:W-:-:S02]  /*4340*/  FMNMX.FTZ R24, R54, R25, !PT ;  /* 0x0000001936187209 */ /* 0x000fc40007810000 */
[----:B------:R-:W-:Y:S02]  /*4350*/  ISETP.GT.AND P1, PT, R76, 0x41, !P1 ;  /* 0x000000414c00780c */ /* 0x000fe40004f24270 */
[----:B------:R-:W-:Y:S02]  /*4360*/  FMNMX.FTZ R25, R55, R24, !PT ;  /* 0x0000001837197209 */ /* 0x000fe40007810000 */
[----:B------:R-:W-:Y:S02]  /*4370*/  ISETP.LT.OR P1, PT, R67, 0x42, P1 ;  /* 0x000000424300780c */ /* 0x000fe40000f21670 */
[----:B------:R-:W-:Y:S02]  /*4380*/  FMNMX.FTZ R24, R56, R25, !PT ;  /* 0x0000001938187209 */ /* 0x000fe40007810000 */
[----:B------:R-:W-:Y:S02]  /*4390*/  FSEL R27, R27, -INF , !P1 ;  /* 0xff8000001b1b7808 */ /* 0x000fe40004800000 */
[----:B------:R-:W-:-:S02]  /*43a0*/  FMNMX.FTZ R25, R57, R24, !PT ;  /* 0x0000001839197209 */ /* 0x000fc40007810000 */
[----:B------:R-:W-:Y:S02]  /*43b0*/  LOP3.LUT P1, RZ, R16, 0x2000, RZ, 0xc0, !PT ;  /* 0x0000200010ff7812 */ /* 0x000fe4000782c0ff */
[----:B------:R-:W-:Y:S02]  /*43c0*/  FMNMX.FTZ R24, R58, R25, !PT ;  /* 0x000000193a187209 */ /* 0x000fe40007810000 */
[----:B------:R-:W-:Y:S02]  /*43d0*/  ISETP.GT.AND P1, PT, R76, 0x48, !P1 ;  /* 0x000000484c00780c */ /* 0x000fe40004f24270 */
[----:B------:R-:W-:Y:S02]  /*43e0*/  FMNMX.FTZ R25, R59, R24, !PT ;  /* 0x000000183b197209 */ /* 0x000fe40007810000 */
[----:B------:R-:W-:Y:S02]  /*43f0*/  ISETP.LT.OR P1, PT, R67, 0x49, P1 ;  /* 0x000000494300780c */ /* 0x000fe40000f21670 */
[----:B------:R-:W-:-:S02]  /*4400*/  FMNMX.FTZ R24, R60, R25, !PT ;  /* 0x000000193c187209 */ /* 0x000fc40007810000 */
        /* <DEDUP_REMOVED lines=36> */
[----:B------:R-:W-:-:S03]  /*4650*/  ISETP.GT.AND P1, PT, R76, 0x59, !P1 ;  /* 0x000000594c00780c */ /* 0x000fc60004f24270 */
[----:B------:R-:W0:Y:S01]  /*4660*/  SHFL.BFLY PT, R24, R25, 0x2, 0x1f ;  /* 0x0c401f0019187f89 */ /* 0x000e2200000e0000 */
        /* <DEDUP_REMOVED lines=11> */
[----:B0-----:R-:W-:Y:S02]  /*4720*/  FMNMX.FTZ R69, R25, R24, !PT ;  /* 0x0000001819457209 */ /* 0x001fe40007810000 */
[----:B------:R-:W-:-:S02]  /*4730*/  FSEL R35, R35, -INF , !P1 ;  /* 0xff80000023237808 */ /* 0x000fc40004800000 */
[----:B------:R-:W-:Y:S01]  /*4740*/  FSEL R80, R37, -INF , !P2 ;  /* 0xff80000025507808 */ /* 0x000fe20005000000 */
[----:B------:R-:W0:Y:S02]  /*4750*/  SHFL.BFLY PT, R24, R69, 0x1, 0x1f ;  /* 0x0c201f0045187f89 */ /* 0x000e2400000e0000 */
[----:B0-----:R-:W-:-:S04]  /*4760*/  FMNMX.FTZ R24, R69, R24, !PT ;  /* 0x0000001845187209 */ /* 0x001fc80007810000 */
[C---:B------:R-:W-:Y:S01]  /*4770*/  FSETP.NEU.FTZ.AND P1, PT, R24.reuse, -INF , PT ;  /* 0xff8000001800780b */ /* 0x040fe20003f3d000 */
[----:B------:R-:W-:-:S05]  /*4780*/  FMUL.FTZ R78, R24, UR33 ;  /* 0x00000021184e7c20 */ /* 0x000fca0008410000 */
[----:B------:R-:W-:Y:S02]  /*4790*/  FSEL R78, R78, RZ, P1 ;  /* 0x000000ff4e4e7208 */ /* 0x000fe40000800000 */
[----:B------:R-:W-:Y:S02]  /*47a0*/  ISETP.GT.AND P1, PT, R76, RZ, !P6 ;  /* 0x000000ff4c00720c */ /* 0x000fe40007724270 */
[----:B------:R-:W-:Y:S01]  /*47b0*/  LOP3.LUT P6, RZ, R16, 0x1, RZ, 0xc0, !PT ;  /* 0x0000000110ff7812 */ /* 0x000fe200078cc0ff */
[--C-:B------:R-:W-:Y:S01]  /*47c0*/  FFMA.FTZ R75, R54, UR33, -R78.reuse ;  /* 0x00000021364b7c23 */ /* 0x100fe2000801084e */
[----:B------:R-:W-:Y:S01]  /*47d0*/  ISETP.LT.OR P1, PT, R67, 0x1, P1 ;  /* 0x000000014300780c */ /* 0x000fe20000f21670 */
[--C-:B------:R-:W-:Y:S01]  /*47e0*/  FFMA.FTZ R77, R56, UR33, -R78.reuse ;  /* 0x00000021384d7c23 */ /* 0x100fe2000801084e */
[--C-:B------:R-:W-:Y:S01]  /*47f0*/  FFMA.FTZ R56, R57, UR33, -R78.reuse ;  /* 0x0000002139387c23 */ /* 0x100fe2000801084e */
[--C-:B------:R-:W-:Y:S01]  /*4800*/  FFMA.FTZ R57, R58, UR33, -R78.reuse ;  /* 0x000000213a397c23 */ /* 0x100fe2000801084e */
[----:B------:R-:W-:Y:S01]  /*4810*/  FSEL R79, R0, -INF , !P1 ;  /* 0xff800000004f7808 */ /* 0x000fe20004800000 */
[--C-:B------:R-:W-:Y:S01]  /*4820*/  FFMA.FTZ R53, R53, UR33, -R78.reuse ;  /* 0x0000002135357c23 */ /* 0x100fe2000801084e */
[----:B------:R-:W-:Y:S01]  /*4830*/  LOP3.LUT P1, RZ, R16, 0x4000000, RZ, 0xc0, !PT ;  /* 0x0400000010ff7812 */ /* 0x000fe2000782c0ff */
[--C-:B------:R-:W-:Y:S01]  /*4840*/  FFMA.FTZ R0, R68, UR33, -R78.reuse ;  /* 0x0000002144007c23 */ /* 0x100fe2000801084e */
[----:B------:R-:W-:Y:S01]  /*4850*/  FMNMX.FTZ R25, R79, R4, !PT ;  /* 0x000000044f197209 */ /* 0x000fe20007810000 */
[--C-:B------:R-:W-:Y:S01]  /*4860*/  FFMA.FTZ R73, R89, UR33, -R78.reuse ;  /* 0x0000002159497c23 */ /* 0x100fe2000801084e */
[----:B------:R-:W-:Y:S01]  /*4870*/  ISETP.GT.AND P1, PT, R76, 0x68, !P1 ;  /* 0x000000684c00780c */ /* 0x000fe20004f24270 */
[--C-:B------:R-:W-:Y:S01]  /*4880*/  FFMA.FTZ R69, R91, UR33, -R78.reuse ;  /* 0x000000215b457c23 */ /* 0x100fe2000801084e */
[----:B------:R-:W-:Y:S01]  /*4890*/  FMNMX.FTZ R70, R6, R25, !PT ;  /* 0x0000001906467209 */ /* 0x000fe20007810000 */
[----:B------:R-:W-:Y:S01]  /*48a0*/  MUFU.EX2 R0, R0 ;  /* 0x0000000000007308 */ /* 0x000fe20000000800 */
[----:B------:R-:W-:Y:S01]  /*48b0*/  ISETP.LT.OR P1, PT, R67, 0x69, P1 ;  /* 0x000000694300780c */ /* 0x000fe20000f21670 */
[--C-:B------:R-:W-:Y:S01]  /*48c0*/  FFMA.FTZ R72, R90, UR33, -R78.reuse ;  /* 0x000000215a487c23 */ /* 0x100fe2000801084e */
[----:B------:R-:W-:Y:S01]  /*48d0*/  FMNMX.FTZ R70, R5, R70, !PT ;  /* 0x0000004605467209 */ /* 0x000fe20007810000 */
[--C-:B------:R-:W-:Y:S01]  /*48e0*/  FFMA.FTZ R68, R93, UR33, -R78.reuse ;  /* 0x000000215d447c23 */ /* 0x100fe2000801084e */
[----:B------:R-:W-:Y:S01]  /*48f0*/  ISETP.GT.AND P6, PT, R76, 0x79, !P6 ;  /* 0x000000794c00780c */ /* 0x000fe200077c4270 */
[--C-:B------:R-:W-:Y:S01]  /*4900*/  FFMA.FTZ R71, R92, UR33, -R78.reuse ;  /* 0x000000215c477c23 */ /* 0x100fe2000801084e */
[----:B------:R-:W-:Y:S01]  /*4910*/  FMNMX.FTZ R25, R9, R70, !PT ;  /* 0x0000004609197209 */ /* 0x000fe20007810000 */
[----:B------:R-:W0:Y:S01]  /*4920*/  MUFU.EX2 R73, R73 ;  /* 0x0000004900497308 */ /* 0x000e220000000800 */
[----:B------:R-:W-:Y:S01]  /*4930*/  FSEL R76, R36, -INF , !P1 ;  /* 0xff800000244c7808 */ /* 0x000fe20004800000 */
[--C-:B------:R-:W-:Y:S01]  /*4940*/  FFMA.FTZ R39, R7, UR33, -R78.reuse ;  /* 0x0000002107277c23 */ /* 0x100fe2000801084e */
[----:B------:R-:W-:Y:S01]  /*4950*/  FMNMX.FTZ R70, R8, R25, !PT ;  /* 0x0000001908467209 */ /* 0x000fe20007810000 */
[--C-:B------:R-:W-:Y:S01]  /*4960*/  FFMA.FTZ R74, R55, UR33, -R78.reuse ;  /* 0x00000021374a7c23 */ /* 0x100fe2000801084e */
[----:B------:R-:W-:Y:S01]  /*4970*/  ISETP.LT.OR P6, PT, R67, 0x7a, P6 ;  /* 0x0000007a4300780c */ /* 0x000fe200037c1670 */
[--C-:B------:R-:W-:Y:S01]  /*4980*/  FFMA.FTZ R55, R61, UR33, -R78.reuse ;  /* 0x000000213d377c23 */ /* 0x100fe2000801084e */
[----:B------:R-:W-:Y:S01]  /*4990*/  FMNMX.FTZ R25, R11, R70, !PT ;  /* 0x000000460b197209 */ /* 0x000fe20007810000 */
[----:B------:R-:W-:Y:S01]  /*49a0*/  MUFU.EX2 R69, R69 ;  /* 0x0000004500457308 */ /* 0x000fe20000000800 */
[----:B------:R-:W-:Y:S01]  /*49b0*/  FSEL R67, R41, -INF , !P6 ;  /* 0xff80000029437808 */ /* 0x000fe20007000000 */
[--C-:B------:R-:W-:Y:S01]  /*49c0*/  FFMA.FTZ R41, R46, UR33, -R78.reuse ;  /* 0x000000212e297c23 */ /* 0x100fe2000801084e */
[----:B------:R-:W-:Y:S01]  /*49d0*/  FMNMX.FTZ R25, R10, R25, !PT ;  /* 0x000000190a197209 */ /* 0x000fe20007810000 */
[--C-:B------:R-:W-:Y:S01]  /*49e0*/  FFMA.FTZ R61, R65, UR33, -R78.reuse ;  /* 0x00000021413d7c23 */ /* 0x100fe2000801084e */
[--C-:B------:R-:W-:Y:S01]  /*49f0*/  FFMA.FTZ R52, R52, UR33, -R78.reuse ;  /* 0x0000002134347c23 */ /* 0x100fe2000801084e */
[--C-:B------:R-:W-:Y:S01]  /*4a00*/  FFMA.FTZ R51, R51, UR33, -R78.reuse ;  /* 0x0000002133337c23 */ /* 0x100fe2000801084e */
[----:B------:R-:W-:Y:S01]  /*4a10*/  FMNMX.FTZ R54, R12, R25, !PT ;  /* 0x000000190c367209 */ /* 0x000fe20007810000 */
[----:B------:R1:W-:Y:S01]  /*4a20*/  MUFU.EX2 R70, R53 ;  /* 0x0000003500467308 */ /* 0x0003e20000000800 */
[--C-:B------:R-:W-:Y:S01]  /*4a30*/  FFMA.FTZ R49, R49, UR33, -R78.reuse ;  /* 0x0000002131317c23 */ /* 0x100fe2000801084e */
[--C-:B------:R-:W-:Y:S01]  /*4a40*/  FFMA.FTZ R50, R50, UR33, -R78.reuse ;  /* 0x0000002132327c23 */ /* 0x100fe2000801084e */
[----:B------:R-:W-:Y:S01]  /*4a50*/  FMNMX.FTZ R25, R13, R54, !PT ;  /* 0x000000360d197209 */ /* 0x000fe20007810000 */
[--C-:B------:R-:W-:Y:S01]  /*4a60*/  FFMA.FTZ R47, R47, UR33, -R78.reuse ;  /* 0x000000212f2f7c23 */ /* 0x100fe2000801084e */
[--C-:B------:R-:W-:Y:S01]  /*4a70*/  FFMA.FTZ R46, R45, UR33, -R78.reuse ;  /* 0x000000212d2e7c23 */ /* 0x100fe2000801084e */
[--C-:B------:R-:W-:Y:S01]  /*4a80*/  FFMA.FTZ R37, R43, UR33, -R78.reuse ;  /* 0x000000212b257c23 */ /* 0x100fe2000801084e */
[----:B------:R-:W-:Y:S01]  /*4a90*/  FMNMX.FTZ R54, R14, R25, !PT ;  /* 0x000000190e367209 */ /* 0x000fe20007810000 */
[----:B------:R-:W-:Y:S01]  /*4aa0*/  MUFU.EX2 R72, R72 ;  /* 0x0000004800487308 */ /* 0x000fe20000000800 */
[--C-:B-1----:R-:W-:Y:S01]  /*4ab0*/  FFMA.FTZ R53, R59, UR33, -R78.reuse ;  /* 0x000000213b357c23 */ /* 0x102fe2000801084e */
[----:B------:R-:W-:Y:S01]  /*4ac0*/  FFMA.FTZ R59, R63, UR33, -R78 ;  /* 0x000000213f3b7c23 */ /* 0x000fe2000801084e */
[----:B------:R-:W-:-:S02]  /*4ad0*/  FMNMX.FTZ R25, R15, R54, !PT ;  /* 0x000000360f197209 */ /* 0x000fc40007810000 */
[----:B------:R-:W-:Y:S02]  /*4ae0*/  FSEL R63, R38, -INF , !P3 ;  /* 0xff800000263f7808 */ /* 0x000fe40005800000 */
        /* <DEDUP_REMOVED lines=11> */
[----:B------:R-:W-:Y:S01]  /*4ba0*/  FMNMX.FTZ R25, R29, R54, !PT ;  /* 0x000000361d197209 */ /* 0x000fe20007810000 */
[----:B------:R-:W-:-:S03]  /*4bb0*/  FFMA.FTZ R54, R60, UR33, -R78 ;  /* 0x000000213c367c23 */ /* 0x000fc6000801084e */
[----:B------:R-:W-:Y:S01]  /*4bc0*/  FMNMX.FTZ R58, R30, R25, !PT ;  /* 0x000000191e3a7209 */ /* 0x000fe20007810000 */
[----:B------:R-:W-:Y:S03]  /*4bd0*/  MUFU.EX2 R77, R77 ;  /* 0x0000004d004d7308 */ /* 0x000fe60000000800 */
[----:B------:R-:W-:-:S04]  /*4be0*/  FMNMX.FTZ R25, R31, R58, !PT ;  /* 0x0000003a1f197209 */ /* 0x000fc80007810000 */
[----:B------:R-:W-:Y:S01]  /*4bf0*/  FMNMX.FTZ R58, R32, R25, !PT ;  /* 0x00000019203a7209 */ /* 0x000fe20007810000 */
[----:B------:R-:W-:Y:S03]  /*4c00*/  MUFU.EX2 R56, R56 ;  /* 0x0000003800387308 */ /* 0x000fe60000000800 */
[----:B------:R-:W-:Y:S01]  /*4c10*/  FMNMX.FTZ R25, R33, R58, !PT ;  /* 0x0000003a21197209 */ /* 0x000fe20007810000 */
[--C-:B------:R-:W-:Y:S01]  /*4c20*/  FFMA.FTZ R58, R62, UR33, -R78.reuse ;  /* 0x000000213e3a7c23 */ /* 0x100fe2000801084e */
[--C-:B------:R-:W-:Y:S02]  /*4c30*/  FFMA.FTZ R62, R66, UR33, -R78.reuse ;  /* 0x00000021423e7c23 */ /* 0x100fe4000801084e */
[----:B------:R-:W-:Y:S01]  /*4c40*/  FMNMX.FTZ R60, R34, R25, !PT ;  /* 0x00000019223c7209 */ /* 0x000fe20007810000 */
[----:B------:R-:W-:Y:S03]  /*4c50*/  MUFU.EX2 R57, R57 ;  /* 0x0000003900397308 */ /* 0x000fe60000000800 */
[----:B------:R-:W-:Y:S01]  /*4c60*/  FMNMX.FTZ R25, R35, R60, !PT ;  /* 0x0000003c23197209 */ /* 0x000fe20007810000 */
[--C-:B------:R-:W-:Y:S01]  /*4c70*/  FFMA.FTZ R60, R64, UR33, -R78.reuse ;  /* 0x00000021403c7c23 */ /* 0x100fe2000801084e */
[----:B------:R-:W-:Y:S01]  /*4c80*/  FSEL R64, R40, -INF , !P5 ;  /* 0xff80000028407808 */ /* 0x000fe20006800000 */
[----:B------:R-:W-:Y:S01]  /*4c90*/  FFMA.FTZ R40, R48, UR33, -R78 ;  /* 0x0000002130287c23 */ /* 0x000fe2000801084e */
        /* <DEDUP_REMOVED lines=8> */
[----:B------:R-:W-:-:S05]  /*4d20*/  FMNMX.FTZ R36, R67, R36, !PT ;  /* 0x0000002443247209 */ /* 0x000fca0007810000 */
[----:B------:R-:W1:Y:S01]  /*4d30*/  SHFL.BFLY PT, R25, R36, 0x2, 0x1f ;  /* 0x0c401f0024197f89 */ /* 0x000e6200000e0000 */
[----:B------:R-:W-:Y:S08]  /*4d40*/  MUFU.EX2 R58, R58 ;  /* 0x0000003a003a7308 */ /* 0x000ff00000000800 */
[----:B------:R-:W-:Y:S08]  /*4d50*/  MUFU.EX2 R59, R59 ;  /* 0x0000003b003b7308 */ /* 0x000ff00000000800 */
[----:B------:R-:W-:Y:S01]  /*4d60*/  MUFU.EX2 R60, R60 ;  /* 0x0000003c003c7308 */ /* 0x000fe20000000800 */
[----:B-1----:R-:W-:Y:S01]  /*4d70*/  FMNMX.FTZ R38, R36, R25, !PT ;  /* 0x0000001924267209 */ /* 0x002fe20007810000 */
[----:B------:R-:W-:-:S06]  /*4d80*/  FFMA.FTZ R36, R44, UR33, -R78 ;  /* 0x000000212c247c23 */ /* 0x000fcc000801084e */
[----:B------:R-:W-:Y:S01]  /*4d90*/  MUFU.EX2 R61, R61 ;  /* 0x0000003d003d7308 */ /* 0x000fe20000000800 */
[----:B------:R-:W1:Y:S07]  /*4da0*/  SHFL.BFLY PT, R25, R38, 0x1, 0x1f ;  /* 0x0c201f0026197f89 */ /* 0x000e6e00000e0000 */
[----:B------:R-:W-:Y:S08]  /*4db0*/  MUFU.EX2 R62, R62 ;  /* 0x0000003e003e7308 */ /* 0x000ff00000000800 */
[----:B------:R-:W-:Y:S08]  /*4dc0*/  MUFU.EX2 R52, R52 ;  /* 0x0000003400347308 */ /* 0x000ff00000000800 */
[----:B------:R-:W-:Y:S01]  /*4dd0*/  MUFU.EX2 R51, R51 ;  /* 0x0000003300337308 */ /* 0x000fe20000000800 */
[----:B-1----:R-:W-:Y:S01]  /*4de0*/  FMNMX.FTZ R25, R38, R25, !PT ;  /* 0x0000001926197209 */ /* 0x002fe20007810000 */
[----:B------:R-:W-:-:S03]  /*4df0*/  FFMA.FTZ R38, R42, UR33, -R78 ;  /* 0x000000212a267c23 */ /* 0x000fc6000801084e */
        /* <DEDUP_REMOVED lines=21> */
[----:B------:R0:W1:Y:S01]  /*4f50*/  MUFU.EX2 R66, R4 ;  /* 0x0000000400427308 */ /* 0x0000620000000800 */
[--C-:B------:R-:W-:Y:S01]  /*4f60*/  FFMA.FTZ R15, R26, UR33, -R42.reuse ;  /* 0x000000211a0f7c23 */ /* 0x100fe2000801082a */
[--C-:B------:R-:W-:Y:S01]  /*4f70*/  FFMA.FTZ R12, R12, UR33, -R42.reuse ;  /* 0x000000210c0c7c23 */ /* 0x100fe2000801082a */
[--C-:B------:R-:W-:Y:S01]  /*4f80*/  FFMA.FTZ R26, R27, UR33, -R42.reuse ;  /* 0x000000211b1a7c23 */ /* 0x100fe2000801082a */
[--C-:B------:R-:W-:Y:S01]  /*4f90*/  FFMA.FTZ R27, R31, UR33, -R42.reuse ;  /* 0x000000211f1b7c23 */ /* 0x100fe2000801082a */
[--C-:B------:R-:W-:Y:S01]  /*4fa0*/  FFMA.FTZ R14, R14, UR33, -R42.reuse ;  /* 0x000000210e0e7c23 */ /* 0x100fe2000801082a */
[--C-:B------:R-:W-:Y:S01]  /*4fb0*/  FFMA.FTZ R2, R2, UR33, -R42.reuse ;  /* 0x0000002102027c23 */ /* 0x100fe2000801082a */
[--C-:B------:R-:W-:Y:S01]  /*4fc0*/  FFMA.FTZ R3, R3, UR33, -R42.reuse ;  /* 0x0000002103037c23 */ /* 0x100fe2000801082a */
[----:B------:R2:W3:Y:S01]  /*4fd0*/  MUFU.EX2 R7, R6 ;  /* 0x0000000600077308 */ /* 0x0004e20000000800 */
[----:B0-----:R-:W-:Y:S01]  /*4fe0*/  FADD.FTZ R4, R0, R73 ;  /* 0x0000004900047221 */ /* 0x001fe20000010000 */
[--C-:B------:R-:W-:Y:S01]  /*4ff0*/  FFMA.FTZ R35, R35, UR33, -R42.reuse ;  /* 0x0000002123237c23 */ /* 0x100fe2000801082a */
[--C-:B------:R-:W-:Y:S01]  /*5000*/  FFMA.FTZ R76, R76, UR33, -R42.reuse ;  /* 0x000000214c4c7c23 */ /* 0x100fe2000801082a */
[--C-:B------:R-:W-:Y:S01]  /*5010*/  FFMA.FTZ R63, R63, UR33, -R42.reuse ;  /* 0x000000213f3f7c23 */ /* 0x100fe2000801082a */
[--C-:B------:R-:W-:Y:S01]  /*5020*/  FFMA.FTZ R64, R64, UR33, -R42.reuse ;  /* 0x0000002140407c23 */ /* 0x100fe2000801082a */
[--C-:B------:R-:W-:Y:S01]  /*5030*/  FFMA.FTZ R80, R80, UR33, -R42.reuse ;  /* 0x0000002150507c23 */ /* 0x100fe2000801082a */
[----:B------:R-:W-:Y:S01]  /*5040*/  FFMA.FTZ R81, R81, UR33, -R42 ;  /* 0x0000002151517c23 */ /* 0x000fe2000801082a */
[----:B------:R0:W4:Y:S01]  /*5050*/  MUFU.EX2 R78, R5 ;  /* 0x00000005004e7308 */ /* 0x0001220000000800 */
[----:B-1----:R-:W-:Y:S01]  /*5060*/  FADD.FTZ R8, R79, R66 ;  /* 0x000000424f087221 */ /* 0x002fe20000010000 */
[----:B--2---:R-:W-:-:S06]  /*5070*/  F2FP.BF16.F32.PACK_AB R6, R72, R69 ;  /* 0x000000454806723e */ /* 0x004fcc00000010ff */
[----:B------:R-:W1:Y:S01]  /*5080*/  MUFU.EX2 R9, R9 ;  /* 0x0000000900097308 */ /* 0x000e620000000800 */
[----:B0-----:R-:W-:Y:S01]  /*5090*/  FADD.FTZ R5, R69, R4 ;  /* 0x0000000445057221 */ /* 0x001fe20000010000 */
[----:B---3--:R-:W-:Y:S01]  /*50a0*/  FADD.FTZ R29, R7, R8 ;  /* 0x00000008071d7221 */ /* 0x008fe20000010000 */
[----:B------:R-:W-:Y:S01]  /*50b0*/  F2FP.BF16.F32.PACK_AB R4, R73, R0 ;  /* 0x000000004904723e */ /* 0x000fe200000010ff */
[--C-:B------:R-:W-:Y:S01]  /*50c0*/  FFMA.FTZ R0, R30, UR33, -R42.reuse ;  /* 0x000000211e007c23 */ /* 0x100fe2000801082a */
[----:B------:R-:W-:Y:S01]  /*50d0*/  FADD.FTZ R5, R72, R5 ;  /* 0x0000000548057221 */ /* 0x000fe20000010000 */
[--C-:B------:R-:W-:Y:S02]  /*50e0*/  FFMA.FTZ R30, R33, UR33, -R42.reuse ;  /* 0x00000021211e7c23 */ /* 0x100fe4000801082a */
[----:B------:R-:W0:Y:S01]  /*50f0*/  MUFU.EX2 R44, R44 ;  /* 0x0000002c002c7308 */ /* 0x000e220000000800 */
[----:B------:R-:W-:Y:S01]  /*5100*/  FADD.FTZ R10, R68, R5 ;  /* 0x00000005440a7221 */ /* 0x000fe20000010000 */
[----:B----4-:R-:W-:Y:S01]  /*5110*/  FADD.FTZ R8, R78, R29 ;  /* 0x0000001d4e087221 */ /* 0x010fe20000010000 */
[----:B------:R-:W-:Y:S01]  /*5120*/  F2FP.BF16.F32.PACK_AB R5, R66, R79 ;  /* 0x0000004f4205723e */ /* 0x000fe200000010ff */
[----:B------:R-:W-:Y:S01]  /*5130*/  FFMA.FTZ R29, R32, UR33, -R42 ;  /* 0x00000021201d7c23 */ /* 0x000fe2000801082a */
[----:B------:R-:W-:Y:S01]  /*5140*/  FADD.FTZ R31, R71, R10 ;  /* 0x0000000a471f7221 */ /* 0x000fe20000010000 */
[----:B------:R-:W-:-:S02]  /*5150*/  F2FP.BF16.F32.PACK_AB R7, R78, R7 ;  /* 0x000000074e07723e */ /* 0x000fc400000010ff */
[----:B------:R-:W2:Y:S01]  /*5160*/  MUFU.EX2 R11, R11 ;  /* 0x0000000b000b7308 */ /* 0x000ea20000000800 */
[----:B------:R-:W-:Y:S01]  /*5170*/  FADD.FTZ R10, R70, R31 ;  /* 0x0000001f460a7221 */ /* 0x000fe20000010000 */
[----:B-1----:R-:W-:Y:S01]  /*5180*/  FADD.FTZ R65, R9, R8 ;  /* 0x0000000809417221 */ /* 0x002fe20000010000 */
[----:B------:R-:W-:Y:S01]  /*5190*/  FFMA.FTZ R31, R34, UR33, -R42 ;  /* 0x00000021221f7c23 */ /* 0x000fe2000801082a */
[----:B------:R1:W-:Y:S01]  /*51a0*/  STSM.16.M88.4 [R18+0x21800], R4 ;  /* 0x0218000412007844 */ /* 0x0003e20000000200 */
[----:B------:R-:W-:Y:S01]  /*51b0*/  FADD.FTZ R33, R75, R10 ;  /* 0x0000000a4b217221 */ /* 0x000fe20000010000 */
[----:B------:R-:W-:Y:S02]  /*51c0*/  FFMA.FTZ R42, R67, UR33, -R42 ;  /* 0x00000021432a7c23 */ /* 0x000fe4000801082a */
[----:B------:R-:W3:Y:S01]  /*51d0*/  MUFU.EX2 R48, R48 ;  /* 0x0000003000307308 */ /* 0x000ee20000000800 */
[----:B0-----:R-:W-:Y:S01]  /*51e0*/  FADD.FTZ R8, R44, R65 ;  /* 0x000000412c087221 */ /* 0x001fe20000010000 */
[----:B------:R-:W-:-:S04]  /*51f0*/  FADD.FTZ R10, R74, R33 ;  /* 0x000000214a0a7221 */ /* 0x000fc80000010000 */
[----:B------:R-:W-:Y:S02]  /*5200*/  FADD.FTZ R65, R77, R10 ;  /* 0x0000000a4d417221 */ /* 0x000fe40000010000 */
[----:B------:R-:W0:Y:S01]  /*5210*/  MUFU.EX2 R12, R12 ;  /* 0x0000000c000c7308 */ /* 0x000e220000000800 */
[----:B--2---:R-:W-:Y:S01]  /*5220*/  FADD.FTZ R33, R11, R8 ;  /* 0x000000080b217221 */ /* 0x004fe20000010000 */
[----:B------:R-:W-:Y:S01]  /*5230*/  FADD.FTZ R10, R56, R65 ;  /* 0x00000041380a7221 */ /* 0x000fe20000010000 */
[----:B-1----:R-:W-:-:S03]  /*5240*/  F2FP.BF16.F32.PACK_AB R5, R44, R9 ;  /* 0x000000092c05723e */ /* 0x002fc600000010ff */
[----:B------:R-:W-:Y:S01]  /*5250*/  FADD.FTZ R10, R57, R10 ;  /* 0x0000000a390a7221 */ /* 0x000fe20000010000 */
[----:B------:R-:W-:Y:S01]  /*5260*/  F2FP.BF16.F32.PACK_AB R4, R71, R68 ;  /* 0x000000444704723e */ /* 0x000fe200000010ff */
[----:B------:R-:W1:Y:S01]  /*5270*/  MUFU.EX2 R43, R43 ;  /* 0x0000002b002b7308 */ /* 0x000e620000000800 */
[C---:B---3--:R-:W-:Y:S01]  /*5280*/  FADD.FTZ R33, R48.reuse, R33 ;  /* 0x0000002130217221 */ /* 0x048fe20000010000 */
[----:B------:R-:W-:Y:S01]  /*5290*/  FADD.FTZ R65, R53, R10 ;  /* 0x0000000a35417221 */ /* 0x000fe20000010000 */
[----:B------:R-:W-:Y:S02]  /*52a0*/  F2FP.BF16.F32.PACK_AB R7, R48, R11 ;  /* 0x0000000b3007723e */ /* 0x000fe400000010ff */
[----:B------:R-:W-:Y:S01]  /*52b0*/  F2FP.BF16.F32.PACK_AB R6, R75, R70 ;  /* 0x000000464b06723e */ /* 0x000fe200000010ff */
[----:B------:R-:W-:Y:S02]  /*52c0*/  FADD.FTZ R10, R54, R65 ;  /* 0x00000041360a7221 */ /* 0x000fe40000010000 */
[----:B------:R-:W2:Y:S01]  /*52d0*/  MUFU.EX2 R14, R14 ;  /* 0x0000000e000e7308 */ /* 0x000ea20000000800 */
[----:B0-----:R-:W-:Y:S01]  /*52e0*/  FADD.FTZ R8, R12, R33 ;  /* 0x000000210c087221 */ /* 0x001fe20000010000 */
[----:B------:R-:W-:Y:S01]  /*52f0*/  FADD.FTZ R65, R55, R10 ;  /* 0x0000000a37417221 */ /* 0x000fe20000010000 */
[----:B------:R0:W-:Y:S01]  /*5300*/  STSM.16.M88.4 [R23], R4 ;  /* 0x0000000417007844 */ /* 0x0001e20000000200 */
[----:B------:R-:W-:-:S02]  /*5310*/  F2FP.BF16.F32.PACK_AB R10, R57, R56 ;  /* 0x00000038390a723e */ /* 0x000fc400000010ff */
[----:B------:R-:W-:Y:S02]  /*5320*/  FADD.FTZ R34, R58, R65 ;  /* 0x000000413a227221 */ /* 0x000fe40000010000 */
[----:B------:R-:W3:Y:S01]  /*5330*/  MUFU.EX2 R45, R45 ;  /* 0x0000002d002d7308 */ /* 0x000ee20000000800 */
[----:B-1----:R-:W-:Y:S01]  /*5340*/  FADD.FTZ R33, R43, R8 ;  /* 0x000000082b217221 */ /* 0x002fe20000010000 */
[----:B------:R-:W-:-:S04]  /*5350*/  FADD.FTZ R9, R59, R34 ;  /* 0x000000223b097221 */ /* 0x000fc80000010000 */
[----:B------:R-:W-:Y:S01]  /*5360*/  FADD.FTZ R44, R60, R9 ;  /* 0x000000093c2c7221 */ /* 0x000fe20000010000 */
[----:B------:R-:W-:Y:S01]  /*5370*/  F2FP.BF16.F32.PACK_AB R9, R43, R12 ;  /* 0x0000000c2b09723e */ /* 0x000fe200000010ff */
[----:B------:R-:W1:Y:S01]  /*5380*/  MUFU.EX2 R13, R13 ;  /* 0x0000000d000d7308 */ /* 0x000e620000000800 */
[----:B--2---:R-:W-:Y:S01]  /*5390*/  FADD.FTZ R8, R14, R33 ;  /* 0x000000210e087221 */ /* 0x004fe20000010000 */
[----:B------:R-:W-:Y:S01]  /*53a0*/  FADD.FTZ R43, R61, R44 ;  /* 0x0000002c3d2b7221 */ /* 0x000fe20000010000 */
[----:B0-----:R-:W-:Y:S02]  /*53b0*/  F2FP.BF16.F32.PACK_AB R4, R54, R53 ;  /* 0x000000353604723e */ /* 0x001fe400000010ff */
[----:B------:R-:W-:Y:S01]  /*53c0*/  F2FP.BF16.F32.PACK_AB R6, R58, R55 ;  /* 0x000000373a06723e */ /* 0x000fe200000010ff */
[----:B------:R-:W-:Y:S02]  /*53d0*/  FADD.FTZ R43, R62, R43 ;  /* 0x0000002b3e2b7221 */ /* 0x000fe40000010000 */
[----:B------:R-:W0:Y:S01]  /*53e0*/  MUFU.EX2 R20, R20 ;  /* 0x0000001400147308 */ /* 0x000e220000000800 */
[C---:B---3--:R-:W-:Y:S01]  /*53f0*/  FADD.FTZ R8, R45.reuse, R8 ;  /* 0x000000082d087221 */ /* 0x048fe20000010000 */
[----:B------:R-:W-:Y:S01]  /*5400*/  F2FP.BF16.F32.PACK_AB R11, R45, R14 ;  /* 0x0000000e2d0b723e */ /* 0x000fe200000010ff */
[----:B------:R-:W-:-:S04]  /*5410*/  FADD.FTZ R14, R52, R43 ;  /* 0x0000002b340e7221 */ /* 0x000fc80000010000 */
[----:B------:R-:W-:Y:S01]  /*5420*/  FADD.FTZ R14, R51, R14 ;  /* 0x0000000e330e7221 */ /* 0x000fe20000010000 */
[----:B------:R-:W2:Y:S01]  /*5430*/  MUFU.EX2 R2, R2 ;  /* 0x0000000200027308 */ /* 0x000ea20000000800 */
[----:B-1----:R-:W-:Y:S01]  /*5440*/  FADD.FTZ R33, R13, R8 ;  /* 0x000000080d217221 */ /* 0x002fe20000010000 */
[----:B------:R-:W-:Y:S01]  /*5450*/  F2FP.BF16.F32.PACK_AB R8, R77, R74 ;  /* 0x0000004a4d08723e */ /* 0x000fe200000010ff */
[----:B------:R-:W-:Y:S01]  /*5460*/  FADD.FTZ R5, R49, R14 ;  /* 0x0000000e31057221 */ /* 0x000fe20000010000 */
[----:B------:R-:W-:-:S03]  /*5470*/  F2FP.BF16.F32.PACK_AB R14, R50, R49 ;  /* 0x00000031320e723e */ /* 0x000fc600000010ff */
[----:B------:R1:W-:Y:S01]  /*5480*/  STSM.16.M88.4 [R22], R8 ;  /* 0x0000000816007844 */ /* 0x0003e20000000200 */
[----:B------:R-:W3:Y:S01]  /*5490*/  MUFU.EX2 R3, R3 ;  /* 0x0000000300037308 */ /* 0x000ee20000000800 */
[----:B0-----:R-:W-:-:S07]  /*54a0*/  FADD.FTZ R33, R20, R33 ;  /* 0x0000002114217221 */ /* 0x001fce0000010000 */
[----:B------:R-:W-:Y:S01]  /*54b0*/  MUFU.EX2 R15, R15 ;  /* 0x0000000f000f7308 */ /* 0x000fe20000000800 */
[----:B--2---:R-:W-:Y:S01]  /*54c0*/  FADD.FTZ R34, R2, R33 ;  /* 0x0000002102227221 */ /* 0x004fe20000010000 */
[----:B-1----:R-:W-:-:S06]  /*54d0*/  F2FP.BF16.F32.PACK_AB R8, R60, R59 ;  /* 0x0000003b3c08723e */ /* 0x002fcc00000010ff */
[----:B------:R-:W0:Y:S01]  /*54e0*/  MUFU.EX2 R26, R26 ;  /* 0x0000001a001a7308 */ /* 0x000e220000000800 */
[C---:B---3--:R-:W-:Y:S01]  /*54f0*/  FADD.FTZ R34, R3.reuse, R34 ;  /* 0x0000002203227221 */ /* 0x048fe20000010000 */
[----:B------:R-:W-:Y:S02]  /*5500*/  F2FP.BF16.F32.PACK_AB R7, R3, R2 ;  /* 0x000000020307723e */ /* 0x000fe400000010ff */
[----:B------:R-:W-:-:S04]  /*5510*/  F2FP.BF16.F32.PACK_AB R10, R62, R61 ;  /* 0x0000003d3e0a723e */ /* 0x000fc800000010ff */
[----:B------:R-:W-:Y:S08]  /*5520*/  MUFU.EX2 R21, R21 ;  /* 0x0000001500157308 */ /* 0x000ff00000000800 */
[----:B------:R-:W1:Y:S01]  /*5530*/  MUFU.EX2 R28, R28 ;  /* 0x0000001c001c7308 */ /* 0x000e620000000800 */
[----:B0-----:R-:W-:-:S07]  /*5540*/  F2FP.BF16.F32.PACK_AB R9, R26, R15 ;  /* 0x0000000f1a09723e */ /* 0x001fce00000010ff */
[----:B------:R-:W0:Y:S08]  /*5550*/  MUFU.EX2 R0, R0 ;  /* 0x0000000000007308 */ /* 0x000e300000000800 */
[----:B------:R2:W-:Y:S01]  /*5560*/  MUFU.EX2 R32, R35 ;  /* 0x0000002300207308 */ /* 0x0005e20000000800 */
[----:B-1----:R-:W-:-:S07]  /*5570*/  F2FP.BF16.F32.PACK_AB R11, R28, R21 ;  /* 0x000000151c0b723e */ /* 0x002fce00000010ff */
[----:B------:R-:W1:Y:S01]  /*5580*/  MUFU.EX2 R27, R27 ;  /* 0x0000001b001b7308 */ /* 0x000e620000000800 */
[----:B--2---:R-:W-:-:S04]  /*5590*/  FADD.FTZ R35, R15, R34 ;  /* 0x000000220f237221 */ /* 0x004fc80000010000 */
[----:B------:R-:W-:-:S03]  /*55a0*/  FADD.FTZ R12, R26, R35 ;  /* 0x000000231a0c7221 */ /* 0x000fc60000010000 */
[----:B------:R-:W2:Y:S01]  /*55b0*/  MUFU.EX2 R29, R29 ;  /* 0x0000001d001d7308 */ /* 0x000ea20000000800 */
[----:B------:R-:W-:Y:S01]  /*55c0*/  FADD.FTZ R35, R21, R12 ;  /* 0x0000000c15237221 */ /* 0x000fe20000010000 */
[----:B------:R-:W-:-:S03]  /*55d0*/  F2FP.BF16.F32.PACK_AB R12, R51, R52 ;  /* 0x00000034330c723e */ /* 0x000fc600000010ff */
[----:B------:R-:W-:-:S03]  /*55e0*/  FADD.FTZ R35, R28, R35 ;  /* 0x000000231c237221 */ /* 0x000fc60000010000 */
[----:B------:R-:W3:Y:S01]  /*55f0*/  MUFU.EX2 R30, R30 ;  /* 0x0000001e001e7308 */ /* 0x000ee20000000800 */
[----:B0-----:R-:W-:Y:S01]  /*5600*/  FADD.FTZ R44, R0, R35 ;  /* 0x00000023002c7221 */ /* 0x001fe20000010000 */
[----:B------:R-:W-:Y:S01]  /*5610*/  FADD.FTZ R35, R50, R5 ;  /* 0x0000000532237221 */ /* 0x000fe20000010000 */
[----:B------:R-:W-:Y:S02]  /*5620*/  F2FP.BF16.F32.PACK_AB R5, R20, R13 ;  /* 0x0000000d1405723e */ /* 0x000fe400000010ff */
[C---:B-1----:R-:W-:Y:S01]  /*5630*/  FADD.FTZ R44, R27.reuse, R44 ;  /* 0x0000002c1b2c7221 */ /* 0x042fe20000010000 */
[----:B------:R-:W-:Y:S02]  /*5640*/  F2FP.BF16.F32.PACK_AB R13, R27, R0 ;  /* 0x000000001b0d723e */ /* 0x000fe400000010ff */
[----:B------:R-:W0:Y:S01]  /*5650*/  MUFU.EX2 R31, R31 ;  /* 0x0000001f001f7308 */ /* 0x000e220000000800 */
[----:B--2---:R-:W-:Y:S01]  /*5660*/  FADD.FTZ R3, R29, R44 ;  /* 0x0000002c1d037221 */ /* 0x004fe20000010000 */
[----:B------:R1:W-:Y:S04]  /*5670*/  STSM.16.M88.4 [R19], R4 ;  /* 0x0000000413007844 */ /* 0x0003e80000000200 */
[----:B------:R-:W-:Y:S02]  /*5680*/  STSM.16.M88.4 [R18+0x27800], R8 ;  /* 0x0278000812007844 */ /* 0x000fe40000000200 */
[----:B------:R-:W2:Y:S01]  /*5690*/  MUFU.EX2 R40, R40 ;  /* 0x0000002800287308 */ /* 0x000ea20000000800 */
[C---:B---3--:R-:W-:Y:S01]  /*56a0*/  FADD.FTZ R0, R30.reuse, R3 ;  /* 0x000000031e007221 */ /* 0x048fe20000010000 */
[----:B------:R-:W-:-:S05]  /*56b0*/  F2FP.BF16.F32.PACK_AB R15, R30, R29 ;  /* 0x0000001d1e0f723e */ /* 0x000fca00000010ff */
[----:B------:R-:W-:Y:S01]  /*56c0*/  STSM.16.M88.4 [R136], R12 ;  /* 0x0000000c88007844 */ /* 0x000fe20000000200 */
[----:B------:R-:W3:Y:S01]  /*56d0*/  MUFU.EX2 R47, R47 ;  /* 0x0000002f002f7308 */ /* 0x000ee20000000800 */
[----:B0-----:R-:W-:Y:S01]  /*56e0*/  FADD.FTZ R21, R31, R0 ;  /* 0x000000001f157221 */ /* 0x001fe20000010000 */
[----:B------:R-:W-:-:S03]  /*56f0*/  F2FP.BF16.F32.PACK_AB R29, R32, R31 ;  /* 0x0000001f201d723e */ /* 0x000fc600000010ff */
[----:B------:R-:W-:-:S03]  /*5700*/  FADD.FTZ R21, R32, R21 ;  /* 0x0000001520157221 */ /* 0x000fc60000010000 */
[----:B------:R-:W0:Y:S01]  /*5710*/  MUFU.EX2 R41, R41 ;  /* 0x0000002900297308 */ /* 0x000e220000000800 */
[----:B--2---:R-:W-:-:S07]  /*5720*/  FADD.FTZ R2, R40, R35 ;  /* 0x0000002328027221 */ /* 0x004fce0000010000 */
[----:B------:R-:W2:Y:S01]  /*5730*/  MUFU.EX2 R46, R46 ;  /* 0x0000002e002e7308 */ /* 0x000ea20000000800 */
[C---:B---3--:R-:W-:Y:S01]  /*5740*/  F2FP.BF16.F32.PACK_AB R28, R47.reuse, R40 ;  /* 0x000000282f1c723e */ /* 0x048fe200000010ff */
[----:B------:R-:W-:-:S06]  /*5750*/  FADD.FTZ R2, R47, R2 ;  /* 0x000000022f027221 */ /* 0x000fcc0000010000 */
[----:B------:R-:W3:Y:S01]  /*5760*/  MUFU.EX2 R76, R76 ;  /* 0x0000004c004c7308 */ /* 0x000ee20000000800 */
[----:B0-----:R-:W-:-:S07]  /*5770*/  FADD.FTZ R27, R41, R2 ;  /* 0x00000002291b7221 */ /* 0x001fce0000010000 */
[----:B------:R-:W0:Y:S01]  /*5780*/  MUFU.EX2 R33, R80 ;  /* 0x0000005000217308 */ /* 0x000e220000000800 */
[C---:B--2---:R-:W-:Y:S01]  /*5790*/  F2FP.BF16.F32.PACK_AB R30, R46.reuse, R41 ;  /* 0x000000292e1e723e */ /* 0x044fe200000010ff */
[----:B------:R-:W-:-:S06]  /*57a0*/  FADD.FTZ R27, R46, R27 ;  /* 0x0000001b2e1b7221 */ /* 0x000fcc0000010000 */
[----:B------:R-:W-:Y:S01]  /*57b0*/  MUFU.EX2 R36, R36 ;  /* 0x0000002400247308 */ /* 0x000fe20000000800 */
[----:B---3--:R-:W-:-:S07]  /*57c0*/  FADD.FTZ R0, R76, R21 ;  /* 0x000000154c007221 */ /* 0x008fce0000010000 */
[----:B------:R-:W1:Y:S01]  /*57d0*/  MUFU.EX2 R37, R37 ;  /* 0x0000002500257308 */ /* 0x000e620000000800 */
[C---:B0-----:R-:W-:Y:S01]  /*57e0*/  F2FP.BF16.F32.PACK_AB R31, R33.reuse, R76 ;  /* 0x0000004c211f723e */ /* 0x041fe200000010ff */
[----:B------:R-:W-:-:S04]  /*57f0*/  FADD.FTZ R0, R33, R0 ;  /* 0x0000000021007221 */ /* 0x000fc80000010000 */
[----:B------:R-:W-:Y:S02]  /*5800*/  STSM.16.M88.4 [R22+0x6000], R28 ;  /* 0x0060001c16007844 */ /* 0x000fe40000000200 */
[----:B------:R-:W0:Y:S08]  /*5810*/  MUFU.EX2 R38, R38 ;  /* 0x0000002600267308 */ /* 0x000e300000000800 */
[----:B------:R-:W2:Y:S01]  /*5820*/  MUFU.EX2 R39, R39 ;  /* 0x0000002700277308 */ /* 0x000ea20000000800 */
[----:B-1----:R-:W-:Y:S01]  /*5830*/  F2FP.BF16.F32.PACK_AB R4, R37, R36 ;  /* 0x000000242504723e */ /* 0x002fe200000010ff */
[----:B------:R-:W-:-:S04]  /*5840*/  FADD.FTZ R36, R36, R27 ;  /* 0x0000001b24247221 */ /* 0x000fc80000010000 */
[----:B------:R-:W-:Y:S02]  /*5850*/  FADD.FTZ R37, R37, R36 ;  /* 0x0000002425257221 */ /* 0x000fe40000010000 */
[----:B------:R-:W-:Y:S02]  /*5860*/  MUFU.EX2 R63, R63 ;  /* 0x0000003f003f7308 */ /* 0x000fe40000000800 */
[----:B0-----:R-:W-:-:S06]  /*5870*/  FADD.FTZ R2, R38, R37 ;  /* 0x0000002526027221 */ /* 0x001fcc0000010000 */
[----:B------:R-:W0:Y:S01]  /*5880*/  MUFU.EX2 R34, R81 ;  /* 0x0000005100227308 */ /* 0x000e220000000800 */
[C---:B--2---:R-:W-:Y:S01]  /*5890*/  F2FP.BF16.F32.PACK_AB R6, R39.reuse, R38 ;  /* 0x000000262706723e */ /* 0x044fe200000010ff */
[----:B------:R-:W-:-:S06]  /*58a0*/  FADD.FTZ R2, R39, R2 ;  /* 0x0000000227027221 */ /* 0x000fcc0000010000 */
[----:B------:R-:W1:Y:S08]  /*58b0*/  MUFU.EX2 R64, R64 ;  /* 0x0000004000407308 */ /* 0x000e700000000800 */
[----:B------:R-:W2:Y:S01]  /*58c0*/  MUFU.EX2 R3, R42 ;  /* 0x0000002a00037308 */ /* 0x000ea20000000800 */
[----:B0-----:R-:W-:Y:S01]  /*58d0*/  F2FP.BF16.F32.PACK_AB R5, R34, R63 ;  /* 0x0000003f2205723e */ /* 0x001fe200000010ff */
[----:B------:R-:W-:-:S04]  /*58e0*/  FADD.FTZ R63, R63, R0 ;  /* 0x000000003f3f7221 */ /* 0x000fc80000010000 */
[----:B------:R-:W-:-:S04]  /*58f0*/  FADD.FTZ R63, R34, R63 ;  /* 0x0000003f223f7221 */ /* 0x000fc80000010000 */
[----:B-1----:R-:W-:Y:S01]  /*5900*/  FADD.FTZ R0, R64, R63 ;  /* 0x0000003f40007221 */ /* 0x002fe20000010000 */
[----:B--2---:R-:W-:-:S03]  /*5910*/  F2FP.BF16.F32.PACK_AB R7, R3, R64 ;  /* 0x000000400307723e */ /* 0x004fc600000010ff */
[----:B------:R-:W-:Y:S02]  /*5920*/  FADD.FTZ R0, R3, R0 ;  /* 0x0000000003007221 */ /* 0x000fe40000010000 */
[----:B------:R0:W-:Y:S01]  /*5930*/  STSM.16.M88.4 [R19+0x6000], R4 ;  /* 0x0060000413007844 */ /* 0x0001e20000000200 */
[----:B------:R1:W-:Y:S06]  /*5940*/  MEMBAR.ALL.CTA ;  /* 0x0000000000007992 */ /* 0x0003ec0000008000 */
[----:B-1----:R-:W1:Y:S01]  /*5950*/  FENCE.VIEW.ASYNC.S ;  /* 0x00000000000073c6 */ /* 0x002e620000000000 */
[----:B0-----:R-:W-:Y:S01]  /*5960*/  VIADD R6, R88, 0xfffffffe ;  /* 0xfffffffe58067836 */ /* 0x001fe20000000000 */
[----:B-1----:R-:W-:Y:S01]  /*5970*/  NOP ;  /* 0x0000000000007918 */ /* 0x002fe20000000000 */
        /* <DEDUP_REMOVED lines=12> */
.L_x_1090:
[----:B------:R-:W-:Y:S02]  /*5a40*/  ULDC UR18, c[0x0][0x9e4] ;  /* 0x0002790000127ab9 */ /* 0x000fe40000000800 */
[----:B------:R-:W-:-:S11]  /*5a50*/  UISETP.NE.AND UP0, UPT, UR18, 0x1, UPT ;  /* 0x000000011200788c */ /* 0x000fd6000bf05270 */
[----:B------:R-:W-:Y:S02]  /*5a60*/  @UP0 ULDC.64 UR6, c[0x0][0x9e8] ;  /* 0x00027a0000060ab9 */ /* 0x000fe40000000a00 */
[----:B------:R-:W-:-:S04]  /*5a70*/  UIMAD.WIDE.U32 UR10, UR15, UR6, URZ ;  /* 0x000000060f0a72a5 */ /* 0x000fc8000f8e003f */
[----:B------:R-:W-:-:S12]  /*5a80*/  @UP0 USHF.R.U32.HI UR15, URZ, UR7, UR11 ;  /* 0x000000073f0f0299 */ /* 0x000fd8000801160b */
.L_x_1091:
[----:B------:R-:W-:-:S04]  /*5a90*/  UIMAD UR15, UR15, UR18, UR18 ;  /* 0x000000120f0f72a4 */ /* 0x000fc8000f8e0212 */
[----:B------:R-:W-:-:S04]  /*5aa0*/  UISETP.LT.AND UP0, UPT, UR14, UR15, UPT ;  /* 0x0000000f0e00728c */ /* 0x000fc8000bf01270 */
[----:B------:R-:W-:-:S12]  /*5ab0*/  USEL UR14, UR14, UR15, UP0 ;  /* 0x0000000f0e0e7287 */ /* 0x000fd80008000000 */
.L_x_1089:
[----:B------:R-:W-:Y:S01]  /*5ac0*/  USHF.R.S32.HI UR6, URZ, 0x1f, UR14 ;  /* 0x0000001f3f067899 */ /* 0x000fe2000801140e */
[----:B------:R-:W-:Y:S02]  /*5ad0*/  CS2R R134, SRZ ;  /* 0x0000000000867805 */ /* 0x000fe4000001ff00 */
[----:B------:R-:W-:Y:S02]  /*5ae0*/  CS2R R132, SRZ ;  /* 0x0000000000847805 */ /* 0x000fe4000001ff00 */
[----:B------:R-:W-:Y:S01]  /*5af0*/  CS2R R130, SRZ ;  /* 0x0000000000827805 */ /* 0x000fe2000001ff00 */
[----:B------:R-:W-:Y:S01]  /*5b00*/  ULEA.HI UR6, UR6, UR14, URZ, 0x7 ;  /* 0x0000000e06067291 */ /* 0x000fe2000f8f383f */
[----:B------:R-:W-:Y:S02]  /*5b10*/  CS2R R128, SRZ ;  /* 0x0000000000807805 */ /* 0x000fe4000001ff00 */
[----:B------:R-:W-:Y:S02]  /*5b20*/  CS2R R126, SRZ ;  /* 0x00000000007e7805 */ /* 0x000fe4000001ff00 */
[----:B------:R-:W-:Y:S01]  /*5b30*/  CS2R R124, SRZ ;  /* 0x00000000007c7805 */ /* 0x000fe2000001ff00 */
[----:B------:R-:W-:Y:S01]  /*5b40*/  USHF.R.S32.HI UR6, URZ, 0x7, UR6 ;  /* 0x000000073f067899 */ /* 0x000fe20008011406 */
[----:B------:R-:W-:-:S02]  /*5b50*/  CS2R R122, SRZ ;  /* 0x00000000007a7805 */ /* 0x000fc4000001ff00 */
[----:B------:R-:W-:Y:S02]  /*5b60*/  CS2R R120, SRZ ;  /* 0x0000000000787805 */ /* 0x000fe4000001ff00 */
[----:B------:R-:W-:Y:S01]  /*5b70*/  CS2R R118, SRZ ;  /* 0x0000000000767805 */ /* 0x000fe2000001ff00 */
[----:B------:R-:W-:Y:S01]  /*5b80*/  UISETP.LT.AND UP0, UPT, UR36, UR6, UPT ;  /* 0x000000062400728c */ /* 0x000fe2000bf01270 */
[----:B------:R-:W-:Y:S02]  /*5b90*/  CS2R R116, SRZ ;  /* 0x0000000000747805 */ /* 0x000fe4000001ff00 */
[----:B------:R-:W-:Y:S02]  /*5ba0*/  CS2R R114, SRZ ;  /* 0x0000000000727805 */ /* 0x000fe4000001ff00 */
[----:B------:R-:W-:Y:S01]  /*5bb0*/  CS2R R112, SRZ ;  /* 0x0000000000707805 */ /* 0x000fe2000001ff00 */
[----:B------:R-:W-:Y:S01]  /*5bc0*/  USEL UR60, UR36, UR6, !UP0 ;  /* 0x00000006243c7287 */ /* 0x000fe2000c000000 */
[----:B------:R-:W-:-:S02]  /*5bd0*/  CS2R R110, SRZ ;  /* 0x00000000006e7805 */ /* 0x000fc4000001ff00 */
[----:B------:R-:W-:Y:S02]  /*5be0*/  CS2R R108, SRZ ;  /* 0x00000000006c7805 */ /* 0x000fe4000001ff00 */
[----:B------:R-:W-:Y:S02]  /*5bf0*/  CS2R R106, SRZ ;  /* 0x00000000006a7805 */ /* 0x000fe4000001ff00 */
[----:B------:R-:W-:Y:S02]  /*5c00*/  CS2R R104, SRZ ;  /* 0x0000000000687805 */ /* 0x000fe4000001ff00 */
        /* <DEDUP_REMOVED lines=8> */
[----:B------:R-:W-:Y:S01]  /*5c90*/  CS2R R88, SRZ ;  /* 0x0000000000587805 */ /* 0x000fe2000001ff00 */
[----:B------:R-:W-:Y:S06]  /*5ca0*/  @!P1 BRA `(.L_x_1092) ;  /* 0x0000003c003c9947 */ /* 0x000fec0003800000 */
[----:B------:R-:W-:Y:S01]  /*5cb0*/  IMAD.MOV.U32 R5, RZ, RZ, R25 ;  /* 0x000000ffff057224 */ /* 0x000fe200078e0019 */
[----:B------:R-:W-:Y:S01]  /*5cc0*/  UMOV UR28, UR50 ;  /* 0x00000032001c7c82 */ /* 0x000fe20008000000 */
[----:B------:R-:W-:Y:S01]  /*5cd0*/  IMAD.MOV.U32 R4, RZ, RZ, R24 ;  /* 0x000000ffff047224 */ /* 0x000fe200078e0018 */
[----:B------:R-:W-:Y:S01]  /*5ce0*/  UMOV UR61, UR49 ;  /* 0x00000031003d7c82 */ /* 0x000fe20008000000 */
[----:B------:R-:W-:Y:S01]  /*5cf0*/  IMAD.MOV.U32 R3, RZ, RZ, R6 ;  /* 0x000000ffff037224 */ /* 0x000fe200078e0006 */
[----:B------:R-:W-:Y:S01]  /*5d00*/  ULDC UR34, c[0x0][0x9e4] ;  /* 0x0002790000227ab9 */ /* 0x000fe20000000800 */
[----:B------:R-:W-:Y:S01]  /*5d10*/  IMAD.MOV.U32 R135, RZ, RZ, RZ ;  /* 0x000000ffff877224 */ /* 0x000fe200078e00ff */
[----:B------:R-:W-:Y:S01]  /*5d20*/  ULDC UR35, c[0x0][0x9dc] ;  /* 0x0002770000237ab9 */ /* 0x000fe20000000800 */
[----:B------:R-:W-:Y:S01]  /*5d30*/  ULDC UR59, c[0x0][0x9d8] ;  /* 0x00027600003b7ab9 */ /* 0x000fe20000000800 */
[----:B------:R-:W-:Y:S01]  /*5d40*/  ULDC UR33, c[0x0][0x988] ;  /* 0x0002620000217ab9 */ /* 0x000fe20000000800 */
[----:B------:R-:W-:-:S05]  /*5d50*/  ULDC UR58, c[0x0][0x9e0] ;  /* 0x00027800003a7ab9 */ /* 0x000fca0000000800 */
.L_x_1111:
[----:B------:R-:W-:Y:S01]  /*5d60*/  ISETP.NE.AND P2, PT, RZ, UR46, PT ;  /* 0x0000002eff007c0c */ /* 0x000fe2000bf45270 */
[----:B------:R-:W-:-:S04]  /*5d70*/  UISETP.NE.AND UP0, UPT, UR61, 0x1, UPT ;  /* 0x000000013d00788c */ /* 0x000fc8000bf05270 */
[----:B------:R-:W-:-:S04]  /*5d80*/  USEL UR50, URZ, 0x1, UP0 ;  /* 0x000000013f327887 */ /* 0x000fc80008000000 */
[----:B------:R-:W-:-:S04]  /*5d90*/  ULOP3.LUT UR50, UR28, UR50, URZ, 0x3c, !UPT ;  /* 0x000000321c327292 */ /* 0x000fc8000f8e3c3f */
[----:B------:R-:W-:Y:S08]  /*5da0*/  @P2 BRA `(.L_x_1093) ;  /* 0x0000000000382947 */ /* 0x000ff00003800000 */
[----:B------:R-:W-:Y:S05]  /*5db0*/  @!P0 BRA `(.L_x_1094) ;  /* 0x0000000000048947 */ /* 0x000fea0003800000 */
[----:B------:R-:W-:Y:S01]  /*5dc0*/  BPT.TRAP 0x1 ;  /* 0x000000040000795c */ /* 0x000fe20000300000 */
.L_x_1094:
        /* <DEDUP_REMOVED lines=9> */
.L_x_1095:
[----:B-1----:R-:W-:Y:S05]  /*5e60*/  @P1 BRA `(.L_x_1093) ;  /* 0x0000000000081947 */ /* 0x002fea0003800000 */
[----:B------:R-:W1:Y:S02]  /*5e70*/  SYNCS.PHASECHK.TRANS64.TRYWAIT P1, [UR6+0x2d830], R6 ;  /* 0x02d83006ff0075a7 */ /* 0x000e640008020146 */
[----:B-1----:R-:W-:Y:S05]  /*5e80*/  @!P1 BRA `(.L_x_1096) ;  /* 0x0000013800e49947 */ /* 0x002fea0003800000 */
.L_x_1093:
[----:B-1----:R-:W1:Y:S01]  /*5e90*/  S2R R7, SR_TID.X ;  /* 0x0000000000077919 */ /* 0x002e620000002100 */
[----:B------:R-:W-:Y:S01]  /*5ea0*/  UIADD3 UR49, UR61, 0x1, URZ ;  /* 0x000000013d317890 */ /* 0x000fe2000fffe03f */
[----:B------:R-:W-:Y:S01]  /*5eb0*/  UMOV UR7, 0x80000020 ;  /* 0x8000002000077882 */ /* 0x000fe20000000000 */
[----:B------:R-:W-:Y:S02]  /*5ec0*/  UMOV UR11, 0x80000020 ;  /* 0x80000020000b7882 */ /* 0x000fe40000000000 */
        /* <DEDUP_REMOVED lines=36> */
.L_x_1098:
[----:B------:R-:W-:Y:S01]  /*6110*/  ULEA UR6, UR61, UR41, 0x3 ;  /* 0x000000293d067291 */ /* 0x000fe2000f8e183f */
[----:B------:R-:W-:-:S05]  /*6120*/  IMAD.U32 R6, RZ, RZ, UR28 ;  /* 0x0000001cff067e24 */ /* 0x000fca000f8e00ff */
[----:B------:R-:W-:-:S04]  /*6130*/  SHF.L.U32 R6, R6, 0x1f, RZ ;  /* 0x0000001f06067819 */ /* 0x000fc800000006ff */
[----:B------:R0:W1:Y:S01]  /*6140*/  SYNCS.PHASECHK.TRANS64.TRYWAIT P1, [UR6+0x2d850], R6 ;  /* 0x02d85006ff0075a7 */ /* 0x0000620008020146 */
[----:B------:R-:W-:Y:S05]  /*6150*/  @!P0 BRA `(.L_x_1099) ;  /* 0x0000000000048947 */ /* 0x000fea0003800000 */
[----:B------:R-:W-:Y:S01]  /*6160*/  BPT.TRAP 0x1 ;  /* 0x000000040000795c */ /* 0x000fe20000300000 */
.L_x_1099:
[----:B-1----:R-:W-:Y:S05]  /*6170*/  @P1 BRA `(.L_x_1097) ;  /* 0x0000000000081947 */ /* 0x002fea0003800000 */
[----:B------:R-:W1:Y:S02]  /*6180*/  SYNCS.PHASECHK.TRANS64.TRYWAIT P1, [UR6+0x2d850], R6 ;  /* 0x02d85006ff0075a7 */ /* 0x000e640008020146 */
[----:B-1----:R-:W-:Y:S05]  /*6190*/  @!P1 BRA `(.L_x_1100) ;  /* 0x0000013800389947 */ /* 0x002fea0003800000 */
.L_x_1097:
[----:B------:R-:W-:Y:S01]  /*61a0*/  UIADD3 UR6, UR41, 0x400, URZ ;  /* 0x0000040029067890 */ /* 0x000fe2000fffe03f */
[----:B------:R-:W-:Y:S01]  /*61b0*/  WARPGROUP.ARRIVE ;  /* 0x00000000000079c5 */ /* 0x000fe20000000000 */
[----:B------:R-:W-:-:S05]  /*61c0*/  ULEA UR7, UR55, UR41, 0xd ;  /* 0x0000002937077291 */ /* 0x000fca000f8e683f */
[----:B------:R-:W1:Y:S01]  /*61d0*/  S2R R8, SR_TID.X ;  /* 0x0000000000087919 */ /* 0x000e620000002100 */
[----:B------:R-:W-:Y:S02]  /*61e0*/  USHF.R.U32.HI UR6, URZ, 0x4, UR6 ;  /* 0x000000043f067899 */ /* 0x000fe40008011606 */
[----:B------:R-:W-:Y:S02]  /*61f0*/  UIADD3 UR7, UR7, 0x21800, URZ ;  /* 0x0002180007077890 */ /* 0x000fe4000fffe03f */
[----:B------:R-:W-:Y:S02]  /*6200*/  ULOP3.LUT UR6, UR6, 0x3fff, URZ, 0xc0, !UPT ;  /* 0x00003fff06067892 */ /* 0x000fe4000f8ec03f */
[----:B------:R-:W-:Y:S02]  /*6210*/  USHF.R.U32.HI UR7, URZ, 0x4, UR7 ;  /* 0x000000043f077899 */ /* 0x000fe40008011607 */
[----:B------:R-:W-:Y:S02]  /*6220*/  ULOP3.LUT UR10, UR6, 0x2000000, URZ, 0xfc, !UPT ;  /* 0x02000000060a7892 */ /* 0x000fe4000f8efc3f */
[----:B------:R-:W-:-:S02]  /*6230*/  ULOP3.LUT UR6, UR7, 0x3fff, URZ, 0xc0, !UPT ;  /* 0x00003fff07067892 */ /* 0x000fc4000f8ec03f */
[----:B------:R-:W-:Y:S02]  /*6240*/  UIMAD UR7, UR61, 0x600, UR10 ;  /* 0x000006003d0778a4 */ /* 0x000fe4000f8e020a */
[----:B------:R-:W-:Y:S01]  /*6250*/  ULOP3.LUT UR6, UR6, 0x10000, URZ, 0xfc, !UPT ;  /* 0x0001000006067892 */ /* 0x000fe2000f8efc3f */
[----:B------:R-:W-:Y:S01]  /*6260*/  UMOV UR31, 0x80000020 ;  /* 0x80000020001f7882 */ /* 0x000fe20000000000 */
[----:B------:R-:W-:-:S03]  /*6270*/  UMOV UR29, 0x40000040 ;  /* 0x40000040001d7882 */ /* 0x000fc60000000000 */
        /* <DEDUP_REMOVED lines=60> */
.L_x_1101:
[----:B------:R-:W-:Y:S01]  /*6640*/  UISETP.NE.AND UP1, UPT, UR54, URZ, UPT ;  /* 0x0000003f3600728c */ /* 0x000fe2000bf25270 */
[----:B------:R-:W-:Y:S01]  /*6650*/  FMUL.FTZ R9, R27, UR59 ;  /* 0x0000003b1b097c20 */ /* 0x000fe20008410000 */
[----:B------:R-:W-:Y:S01]  /*6660*/  FMUL.FTZ R27, R39, UR59 ;  /* 0x0000003b271b7c20 */ /* 0x000fe20008410000 */
[----:B------:R-:W-:Y:S01]  /*6670*/  FMUL.FTZ R39, R51, UR59 ;  /* 0x0000003b33277c20 */ /* 0x000fe20008410000 */
[----:B------:R-:W-:Y:S02]  /*6680*/  VIADD R51, R137, UR39 ;  /* 0x0000002789337c36 */ /* 0x000fe40008000000 */
        /* <DEDUP_REMOVED lines=13> */
[----:B------:R-:W-:-:S02]  /*6760*/  IMAD.MOV.U32 R83, RZ, RZ, R51 ;  /* 0x000000ffff537224 */ /* 0x000fc400078e0033 */
[----:B------:R-:W-:Y:S01]  /*6770*/  FMUL.FTZ R32, R44, UR59 ;  /* 0x0000003b2c207c20 */ /* 0x000fe20008410000 */
[----:B------:R-:W-:Y:S01]  /*6780*/  @P1 IMAD.HI.U32 R50, R51, UR6, RZ ;  /* 0x0000000633321c27 */ /* 0x000fe2000f8e00ff */
[----:B------:R-:W-:-:S03]  /*6790*/  @UP1 ULDC UR6, c[0x0][0x450] ;  /* 0x0001140000061ab9 */ /* 0x000fc60000000800 */
[----:B------:R-:W-:Y:S01]  /*67a0*/  FMUL.FTZ R44, R56, UR59 ;  /* 0x0000003b382c7c20 */ /* 0x000fe20008410000 */
[----:B------:R-:W-:Y:S01]  /*67b0*/  FMUL.FTZ R56, R66, UR59 ;  /* 0x0000003b42387c20 */ /* 0x000fe20008410000 */
[----:B------:R-:W-:Y:S01]  /*67c0*/  FMUL.FTZ R66, R76, UR59 ;  /* 0x0000003b4c427c20 */ /* 0x000fe20008410000 */
[----:B------:R-:W-:Y:S01]  /*67d0*/  @P2 SHF.R.U32.HI R83, RZ, UR6, R50 ;  /* 0x00000006ff532c19 */ /* 0x000fe20008011632 */
[----:B------:R-:W-:Y:S01]  /*67e0*/  ULEA UR6, UR49, UR41, 0x3 ;  /* 0x0000002931067291 */ /* 0x000fe2000f8e183f */
[----:B------:R-:W-:Y:S01]  /*67f0*/  FMUL.FTZ R76, R84, UR59 ;  /* 0x0000003b544c7c20 */ /* 0x000fe20008410000 */
[----:B------:R-:W-:Y:S01]  /*6800*/  FMUL.FTZ R12, R30, UR59 ;  /* 0x0000003b1e0c7c20 */ /* 0x000fe20008410000 */
[----:B0-----:R-:W-:Y:S01]  /*6810*/  FMUL.FTZ R6, R24, UR59 ;  /* 0x0000003b18067c20 */ /* 0x001fe20008410000 */
[----:B------:R-:W-:Y:S01]  /*6820*/  UIADD3 UR6, UR6, 0x2d840, URZ ;  /* 0x0002d84006067890 */ /* 0x000fe2000fffe03f */
[----:B------:R-:W0:Y:S01]  /*6830*/  SHFL.IDX PT, R84, R83, RZ, 0x1c1f ;  /* 0x001c1fff53547589 */ /* 0x000e2200000e0000 */
        /* <DEDUP_REMOVED lines=39> */
[----:B------:R-:W-:-:S02]  /*6ab0*/  IMAD.SHL.U32 R74, R3, 0x80, RZ ;  /* 0x00000080034a7824 */ /* 0x000fc400078e00ff */
        /* <DEDUP_REMOVED lines=10> */
[----:B------:R-:W-:Y:S01]  /*6b60*/  IADD3 R50, -R17, 0x1, -R74 ;  /* 0x0000000111327810 */ /* 0x000fe20007ffe94a */
[----:B------:R-:W-:Y:S01]  /*6b70*/  SYNCS.ARRIVE.TRANS64.RED.A1T0 RZ, [UR6], RZ ;  /* 0x000000ffffff79a7 */ /* 0x000fe20008100406 */
[----:B------:R-:W-:-:S02]  /*6b80*/  ULOP3.LUT UR6, URZ, UR35, URZ, 0x33, !UPT ;  /* 0x000000233f067292 */ /* 0x000fc4000f8e333f */
[----:B------:R-:W-:-:S03]  /*6b90*/  IADD3 R81, -R81, UR38, R50 ;  /* 0x0000002651517c10 */ /* 0x000fc6000fffe132 */
[----:B------:R-:W2:Y:S02]  /*6ba0*/  MUFU.TANH R7, R7 ;  /* 0x0000000700077308 */ /* 0x000ea40000002400 */
[C---:B------:R-:W-:Y:S02]  /*6bb0*/  VIADD R82, R81.reuse, UR58 ;  /* 0x0000003a51527c36 */ /* 0x040fe40008000000 */
[----:B------:R-:W-:Y:S02]  /*6bc0*/  VIADD R81, R81, UR6 ;  /* 0x0000000651517c36 */ /* 0x000fe40008000000 */
[----:B0-----:R-:W-:Y:S02]  /*6bd0*/  IMAD.IADD R80, R82, 0x1, R84 ;  /* 0x0000000152507824 */ /* 0x001fe400078e0254 */
        /* <DEDUP_REMOVED lines=77> */
.L_x_1104:
[----:B------:R-:W-:-:S05]  /*70b0*/  IMAD.U32 R85, RZ, RZ, UR34 ;  /* 0x00000022ff557e24 */ /* 0x000fca000f8e00ff */
[----:B------:R-:W-:-:S13]  /*70c0*/  ISETP.NE.AND P1, PT, R85, 0x1, PT ;  /* 0x000000015500780c */ /* 0x000fda0003f25270 */
[----:B------:R-:W1:Y:S02]  /*70d0*/  @P1 LDC.64 R50, c[0x0][0x9e8] ;  /* 0x00027a00ff321b82 */ /* 0x000e640000000a00 */
[----:B-1----:R-:W-:-:S05]  /*70e0*/  @P1 IMAD.HI.U32 R50, R84, R50, RZ ;  /* 0x0000003254321227 */ /* 0x002fca00078e00ff */
[----:B------:R-:W-:-:S07]  /*70f0*/  @P1 SHF.R.U32.HI R84, RZ, R51, R50 ;  /* 0x00000033ff541219 */ /* 0x000fce0000011632 */
.L_x_1105:
[----:B------:R-:W-:Y:S05]  /*7100*/  BSYNC B0 ;  /* 0x0000000000007941 */ /* 0x000fea0003800000 */
.L_x_1103:
[----:B------:R-:W-:-:S04]  /*7110*/  IMAD R84, R84, R85, -R74 ;  /* 0x0000005554547224 */ /* 0x000fc800078e0a4a */
[----:B------:R-:W-:-:S05]  /*7120*/  IMAD.IADD R84, R84, 0x1, -R17 ;  /* 0x0000000154547824 */ /* 0x000fca00078e0a11 */
[----:B------:R-:W-:Y:S02]  /*7130*/  VIMNMX R79, R79, R84, !PT ;  /* 0x000000544f4f7248 */ /* 0x000fe40007fe0100 */
[----:B------:R-:W-:-:S07]  /*7140*/  VIADDMNMX R80, R84, R85, R80, PT ;  /* 0x0000005554507246 */ /* 0x000fce0003800150 */
.L_x_1102:
        /* <DEDUP_REMOVED lines=116> */
.L_x_1108:
[----:B------:R-:W-:-:S05]  /*7890*/  IMAD.U32 R79, RZ, RZ, UR34 ;  /* 0x00000022ff4f7e24 */ /* 0x000fca000f8e00ff */
[----:B------:R-:W-:-:S13]  /*78a0*/  ISETP.NE.AND P2, PT, R79, 0x1, PT ;  /* 0x000000014f00780c */ /* 0x000fda0003f45270 */
[----:B------:R-:W0:Y:S02]  /*78b0*/  @P2 LDC.64 R24, c[0x0][0x9e8] ;  /* 0x00027a00ff182b82 */ /* 0x000e240000000a00 */
[----:B0-----:R-:W-:-:S05]  /*78c0*/  @P2 IMAD.HI.U32 R24, R50, R24, RZ ;  /* 0x0000001832182227 */ /* 0x001fca00078e00ff */
[----:B------:R-:W-:-:S07]  /*78d0*/  @P2 SHF.R.U32.HI R50, RZ, R25, R24 ;  /* 0x00000019ff322219 */ /* 0x000fce0000011618 */
.L_x_1109:
[----:B------:R-:W-:Y:S05]  /*78e0*/  BSYNC B0 ;  /* 0x0000000000007941 */ /* 0x000fea0003800000 */
.L_x_1107:
[----:B------:R-:W-:-:S04]  /*78f0*/  IMAD R50, R50, R79, -R74 ;  /* 0x0000004f32327224 */ /* 0x000fc800078e0a4a */
[----:B------:R-:W-:-:S05]  /*7900*/  IMAD.IADD R50, R50, 0x1, -R17 ;  /* 0x0000000132327824 */ /* 0x000fca00078e0a11 */
[----:B------:R-:W-:Y:S02]  /*7910*/  VIMNMX R81, R81, R50, !PT ;  /* 0x0000003251517248 */ /* 0x000fe40007fe0100 */
[----:B------:R-:W-:-:S07]  /*7920*/  VIADDMNMX R82, R50, R79, R82, PT ;  /* 0x0000004f32527246 */ /* 0x000fce0003800152 */
.L_x_1106:
[----:B------:R-:W-:Y:S02]  /*7930*/  FMNMX.FTZ R24, R6, R4, !PT ;  /* 0x0000000406187209 */ /* 0x000fe40007810000 */
[----:B------:R-:W-:Y:S02]  /*7940*/  LOP3.LUT R16, R16, 0xf7ffffff, RZ, 0xc0, !PT ;  /* 0xf7ffffff10107812 */ /* 0x000fe400078ec0ff */
[----:B------:R-:W-:Y:S02]  /*7950*/  FMNMX.FTZ R24, R7, R24, !PT ;  /* 0x0000001807187209 */ /* 0x000fe40007810000 */
[----:B------:R-:W-:Y:S02]  /*7960*/  @P0 LOP3.LUT R16, R16, 0x8000000, RZ, 0xfc, !PT ;  /* 0x0800000010100812 */ /* 0x000fe400078efcff */
[----:B------:R-:W-:Y:S02]  /*7970*/  FMNMX.FTZ R24, R10, R24, !PT ;  /* 0x000000180a187209 */ /* 0x000fe40007810000 */
[----:B------:R-:W-:-:S02]  /*7980*/  ISETP.GT.AND P0, PT, R81, 0x59, P1 ;  /* 0x000000595100780c */ /* 0x000fc40000f04270 */
[----:B------:R-:W-:Y:S02]  /*7990*/  FMNMX.FTZ R24, R11, R24, !PT ;  /* 0x000000180b187209 */ /* 0x000fe40007810000 */
[C---:B------:R-:W-:Y:S02]  /*79a0*/  ISETP.GT.AND P4, PT, R81.reuse, 0x1, P1 ;  /* 0x000000015100780c */ /* 0x040fe40000f84270 */
[----:B------:R-:W-:Y:S02]  /*79b0*/  FMNMX.FTZ R24, R14, R24, !PT ;  /* 0x000000180e187209 */ /* 0x000fe40007810000 */
[----:B------:R-:W-:Y:S02]  /*79c0*/  ISETP.GT.AND P5, PT, R81, 0x8, P1 ;  /* 0x000000085100780c */ /* 0x000fe40000fa4270 */
[----:B------:R-:W-:Y:S02]  /*79d0*/  FMNMX.FTZ R24, R15, R24, !PT ;  /* 0x000000180f187209 */ /* 0x000fe40007810000 */
[----:B------:R-:W-:-:S02]  /*79e0*/  LOP3.LUT R16, R16, 0xbfffffff, RZ, 0xc0, !PT ;  /* 0xbfffffff10107812 */ /* 0x000fc400078ec0ff */
[----:B------:R-:W-:Y:S02]  /*79f0*/  FMNMX.FTZ R24, R51, R24, !PT ;  /* 0x0000001833187209 */ /* 0x000fe40007810000 */
[C---:B------:R-:W-:Y:S02]  /*7a00*/  ISETP.LT.OR P4, PT, R82.reuse, 0x2, P4 ;  /* 0x000000025200780c */ /* 0x040fe40002781670 */
[----:B------:R-:W-:Y:S02]  /*7a10*/  FMNMX.FTZ R24, R83, R24, !PT ;  /* 0x0000001853187209 */ /* 0x000fe40007810000 */
[----:B------:R-:W-:Y:S02]  /*7a20*/  ISETP.LT.OR P5, PT, R82, 0x9, P5 ;  /* 0x000000095200780c */ /* 0x000fe40002fa1670 */
[----:B------:R-:W-:Y:S02]  /*7a30*/  FMNMX.FTZ R24, R28, R24, !PT ;  /* 0x000000181c187209 */ /* 0x000fe40007810000 */
[----:B------:R-:W-:-:S02]  /*7a40*/  @P0 LOP3.LUT R16, R16, 0x40000000, RZ, 0xfc, !PT ;  /* 0x4000000010100812 */ /* 0x000fc400078efcff */
[----:B------:R-:W-:Y:S02]  /*7a50*/  FMNMX.FTZ R24, R29, R24, !PT ;  /* 0x000000181d187209 */ /* 0x000fe40007810000 */
[----:B------:R-:W-:Y:S02]  /*7a60*/  ISETP.GT.AND P0, PT, R81, 0x71, P1 ;  /* 0x000000715100780c */ /* 0x000fe40000f04270 */
[----:B------:R-:W-:Y:S02]  /*7a70*/  FMNMX.FTZ R24, R32, R24, !PT ;  /* 0x0000001820187209 */ /* 0x000fe40007810000 */
[----:B------:R-:W-:Y:S02]  /*7a80*/  FSEL R9, R9, -INF , !P4 ;  /* 0xff80000009097808 */ /* 0x000fe40006000000 */
[----:B------:R-:W-:Y:S02]  /*7a90*/  FMNMX.FTZ R24, R33, R24, !PT ;  /* 0x0000001821187209 */ /* 0x000fe40007810000 */
[----:B------:R-:W-:-:S02]  /*7aa0*/  FSEL R12, R12, -INF , !P5 ;  /* 0xff8000000c0c7808 */ /* 0x000fc40006800000 */
[----:B------:R-:W-:Y:S02]  /*7ab0*/  FMNMX.FTZ R24, R36, R24, !PT ;  /* 0x0000001824187209 */ /* 0x000fe40007810000 */
[----:B------:R-:W-:Y:S02]  /*7ac0*/  ISETP.GT.AND P6, PT, R81, 0x9, P1 ;  /* 0x000000095100780c */ /* 0x000fe40000fc4270 */
[----:B------:R-:W-:Y:S02]  /*7ad0*/  FMNMX.FTZ R24, R37, R24, !PT ;  /* 0x0000001825187209 */ /* 0x000fe40007810000 */
[C---:B------:R-:W-:Y:S02]  /*7ae0*/  ISETP.GT.AND P2, PT, R81.reuse, 0x10, P1 ;  /* 0x000000105100780c */ /* 0x040fe40000f44270 */
[----:B------:R-:W-:Y:S02]  /*7af0*/  FMNMX.FTZ R24, R40, R24, !PT ;  /* 0x0000001828187209 */ /* 0x000fe40007810000 */
[----:B------:R-:W-:-:S02]  /*7b00*/  ISETP.GT.AND P3, PT, R81, 0x11, P1 ;  /* 0x000000115100780c */ /* 0x000fc40000f64270 */
[----:B------:R-:W-:Y:S02]  /*7b10*/  FMNMX.FTZ R24, R41, R24, !PT ;  /* 0x0000001829187209 */ /* 0x000fe40007810000 */
[C---:B------:R-:W-:Y:S02]  /*7b20*/  ISETP.GT.AND P4, PT, R81.reuse, 0x18, P1 ;  /* 0x000000185100780c */ /* 0x040fe40000f84270 */
[----:B------:R-:W-:Y:S02]  /*7b30*/  FMNMX.FTZ R24, R44, R24, !PT ;  /* 0x000000182c187209 */ /* 0x000fe40007810000 */
[----:B------:R-:W-:Y:S02]  /*7b40*/  ISETP.GT.AND P5, PT, R81, 0x19, P1 ;  /* 0x000000195100780c */ /* 0x000fe40000fa4270 */
[----:B------:R-:W-:Y:S02]  /*7b50*/  FMNMX.FTZ R24, R45, R24, !PT ;  /* 0x000000182d187209 */ /* 0x000fe40007810000 */
[----:B------:R-:W-:-:S02]  /*7b60*/  ISETP.LT.OR P6, PT, R82, 0xa, P6 ;  /* 0x0000000a5200780c */ /* 0x000fc400037c1670 */
[----:B------:R-:W-:Y:S02]  /*7b70*/  FMNMX.FTZ R24, R48, R24, !PT ;  /* 0x0000001830187209 */ /* 0x000fe40007810000 */
[C---:B------:R-:W-:Y:S02]  /*7b80*/  ISETP.LT.OR P2, PT, R82.reuse, 0x11, P2 ;  /* 0x000000115200780c */ /* 0x040fe40001741670 */
[----:B------:R-:W-:Y:S02]  /*7b90*/  FMNMX.FTZ R24, R49, R24, !PT ;  /* 0x0000001831187209 */ /* 0x000fe40007810000 */
[----:B------:R-:W-:Y:S02]  /*7ba0*/  ISETP.LT.OR P3, PT, R82, 0x12, P3 ;  /* 0x000000125200780c */ /* 0x000fe40001f61670 */
[----:B------:R-:W-:Y:S02]  /*7bb0*/  FMNMX.FTZ R24, R54, R24, !PT ;  /* 0x0000001836187209 */ /* 0x000fe40007810000 */
[----:B------:R-:W-:-:S02]  /*7bc0*/  ISETP.LT.OR P4, PT, R82, 0x19, P4 ;  /* 0x000000195200780c */ /* 0x000fc40002781670 */
[----:B------:R-:W-:Y:S02]  /*7bd0*/  FMNMX.FTZ R24, R55, R24, !PT ;  /* 0x0000001837187209 */ /* 0x000fe40007810000 */
[----:B------:R-:W-:Y:S02]  /*7be0*/  ISETP.LT.OR P5, PT, R82, 0x1a, P5 ;  /* 0x0000001a5200780c */ /* 0x000fe40002fa1670 */
[----:B------:R-:W-:Y:S02]  /*7bf0*/  FMNMX.FTZ R24, R58, R24, !PT ;  /* 0x000000183a187209 */ /* 0x000fe40007810000 */
[----:B------:R-:W-:Y:S02]  /*7c00*/  LOP3.LUT R16, R16, 0xfffffffd, RZ, 0xc0, !PT ;  /* 0xfffffffd10107812 */ /* 0x000fe400078ec0ff */
[----:B------:R-:W-:Y:S02]  /*7c10*/  FSEL R13, R13, -INF , !P6 ;  /* 0xff8000000d0d7808 */ /* 0x000fe40007000000 */
[----:B------:R-:W-:-:S02]  /*7c20*/  FSEL R20, R20, -INF , !P2 ;  /* 0xff80000014147808 */ /* 0x000fc40005000000 */
[----:B------:R-:W-:Y:S02]  /*7c30*/  FSEL R21, R21, -INF , !P3 ;  /* 0xff80000015157808 */ /* 0x000fe40005800000 */
[----:B------:R-:W-:Y:S02]  /*7c40*/  FSEL R26, R26, -INF , !P4 ;  /* 0xff8000001a1a7808 */ /* 0x000fe40006000000 */
[----:B------:R-:W-:Y:S02]  /*7c50*/  FSEL R27, R27, -INF , !P5 ;  /* 0xff8000001b1b7808 */ /* 0x000fe40006800000 */
[C---:B------:R-:W-:Y:S02]  /*7c60*/  ISETP.GT.AND P6, PT, R81.reuse, 0x20, P1 ;  /* 0x000000205100780c */ /* 0x040fe40000fc4270 */
[C---:B------:R-:W-:Y:S02]  /*7c70*/  ISETP.GT.AND P2, PT, R81.reuse, 0x21, P1 ;  /* 0x000000215100780c */ /* 0x040fe40000f44270 */
[----:B------:R-:W-:-:S02]  /*7c80*/  ISETP.GT.AND P3, PT, R81, 0x28, P1 ;  /* 0x000000285100780c */ /* 0x000fc40000f64270 */
[C---:B------:R-:W-:Y:S02]  /*7c90*/  ISETP.GT.AND P4, PT, R81.reuse, 0x29, P1 ;  /* 0x000000295100780c */ /* 0x040fe40000f84270 */
[----:B------:R-:W-:Y:S02]  /*7ca0*/  ISETP.GT.AND P5, PT, R81, 0x30, P1 ;  /* 0x000000305100780c */ /* 0x000fe40000fa4270 */
[----:B------:R-:W-:Y:S02]  /*7cb0*/  FMNMX.FTZ R24, R59, R24, !PT ;  /* 0x000000183b187209 */ /* 0x000fe40007810000 */
[----:B------:R-:W-:Y:S02]  /*7cc0*/  @P0 LOP3.LUT R16, R16, 0x2, RZ, 0xfc, !PT ;  /* 0x0000000210100812 */ /* 0x000fe400078efcff */
[----:B------:R-:W-:Y:S02]  /*7cd0*/  ISETP.GT.AND P0, PT, R81, 0x78, P1 ;  /* 0x000000785100780c */ /* 0x000fe40000f04270 */
[----:B------:R-:W-:-:S02]  /*7ce0*/  ISETP.LT.OR P6, PT, R82, 0x21, P6 ;  /* 0x000000215200780c */ /* 0x000fc400037c1670 */
[C---:B------:R-:W-:Y:S02]  /*7cf0*/  ISETP.LT.OR P2, PT, R82.reuse, 0x22, P2 ;  /* 0x000000225200780c */ /* 0x040fe40001741670 */
[C---:B------:R-:W-:Y:S02]  /*7d00*/  ISETP.LT.OR P3, PT, R82.reuse, 0x29, P3 ;  /* 0x000000295200780c */ /* 0x040fe40001f61670 */
[C---:B------:R-:W-:Y:S02]  /*7d10*/  ISETP.LT.OR P4, PT, R82.reuse, 0x2a, P4 ;  /* 0x0000002a5200780c */ /* 0x040fe40002781670 */
[----:B------:R-:W-:Y:S02]  /*7d20*/  ISETP.LT.OR P5, PT, R82, 0x31, P5 ;  /* 0x000000315200780c */ /* 0x000fe40002fa1670 */
[----:B------:R-:W-:Y:S02]  /*7d30*/  FMNMX.FTZ R24, R62, R24, !PT ;  /* 0x000000183e187209 */ /* 0x000fe40007810000 */
[----:B------:R-:W-:-:S02]  /*7d40*/  FSEL R30, R30, -INF , !P6 ;  /* 0xff8000001e1e7808 */ /* 0x000fc40007000000 */
[----:B------:R-:W-:Y:S02]  /*7d50*/  FSEL R31, R31, -INF , !P2 ;  /* 0xff8000001f1f7808 */ /* 0x000fe40005000000 */
[----:B------:R-:W-:Y:S02]  /*7d60*/  FSEL R34, R34, -INF , !P3 ;  /* 0xff80000022227808 */ /* 0x000fe40005800000 */
[----:B------:R-:W-:Y:S02]  /*7d70*/  FSEL R35, R35, -INF , !P4 ;  /* 0xff80000023237808 */ /* 0x000fe40006000000 */
[----:B------:R-:W-:Y:S02]  /*7d80*/  FSEL R38, R38, -INF , !P5 ;  /* 0xff80000026267808 */ /* 0x000fe40006800000 */
[----:B------:R-:W-:Y:S02]  /*7d90*/  FMNMX.FTZ R24, R63, R24, !PT ;  /* 0x000000183f187209 */ /* 0x000fe40007810000 */
[----:B------:R-:W-:-:S02]  /*7da0*/  ISETP.GT.AND P6, PT, R81, 0x31, P1 ;  /* 0x000000315100780c */ /* 0x000fc40000fc4270 */
[C---:B------:R-:W-:Y:S02]  /*7db0*/  ISETP.GT.AND P2, PT, R81.reuse, 0x38, P1 ;  /* 0x000000385100780c */ /* 0x040fe40000f44270 */
[C---:B------:R-:W-:Y:S02]  /*7dc0*/  ISETP.GT.AND P3, PT, R81.reuse, 0x39, P1 ;  /* 0x000000395100780c */ /* 0x040fe40000f64270 */
[C---:B------:R-:W-:Y:S02]  /*7dd0*/  ISETP.GT.AND P4, PT, R81.reuse, 0x40, P1 ;  /* 0x000000405100780c */ /* 0x040fe40000f84270 */
[----:B------:R-:W-:Y:S02]  /*7de0*/  ISETP.GT.AND P5, PT, R81, 0x41, P1 ;  /* 0x000000415100780c */ /* 0x000fe40000fa4270 */
[----:B------:R-:W-:Y:S02]  /*7df0*/  LOP3.LUT R16, R16, 0xfffffff7, RZ, 0xc0, !PT ;  /* 0xfffffff710107812 */ /* 0x000fe400078ec0ff */
[----:B------:R-:W-:-:S02]  /*7e00*/  FMNMX.FTZ R24, R66, R24, !PT ;  /* 0x0000001842187209 */ /* 0x000fc40007810000 */
[C---:B------:R-:W-:Y:S02]  /*7e10*/  ISETP.LT.OR P6, PT, R82.reuse, 0x32, P6 ;  /* 0x000000325200780c */ /* 0x040fe400037c1670 */
[C---:B------:R-:W-:Y:S02]  /*7e20*/  ISETP.LT.OR P2, PT, R82.reuse, 0x39, P2 ;  /* 0x000000395200780c */ /* 0x040fe40001741670 */
[C---:B------:R-:W-:Y:S02]  /*7e30*/  ISETP.LT.OR P3, PT, R82.reuse, 0x3a, P3 ;  /* 0x0000003a5200780c */ /* 0x040fe40001f61670 */
[C---:B------:R-:W-:Y:S02]  /*7e40*/  ISETP.LT.OR P4, PT, R82.reuse, 0x41, P4 ;  /* 0x000000415200780c */ /* 0x040fe40002781670 */
[----:B------:R-:W-:Y:S02]  /*7e50*/  ISETP.LT.OR P5, PT, R82, 0x42, P5 ;  /* 0x000000425200780c */ /* 0x000fe40002fa1670 */
[----:B------:R-:W-:-:S02]  /*7e60*/  @P0 LOP3.LUT R16, R16, 0x8, RZ, 0xfc, !PT ;  /* 0x0000000810100812 */ /* 0x000fc400078efcff */
[----:B------:R-:W-:Y:S02]  /*7e70*/  ISETP.GT.AND P0, PT, R81, RZ, P1 ;  /* 0x000000ff5100720c */ /* 0x000fe40000f04270 */
[----:B------:R-:W-:Y:S02]  /*7e80*/  FMNMX.FTZ R24, R67, R24, !PT ;  /* 0x0000001843187209 */ /* 0x000fe40007810000 */
[----:B------:R-:W-:Y:S02]  /*7e90*/  FSEL R39, R39, -INF , !P6 ;  /* 0xff80000027277808 */ /* 0x000fe40007000000 */
[----:B------:R-:W-:Y:S02]  /*7ea0*/  FSEL R42, R42, -INF , !P2 ;  /* 0xff8000002a2a7808 */ /* 0x000fe40005000000 */
[----:B------:R-:W-:Y:S02]  /*7eb0*/  FSEL R43, R43, -INF , !P3 ;  /* 0xff8000002b2b7808 */ /* 0x000fe40005800000 */
[----:B------:R-:W-:-:S02]  /*7ec0*/  FSEL R46, R46, -INF , !P4 ;  /* 0xff8000002e2e7808 */ /* 0x000fc40006000000 */
[----:B------:R-:W-:Y:S02]  /*7ed0*/  FSEL R47, R47, -INF , !P5 ;  /* 0xff8000002f2f7808 */ /* 0x000fe40006800000 */
[C---:B------:R-:W-:Y:S02]  /*7ee0*/  ISETP.GT.AND P6, PT, R81.reuse, 0x48, P1 ;  /* 0x000000485100780c */ /* 0x040fe40000fc4270 */
[C---:B------:R-:W-:Y:S02]  /*7ef0*/  ISETP.GT.AND P2, PT, R81.reuse, 0x49, P1 ;  /* 0x000000495100780c */ /* 0x040fe40000f44270 */
[C---:B------:R-:W-:Y:S02]  /*7f00*/  ISETP.GT.AND P3, PT, R81.reuse, 0x50, P1 ;  /* 0x000000505100780c */ /* 0x040fe40000f64270 */
[C---:B------:R-:W-:Y:S02]  /*7f10*/  ISETP.GT.AND P4, PT, R81.reuse, 0x51, P1 ;  /* 0x000000515100780c */ /* 0x040fe40000f84270 */
[----:B------:R-:W-:-:S02]  /*7f20*/  ISETP.GT.AND P5, PT, R81, 0x58, P1 ;  /* 0x000000585100780c */ /* 0x000fc40000fa4270 */
[----:B------:R-:W-:Y:S02]  /*7f30*/  FMNMX.FTZ R24, R70, R24, !PT ;  /* 0x0000001846187209 */ /* 0x000fe40007810000 */
[C---:B------:R-:W-:Y:S02]  /*7f40*/  ISETP.LT.OR P6, PT, R82.reuse, 0x49, P6 ;  /* 0x000000495200780c */ /* 0x040fe400037c1670 */
[C---:B------:R-:W-:Y:S02]  /*7f50*/  ISETP.LT.OR P2, PT, R82.reuse, 0x4a, P2 ;  /* 0x0000004a5200780c */ /* 0x040fe40001741670 */
[C---:B------:R-:W-:Y:S02]  /*7f60*/  ISETP.LT.OR P3, PT, R82.reuse, 0x51, P3 ;  /* 0x000000515200780c */ /* 0x040fe40001f61670 */
[C---:B------:R-:W-:Y:S02]  /*7f70*/  ISETP.LT.OR P4, PT, R82.reuse, 0x52, P4 ;  /* 0x000000525200780c */ /* 0x040fe40002781670 */
[----:B------:R-:W-:-:S02]  /*7f80*/  ISETP.LT.OR P5, PT, R82, 0x59, P5 ;  /* 0x000000595200780c */ /* 0x000fc40002fa1670 */
[----:B------:R-:W-:Y:S02]  /*7f90*/  FMNMX.FTZ R24, R71, R24, !PT ;  /* 0x0000001847187209 */ /* 0x000fe40007810000 */
[----:B------:R-:W-:Y:S02]  /*7fa0*/  LOP3.LUT R16, R16, 0xffffff7f, RZ, 0xc0, !PT ;  /* 0xffffff7f10107812 */ /* 0x000fe400078ec0ff */
        /* <DEDUP_REMOVED lines=10> */
[----:B------:R-:W-:Y:S02]  /*8050*/  ISETP.GT.AND P1, PT, R81, 0x79, P1 ;  /* 0x000000795100780c */ /* 0x000fe40000f24270 */
[----:B------:R-:W-:Y:S02]  /*8060*/  FMNMX.FTZ R24, R76, R24, !PT ;  /* 0x000000184c187209 */ /* 0x000fe40007810000 */
[----:B------:R-:W-:Y:S02]  /*8070*/  @P0 LOP3.LUT R16, R16, 0x80, RZ, 0xfc, !PT ;  /* 0x0000008010100812 */ /* 0x000fe400078efcff */
[----:B------:R-:W-:Y:S02]  /*8080*/  FMNMX.FTZ R24, R75, R24, !PT ;  /* 0x000000184b187209 */ /* 0x000fe40007810000 */
[C---:B------:R-:W-:Y:S02]  /*8090*/  LOP3.LUT P0, RZ, R16.reuse, 0x40000000, RZ, 0xc0, !PT ;  /* 0x4000000010ff7812 */ /* 0x040fe4000780c0ff */
[----:B------:R-:W-:Y:S01]  /*80a0*/  LOP3.LUT R16, R16, 0xffffffdf, RZ, 0xc0, !PT ;  /* 0xffffffdf10107812 */ /* 0x000fe200078ec0ff */
[----:B------:R-:W0:Y:S01]  /*80b0*/  SHFL.BFLY PT, R25, R24, 0x2, 0x1f ;  /* 0x0c401f0018197f89 */ /* 0x000e2200000e0000 */
[----:B------:R-:W-:-:S02]  /*80c0*/  ISETP.LT.OR P0, PT, R82, 0x5a, P0 ;  /* 0x0000005a5200780c */ /* 0x000fc40000701670 */
[----:B------:R-:W-:Y:S02]  /*80d0*/  @P1 LOP3.LUT R16, R16, 0x20, RZ, 0xfc, !PT ;  /* 0x0000002010101812 */ /* 0x000fe400078efcff */
[----:B------:R-:W-:Y:S02]  /*80e0*/  ISETP.LT.OR P6, PT, R82, 0x71, P6 ;  /* 0x000000715200780c */ /* 0x000fe400037c1670 */
[C---:B------:R-:W-:Y:S02]  /*80f0*/  LOP3.LUT P1, RZ, R16.reuse, 0x2, RZ, 0xc0, !PT ;  /* 0x0000000210ff7812 */ /* 0x040fe4000782c0ff */
[----:B------:R-:W-:Y:S02]  /*8100*/  LOP3.LUT R16, R16, 0xfffffeff, RZ, 0xc0, !PT ;  /* 0xfffffeff10107812 */ /* 0x000fe400078ec0ff */
[----:B------:R-:W-:-:S03]  /*8110*/  ISETP.LT.OR P1, PT, R82, 0x72, P1 ;  /* 0x000000725200780c */ /* 0x000fc60000f21670 */
[----:B------:R-:W-:Y:S02]  /*8120*/  @P0 LOP3.LUT R16, R16, 0x100, RZ, 0xfc, !PT ;  /* 0x0000010010100812 */ /* 0x000fe400078efcff */
[----:B------:R-:W-:Y:S02]  /*8130*/  ISETP.LT.OR P0, PT, R82, 0x61, P2 ;  /* 0x000000615200780c */ /* 0x000fe40001701670 */
[C---:B------:R-:W-:Y:S02]  /*8140*/  LOP3.LUT P2, RZ, R16.reuse, 0x8, RZ, 0xc0, !PT ;  /* 0x0000000810ff7812 */ /* 0x040fe4000784c0ff */
[----:B------:R-:W-:Y:S02]  /*8150*/  LOP3.LUT R16, R16, 0xffffffbf, RZ, 0xc0, !PT ;  /* 0xffffffbf10107812 */ /* 0x000fe400078ec0ff */
[----:B------:R-:W-:Y:S02]  /*8160*/  ISETP.LT.OR P2, PT, R82, 0x79, P2 ;  /* 0x000000795200780c */ /* 0x000fe40001741670 */
[----:B0-----:R-:W-:-:S02]  /*8170*/  FMNMX.FTZ R24, R24, R25, !PT ;  /* 0x0000001918187209 */ /* 0x001fc40007810000 */
[----:B------:R-:W-:Y:S02]  /*8180*/  FSEL R73, R73, -INF , !P1 ;  /* 0xff80000049497808 */ /* 0x000fe40004800000 */
[----:B------:R-:W-:Y:S01]  /*8190*/  FSEL R77, R77, -INF , !P2 ;  /* 0xff8000004d4d7808 */ /* 0x000fe20005000000 */
[----:B------:R-:W0:Y:S01]  /*81a0*/  SHFL.BFLY PT, R25, R24, 0x1, 0x1f ;  /* 0x0c201f0018197f89 */ /* 0x000e2200000e0000 */
[----:B------:R-:W-:Y:S02]  /*81b0*/  @P0 LOP3.LUT R16, R16, 0x40, RZ, 0xfc, !PT ;  /* 0x0000004010100812 */ /* 0x000fe400078efcff */
[----:B------:R-:W-:Y:S02]  /*81c0*/  ISETP.LT.OR P0, PT, R82, 0x62, P3 ;  /* 0x000000625200780c */ /* 0x000fe40001f01670 */
[C---:B------:R-:W-:Y:S02]  /*81d0*/  LOP3.LUT P3, RZ, R16.reuse, 0x80, RZ, 0xc0, !PT ;  /* 0x0000008010ff7812 */ /* 0x040fe4000786c0ff */
[----:B------:R-:W-:-:S02]  /*81e0*/  LOP3.LUT R16, R16, 0xffffffef, RZ, 0xc0, !PT ;  /* 0xffffffef10107812 */ /* 0x000fc400078ec0ff */
[----:B------:R-:W-:-:S04]  /*81f0*/  ISETP.LT.OR P3, PT, R82, 0x1, P3 ;  /* 0x000000015200780c */ /* 0x000fc80001f61670 */
[----:B------:R-:W-:-:S03]  /*8200*/  FSEL R8, R8, -INF , !P3 ;  /* 0xff80000008087808 */ /* 0x000fc60005800000 */
[----:B------:R-:W-:Y:S02]  /*8210*/  @P0 LOP3.LUT R16, R16, 0x10, RZ, 0xfc, !PT ;  /* 0x0000001010100812 */ /* 0x000fe400078efcff */
[----:B------:R-:W-:Y:S02]  /*8220*/  ISETP.LT.OR P0, PT, R82, 0x69, P4 ;  /* 0x000000695200780c */ /* 0x000fe40002701670 */
[C---:B------:R-:W-:Y:S02]  /*8230*/  LOP3.LUT P4, RZ, R16.reuse, 0x20, RZ, 0xc0, !PT ;  /* 0x0000002010ff7812 */ /* 0x040fe4000788c0ff */
[----:B------:R-:W-:Y:S02]  /*8240*/  LOP3.LUT R16, R16, 0xfffffffb, RZ, 0xc0, !PT ;  /* 0xfffffffb10107812 */ /* 0x000fe400078ec0ff */
[----:B0-----:R-:W-:Y:S02]  /*8250*/  FMNMX.FTZ R24, R24, R25, !PT ;  /* 0x0000001918187209 */ /* 0x001fe40007810000 */
[----:B------:R-:W-:-:S03]  /*8260*/  ISETP.LT.OR P4, PT, R82, 0x7a, P4 ;  /* 0x0000007a5200780c */ /* 0x000fc60002781670 */
[----:B------:R-:W-:Y:S01]  /*8270*/  FMUL.FTZ R50, R24, UR33 ;  /* 0x0000002118327c20 */ /* 0x000fe20008410000 */
[----:B------:R-:W-:Y:S02]  /*8280*/  FSEL R78, R78, -INF , !P4 ;  /* 0xff8000004e4e7808 */ /* 0x000fe40006000000 */
[----:B------:R-:W-:Y:S02]  /*8290*/  @P0 LOP3.LUT R16, R16, 0x4, RZ, 0xfc, !PT ;  /* 0x0000000410100812 */ /* 0x000fe400078efcff */
[----:B------:R-:W-:Y:S02]  /*82a0*/  ISETP.LT.OR P0, PT, R82, 0x6a, P5 ;  /* 0x0000006a5200780c */ /* 0x000fe40002f01670 */
[----:B------:R-:W-:Y:S02]  /*82b0*/  FSETP.NEU.FTZ.AND P5, PT, R24, -INF , PT ;  /* 0xff8000001800780b */ /* 0x000fe40003fbd000 */
[----:B------:R-:W-:Y:S02]  /*82c0*/  LOP3.LUT R16, R16, 0xefffffff, RZ, 0xc0, !PT ;  /* 0xefffffff10107812 */ /* 0x000fe400078ec0ff */
[----:B------:R-:W-:-:S02]  /*82d0*/  FSEL R25, R24, RZ, P5 ;  /* 0x000000ff18197208 */ /* 0x000fc40002800000 */
[----:B------:R-:W-:-:S03]  /*82e0*/  FSEL R50, R50, RZ, P5 ;  /* 0x000000ff32327208 */ /* 0x000fc60002800000 */
[----:B------:R-:W-:Y:S01]  /*82f0*/  FADD.FTZ R4, -R25, R4 ;  /* 0x0000000419047221 */ /* 0x000fe20000010100 */
[----:B------:R-:W-:Y:S01]  /*8300*/  FMNMX.FTZ R25, R8, R5, !PT ;  /* 0x0000000508197209 */ /* 0x000fe20007810000 */
[--C-:B------:R-:W-:Y:S01]  /*8310*/  FFMA.FTZ R6, R6, UR33, -R50.reuse ;  /* 0x0000002106067c23 */ /* 0x100fe20008010832 */
[----:B------:R-:W-:Y:S01]  /*8320*/  @P0 LOP3.LUT R16, R16, 0x10000000, RZ, 0xfc, !PT ;  /* 0x1000000010100812 */ /* 0x000fe200078efcff */
[--C-:B------:R-:W-:Y:S01]  /*8330*/  FFMA.FTZ R7, R7, UR33, -R50.reuse ;  /* 0x0000002107077c23 */ /* 0x100fe20008010832 */
[----:B------:R-:W-:Y:S01]  /*8340*/  FMNMX.FTZ R25, R9, R25, !PT ;  /* 0x0000001909197209 */ /* 0x000fe20007810000 */
[--C-:B------:R-:W-:Y:S01]  /*8350*/  FFMA.FTZ R10, R10, UR33, -R50.reuse ;  /* 0x000000210a0a7c23 */ /* 0x100fe20008010832 */
[----:B------:R-:W-:Y:S01]  /*8360*/  LOP3.LUT R16, R16, 0xdfffffff, RZ, 0xc0, !PT ;  /* 0xdfffffff10107812 */ /* 0x000fe200078ec0ff */
[--C-:B------:R-:W-:Y:S01]  /*8370*/  FFMA.FTZ R11, R11, UR33, -R50.reuse ;  /* 0x000000210b0b7c23 */ /* 0x100fe20008010832 */
[----:B------:R-:W-:Y:S01]  /*8380*/  FMNMX.FTZ R25, R12, R25, !PT ;  /* 0x000000190c197209 */ /* 0x000fe20007810000 */
[--C-:B------:R-:W-:Y:S01]  /*8390*/  FFMA.FTZ R14, R14, UR33, -R50.reuse ;  /* 0x000000210e0e7c23 */ /* 0x100fe20008010832 */
[----:B------:R-:W-:Y:S01]  /*83a0*/  @P6 LOP3.LUT R16, R16, 0x20000000, RZ, 0xfc, !PT ;  /* 0x2000000010106812 */ /* 0x000fe200078efcff */
[--C-:B------:R-:W-:Y:S01]  /*83b0*/  FFMA.FTZ R15, R15, UR33, -R50.reuse ;  /* 0x000000210f0f7c23 */ /* 0x100fe20008010832 */
[----:B------:R-:W-:Y:S01]  /*83c0*/  FMNMX.FTZ R25, R13, R25, !PT ;  /* 0x000000190d197209 */ /* 0x000fe20007810000 */
[--C-:B------:R-:W-:Y:S01]  /*83d0*/  FFMA.FTZ R51, R51, UR33, -R50.reuse ;  /* 0x0000002133337c23 */ /* 0x100fe20008010832 */
[----:B------:R-:W-:Y:S01]  /*83e0*/  LOP3.LUT P6, RZ, R16, 0x100, RZ, 0xc0, !PT ;  /* 0x0000010010ff7812 */ /* 0x000fe200078cc0ff */
[--C-:B------:R-:W-:Y:S01]  /*83f0*/  FFMA.FTZ R83, R83, UR33, -R50.reuse ;  /* 0x0000002153537c23 */ /* 0x100fe20008010832 */
[----:B------:R-:W-:Y:S01]  /*8400*/  FMNMX.FTZ R25, R20, R25, !PT ;  /* 0x0000001914197209 */ /* 0x000fe20007810000 */
[--C-:B------:R-:W-:Y:S01]  /*8410*/  FFMA.FTZ R28, R28, UR33, -R50.reuse ;  /* 0x000000211c1c7c23 */ /* 0x100fe20008010832 */
[----:B------:R-:W-:Y:S01]  /*8420*/  LOP3.LUT P0, RZ, R16, 0x40, RZ, 0xc0, !PT ;  /* 0x0000004010ff7812 */ /* 0x000fe2000780c0ff */
[--C-:B------:R-:W-:Y:S01]  /*8430*/  FFMA.FTZ R29, R29, UR33, -R50.reuse ;  /* 0x000000211d1d7c23 */ /* 0x100fe20008010832 */
[----:B------:R-:W-:Y:S01]  /*8440*/  FMNMX.FTZ R25, R21, R25, !PT ;  /* 0x0000001915197209 */ /* 0x000fe20007810000 */
[--C-:B------:R-:W-:Y:S01]  /*8450*/  FFMA.FTZ R32, R32, UR33, -R50.reuse ;  /* 0x0000002120207c23 */ /* 0x100fe20008010832 */
[----:B------:R-:W-:Y:S01]  /*8460*/  FSEL R61, R61, -INF , !P6 ;  /* 0xff8000003d3d7808 */ /* 0x000fe20007000000 */
        /* <DEDUP_REMOVED lines=39> */
[----:B------:R-:W-:Y:S01]  /*86e0*/  FFMA.FTZ R50, R75, UR33, -R50 ;  /* 0x000000214b327c23 */ /* 0x000fe20008010832 */
[----:B------:R-:W-:Y:S01]  /*86f0*/  FMUL.FTZ R75, R4, UR33 ;  /* 0x00000021044b7c20 */ /* 0x000fe20008410000 */
[----:B------:R-:W-:Y:S01]  /*8700*/  FMNMX.FTZ R25, R46, R25, !PT ;  /* 0x000000192e197209 */ /* 0x000fe20007810000 */
[----:B------:R-:W-:Y:S01]  /*8710*/  MUFU.EX2 R6, R6 ;  /* 0x0000000600067308 */ /* 0x000fe20000000800 */
[----:B------:R-:W-:-:S02]  /*8720*/  LOP3.LUT P0, RZ, R16, 0x8000000, RZ, 0xc0, !PT ;  /* 0x0800000010ff7812 */ /* 0x000fc4000780c0ff */
        /* <DEDUP_REMOVED lines=22> */
[----:B------:R-:W0:Y:S01]  /*8890*/  SHFL.BFLY PT, R74, R25, 0x2, 0x1f ;  /* 0x0c401f00194a7f89 */ /* 0x000e2200000e0000 */
[----:B------:R-:W-:Y:S08]  /*88a0*/  MUFU.EX2 R28, R28 ;  /* 0x0000001c001c7308 */ /* 0x000ff00000000800 */
[----:B------:R-:W-:Y:S08]  /*88b0*/  MUFU.EX2 R29, R29 ;  /* 0x0000001d001d7308 */ /* 0x000ff00000000800 */
[----:B------:R-:W-:Y:S01]  /*88c0*/  MUFU.EX2 R32, R32 ;  /* 0x0000002000207308 */ /* 0x000fe20000000800 */
[----:B0-----:R-:W-:-:S07]  /*88d0*/  FMNMX.FTZ R25, R25, R74, !PT ;  /* 0x0000004a19197209 */ /* 0x001fce0007810000 */
[----:B------:R-:W-:Y:S01]  /*88e0*/  MUFU.EX2 R33, R33 ;  /* 0x0000002100217308 */ /* 0x000fe20000000800 */
[----:B------:R-:W0:Y:S07]  /*88f0*/  SHFL.BFLY PT, R74, R25, 0x1, 0x1f ;  /* 0x0c201f00194a7f89 */ /* 0x000e2e00000e0000 */
[----:B------:R-:W-:Y:S08]  /*8900*/  MUFU.EX2 R36, R36 ;  /* 0x0000002400247308 */ /* 0x000ff00000000800 */
[----:B------:R-:W-:Y:S08]  /*8910*/  MUFU.EX2 R37, R37 ;  /* 0x0000002500257308 */ /* 0x000ff00000000800 */
[----:B------:R-:W-:Y:S01]  /*8920*/  MUFU.EX2 R40, R40 ;  /* 0x0000002800287308 */ /* 0x000fe20000000800 */
[----:B0-----:R-:W-:-:S04]  /*8930*/  FMNMX.FTZ R25, R25, R74, !PT ;  /* 0x0000004a19197209 */ /* 0x001fc80007810000 */
[----:B------:R-:W-:-:S03]  /*8940*/  FSETP.NEU.FTZ.AND P1, PT, R25, -INF , PT ;  /* 0xff8000001900780b */ /* 0x000fc60003f3d000 */
[----:B------:R-:W-:Y:S01]  /*8950*/  MUFU.EX2 R41, R41 ;  /* 0x0000002900297308 */ /* 0x000fe20000000800 */
[----:B------:R-:W-:-:S05]  /*8960*/  FSEL R74, R25, RZ, P1 ;  /* 0x000000ff194a7208 */ /* 0x000fca0000800000 */
[----:B------:R-:W-:Y:S01]  /*8970*/  FADD.FTZ R5, -R74, R5 ;  /* 0x000000054a057221 */ /* 0x000fe20000010100 */
[----:B------:R-:W-:Y:S01]  /*8980*/  FMUL.FTZ R74, R25, UR33 ;  /* 0x00000021194a7c20 */ /* 0x000fe20008410000 */
[----:B------:R-:W-:Y:S02]  /*8990*/  MUFU.EX2 R44, R44 ;  /* 0x0000002c002c7308 */ /* 0x000fe40000000800 */
[----:B------:R-:W-:Y:S02]  /*89a0*/  FMUL.FTZ R5, R5, UR33 ;  /* 0x0000002105057c20 */ /* 0x000fe40008410000 */
[----:B------:R-:W-:-:S04]  /*89b0*/  FSEL R4, R74, RZ, P1 ;  /* 0x000000ff4a047208 */ /* 0x000fc80000800000 */
        /* <DEDUP_REMOVED lines=33> */
[----:B------:R-:W-:Y:S01]  /*8bd0*/  MUFU.EX2 R75, R8 ;  /* 0x00000008004b7308 */ /* 0x000fe20000000800 */
[----:B0-----:R-:W-:-:S04]  /*8be0*/  FFMA.FTZ R2, R74, R2, R6 ;  /* 0x000000024a027223 */ /* 0x001fc80000010006 */
[----:B------:R-:W-:-:S03]  /*8bf0*/  FADD.FTZ R2, R7, R2 ;  /* 0x0000000207027221 */ /* 0x000fc60000010000 */
[----:B------:R-:W-:Y:S08]  /*8c00*/  MUFU.EX2 R4, R12 ;  /* 0x0000000c00047308 */ /* 0x000ff00000000800 */
[----:B------:R-:W0:Y:S08]  /*8c10*/  MUFU.EX2 R12, R5 ;  /* 0x00000005000c7308 */ /* 0x000e300000000800 */
[----:B------:R-:W1:Y:S08]  /*8c20*/  MUFU.EX2 R9, R9 ;  /* 0x0000000900097308 */ /* 0x000e700000000800 */
[----:B------:R-:W2:Y:S01]  /*8c30*/  MUFU.EX2 R79, R13 ;  /* 0x0000000d004f7308 */ /* 0x000ea20000000800 */
[----:B0-----:R-:W-:-:S07]  /*8c40*/  FFMA.FTZ R0, R12, R0, R75 ;  /* 0x000000000c007223 */ /* 0x001fce000001004b */
[----:B------:R-:W0:Y:S01]  /*8c50*/  MUFU.EX2 R20, R20 ;  /* 0x0000001400147308 */ /* 0x000e220000000800 */
[----:B-1----:R-:W-:Y:S01]  /*8c60*/  FADD.FTZ R5, R9, R0 ;  /* 0x0000000009057221 */ /* 0x002fe20000010000 */
[----:B------:R-:W-:-:S03]  /*8c70*/  FADD.FTZ R0, R10, R2 ;  /* 0x000000020a007221 */ /* 0x000fc60000010000 */
[----:B------:R-:W-:Y:S01]  /*8c80*/  FADD.FTZ R2, R4, R5 ;  /* 0x0000000504027221 */ /* 0x000fe20000010000 */
[----:B------:R-:W-:Y:S02]  /*8c90*/  FADD.FTZ R0, R11, R0 ;  /* 0x000000000b007221 */ /* 0x000fe40000010000 */
[----:B------:R-:W1:Y:S01]  /*8ca0*/  MUFU.EX2 R21, R21 ;  /* 0x0000001500157308 */ /* 0x000e620000000800 */
[----:B--2---:R-:W-:Y:S01]  /*8cb0*/  FADD.FTZ R2, R79, R2 ;  /* 0x000000024f027221 */ /* 0x004fe20000010000 */
[----:B------:R-:W-:-:S04]  /*8cc0*/  FADD.FTZ R0, R14, R0 ;  /* 0x000000000e007221 */ /* 0x000fc80000010000 */
[----:B------:R-:W-:Y:S02]  /*8cd0*/  FADD.FTZ R0, R15, R0 ;  /* 0x000000000f007221 */ /* 0x000fe40000010000 */
[----:B------:R-:W2:Y:S01]  /*8ce0*/  MUFU.EX2 R26, R26 ;  /* 0x0000001a001a7308 */ /* 0x000ea20000000800 */
        /* <DEDUP_REMOVED lines=96> */
.L_x_1110:
[----:B------:R-:W-:Y:S01]  /*92f0*/  ULEA UR6, UR61, UR41, 0x3 ;  /* 0x000000293d067291 */ /* 0x000fe2000f8e183f */
[----:B------:R-:W-:Y:S01]  /*9300*/  F2FP.BF16.F32.PACK_AB R10, R11, R10 ;  /* 0x0000000a0b0a723e */ /* 0x000fe200000010ff */
[----:B------:R-:W-:Y:S01]  /*9310*/  UMOV UR28, UR50 ;  /* 0x00000032001c7c82 */ /* 0x000fe20008000000 */
[----:B------:R-:W-:Y:S01]  /*9320*/  F2FP.BF16.F32.PACK_AB R8, R7, R6 ;  /* 0x000000060708723e */ /* 0x000fe200000010ff */
[----:B------:R-:W-:Y:S01]  /*9330*/  UIADD3 UR6, UR6, 0x2d860, URZ ;  /* 0x0002d86006067890 */ /* 0x000fe2000fffe03f */
[----:B------:R-:W-:Y:S01]  /*9340*/  F2FP.BF16.F32.PACK_AB R9, R9, R75 ;  /* 0x0000004b0909723e */ /* 0x000fe200000010ff */
[----:B------:R-:W-:Y:S01]  /*9350*/  UMOV UR61, UR49 ;  /* 0x00000031003d7c82 */ /* 0x000fe20008000000 */
[----:B------:R-:W-:Y:S01]  /*9360*/  F2FP.BF16.F32.PACK_AB R11, R79, R4 ;  /* 0x000000044f0b723e */ /* 0x000fe200000010ff */
[----:B------:R-:W-:Y:S01]  /*9370*/  UPRMT UR6, UR42, 0x654, UR6 ;  /* 0x000006542a067896 */ /* 0x000fe20008000006 */
        /* <DEDUP_REMOVED lines=11> */
[----:B------:R-:W-:Y:S01]  /*9430*/  STSM.16.M88.4 [R18+0x21800], R8 ;  /* 0x0218000812007844 */ /* 0x000fe20000000200 */
        /* <DEDUP_REMOVED lines=9> */
[----:B------:R-:W-:Y:S01]  /*94d0*/  STSM.16.M88.4 [R22], R28 ;  /* 0x0000001c16007844 */ /* 0x000fe20000000200 */
[----:B------:R-:W-:Y:S01]  /*94e0*/  F2FP.BF16.F32.PACK_AB R38, R41, R40 ;  /* 0x000000282926723e */ /* 0x000fe200000010ff */
[-C--:B------:R-:W-:Y:S01]  /*94f0*/  FMUL.FTZ R101, R101, R74.reuse ;  /* 0x0000004a65657220 */ /* 0x080fe20000410000 */
[----:B------:R-:W-:Y:S01]  /*9500*/  F2FP.BF16.F32.PACK_AB R39, R43, R39 ;  /* 0x000000272b27723e */ /* 0x000fe200000010ff */
[----:B------:R-:W-:Y:S01]  /*9510*/  FMUL.FTZ R104, R104, R74 ;  /* 0x0000004a68687220 */ /* 0x000fe20000410000 */
[----:B------:R-:W-:Y:S01]  /*9520*/  F2FP.BF16.F32.PACK_AB R45, R35, R46 ;  /* 0x0000002e232d723e */ /* 0x000fe200000010ff */
[----:B------:R-:W-:Y:S01]  /*9530*/  FMUL.FTZ R105, R105, R74 ;  /* 0x0000004a69697220 */ /* 0x000fe20000410000 */
[----:B------:R-:W-:Y:S01]  /*9540*/  F2FP.BF16.F32.PACK_AB R46, R49, R48 ;  /* 0x00000030312e723e */ /* 0x000fe200000010ff */
[----:B------:R-:W-:Y:S01]  /*9550*/  STSM.16.M88.4 [R19], R36 ;  /* 0x0000002413007844 */ /* 0x000fe20000000200 */
[----:B------:R-:W-:Y:S01]  /*9560*/  F2FP.BF16.F32.PACK_AB R47, R53, R47 ;  /* 0x0000002f352f723e */ /* 0x000fe200000010ff */
[----:B------:R-:W-:Y:S01]  /*9570*/  FMUL.FTZ R108, R108, R74 ;  /* 0x0000004a6c6c7220 */ /* 0x000fe20000410000 */
[----:B------:R-:W-:Y:S01]  /*9580*/  F2FP.BF16.F32.PACK_AB R58, R59, R58 ;  /* 0x0000003a3b3a723e */ /* 0x000fe200000010ff */
[----:B------:R-:W-:Y:S01]  /*9590*/  FMUL.FTZ R109, R109, R74 ;  /* 0x0000004a6d6d7220 */ /* 0x000fe20000410000 */
[----:B------:R-:W-:Y:S01]  /*95a0*/  F2FP.BF16.F32.PACK_AB R56, R55, R54 ;  /* 0x000000363738723e */ /* 0x000fe200000010ff */
[----:B------:R-:W-:Y:S01]  /*95b0*/  STSM.16.M88.4 [R18+0x27800], R44 ;  /* 0x0278002c12007844 */ /* 0x000fe20000000200 */
[----:B------:R-:W-:Y:S01]  /*95c0*/  F2FP.BF16.F32.PACK_AB R57, R57, R34 ;  /* 0x000000223939723e */ /* 0x000fe200000010ff */
[----:B------:R-:W-:Y:S01]  /*95d0*/  FMUL.FTZ R112, R112, R74 ;  /* 0x0000004a70707220 */ /* 0x000fe20000410000 */
[----:B------:R-:W-:Y:S01]  /*95e0*/  F2FP.BF16.F32.PACK_AB R59, R61, R60 ;  /* 0x0000003c3d3b723e */ /* 0x000fe200000010ff */
[----:B------:R-:W-:Y:S01]  /*95f0*/  FMUL.FTZ R113, R113, R74 ;  /* 0x0000004a71717220 */ /* 0x000fe20000410000 */
[----:B0-----:R-:W-:Y:S01]  /*9600*/  F2FP.BF16.F32.PACK_AB R4, R63, R62 ;  /* 0x0000003e3f04723e */ /* 0x001fe200000010ff */
        /* <DEDUP_REMOVED lines=19> */
[-C--:B------:R-:W-:Y:S01]  /*9740*/  FMUL.FTZ R132, R132, R74.reuse ;  /* 0x0000004a84847220 */ /* 0x080fe20000410000 */
[----:B------:R-:W-:Y:S01]  /*9750*/  FMUL.FTZ R133, R133, R74 ;  /* 0x0000004a85857220 */ /* 0x000fe20000410000 */
[-C--:B------:R-:W-:Y:S01]  /*9760*/  FMUL.FTZ R90, R90, R12.reuse ;  /* 0x0000000c5a5a7220 */ /* 0x080fe20000410000 */
[----:B------:R-:W-:Y:S01]  /*9770*/  @!PT LDS RZ, [RZ] ;  /* 0x00000000fffff984 */ /* 0x000fe20000000800 */
[----:B------:R-:W-:Y:S01]  /*9780*/  @!PT LDS RZ, [RZ] ;  /* 0x00000000fffff984 */ /* 0x000fe20000000800 */
[----:B------:R-:W-:Y:S01]  /*9790*/  @!PT LDS RZ, [RZ] ;  /* 0x00000000fffff984 */ /* 0x000fe20000000800 */
[----:B------:R-:W-:Y:S01]  /*97a0*/  @!PT LDS RZ, [RZ] ;  /* 0x00000000fffff984 */ /* 0x000fe20000000800 */
[----:B------:R2:W-:Y:S06]  /*97b0*/  MEMBAR.ALL.CTA ;  /* 0x0000000000007992 */ /* 0x0005ec0000008000 */
[----:B--2---:R-:W2:Y:S01]  /*97c0*/  FENCE.VIEW.ASYNC.S ;  /* 0x00000000000073c6 */ /* 0x004ea20000000000 */
        /* <DEDUP_REMOVED lines=26> */
[----:B--2---:R-:W-:Y:S01]  /*9970*/  NOP ;  /* 0x0000000000007918 */ /* 0x004fe20000000000 */
[----:B-1----:R-:W-:Y:S05]  /*9980*/  @P1 BRA `(.L_x_1111) ;  /* 0xffffffc000f41947 */ /* 0x002fea000383ffff */
[----:B------:R-:W-:-:S07]  /*9990*/  IMAD.MOV.U32 R6, RZ, RZ, R3 ;  /* 0x000000ffff067224 */ /* 0x000fce00078e0003 */
.L_x_1092:
[----:B------:R-:W-:Y:S02]  /*99a0*/  UISETP.NE.AND UP1, UPT, UR54, URZ, UPT ;  /* 0x0000003f3600728c */ /* 0x000fe4000bf25270 */
[----:B------:R-:W-:Y:S02]  /*99b0*/  UISETP.NE.AND UP0, UPT, UR53, URZ, UPT ;  /* 0x0000003f3500728c */ /* 0x000fe4000bf05270 */
[----:B------:R-:W-:Y:S02]  /*99c0*/  UIADD3 UR10, UR39, 0xbf, URZ ;  /* 0x000000bf270a7890 */ /* 0x000fe4000fffe03f */
[----:B------:R-:W-:Y:S02]  /*99d0*/  UIADD3 UR11, UR38, 0x1, -UR48 ;  /* 0x00000001260b7890 */ /* 0x000fe4000fffe830 */
[----:B------:R-:W-:-:S03]  /*99e0*/  PLOP3.LUT P1, PT, PT, PT, UP0, 0x40, 0x0 ;  /* 0x000000000000781c */ /* 0x000fc60003f2e808 */
[----:B------:R-:W-:Y:S01]  /*99f0*/  @UP1 ULDC UR6, c[0x0][0x44c] ;  /* 0x0001130000061ab9 */ /* 0x000fe20000000800 */
[----:B------:R-:W-:Y:S01]  /*9a00*/  @UP1 ULDC UR14, c[0x0][0x450] ;  /* 0x00011400000e1ab9 */ /* 0x000fe20000000800 */
[----:B------:R-:W-:-:S04]  /*9a10*/  UIMAD.WIDE.U32 UR6, UR10, UR6, URZ ;  /* 0x000000060a0672a5 */ /* 0x000fc8000f8e003f */
[----:B------:R-:W-:-:S04]  /*9a20*/  @UP1 USHF.R.U32.HI UR10, URZ, UR14, UR7 ;  /* 0x0000000e3f0a1299 */ /* 0x000fc80008011607 */
[----:B------:R-:W-:-:S04]  /*9a30*/  UIADD3 UR10, UR11, UR10, URZ ;  /* 0x0000000a0b0a7290 */ /* 0x000fc8000fffe03f */
[----:B------:R-:W-:Y:S01]  /*9a40*/  UIADD3 UR35, UR10, -UR35, URZ ;  /* 0x800000230a237290 */ /* 0x000fe2000fffe03f */
[----:B------:R-:W-:Y:S11]  /*9a50*/  @P1 BRA `(.L_x_1112) ;  /* 0x0000000000501947 */ /* 0x000ff60003800000 */
[----:B------:R-:W-:Y:S02]  /*9a60*/  UMOV UR14, UR10 ;  /* 0x0000000a000e7c82 */ /* 0x000fe40008000000 */
        /* <DEDUP_REMOVED lines=11> */
.L_x_1113:
[----:B------:R-:W-:Y:S02]  /*9b20*/  ULDC UR15, c[0x0][0x9e4] ;  /* 0x00027900000f7ab9 */ /* 0x000fe40000000800 */
[----:B------:R-:W-:-:S11]  /*9b30*/  UISETP.NE.AND UP0, UPT, UR15, 0x1, UPT ;  /* 0x000000010f00788c */ /* 0x000fd6000bf05270 */
[----:B------:R-:W-:Y:S02]  /*9b40*/  @UP0 ULDC.64 UR6, c[0x0][0x9e8] ;  /* 0x00027a0000060ab9 */ /* 0x000fe40000000a00 */
[----:B------:R-:W-:-:S04]  /*9b50*/  UIMAD.WIDE.U32 UR10, UR14, UR6, URZ ;  /* 0x000000060e0a72a5 */ /* 0x000fc8000f8e003f */
[----:B------:R-:W-:-:S12]  /*9b60*/  @UP0 USHF.R.U32.HI UR14, URZ, UR7, UR11 ;  /* 0x000000073f0e0299 */ /* 0x000fd8000801160b */
.L_x_1114:
[----:B------:R-:W-:-:S04]  /*9b70*/  UIMAD UR14, UR14, UR15, URZ ;  /* 0x0000000f0e0e72a4 */ /* 0x000fc8000f8e023f */
[----:B------:R-:W-:-:S04]  /*9b80*/  UISETP.LT.AND UP0, UPT, UR35, UR14, UPT ;  /* 0x0000000e2300728c */ /* 0x000fc8000bf01270 */
[----:B------:R-:W-:-:S12]  /*9b90*/  USEL UR35, UR35, UR14, !UP0 ;  /* 0x0000000e23237287 */ /* 0x000fd8000c000000 */
.L_x_1112:
[----:B------:R-:W-:-:S04]  /*9ba0*/  UIADD3 UR35, UR35, 0x7f, URZ ;  /* 0x0000007f23237890 */ /* 0x000fc8000fffe03f */
        /* <DEDUP_REMOVED lines=11> */
[----:B------:R-:W-:Y:S01]  /*9c60*/  IMAD.MOV.U32 R4, RZ, RZ, R6 ;  /* 0x000000ffff047224 */ /* 0x000fe200078e0006 */
[----:B------:R-:W-:Y:S01]  /*9c70*/  ULDC UR34, c[0x0][0x9d8] ;  /* 0x0002760000227ab9 */ /* 0x000fe20000000800 */
[----:B------:R-:W-:-:S05]  /*9c80*/  ULDC UR33, c[0x0][0x988] ;  /* 0x0002620000217ab9 */ /* 0x000fca0000000800 */
.L_x_1126:
[----:B------:R-:W-:Y:S01]  /*9c90*/  ISETP.NE.AND P2, PT, RZ, UR46, PT ;  /* 0x0000002eff007c0c */ /* 0x000fe2000bf45270 */
[----:B------:R-:W-:-:S04]  /*9ca0*/  UISETP.NE.AND UP0, UPT, UR55, 0x1, UPT ;  /* 0x000000013700788c */ /* 0x000fc8000bf05270 */
[----:B------:R-:W-:-:S04]  /*9cb0*/  USEL UR50, URZ, 0x1, UP0 ;  /* 0x000000013f327887 */ /* 0x000fc80008000000 */
[----:B------:R-:W-:-:S04]  /*9cc0*/  ULOP3.LUT UR50, UR28, UR50, URZ, 0x3c, !UPT ;  /* 0x000000321c327292 */ /* 0x000fc8000f8e3c3f */
[----:B------:R-:W-:Y:S08]  /*9cd0*/  @P2 BRA `(.L_x_1116) ;  /* 0x0000000000382947 */ /* 0x000ff00003800000 */
[----:B------:R-:W-:Y:S05]  /*9ce0*/  @!P0 BRA `(.L_x_1117) ;  /* 0x0000000000048947 */ /* 0x000fea0003800000 */
[----:B------:R-:W-:Y:S01]  /*9cf0*/  BPT.TRAP 0x1 ;  /* 0x000000040000795c */ /* 0x000fe20000300000 */
.L_x_1117:
        /* <DEDUP_REMOVED lines=9> */
.L_x_1118:
[----:B-1----:R-:W-:Y:S05]  /*9d90*/  @P1 BRA `(.L_x_1116) ;  /* 0x0000000000081947 */ /* 0x002fea0003800000 */
[----:B------:R-:W1:Y:S02]  /*9da0*/  SYNCS.PHASECHK.TRANS64.TRYWAIT P1, [UR6+0x2d830], R6 ;  /* 0x02d83006ff0075a7 */ /* 0x000e640008020146 */
[----:B-1----:R-:W-:Y:S05]  /*9db0*/  @!P1 BRA `(.L_x_1119) ;  /* 0x000000fc00489947 */ /* 0x002fea0003800000 */
.L_x_1116:
        /* <DEDUP_REMOVED lines=40> */
.L_x_1121:
[----:B------:R-:W-:Y:S01]  /*a040*/  ULEA UR6, UR55, UR41, 0x3 ;  /* 0x0000002937067291 */ /* 0x000fe2000f8e183f */
[----:B------:R-:W-:-:S05]  /*a050*/  IMAD.U32 R6, RZ, RZ, UR28 ;  /* 0x0000001cff067e24 */ /* 0x000fca000f8e00ff */
[----:B------:R-:W-:-:S04]  /*a060*/  SHF.L.U32 R6, R6, 0x1f, RZ ;  /* 0x0000001f06067819 */ /* 0x000fc800000006ff */
[----:B------:R0:W1:Y:S01]  /*a070*/  SYNCS.PHASECHK.TRANS64.TRYWAIT P1, [UR6+0x2d850], R6 ;  /* 0x02d85006ff0075a7 */ /* 0x0000620008020146 */
[----:B------:R-:W-:Y:S05]  /*a080*/  @!P0 BRA `(.L_x_1122) ;  /* 0x0000000000048947 */ /* 0x000fea0003800000 */
[----:B------:R-:W-:Y:S01]  /*a090*/  BPT.TRAP 0x1 ;  /* 0x000000040000795c */ /* 0x000fe20000300000 */
.L_x_1122:
[----:B-1----:R-:W-:Y:S05]  /*a0a0*/  @P1 BRA `(.L_x_1120) ;  /* 0x0000000000081947 */ /* 0x002fea0003800000 */
[----:B------:R-:W1:Y:S02]  /*a0b0*/  SYNCS.PHASECHK.TRANS64.TRYWAIT P1, [UR6+0x2d850], R6 ;  /* 0x02d85006ff0075a7 */ /* 0x000e640008020146 */
[----:B-1----:R-:W-:Y:S05]  /*a0c0*/  @!P1 BRA `(.L_x_1123) ;  /* 0x000000f8009c9947 */ /* 0x002fea0003800000 */
.L_x_1120:
[----:B------:R-:W-:Y:S01]  /*a0d0*/  UIADD3 UR6, UR41, 0x400, URZ ;  /* 0x0000040029067890 */ /* 0x000fe2000fffe03f */
[----:B------:R-:W-:Y:S01]  /*a0e0*/  WARPGROUP.ARRIVE ;  /* 0x00000000000079c5 */ /* 0x000fe20000000000 */
[----:B------:R-:W-:Y:S01]  /*a0f0*/  UMOV UR29, 0x40000040 ;  /* 0x40000040001d7882 */ /* 0x000fe20000000000 */
[----:B------:R-:W-:Y:S01]  /*a100*/  UMOV UR31, 0x80000020 ;  /* 0x80000020001f7882 */ /* 0x000fe20000000000 */
[----:B------:R-:W-:-:S03]  /*a110*/  USHF.R.U32.HI UR6, URZ, 0x4, UR6 ;  /* 0x000000043f067899 */ /* 0x000fc60008011606 */
[----:B------:R-:W1:Y:S01]  /*a120*/  S2R R8, SR_TID.X ;  /* 0x0000000000087919 */ /* 0x000e620000002100 */
        /* <DEDUP_REMOVED lines=64> */
.L_x_1124:
        /* <DEDUP_REMOVED lines=82> */
[----:B------:R-:W-:-:S04]  /*aa50*/  ULEA UR6, UR49, UR41, 0x3 ;  /* 0x0000002931067291 */ /* 0x000fc8000f8e183f */
[----:B------:R-:W1:Y:S01]  /*aa60*/  MUFU.TANH R30, R30 ;  /* 0x0000001e001e7308 */ /* 0x000e620000002400 */
[----:B--2---:R-:W-:Y:S01]  /*aa70*/  FMNMX.FTZ R24, R28, R24, !PT ;  /* 0x000000181c187209 */ /* 0x004fe20007810000 */
[----:B------:R-:W-:-:S04]  /*aa80*/  UIADD3 UR6, UR6, 0x2d840, URZ ;  /* 0x0002d84006067890 */ /* 0x000fc8000fffe03f */
[----:B------:R-:W-:Y:S02]  /*aa90*/  UPRMT UR6, UR42, 0x654, UR6 ;  /* 0x000006542a067896 */ /* 0x000fe40008000006 */
[----:B------:R-:W2:Y:S01]  /*aaa0*/  MUFU.TANH R31, R31 ;  /* 0x0000001f001f7308 */ /* 0x000ea20000002400 */
[----:B0-----:R-:W-:-:S06]  /*aab0*/  FMNMX.FTZ R24, R29, R24, !PT ;  /* 0x000000181d187209 */ /* 0x001fcc0007810000 */
[----:B------:R-:W-:Y:S01]  /*aac0*/  SYNCS.ARRIVE.TRANS64.RED.A1T0 RZ, [UR6], RZ ;  /* 0x000000ffffff79a7 */ /* 0x000fe20008100406 */
        /* <DEDUP_REMOVED lines=43> */
[----:B-1----:R-:W-:-:S05]  /*ad80*/  FMNMX.FTZ R24, R65, R24, !PT ;  /* 0x0000001841187209 */ /* 0x002fca0007810000 */
[----:B------:R-:W1:Y:S02]  /*ad90*/  SHFL.BFLY PT, R25, R24, 0x2, 0x1f ;  /* 0x0c401f0018197f89 */ /* 0x000e6400000e0000 */
[----:B------:R-:W3:Y:S08]  /*ada0*/  MUFU.TANH R12, R12 ;  /* 0x0000000c000c7308 */ /* 0x000ef00000002400 */
[----:B------:R-:W4:Y:S08]  /*adb0*/  MUFU.TANH R13, R13 ;  /* 0x0000000d000d7308 */ /* 0x000f300000002400 */
[----:B------:R-:W5:Y:S01]  /*adc0*/  MUFU.TANH R20, R20 ;  /* 0x0000001400147308 */ /* 0x000f620000002400 */
[----:B-1----:R-:W-:-:S07]  /*add0*/  FMNMX.FTZ R24, R24, R25, !PT ;  /* 0x0000001918187209 */ /* 0x002fce0007810000 */
[----:B------:R-:W1:Y:S01]  /*ade0*/  MUFU.TANH R21, R21 ;  /* 0x0000001500157308 */ /* 0x000e620000002400 */
[----:B------:R-:W2:Y:S07]  /*adf0*/  SHFL.BFLY PT, R25, R24, 0x1, 0x1f ;  /* 0x0c201f0018197f89 */ /* 0x000eae00000e0000 */
[----:B------:R-:W1:Y:S08]  /*ae00*/  MUFU.TANH R38, R38 ;  /* 0x0000002600267308 */ /* 0x000e700000002400 */
[----:B------:R-:W1:Y:S08]  /*ae10*/  MUFU.TANH R39, R39 ;  /* 0x0000002700277308 */ /* 0x000e700000002400 */
[----:B------:R-:W1:Y:S01]  /*ae20*/  MUFU.TANH R42, R42 ;  /* 0x0000002a002a7308 */ /* 0x000e620000002400 */
[----:B--2---:R-:W-:-:S02]  /*ae30*/  FMNMX.FTZ R24, R24, R25, !PT ;  /* 0x0000001918187209 */ /* 0x004fc40007810000 */
[----:B------:R-:W-:-:S05]  /*ae40*/  FMNMX.FTZ R25, R8, R5, !PT ;  /* 0x0000000508197209 */ /* 0x000fca0007810000 */
[----:B------:R-:W2:Y:S01]  /*ae50*/  MUFU.TANH R43, R43 ;  /* 0x0000002b002b7308 */ /* 0x000ea20000002400 */
[----:B0-----:R-:W-:-:S04]  /*ae60*/  FMNMX.FTZ R25, R9, R25, !PT ;  /* 0x0000001909197209 */ /* 0x001fc80007810000 */
[----:B---3--:R-:W-:-:S03]  /*ae70*/  FMNMX.FTZ R25, R12, R25, !PT ;  /* 0x000000190c197209 */ /* 0x008fc60007810000 */
[----:B------:R-:W0:Y:S01]  /*ae80*/  MUFU.TANH R46, R46 ;  /* 0x0000002e002e7308 */ /* 0x000e220000002400 */
[----:B----4-:R-:W-:-:S04]  /*ae90*/  FMNMX.FTZ R25, R13, R25, !PT ;  /* 0x000000190d197209 */ /* 0x010fc80007810000 */
[----:B-----5:R-:W-:-:S03]  /*aea0*/  FMNMX.FTZ R25, R20, R25, !PT ;  /* 0x0000001914197209 */ /* 0x020fc60007810000 */
[----:B------:R-:W3:Y:S01]  /*aeb0*/  MUFU.TANH R47, R47 ;  /* 0x0000002f002f7308 */ /* 0x000ee20000002400 */
[----:B-1----:R-:W-:-:S04]  /*aec0*/  FMNMX.FTZ R25, R21, R25, !PT ;  /* 0x0000001915197209 */ /* 0x002fc80007810000 */
[----:B------:R-:W-:-:S03]  /*aed0*/  FMNMX.FTZ R25, R38, R25, !PT ;  /* 0x0000001926197209 */ /* 0x000fc60007810000 */
[----:B------:R-:W1:Y:S01]  /*aee0*/  MUFU.TANH R50, R50 ;  /* 0x0000003200327308 */ /* 0x000e620000002400 */
[----:B------:R-:W-:-:S04]  /*aef0*/  FMNMX.FTZ R25, R39, R25, !PT ;  /* 0x0000001927197209 */ /* 0x000fc80007810000 */
[----:B------:R-:W-:-:S03]  /*af00*/  FMNMX.FTZ R25, R42, R25, !PT ;  /* 0x000000192a197209 */ /* 0x000fc60007810000 */
[----:B------:R-:W4:Y:S01]  /*af10*/  MUFU.TANH R51, R51 ;  /* 0x0000003300337308 */ /* 0x000f220000002400 */
[----:B--2---:R-:W-:-:S04]  /*af20*/  FMNMX.FTZ R25, R43, R25, !PT ;  /* 0x000000192b197209 */ /* 0x004fc80007810000 */
[----:B0-----:R-:W-:-:S03]  /*af30*/  FMNMX.FTZ R25, R46, R25, !PT ;  /* 0x000000192e197209 */ /* 0x001fc60007810000 */
[----:B------:R-:W0:Y:S01]  /*af40*/  MUFU.TANH R54, R54 ;  /* 0x0000003600367308 */ /* 0x000e220000002400 */
[----:B---3--:R-:W-:-:S04]  /*af50*/  FMNMX.FTZ R25, R47, R25, !PT ;  /* 0x000000192f197209 */ /* 0x008fc80007810000 */
[----:B-1----:R-:W-:-:S03]  /*af60*/  FMNMX.FTZ R25, R50, R25, !PT ;  /* 0x0000001932197209 */ /* 0x002fc60007810000 */
        /* <DEDUP_REMOVED lines=39> */
[----:B0-----:R-:W-:Y:S01]  /*b1e0*/  FMNMX.FTZ R25, R25, R78, !PT ;  /* 0x0000004e19197209 */ /* 0x001fe20007810000 */
[C---:B------:R-:W-:Y:S01]  /*b1f0*/  FADD.FTZ R78, -R24.reuse, R3 ;  /* 0x00000003184e7221 */ /* 0x040fe20000010100 */
[----:B------:R-:W-:-:S03]  /*b200*/  FMUL.FTZ R3, R24, UR33 ;  /* 0x0000002118037c20 */ /* 0x000fc60008410000 */
[----:B------:R-:W-:Y:S01]  /*b210*/  FADD.FTZ R79, -R25, R5 ;  /* 0x00000005194f7221 */ /* 0x000fe20000010100 */
[----:B------:R-:W-:Y:S01]  /*b220*/  FMUL.FTZ R5, R78, UR33 ;  /* 0x000000214e057c20 */ /* 0x000fe20008410000 */
        /* <DEDUP_REMOVED lines=32> */
[----:B------:R-:W-:Y:S01]  /*b430*/  FMUL.FTZ R65, R25, UR33 ;  /* 0x0000002119417c20 */ /* 0x000fe20008410000 */
[----:B------:R-:W-:Y:S01]  /*b440*/  FMUL.FTZ R79, R79, UR33 ;  /* 0x000000214f4f7c20 */ /* 0x000fe20008410000 */
[----:B------:R-:W-:Y:S02]  /*b450*/  MUFU.EX2 R5, R5 ;  /* 0x0000000500057308 */ /* 0x000fe40000000800 */
        /* <DEDUP_REMOVED lines=34> */
[----:B0-----:R-:W-:-:S07]  /*b680*/  FFMA.FTZ R2, R5, R2, R6 ;  /* 0x0000000205027223 */ /* 0x001fce0000010006 */
[----:B------:R-:W0:Y:S08]  /*b690*/  MUFU.EX2 R65, R8 ;  /* 0x0000000800417308 */ /* 0x000e300000000800 */
[----:B------:R-:W1:Y:S08]  /*b6a0*/  MUFU.EX2 R7, R7 ;  /* 0x0000000700077308 */ /* 0x000e700000000800 */
[----:B------:R-:W2:Y:S01]  /*b6b0*/  MUFU.EX2 R9, R9 ;  /* 0x0000000900097308 */ /* 0x000ea20000000800 */
[----:B0-----:R-:W-:-:S07]  /*b6c0*/  FFMA.FTZ R0, R52, R0, R65 ;  /* 0x0000000034007223 */ /* 0x001fce0000010041 */
        /* <DEDUP_REMOVED lines=124> */
.L_x_1125:
        /* <DEDUP_REMOVED lines=14> */
[-C--:B------:R-:W-:Y:S01]  /*bf70*/  FMUL.FTZ R92, R92, R5.reuse ;  /* 0x000000055c5c7220 */ /* 0x080fe20000410000 */
[----:B------:R-:W-:Y:S01]  /*bf80*/  F2FP.BF16.F32.PACK_AB R15, R21, R38 ;  /* 0x00000026150f723e */ /* 0x000fe200000010ff */
[-C--:B------:R-:W-:Y:S01]  /*bf90*/  FMUL.FTZ R93, R93, R5.reuse ;  /* 0x000000055d5d7220 */ /* 0x080fe20000410000 */
[----:B------:R-:W-:Y:S01]  /*bfa0*/  F2FP.BF16.F32.PACK_AB R28, R29, R28 ;  /* 0x0000001c1d1c723e */ /* 0x000fe200000010ff */
[----:B------:R-:W-:Y:S01]  /*bfb0*/  SYNCS.ARRIVE.TRANS64.RED.A1T0 RZ, [UR6], RZ ;  /* 0x000000ffffff79a7 */ /* 0x000fe20008100406 */
[----:B------:R-:W-:Y:S01]  /*bfc0*/  F2FP.BF16.F32.PACK_AB R30, R31, R30 ;  /* 0x0000001e1f1e723e */ /* 0x000fe200000010ff */
[----:B------:R0:W-:Y:S01]  /*bfd0*/  STSM.16.M88.4 [R18+0x21800], R8 ;  /* 0x0218000812007844 */ /* 0x0001e20000000200 */
[----:B------:R-:W-:Y:S01]  /*bfe0*/  F2FP.BF16.F32.PACK_AB R29, R43, R42 ;  /* 0x0000002a2b1d723e */ /* 0x000fe200000010ff */
[-C--:B------:R-:W-:Y:S01]  /*bff0*/  FMUL.FTZ R96, R96, R5.reuse ;  /* 0x0000000560607220 */ /* 0x080fe20000410000 */
[----:B------:R-:W-:Y:S01]  /*c000*/  F2FP.BF16.F32.PACK_AB R31, R20, R46 ;  /* 0x0000002e141f723e */ /* 0x000fe200000010ff */
[----:B------:R1:W-:Y:S01]  /*c010*/  STSM.16.M88.4 [R23], R12 ;  /* 0x0000000c17007844 */ /* 0x0003e20000000200 */
[----:B------:R-:W-:Y:S01]  /*c020*/  F2FP.BF16.F32.PACK_AB R32, R33, R32 ;  /* 0x000000202120723e */ /* 0x000fe200000010ff */
[-C--:B------:R-:W-:Y:S01]  /*c030*/  FMUL.FTZ R97, R97, R5.reuse ;  /* 0x0000000561617220 */ /* 0x080fe20000410000 */
[----:B------:R-:W-:Y:S01]  /*c040*/  F2FP.BF16.F32.PACK_AB R34, R35, R34 ;  /* 0x000000222322723e */ /* 0x000fe200000010ff */
[----:B------:R1:W-:Y:S01]  /*c050*/  STSM.16.M88.4 [R22], R28 ;  /* 0x0000001c16007844 */ /* 0x0003e20000000200 */
[----:B------:R-:W-:Y:S01]  /*c060*/  F2FP.BF16.F32.PACK_AB R33, R51, R50 ;  /* 0x000000323321723e */ /* 0x000fe200000010ff */
[-C--:B------:R-:W-:Y:S01]  /*c070*/  FMUL.FTZ R100, R100, R5.reuse ;  /* 0x0000000564647220 */ /* 0x080fe20000410000 */
[----:B------:R-:W-:Y:S01]  /*c080*/  F2FP.BF16.F32.PACK_AB R35, R55, R54 ;  /* 0x000000363723723e */ /* 0x000fe200000010ff */
[-C--:B------:R-:W-:Y:S01]  /*c090*/  FMUL.FTZ R101, R101, R5.reuse ;  /* 0x0000000565657220 */ /* 0x080fe20000410000 */
[----:B------:R-:W-:Y:S01]  /*c0a0*/  F2FP.BF16.F32.PACK_AB R36, R37, R36 ;  /* 0x000000242524723e */ /* 0x000fe200000010ff */
[-C--:B------:R-:W-:Y:S01]  /*c0b0*/  FMUL.FTZ R104, R104, R5.reuse ;  /* 0x0000000568687220 */ /* 0x080fe20000410000 */
[----:B------:R-:W-:Y:S01]  /*c0c0*/  F2FP.BF16.F32.PACK_AB R37, R59, R58 ;  /* 0x0000003a3b25723e */ /* 0x000fe200000010ff */
[----:B------:R1:W-:Y:S01]  /*c0d0*/  STSM.16.M88.4 [R19], R32 ;  /* 0x0000002013007844 */ /* 0x0003e20000000200 */
[----:B------:R-:W-:Y:S01]  /*c0e0*/  F2FP.BF16.F32.PACK_AB R38, R41, R40 ;  /* 0x000000282926723e */ /* 0x000fe200000010ff */
[----:B------:R-:W-:Y:S01]  /*c0f0*/  FMUL.FTZ R105, R105, R5 ;  /* 0x0000000569697220 */ /* 0x000fe20000410000 */
        /* <DEDUP_REMOVED lines=10> */
[----:B0-----:R-:W-:Y:S01]  /*c1a0*/  F2FP.BF16.F32.PACK_AB R8, R53, R78 ;  /* 0x0000004e3508723e */ /* 0x001fe200000010ff */
        /* <DEDUP_REMOVED lines=54> */
[----:B0-----:R-:W-:Y:S01]  /*c510*/  NOP ;  /* 0x0000000000007918 */ /* 0x001fe20000000000 */
[----:B-1----:R-:W-:Y:S05]  /*c520*/  @P1 BRA `(.L_x_1126) ;  /* 0xffffffd400d81947 */ /* 0x002fea000383ffff */
[----:B------:R-:W-:-:S07]  /*c530*/  IMAD.MOV.U32 R6, RZ, RZ, R4 ;  /* 0x000000ffff067224 */ /* 0x000fce00078e0004 */
.L_x_1115:
[----:B------:R-:W-:-:S13]  /*c540*/  ISETP.GE.AND P1, PT, R6, UR36, PT ;  /* 0x0000002406007c0c */ /* 0x000fda000bf26270 */
[----:B------:R-:W-:Y:S05]  /*c550*/  @!P1 BRA `(.L_x_1127) ;  /* 0x0000003c00209947 */ /* 0x000fea0003800000 */
[----:B------:R-:W-:Y:S01]  /*c560*/  IMAD.MOV.U32 R4, RZ, RZ, R25 ;  /* 0x000000ffff047224 */ /* 0x000fe200078e0019 */
[----:B------:R-:W-:Y:S01]  /*c570*/  UMOV UR28, UR50 ;  /* 0x00000032001c7c82 */ /* 0x000fe20008000000 */
[----:B------:R-:W-:Y:S01]  /*c580*/  IMAD.MOV.U32 R3, RZ, RZ, R24 ;  /* 0x000000ffff037224 */ /* 0x000fe200078e0018 */
[----:B------:R-:W-:Y:S01]  /*c590*/  UMOV UR59, UR49 ;  /* 0x00000031003b7c82 */ /* 0x000fe20008000000 */
[----:B------:R-:W-:Y:S01]  /*c5a0*/  ULDC UR34, c[0x0][0x9e4] ;  /* 0x0002790000227ab9 */ /* 0x000fe20000000800 */
[----:B------:R-:W-:Y:S01]  /*c5b0*/  ULDC UR55, c[0x0][0x9dc] ;  /* 0x0002770000377ab9 */ /* 0x000fe20000000800 */
[----:B------:R-:W-:Y:S01]  /*c5c0*/  ULDC UR58, c[0x0][0x9d8] ;  /* 0x00027600003a7ab9 */ /* 0x000fe20000000800 */
[----:B------:R-:W-:Y:S01]  /*c5d0*/  ULDC UR33, c[0x0][0x988] ;  /* 0x0002620000217ab9 */ /* 0x000fe20000000800 */
[----:B------:R-:W-:-:S05]  /*c5e0*/  ULDC UR35, c[0x0][0x9e0] ;  /* 0x0002780000237ab9 */ /* 0x000fca0000000800 */
.L_x_1146:
[----:B------:R-:W-:Y:S01]  /*c5f0*/  ISETP.NE.AND P2, PT, RZ, UR46, PT ;  /* 0x0000002eff007c0c */ /* 0x000fe2000bf45270 */
[----:B------:R-:W-:-:S04]  /*c600*/  UISETP.NE.AND UP0, UPT, UR59, 0x1, UPT ;  /* 0x000000013b00788c */ /* 0x000fc8000bf05270 */
[----:B------:R-:W-:-:S04]  /*c610*/  USEL UR50, URZ, 0x1, UP0 ;  /* 0x000000013f327887 */ /* 0x000fc80008000000 */
[----:B------:R-:W-:-:S04]  /*c620*/  ULOP3.LUT UR50, UR28, UR50, URZ, 0x3c, !UPT ;  /* 0x000000321c327292 */ /* 0x000fc8000f8e3c3f */
[----:B------:R-:W-:Y:S08]  /*c630*/  @P2 BRA `(.L_x_1128) ;  /* 0x0000000000382947 */ /* 0x000ff00003800000 */
[----:B------:R-:W-:Y:S05]  /*c640*/  @!P0 BRA `(.L_x_1129) ;  /* 0x0000000000048947 */ /* 0x000fea0003800000 */
[----:B------:R-:W-:Y:S01]  /*c650*/  BPT.TRAP 0x1 ;  /* 0x000000040000795c */ /* 0x000fe20000300000 */
.L_x_1129:
        /* <DEDUP_REMOVED lines=9> */
.L_x_1130:
[----:B-1----:R-:W-:Y:S05]  /*c6f0*/  @P1 BRA `(.L_x_1128) ;  /* 0x0000000000081947 */ /* 0x002fea0003800000 */
[----:B------:R-:W1:Y:S02]  /*c700*/  SYNCS.PHASECHK.TRANS64.TRYWAIT P1, [UR6+0x2d830], R5 ;  /* 0x02d83005ff0075a7 */ /* 0x000e640008020146 */
[----:B-1----:R-:W-:Y:S05]  /*c710*/  @!P1 BRA `(.L_x_1131) ;  /* 0x000000d400209947 */ /* 0x002fea0003800000 */
.L_x_1128:
[----:B------:R-:W2:Y:S01]  /*c720*/  S2R R7, SR_TID.X ;  /* 0x0000000000077919 */ /* 0x000ea20000002100 */
        /* <DEDUP_REMOVED lines=15> */
[----:B--2---:R-:W-:-:S05]  /*c820*/  SHF.R.U32.HI R7, RZ, 0x7, R7 ;  /* 0x00000007ff077819 */ /* 0x004fca0000011607 */
[----:B01----:R-:W-:-:S05]  /*c830*/  VIADD R5, R7, 0x8 ;  /* 0x0000000807057836 */ /* 0x003fca0000000000 */
        /* <DEDUP_REMOVED lines=22> */
.L_x_1133:
[----:B------:R-:W-:Y:S01]  /*c9a0*/  ULEA UR6, UR59, UR41, 0x3 ;  /* 0x000000293b067291 */ /* 0x000fe2000f8e183f */
[----:B------:R-:W-:-:S05]  /*c9b0*/  IMAD.U32 R5, RZ, RZ, UR28 ;  /* 0x0000001cff057e24 */ /* 0x000fca000f8e00ff */
[----:B------:R-:W-:-:S04]  /*c9c0*/  SHF.L.U32 R5, R5, 0x1f, RZ ;  /* 0x0000001f05057819 */ /* 0x000fc800000006ff */
[----:B------:R0:W1:Y:S01]  /*c9d0*/  SYNCS.PHASECHK.TRANS64.TRYWAIT P1, [UR6+0x2d850], R5 ;  /* 0x02d85005ff0075a7 */ /* 0x0000620008020146 */
[----:B------:R-:W-:Y:S05]  /*c9e0*/  @!P0 BRA `(.L_x_1134) ;  /* 0x0000000000048947 */ /* 0x000fea0003800000 */
[----:B------:R-:W-:Y:S01]  /*c9f0*/  BPT.TRAP 0x1 ;  /* 0x000000040000795c */ /* 0x000fe20000300000 */
.L_x_1134:
[----:B-1----:R-:W-:Y:S05]  /*ca00*/  @P1 BRA `(.L_x_1132) ;  /* 0x0000000000081947 */ /* 0x002fea0003800000 */
[----:B------:R-:W1:Y:S02]  /*ca10*/  SYNCS.PHASECHK.TRANS64.TRYWAIT P1, [UR6+0x2d850], R5 ;  /* 0x02d85005ff0075a7 */ /* 0x000e640008020146 */
[----:B-1----:R-:W-:Y:S05]  /*ca20*/  @!P1 BRA `(.L_x_1135) ;  /* 0x000000d000749947 */ /* 0x002fea0003800000 */
.L_x_1132:
        /* <DEDUP_REMOVED lines=70> */
.L_x_1136:
        /* <DEDUP_REMOVED lines=167> */
.L_x_1139:
[----:B------:R-:W-:-:S05]  /*d900*/  IMAD.U32 R85, RZ, RZ, UR34 ;  /* 0x00000022ff557e24 */ /* 0x000fca000f8e00ff */
[----:B------:R-:W-:-:S13]  /*d910*/  ISETP.NE.AND P1, PT, R85, 0x1, PT ;  /* 0x000000015500780c */ /* 0x000fda0003f25270 */
[----:B------:R-:W1:Y:S02]  /*d920*/  @P1 LDC.64 R50, c[0x0][0x9e8] ;  /* 0x00027a00ff321b82 */ /* 0x000e640000000a00 */
[----:B-1----:R-:W-:-:S05]  /*d930*/  @P1 IMAD.HI.U32 R50, R84, R50, RZ ;  /* 0x0000003254321227 */ /* 0x002fca00078e00ff */
[----:B------:R-:W-:-:S07]  /*d940*/  @P1 SHF.R.U32.HI R84, RZ, R51, R50 ;  /* 0x00000033ff541219 */ /* 0x000fce0000011632 */
.L_x_1140:
[----:B------:R-:W-:Y:S05]  /*d950*/  BSYNC B0 ;  /* 0x0000000000007941 */ /* 0x000fea0003800000 */
.L_x_1138:
[----:B------:R-:W-:-:S04]  /*d960*/  IMAD R84, R84, R85, -R75 ;  /* 0x0000005554547224 */ /* 0x000fc800078e0a4b */
[----:B------:R-:W-:-:S05]  /*d970*/  IMAD.IADD R84, R84, 0x1, -R17 ;  /* 0x0000000154547824 */ /* 0x000fca00078e0a11 */
[----:B------:R-:W-:Y:S02]  /*d980*/  VIMNMX R79, R79, R84, !PT ;  /* 0x000000544f4f7248 */ /* 0x000fe40007fe0100 */
[----:B------:R-:W-:-:S07]  /*d990*/  VIADDMNMX R80, R84, R85, R80, PT ;  /* 0x0000005554507246 */ /* 0x000fce0003800150 */
.L_x_1137:
        /* <DEDUP_REMOVED lines=116> */
.L_x_1143:
[----:B------:R-:W-:-:S05]  /*e0e0*/  IMAD.U32 R79, RZ, RZ, UR34 ;  /* 0x00000022ff4f7e24 */ /* 0x000fca000f8e00ff */
[----:B------:R-:W-:-:S13]  /*e0f0*/  ISETP.NE.AND P2, PT, R79, 0x1, PT ;  /* 0x000000014f00780c */ /* 0x000fda0003f45270 */
[----:B------:R-:W0:Y:S02]  /*e100*/  @P2 LDC.64 R24, c[0x0][0x9e8] ;  /* 0x00027a00ff182b82 */ /* 0x000e240000000a00 */
[----:B0-----:R-:W-:-:S05]  /*e110*/  @P2 IMAD.HI.U32 R24, R50, R24, RZ ;  /* 0x0000001832182227 */ /* 0x001fca00078e00ff */
[----:B------:R-:W-:-:S07]  /*e120*/  @P2 SHF.R.U32.HI R50, RZ, R25, R24 ;  /* 0x00000019ff322219 */ /* 0x000fce0000011618 */
.L_x_1144:
[----:B------:R-:W-:Y:S05]  /*e130*/  BSYNC B0 ;  /* 0x0000000000007941 */ /* 0x000fea0003800000 */
.L_x_1142:
[----:B------:R-:W-:-:S04]  /*e140*/  IMAD R50, R50, R79, -R75 ;  /* 0x0000004f32327224 */ /* 0x000fc800078e0a4b */
[----:B------:R-:W-:-:S05]  /*e150*/  IMAD.IADD R50, R50, 0x1, -R17 ;  /* 0x0000000132327824 */ /* 0x000fca00078e0a11 */
[----:B------:R-:W-:Y:S02]  /*e160*/  VIMNMX R81, R81, R50, !PT ;  /* 0x0000003251517248 */ /* 0x000fe40007fe0100 */
[----:B------:R-:W-:-:S07]  /*e170*/  VIADDMNMX R82, R50, R79, R82, PT ;  /* 0x0000004f32527246 */ /* 0x000fce0003800152 */
.L_x_1141:
        /* <DEDUP_REMOVED lines=147> */
[----:B------:R-:W-:-:S04]  /*eab0*/  ISETP.LT.OR P4, PT, R82, 0x7a, P4 ;  /* 0x0000007a5200780c */ /* 0x000fc80002781670 */
[----:B------:R-:W-:Y:S02]  /*eac0*/  FSEL R78, R78, -INF , !P4 ;  /* 0xff8000004e4e7808 */ /* 0x000fe40006000000 */
[----:B------:R-:W-:Y:S02]  /*ead0*/  @P0 LOP3.LUT R16, R16, 0x4, RZ, 0xfc, !PT ;  /* 0x0000000410100812 */ /* 0x000fe400078efcff */
[----:B------:R-:W-:Y:S02]  /*eae0*/  ISETP.LT.OR P0, PT, R82, 0x6a, P5 ;  /* 0x0000006a5200780c */ /* 0x000fe40002f01670 */
[----:B------:R-:W-:Y:S02]  /*eaf0*/  FSETP.NEU.FTZ.AND P5, PT, R24, -INF , PT ;  /* 0xff8000001800780b */ /* 0x000fe40003fbd000 */
[----:B------:R-:W-:Y:S02]  /*eb00*/  LOP3.LUT R16, R16, 0xefffffff, RZ, 0xc0, !PT ;  /* 0xefffffff10107812 */ /* 0x000fe400078ec0ff */
[----:B------:R-:W-:-:S05]  /*eb10*/  FSEL R25, R24, RZ, P5 ;  /* 0x000000ff18197208 */ /* 0x000fca0002800000 */
[----:B------:R-:W-:Y:S01]  /*eb20*/  FADD.FTZ R3, -R25, R3 ;  /* 0x0000000319037221 */ /* 0x000fe20000010100 */
[----:B------:R-:W-:Y:S01]  /*eb30*/  FMUL.FTZ R25, R24, UR33 ;  /* 0x0000002118197c20 */ /* 0x000fe20008410000 */
[----:B------:R-:W-:Y:S02]  /*eb40*/  @P0 LOP3.LUT R16, R16, 0x10000000, RZ, 0xfc, !PT ;  /* 0x1000000010100812 */ /* 0x000fe400078efcff */
[----:B------:R-:W-:Y:S02]  /*eb50*/  FMUL.FTZ R3, R3, UR33 ;  /* 0x0000002103037c20 */ /* 0x000fe40008410000 */
[----:B------:R-:W-:Y:S02]  /*eb60*/  FSEL R25, R25, RZ, P5 ;  /* 0x000000ff19197208 */ /* 0x000fe40002800000 */
[----:B------:R-:W-:Y:S02]  /*eb70*/  LOP3.LUT R16, R16, 0xdfffffff, RZ, 0xc0, !PT ;  /* 0xdfffffff10107812 */ /* 0x000fe400078ec0ff */
        /* <DEDUP_REMOVED lines=33> */
[----:B------:R-:W-:Y:S01]  /*ed90*/  FMNMX.FTZ R25, R7, R4, !PT ;  /* 0x0000000407197209 */ /* 0x000fe20007810000 */
[----:B------:R-:W0:Y:S01]  /*eda0*/  MUFU.EX2 R5, R5 ;  /* 0x0000000500057308 */ /* 0x000e220000000800 */
[----:B------:R-:W-:-:S02]  /*edb0*/  @P6 LOP3.LUT R16, R16, 0x20000000, RZ, 0xfc, !PT ;  /* 0x2000000010106812 */ /* 0x000fc400078efcff */
[----:B------:R-:W-:Y:S02]  /*edc0*/  FMNMX.FTZ R25, R9, R25, !PT ;  /* 0x0000001909197209 */ /* 0x000fe40007810000 */
[----:B------:R-:W-:Y:S02]  /*edd0*/  LOP3.LUT P6, RZ, R16, 0x100, RZ, 0xc0, !PT ;  /* 0x0000010010ff7812 */ /* 0x000fe400078cc0ff */
[----:B------:R-:W-:Y:S01]  /*ede0*/  FMNMX.FTZ R25, R12, R25, !PT ;  /* 0x000000190c197209 */ /* 0x000fe20007810000 */
[----:B------:R-:W1:Y:S01]  /*edf0*/  MUFU.EX2 R8, R8 ;  /* 0x0000000800087308 */ /* 0x000e620000000800 */
[----:B------:R-:W-:Y:S02]  /*ee00*/  LOP3.LUT P0, RZ, R16, 0x40, RZ, 0xc0, !PT ;  /* 0x0000004010ff7812 */ /* 0x000fe4000780c0ff */
[----:B------:R-:W-:Y:S02]  /*ee10*/  FMNMX.FTZ R25, R13, R25, !PT ;  /* 0x000000190d197209 */ /* 0x000fe40007810000 */
[----:B------:R-:W-:-:S02]  /*ee20*/  FSEL R60, R60, -INF , !P6 ;  /* 0xff8000003c3c7808 */ /* 0x000fc40007000000 */
[----:B------:R-:W-:Y:S01]  /*ee30*/  FMNMX.FTZ R25, R20, R25, !PT ;  /* 0x0000001914197209 */ /* 0x000fe20007810000 */
[----:B------:R-:W-:Y:S01]  /*ee40*/  MUFU.EX2 R10, R10 ;  /* 0x0000000a000a7308 */ /* 0x000fe20000000800 */
[----:B------:R-:W-:Y:S01]  /*ee50*/  LOP3.LUT P5, RZ, R16, 0x10, RZ, 0xc0, !PT ;  /* 0x0000001010ff7812 */ /* 0x000fe200078ac0ff */
[----:B0-----:R-:W-:Y:S01]  /*ee60*/  FFMA.FTZ R2, R3, R2, R5 ;  /* 0x0000000203027223 */ /* 0x001fe20000010005 */
[----:B------:R-:W-:Y:S02]  /*ee70*/  FMNMX.FTZ R25, R21, R25, !PT ;  /* 0x0000001915197209 */ /* 0x000fe40007810000 */
[----:B------:R-:W-:Y:S02]  /*ee80*/  FSEL R63, R63, -INF , !P0 ;  /* 0xff8000003f3f7808 */ /* 0x000fe40004000000 */
[----:B------:R-:W-:Y:S01]  /*ee90*/  FMNMX.FTZ R25, R26, R25, !PT ;  /* 0x000000191a197209 */ /* 0x000fe20007810000 */
[----:B------:R-:W-:Y:S01]  /*eea0*/  MUFU.EX2 R11, R11 ;  /* 0x0000000b000b7308 */ /* 0x000fe20000000800 */
[----:B------:R-:W-:Y:S01]  /*eeb0*/  FSEL R65, R65, -INF , !P5 ;  /* 0xff80000041417808 */ /* 0x000fe20006800000 */
[----:B-1----:R-:W-:Y:S01]  /*eec0*/  FADD.FTZ R2, R8, R2 ;  /* 0x0000000208027221 */ /* 0x002fe20000010000 */
[----:B------:R-:W-:-:S02]  /*eed0*/  FMNMX.FTZ R25, R27, R25, !PT ;  /* 0x000000191b197209 */ /* 0x000fc40007810000 */
[----:B------:R-:W-:Y:S02]  /*eee0*/  LOP3.LUT P5, RZ, R16, 0x4, RZ, 0xc0, !PT ;  /* 0x0000000410ff7812 */ /* 0x000fe400078ac0ff */
[----:B------:R-:W-:Y:S01]  /*eef0*/  FMNMX.FTZ R25, R30, R25, !PT ;  /* 0x000000191e197209 */ /* 0x000fe20007810000 */
[----:B------:R-:W-:Y:S01]  /*ef00*/  MUFU.EX2 R14, R14 ;  /* 0x0000000e000e7308 */ /* 0x000fe20000000800 */
[----:B------:R-:W-:Y:S02]  /*ef10*/  LOP3.LUT P0, RZ, R16, 0x10000000, RZ, 0xc0, !PT ;  /* 0x1000000010ff7812 */ /* 0x000fe4000780c0ff */
[----:B------:R-:W-:Y:S02]  /*ef20*/  FMNMX.FTZ R25, R31, R25, !PT ;  /* 0x000000191f197209 */ /* 0x000fe40007810000 */
[----:B------:R-:W-:Y:S02]  /*ef30*/  FSEL R67, R67, -INF , !P5 ;  /* 0xff80000043437808 */ /* 0x000fe40006800000 */
[----:B------:R-:W-:Y:S01]  /*ef40*/  FMNMX.FTZ R25, R34, R25, !PT ;  /* 0x0000001922197209 */ /* 0x000fe20007810000 */
[----:B------:R-:W-:Y:S01]  /*ef50*/  MUFU.EX2 R15, R15 ;  /* 0x0000000f000f7308 */ /* 0x000fe20000000800 */
[----:B------:R-:W-:-:S02]  /*ef60*/  LOP3.LUT P6, RZ, R16, 0x20000000, RZ, 0xc0, !PT ;  /* 0x2000000010ff7812 */ /* 0x000fc400078cc0ff */
[----:B------:R-:W-:Y:S02]  /*ef70*/  FMNMX.FTZ R25, R35, R25, !PT ;  /* 0x0000001923197209 */ /* 0x000fe40007810000 */
[----:B------:R-:W-:Y:S02]  /*ef80*/  FSEL R69, R69, -INF , !P0 ;  /* 0xff80000045457808 */ /* 0x000fe40004000000 */
[----:B------:R-:W-:Y:S01]  /*ef90*/  FMNMX.FTZ R25, R38, R25, !PT ;  /* 0x0000001926197209 */ /* 0x000fe20007810000 */
[----:B------:R-:W-:Y:S01]  /*efa0*/  MUFU.EX2 R51, R51 ;  /* 0x0000003300337308 */ /* 0x000fe20000000800 */
[----:B------:R-:W-:Y:S02]  /*efb0*/  FSEL R71, R71, -INF , !P6 ;  /* 0xff80000047477808 */ /* 0x000fe40007000000 */
[----:B------:R-:W-:Y:S02]  /*efc0*/  FMNMX.FTZ R25, R39, R25, !PT ;  /* 0x0000001927197209 */ /* 0x000fe40007810000 */
[----:B------:R-:W-:-:S02]  /*efd0*/  LOP3.LUT P0, RZ, R16, 0x8000000, RZ, 0xc0, !PT ;  /* 0x0800000010ff7812 */ /* 0x000fc4000780c0ff */
        /* <DEDUP_REMOVED lines=65> */
[--C-:B------:R-:W-:Y:S01]  /*f3f0*/  FFMA.FTZ R46, R46, UR33, -R50.reuse ;  /* 0x000000212e2e7c23 */ /* 0x100fe20008010832 */
[--C-:B------:R-:W-:Y:S01]  /*f400*/  FFMA.FTZ R47, R47, UR33, -R50.reuse ;  /* 0x000000212f2f7c23 */ /* 0x100fe20008010832 */
[--C-:B------:R-:W-:Y:S01]  /*f410*/  FFMA.FTZ R52, R52, UR33, -R50.reuse ;  /* 0x0000002134347c23 */ /* 0x100fe20008010832 */
[--C-:B------:R-:W-:Y:S01]  /*f420*/  FFMA.FTZ R53, R53, UR33, -R50.reuse ;  /* 0x0000002135357c23 */ /* 0x100fe20008010832 */
[--C-:B------:R-:W-:Y:S01]  /*f430*/  FFMA.FTZ R56, R56, UR33, -R50.reuse ;  /* 0x0000002138387c23 */ /* 0x100fe20008010832 */
[----:B------:R-:W2:Y:S01]  /*f440*/  MUFU.EX2 R12, R12 ;  /* 0x0000000c000c7308 */ /* 0x000ea20000000800 */
        /* <DEDUP_REMOVED lines=12> */
[----:B------:R-:W-:-:S03]  /*f510*/  FFMA.FTZ R50, R78, UR33, -R50 ;  /* 0x000000214e327c23 */ /* 0x000fc60008010832 */
[----:B------:R-:W3:Y:S08]  /*f520*/  MUFU.EX2 R13, R20 ;  /* 0x00000014000d7308 */ /* 0x000ef00000000800 */
[----:B------:R-:W-:Y:S08]  /*f530*/  MUFU.EX2 R20, R31 ;  /* 0x0000001f00147308 */ /* 0x000ff00000000800 */
[----:B------:R-:W4:Y:S08]  /*f540*/  MUFU.EX2 R21, R21 ;  /* 0x0000001500157308 */ /* 0x000f300000000800 */
[----:B------:R1:W-:Y:S08]  /*f550*/  MUFU.EX2 R31, R34 ;  /* 0x00000022001f7308 */ /* 0x0003f00000000800 */
[----:B------:R-:W5:Y:S01]  /*f560*/  MUFU.EX2 R26, R26 ;  /* 0x0000001a001a7308 */ /* 0x000f620000000800 */
[----:B-1----:R-:W-:Y:S01]  /*f570*/  FADD.FTZ R34, R9, R0 ;  /* 0x0000000009227221 */ /* 0x002fe20000010000 */
[----:B------:R-:W-:-:S03]  /*f580*/  FADD.FTZ R0, R10, R2 ;  /* 0x000000020a007221 */ /* 0x000fc60000010000 */
[----:B--2---:R-:W-:Y:S01]  /*f590*/  FADD.FTZ R2, R12, R34 ;  /* 0x000000220c027221 */ /* 0x004fe20000010000 */
[----:B------:R-:W-:Y:S02]  /*f5a0*/  FADD.FTZ R0, R11, R0 ;  /* 0x000000000b007221 */ /* 0x000fe40000010000 */
[----:B------:R-:W1:Y:S01]  /*f5b0*/  MUFU.EX2 R27, R27 ;  /* 0x0000001b001b7308 */ /* 0x000e620000000800 */
[----:B0-----:R-:W-:Y:S01]  /*f5c0*/  FADD.FTZ R2, R75, R2 ;  /* 0x000000024b027221 */ /* 0x001fe20000010000 */
[----:B------:R-:W-:-:S03]  /*f5d0*/  FADD.FTZ R0, R14, R0 ;  /* 0x000000000e007221 */ /* 0x000fc60000010000 */
[----:B---3--:R-:W-:Y:S01]  /*f5e0*/  FADD.FTZ R2, R13, R2 ;  /* 0x000000020d027221 */ /* 0x008fe20000010000 */
[----:B------:R-:W-:Y:S02]  /*f5f0*/  FADD.FTZ R0, R15, R0 ;  /* 0x000000000f007221 */ /* 0x000fe40000010000 */
[----:B------:R-:W0:Y:S01]  /*f600*/  MUFU.EX2 R30, R30 ;  /* 0x0000001e001e7308 */ /* 0x000e220000000800 */
[----:B----4-:R-:W-:Y:S01]  /*f610*/  FADD.FTZ R2, R21, R2 ;  /* 0x0000000215027221 */ /* 0x010fe20000010000 */
[----:B------:R-:W-:-:S03]  /*f620*/  FADD.FTZ R0, R51, R0 ;  /* 0x0000000033007221 */ /* 0x000fc60000010000 */
[----:B-----5:R-:W-:Y:S01]  /*f630*/  FADD.FTZ R2, R26, R2 ;  /* 0x000000021a027221 */ /* 0x020fe20000010000 */
[----:B------:R-:W-:Y:S02]  /*f640*/  FADD.FTZ R0, R83, R0 ;  /* 0x0000000053007221 */ /* 0x000fe40000010000 */
[----:B------:R-:W2:Y:S01]  /*f650*/  MUFU.EX2 R79, R35 ;  /* 0x00000023004f7308 */ /* 0x000ea20000000800 */
[----:B-1----:R-:W-:Y:S01]  /*f660*/  FADD.FTZ R2, R27, R2 ;  /* 0x000000021b027221 */ /* 0x002fe20000010000 */
[----:B------:R-:W-:-:S04]  /*f670*/  FADD.FTZ R0, R28, R0 ;  /* 0x000000001c007221 */ /* 0x000fc80000010000 */
[----:B------:R-:W-:Y:S02]  /*f680*/  FADD.FTZ R0, R29, R0 ;  /* 0x000000001d007221 */ /* 0x000fe40000010000 */
[----:B------:R-:W1:Y:S01]  /*f690*/  MUFU.EX2 R38, R38 ;  /* 0x0000002600267308 */ /* 0x000e620000000800 */
[----:B0-----:R-:W-:Y:S01]  /*f6a0*/  FADD.FTZ R2, R30, R2 ;  /* 0x000000021e027221 */ /* 0x001fe20000010000 */
[----:B------:R-:W-:-:S03]  /*f6b0*/  FADD.FTZ R0, R32, R0 ;  /* 0x0000000020007221 */ /* 0x000fc60000010000 */
[----:B------:R-:W-:Y:S01]  /*f6c0*/  FADD.FTZ R2, R20, R2 ;  /* 0x0000000214027221 */ /* 0x000fe20000010000 */
[----:B------:R-:W-:Y:S02]  /*f6d0*/  FADD.FTZ R0, R33, R0 ;  /* 0x0000000021007221 */ /* 0x000fe40000010000 */
[----:B------:R-:W0:Y:S01]  /*f6e0*/  MUFU.EX2 R78, R39 ;  /* 0x00000027004e7308 */ /* 0x000e220000000800 */
[----:B------:R-:W-:Y:S01]  /*f6f0*/  FADD.FTZ R2, R31, R2 ;  /* 0x000000021f027221 */ /* 0x000fe20000010000 */
[----:B------:R-:W-:-:S03]  /*f700*/  FADD.FTZ R0, R36, R0 ;  /* 0x0000000024007221 */ /* 0x000fc60000010000 */
[----:B--2---:R-:W-:Y:S01]  /*f710*/  FADD.FTZ R2, R79, R2 ;  /* 0x000000024f027221 */ /* 0x004fe20000010000 */
[----:B------:R-:W-:Y:S02]  /*f720*/  FADD.FTZ R0, R37, R0 ;  /* 0x0000000025007221 */ /* 0x000fe40000010000 */
[----:B------:R-:W2:Y:S01]  /*f730*/  MUFU.EX2 R39, R42 ;  /* 0x0000002a00277308 */ /* 0x000ea20000000800 */
[----:B-1----:R-:W-:Y:S01]  /*f740*/  FADD.FTZ R2, R38, R2 ;  /* 0x0000000226027221 */ /* 0x002fe20000010000 */
[----:B------:R-:W-:-:S04]  /*f750*/  FADD.FTZ R0, R40, R0 ;  /* 0x0000000028007221 */ /* 0x000fc80000010000 */
[----:B------:R-:W-:Y:S02]  /*f760*/  FADD.FTZ R0, R41, R0 ;  /* 0x0000000029007221 */ /* 0x000fe40000010000 */
[----:B------:R-:W1:Y:S01]  /*f770*/  MUFU.EX2 R43, R43 ;  /* 0x0000002b002b7308 */ /* 0x000e620000000800 */
[----:B0-----:R-:W-:Y:S01]  /*f780*/  FADD.FTZ R2, R78, R2 ;  /* 0x000000024e027221 */ /* 0x001fe20000010000 */
[----:B------:R-:W-:-:S04]  /*f790*/  FADD.FTZ R0, R44, R0 ;  /* 0x000000002c007221 */ /* 0x000fc80000010000 */
[----:B------:R-:W-:Y:S02]  /*f7a0*/  FADD.FTZ R0, R45, R0 ;  /* 0x000000002d007221 */ /* 0x000fe40000010000 */
[----:B------:R-:W0:Y:S01]  /*f7b0*/  MUFU.EX2 R46, R46 ;  /* 0x0000002e002e7308 */ /* 0x000e220000000800 */
[----:B--2---:R-:W-:Y:S01]  /*f7c0*/  FADD.FTZ R2, R39, R2 ;  /* 0x0000000227027221 */ /* 0x004fe20000010000 */
[----:B------:R-:W-:-:S04]  /*f7d0*/  FADD.FTZ R0, R48, R0 ;  /* 0x0000000030007221 */ /* 0x000fc80000010000 */
        /* <DEDUP_REMOVED lines=11> */
[----:B------:R-:W-:-:S06]  /*f890*/  FADD.FTZ R0, R62, R0 ;  /* 0x000000003e007221 */ /* 0x000fcc0000010000 */
        /* <DEDUP_REMOVED lines=42> */
.L_x_1145:
        /* <DEDUP_REMOVED lines=54> */
[----:B------:R-:W-:Y:S01]  /*fea0*/  FMUL.FTZ R117, R117, R3 ;  /* 0x0000000375757220 */ /* 0x000fe20000410000 */
[----:B------:R-:W-:Y:S01]  /*feb0*/  F2FP.BF16.F32.PACK_AB R67, R69, R67 ;  /* 0x000000434543723e */ /* 0x000fe200000010ff */
[-C--:B------:R-:W-:Y:S01]  /*fec0*/  FMUL.FTZ R120, R120, R3.reuse ;  /* 0x0000000378787220 */ /* 0x080fe20000410000 */
[----:B0-----:R-:W-:Y:S01]  /*fed0*/  F2FP.BF16.F32.PACK_AB R8, R72, R70 ;  /* 0x000000464808723e */ /* 0x001fe200000010ff */
        /* <DEDUP_REMOVED lines=48> */
.L_x_1127:
[----:B------:R-:W-:Y:S06]  /*101e0*/  BAR.ARV 0x8, 0x200 ;  /* 0x0208000000007b1d */ /* 0x000fec0000002000 */
[----:B------:R-:W-:Y:S05]  /*101f0*/  @!P0 BRA `(.L_x_1147) ;  /* 0x0000000000048947 */ /* 0x000fea0003800000 */
[----:B------:R-:W-:Y:S01]  /*10200*/  BPT.TRAP 0x1 ;  /* 0x000000040000795c */ /* 0x000fe20000300000 */
.L_x_1147:
[----:B------:R-:W-:Y:S01]  /*10210*/  ULEA UR8, UR49, UR41, 0x3 ;  /* 0x0000002931087291 */ /* 0x000fe2000f8e183f */
[----:B------:R-:W-:-:S05]  /*10220*/  IMAD.U32 R3, RZ, RZ, UR50 ;  /* 0x00000032ff037e24 */ /* 0x000fca000f8e00ff */
[----:B------:R-:W-:-:S04]  /*10230*/  SHF.L.U32 R3, R3, 0x1f, RZ ;  /* 0x0000001f03037819 */ /* 0x000fc800000006ff */
[----:B------:R0:W1:Y:S01]  /*10240*/  SYNCS.PHASECHK.TRANS64.TRYWAIT P1, [UR8+0x2d850], R3 ;  /* 0x02d85003ff0075a7 */ /* 0x0000620008020148 */
[----:B------:R-:W-:Y:S05]  /*10250*/  @!P0 BRA `(.L_x_1148) ;  /* 0x0000000000048947 */ /* 0x000fea0003800000 */
[----:B------:R-:W-:Y:S01]  /*10260*/  BPT.TRAP 0x1 ;  /* 0x000000040000795c */ /* 0x000fe20000300000 */
.L_x_1148:
[----:B-1----:R-:W-:Y:S05]  /*10270*/  @P1 BRA `(.L_x_1149) ;  /* 0x0000000000081947 */ /* 0x002fea0003800000 */
[----:B------:R-:W1:Y:S02]  /*10280*/  SYNCS.PHASECHK.TRANS64.TRYWAIT P1, [UR8+0x2d850], R3 ;  /* 0x02d85003ff0075a7 */ /* 0x000e640008020148 */
[----:B-1----:R-:W-:Y:S05]  /*10290*/  @!P1 BRA `(.L_x_1150) ;  /* 0x0000009800709947 */ /* 0x002fea0003800000 */
.L_x_1149:
[----:B------:R-:W-:Y:S01]  /*102a0*/  UIADD3 UR41, UR41, 0x400, URZ ;  /* 0x0000040029297890 */ /* 0x000fe2000fffe03f */
[----:B------:R-:W-:Y:S01]  /*102b0*/  WARPGROUP.ARRIVE ;  /* 0x00000000000079c5 */ /* 0x000fe20000000000 */
[----:B------:R-:W-:Y:S01]  /*102c0*/  ULOP3.LUT UR45, UR45, 0x10000, URZ, 0xfc, !UPT ;  /* 0x000100002d2d7892 */ /* 0x000fe2000f8efc3f */
[----:B01----:R-:W0:Y:S01]  /*102d0*/  SHFL.BFLY PT, R3, R2, 0x2, 0x1f ;  /* 0x0c401f0002037f89 */ /* 0x003e2200000e0000 */
[----:B------:R-:W-:Y:S01]  /*102e0*/  USHF.R.U32.HI UR41, URZ, 0x4, UR41 ;  /* 0x000000043f297899 */ /* 0x000fe20008011629 */
[----:B------:R-:W-:Y:S01]  /*102f0*/  IMAD.MOV.U32 R7, RZ, RZ, RZ ;  /* 0x000000ffff077224 */ /* 0x000fe200078e00ff */
        /* <DEDUP_REMOVED lines=12> */
[----:B------:R-:W-:Y:S01]  /*103c0*/  IMAD.MOV.U32 R2, RZ, RZ, -0x800000 ;  /* 0xff800000ff027424 */ /* 0x000fe200078e00ff */
[----:B------:R-:W-:Y:S01]  /*103d0*/  UMOV UR5, 0x40000040 ;  /* 0x4000004000057882 */ /* 0x000fe20000000000 */
[----:B------:R-:W-:Y:S01]  /*103e0*/  UMOV UR7, 0x80000020 ;  /* 0x8000002000077882 */ /* 0x000fe20000000000 */
[----:B------:R-:W0:Y:S01]  /*103f0*/  SHFL.BFLY PT, R4, R3, 0x1, 0x1f ;  /* 0x0c201f0003047f89 */ /* 0x000e2200000e0000 */
[----:B-1----:R-:W-:Y:S01]  /*10400*/  FADD.FTZ R5, R5, R0 ;  /* 0x0000000005057221 */ /* 0x002fe20000010000 */
[----:B------:R-:W-:-:S04]  /*10410*/  IMAD.MOV.U32 R0, RZ, RZ, -0x800000 ;  /* 0xff800000ff007424 */ /* 0x000fc800078e00ff */
[----:B------:R-:W1:Y:S01]  /*10420*/  SHFL.BFLY PT, R6, R5, 0x1, 0x1f ;  /* 0x0c201f0005067f89 */ /* 0x000e6200000e0000 */
[----:B0-----:R-:W-:Y:S01]  /*10430*/  FADD.FTZ R9, R3, R4 ;  /* 0x0000000403097221 */ /* 0x001fe20000010000 */
[----:B------:R-:W-:Y:S02]  /*10440*/  IMAD.MOV.U32 R4, RZ, RZ, RZ ;  /* 0x000000ffff047224 */ /* 0x000fe400078e00ff */
[----:B------:R-:W-:Y:S02]  /*10450*/  IMAD.U32 R3, RZ, RZ, UR33 ;  /* 0x00000021ff037e24 */ /* 0x000fe4000f8e00ff */
[----:B------:R-:W-:Y:S01]  /*10460*/  FSETP.NE.FTZ.AND P1, PT, R9, RZ, PT ;  /* 0x000000ff0900720b */ /* 0x000fe20003f35000 */
[----:B-1----:R-:W-:Y:S01]  /*10470*/  FADD.FTZ R10, R5, R6 ;  /* 0x00000006050a7221 */ /* 0x002fe20000010000 */
[----:B------:R-:W-:-:S04]  /*10480*/  IMAD.U32 R5, RZ, RZ, UR33 ;  /* 0x00000021ff057e24 */ /* 0x000fc8000f8e00ff */
[----:B------:R-:W-:-:S07]  /*10490*/  FSETP.NE.FTZ.AND P2, PT, R10, RZ, PT ;  /* 0x000000ff0a00720b */ /* 0x000fce0003f55000 */
[----:B------:R-:W0:Y:S01]  /*104a0*/  @P1 MUFU.LG2 R6, R9 ;  /* 0x0000000900061308 */ /* 0x000e220000000c00 */
[----:B------:R-:W-:-:S05]  /*104b0*/  @P1 FMUL.FTZ R3, R3, 0.69314718246459960938 ;  /* 0x3f31721803031820 */ /* 0x000fca0000410000 */
[----:B------:R-:W-:Y:S02]  /*104c0*/  @P2 FMUL.FTZ R5, R5, 0.69314718246459960938 ;  /* 0x3f31721805052820 */ /* 0x000fe40000410000 */
        /* <DEDUP_REMOVED lines=55> */
.L_x_1151:
        /* <DEDUP_REMOVED lines=10> */
[----:B------:R-:W-:Y:S01]  /*108e0*/  USEL UR4, URZ, 0x1, UP0 ;  /* 0x000000013f047887 */ /* 0x000fe20008000000 */
        /* <DEDUP_REMOVED lines=44> */
[----:B------:R-:W-:-:S02]  /*10bb0*/  UIADD3 UR51, UR51, 0x1, URZ ;  /* 0x0000000133337890 */ /* 0x000fc4000fffe03f */
[----:B------:R-:W-:Y:S02]  /*10bc0*/  USEL UR49, UR49, URZ, UP0 ;  /* 0x0000003f31317287 */ /* 0x000fe40008000000 */
[----:B------:R-:W-:-:S12]  /*10bd0*/  ULOP3.LUT UR50, UR50, UR4, URZ, 0x3c, !UPT ;  /* 0x0000000432327292 */ /* 0x000fd8000f8e3c3f */
.L_x_1073:
[----:B------:R-:W0:Y:S08]  /*10be0*/  S2UR UR42, SR_CgaCtaId ;  /* 0x00000000002a79c3 */ /* 0x000e300000008800 */
[----:B------:R-:W-:Y:S06]  /*10bf0*/  BAR.SYNC.DEFER_BLOCKING 0x5, 0x200 ;  /* 0x0148000000007b1d */ /* 0x000fec0000010000 */
[----:B------:R-:W-:Y:S01]  /*10c00*/  UMOV UR41, 0x400 ;  /* 0x0000040000297882 */ /* 0x000fe20000000000 */
[----:B------:R-:W-:Y:S01]  /*10c10*/  BSSY B0, `(.L_x_1152) ;  /* 0x0000284000007945 */ /* 0x000fe20003800000 */
[----:B0-----:R-:W-:-:S09]  /*10c20*/  ULEA UR41, UR42, UR41, 0x18 ;  /* 0x000000292a297291 */ /* 0x001fd2000f8ec03f */
[----:B------:R-:W0:Y:S02]  /*10c30*/  LDS.128 R4, [UR41+0x2d8d0] ;  /* 0x02d8d029ff047984 */ /* 0x000e240008000c00 */
[----:B0-----:R-:W-:Y:S02]  /*10c40*/  R2UR UR6, R5 ;  /* 0x00000000050672ca */ /* 0x001fe400000e0000 */
[----:B------:R-:W-:Y:S02]  /*10c50*/  R2UR UR5, R6 ;  /* 0x00000000060572ca */ /* 0x000fe400000e0000 */
[----:B------:R-:W-:Y:S01]  /*10c60*/  R2UR UR7, R7 ;  /* 0x00000000070772ca */ /* 0x000fe200000e0000 */
[----:B------:R-:W-:Y:S06]  /*10c70*/  BAR.ARV 0x4, 0x200 ;  /* 0x0108000000007b1d */ /* 0x000fec0000002000 */
[----:B------:R-:W-:Y:S08]  /*10c80*/  @P0 BRA `(.L_x_1153) ;  /* 0x0000001c00300947 */ /* 0x000ff00003800000 */
[----:B------:R-:W2:Y:S01]  /*10c90*/  LDL R3, [R1+0x14] ;  /* 0x0000140001037983 */ /* 0x000ea20000100800 */
[----:B------:R-:W0:Y:S01]  /*10ca0*/  S2UR UR4, SR_SWINHI ;  /* 0x00000000000479c3 */ /* 0x000e220000002f00 */
[----:B------:R-:W-:-:S07]  /*10cb0*/  ULDC.64 UR10, c[0x0][0xc00] ;  /* 0x00030000000a7ab9 */ /* 0x000fce0000000a00 */
[----:B------:R-:W1:Y:S01]  /*10cc0*/  LDC R36, c[0x0][0xbe8] ;  /* 0x0002fa00ff247b82 */ /* 0x000e620000000800 */
[----:B------:R-:W-:Y:S01]  /*10cd0*/  UMOV UR8, UR41 ;  /* 0x0000002900087c82 */ /* 0x000fe20008000000 */
[----:B0-----:R-:W-:Y:S01]  /*10ce0*/  UMOV UR9, UR4 ;  /* 0x0000000400097c82 */ /* 0x001fe20008000000 */
[----:B------:R-:W-:Y:S02]  /*10cf0*/  IMAD.U32 R28, RZ, RZ, UR8 ;  /* 0x00000008ff1c7e24 */ /* 0x000fe4000f8e00ff */
[----:B------:R-:W-:Y:S01]  /*10d00*/  IMAD.U32 R29, RZ, RZ, UR9 ;  /* 0x00000009ff1d7e24 */ /* 0x000fe2000f8e00ff */
[----:B------:R-:W-:Y:S02]  /*10d10*/  ULDC.64 UR8, c[0x0][0xc00] ;  /* 0x0003000000087ab9 */ /* 0x000fe40000000a00 */
[----:B------:R-:W-:Y:S01]  /*10d20*/  UIMAD.WIDE UR8, UR43, 0x4, UR8 ;  /* 0x000000042b0878a5 */ /* 0x000fe2000f8e0208 */
[----:B------:R-:W-:Y:S01]  /*10d30*/  BAR.SYNC.DEFER_BLOCKING 0x1, 0x180 ;  /* 0x0046000000007b1d */ /* 0x000fe20000010000 */
[----:B--2---:R-:W-:-:S03]  /*10d40*/  IMAD.WIDE R4, R3, 0x2, R28 ;  /* 0x0000000203047825 */ /* 0x004fc600078e021c */
[C---:B------:R-:W-:Y:S02]  /*10d50*/  LOP3.LUT R3, R4.reuse, 0x180, RZ, 0xc0, !PT ;  /* 0x0000018004037812 */ /* 0x040fe400078ec0ff */
[----:B------:R-:W-:Y:S02]  /*10d60*/  IADD3 R8, P4, R4, 0x20, RZ ;  /* 0x0000002004087810 */ /* 0x000fe40007f9e0ff */
[----:B------:R-:W-:Y:S02]  /*10d70*/  SHF.R.U64 R3, R3, 0x3, RZ ;  /* 0x0000000303037819 */ /* 0x000fe400000012ff */
[----:B------:R-:W-:Y:S01]  /*10d80*/  LOP3.LUT R6, R8, 0x180, RZ, 0xc0, !PT ;  /* 0x0000018008067812 */ /* 0x000fe200078ec0ff */
[----:B------:R-:W-:Y:S01]  /*10d90*/  IMAD.X R25, RZ, RZ, R5, P4 ;  /* 0x000000ffff197224 */ /* 0x000fe200020e0605 */
[C---:B------:R-:W-:Y:S02]  /*10da0*/  IADD3 R27, P3, R4.reuse, 0x3000, RZ ;  /* 0x00003000041b7810 */ /* 0x040fe40007f7e0ff */
[----:B------:R-:W-:-:S02]  /*10db0*/  IADD3 R10, P2, R4, 0x3020, RZ ;  /* 0x00003020040a7810 */ /* 0x000fc40007f5e0ff */
[C---:B------:R-:W-:Y:S01]  /*10dc0*/  IADD3 R31, P1, R4.reuse, 0x6000, RZ ;  /* 0x00006000041f7810 */ /* 0x040fe20007f3e0ff */
[--C-:B------:R-:W-:Y:S01]  /*10dd0*/  IMAD.X R15, RZ, RZ, R5.reuse, P3 ;  /* 0x000000ffff0f7224 */ /* 0x100fe200018e0605 */
[----:B------:R-:W-:Y:S01]  /*10de0*/  IADD3 R30, P0, R4, 0x6020, RZ ;  /* 0x00006020041e7810 */ /* 0x000fe20007f1e0ff */
[--C-:B------:R-:W-:Y:S01]  /*10df0*/  IMAD.X R13, RZ, RZ, R5.reuse, P2 ;  /* 0x000000ffff0d7224 */ /* 0x100fe200010e0605 */
[----:B------:R-:W-:Y:S01]  /*10e00*/  LOP3.LUT R4, R3, R4, RZ, 0x3c, !PT ;  /* 0x0000000403047212 */ /* 0x000fe200078e3cff */
[--C-:B------:R-:W-:Y:S01]  /*10e10*/  IMAD.X R9, RZ, RZ, R5.reuse, P1 ;  /* 0x000000ffff097224 */ /* 0x100fe200008e0605 */
[----:B------:R-:W-:Y:S01]  /*10e20*/  SHF.R.U64 R3, R6, 0x3, RZ ;  /* 0x0000000306037819 */ /* 0x000fe200000012ff */
[----:B------:R-:W-:Y:S01]  /*10e30*/  IMAD.X R11, RZ, RZ, R5, P0 ;  /* 0x000000ffff0b7224 */ /* 0x000fe200000e0605 */
[----:B------:R-:W-:Y:S02]  /*10e40*/  LOP3.LUT R7, R27, 0x180, RZ, 0xc0, !PT ;  /* 0x000001801b077812 */ /* 0x000fe400078ec0ff */
[----:B------:R-:W-:-:S02]  /*10e50*/  LOP3.LUT R24, R3, R8, RZ, 0x3c, !PT ;  /* 0x0000000803187212 */ /* 0x000fc400078e3cff */
[----:B------:R-:W-:Y:S02]  /*10e60*/  SHF.R.U64 R6, R7, 0x3, RZ ;  /* 0x0000000307067819 */ /* 0x000fe400000012ff */
[----:B------:R-:W-:Y:S02]  /*10e70*/  LOP3.LUT R3, R10, 0x180, RZ, 0xc0, !PT ;  /* 0x000001800a037812 */ /* 0x000fe400078ec0ff */
[----:B------:R-:W-:Y:S02]  /*10e80*/  LOP3.LUT R14, R6, R27, RZ, 0x3c, !PT ;  /* 0x0000001b060e7212 */ /* 0x000fe400078e3cff */
[----:B------:R-:W-:Y:S02]  /*10e90*/  SHF.R.U64 R3, R3, 0x3, RZ ;  /* 0x0000000303037819 */ /* 0x000fe400000012ff */
[----:B------:R-:W-:Y:S02]  /*10ea0*/  LOP3.LUT R8, R31, 0x180, RZ, 0xc0, !PT ;  /* 0x000001801f087812 */ /* 0x000fe400078ec0ff */
[----:B------:R-:W-:-:S02]  /*10eb0*/  LOP3.LUT R27, R30, 0x180, RZ, 0xc0, !PT ;  /* 0x000001801e1b7812 */ /* 0x000fc400078ec0ff */
[----:B------:R-:W-:Y:S02]  /*10ec0*/  LOP3.LUT R12, R3, R10, RZ, 0x3c, !PT ;  /* 0x0000000a030c7212 */ /* 0x000fe400078e3cff */
[----:B------:R-:W-:Y:S02]  /*10ed0*/  SHF.R.U64 R8, R8, 0x3, RZ ;  /* 0x0000000308087819 */ /* 0x000fe400000012ff */
[----:B------:R-:W-:Y:S02]  /*10ee0*/  SHF.R.U64 R27, R27, 0x3, RZ ;  /* 0x000000031b1b7819 */ /* 0x000fe400000012ff */
[----:B------:R-:W-:Y:S02]  /*10ef0*/  MOV R26, R4 ;  /* 0x00000004001a7202 */ /* 0x000fe40000000f00 */
[----:B------:R-:W-:Y:S02]  /*10f00*/  F2FP.BF16.F32.PACK_AB R4, R21, R20 ;  /* 0x000000141504723e */ /* 0x000fe400000010ff */
[----:B------:R-:W-:-:S02]  /*10f10*/  F2FP.BF16.F32.PACK_AB R5, R91, R90 ;  /* 0x0000005a5b05723e */ /* 0x000fc400000010ff */
[----:B------:R-:W-:Y:S02]  /*10f20*/  F2FP.BF16.F32.PACK_AB R6, R93, R92 ;  /* 0x0000005c5d06723e */ /* 0x000fe400000010ff */
[----:B------:R-:W-:Y:S02]  /*10f30*/  F2FP.BF16.F32.PACK_AB R7, R95, R94 ;  /* 0x0000005e5f07723e */ /* 0x000fe400000010ff */
[----:B------:R-:W-:Y:S02]  /*10f40*/  MOV R35, R14 ;  /* 0x0000000e00237202 */ /* 0x000fe40000000f00 */
[----:B------:R-:W-:Y:S01]  /*10f50*/  MOV R34, R12 ;  /* 0x0000000c00227202 */ /* 0x000fe20000000f00 */
[----:B------:R0:W-:Y:S01]  /*10f60*/  STSM.16.M88.4 [R26], R4 ;  /* 0x000000041a007844 */ /* 0x0001e20000000200 */
[----:B------:R-:W-:Y:S01]  /*10f70*/  LOP3.LUT R8, R8, R31, RZ, 0x3c, !PT ;  /* 0x0000001f08087212 */ /* 0x000fe200078e3cff */
[----:B------:R-:W-:Y:S01]  /*10f80*/  IMAD.U32 R31, RZ, RZ, UR9 ;  /* 0x00000009ff1f7e24 */ /* 0x000fe2000f8e00ff */
[----:B------:R-:W-:Y:S01]  /*10f90*/  LOP3.LUT R10, R27, R30, RZ, 0x3c, !PT ;  /* 0x0000001e1b0a7212 */ /* 0x000fe200078e3cff */
[----:B------:R-:W-:Y:S01]  /*10fa0*/  IMAD.U32 R30, RZ, RZ, UR8 ;  /* 0x00000008ff1e7e24 */ /* 0x000fe2000f8e00ff */
[----:B------:R-:W-:Y:S01]  /*10fb0*/  MOV R24, R24 ;  /* 0x0000001800187202 */ /* 0x000fe20000000f00 */
[----:B------:R-:W-:Y:S01]  /*10fc0*/  ULDC.64 UR8, c[0x0][0xc08] ;  /* 0x0003020000087ab9 */ /* 0x000fe20000000a00 */
[----:B------:R-:W-:-:S02]  /*10fd0*/  F2FP.BF16.F32.PACK_AB R12, R97, R96 ;  /* 0x00000060610c723e */ /* 0x000fc400000010ff */
[----:B------:R-:W-:Y:S02]  /*10fe0*/  F2FP.BF16.F32.PACK_AB R13, R99, R98 ;  /* 0x00000062630d723e */ /* 0x000fe400000010ff */
[----:B------:R-:W-:Y:S02]  /*10ff0*/  F2FP.BF16.F32.PACK_AB R14, R101, R100 ;  /* 0x00000064650e723e */ /* 0x000fe400000010ff */
[----:B------:R-:W-:Y:S02]  /*11000*/  F2FP.BF16.F32.PACK_AB R15, R103, R102 ;  /* 0x00000066670f723e */ /* 0x000fe400000010ff */
[----:B------:R-:W-:Y:S02]  /*11010*/  MOV R3, R8 ;  /* 0x0000000800037202 */ /* 0x000fe40000000f00 */
[----:B------:R-:W-:Y:S01]  /*11020*/  MOV R33, R10 ;  /* 0x0000000a00217202 */ /* 0x000fe20000000f00 */
[----:B------:R2:W-:Y:S01]  /*11030*/  STSM.16.M88.4 [R24], R12 ;  /* 0x0000000c18007844 */ /* 0x0005e20000000200 */
[----:B0-----:R-:W-:-:S02]  /*11040*/  F2FP.BF16.F32.PACK_AB R4, R105, R104 ;  /* 0x000000686904723e */ /* 0x001fc400000010ff */
[----:B------:R-:W-:Y:S02]  /*11050*/  F2FP.BF16.F32.PACK_AB R5, R107, R106 ;  /* 0x0000006a6b05723e */ /* 0x000fe400000010ff */
[----:B------:R-:W-:Y:S02]  /*11060*/  F2FP.BF16.F32.PACK_AB R6, R109, R108 ;  /* 0x0000006c6d06723e */ /* 0x000fe400000010ff */
[----:B------:R-:W-:Y:S02]  /*11070*/  F2FP.BF16.F32.PACK_AB R7, R111, R110 ;  /* 0x0000006e6f07723e */ /* 0x000fe400000010ff */
[----:B------:R-:W-:Y:S02]  /*11080*/  F2FP.BF16.F32.PACK_AB R8, R113, R112 ;  /* 0x000000707108723e */ /* 0x000fe400000010ff */
[----:B------:R-:W-:Y:S01]  /*11090*/  F2FP.BF16.F32.PACK_AB R9, R115, R114 ;  /* 0x000000727309723e */ /* 0x000fe200000010ff */
[----:B------:R-:W-:Y:S01]  /*110a0*/  STSM.16.M88.4 [R35], R4 ;  /* 0x0000000423007844 */ /* 0x000fe20000000200 */
[----:B------:R-:W-:-:S02]  /*110b0*/  F2FP.BF16.F32.PACK_AB R10, R117, R116 ;  /* 0x00000074750a723e */ /* 0x000fc400000010ff */
[----:B------:R-:W-:Y:S02]  /*110c0*/  F2FP.BF16.F32.PACK_AB R11, R119, R118 ;  /* 0x00000076770b723e */ /* 0x000fe400000010ff */
[----:B--2---:R-:W-:Y:S02]  /*110d0*/  F2FP.BF16.F32.PACK_AB R12, R121, R120 ;  /* 0x00000078790c723e */ /* 0x004fe400000010ff */
[----:B------:R-:W-:Y:S01]  /*110e0*/  F2FP.BF16.F32.PACK_AB R13, R123, R122 ;  /* 0x0000007a7b0d723e */ /* 0x000fe200000010ff */
[----:B------:R-:W-:Y:S01]  /*110f0*/  STSM.16.M88.4 [R34], R8 ;  /* 0x0000000822007844 */ /* 0x000fe20000000200 */
[----:B------:R-:W-:Y:S02]  /*11100*/  F2FP.BF16.F32.PACK_AB R14, R125, R124 ;  /* 0x0000007c7d0e723e */ /* 0x000fe400000010ff */
[----:B------:R-:W-:Y:S02]  /*11110*/  F2FP.BF16.F32.PACK_AB R15, R127, R126 ;  /* 0x0000007e7f0f723e */ /* 0x000fe400000010ff */
[----:B------:R-:W-:-:S02]  /*11120*/  F2FP.BF16.F32.PACK_AB R24, R129, R128 ;  /* 0x000000808118723e */ /* 0x000fc400000010ff */
[----:B------:R-:W-:Y:S01]  /*11130*/  F2FP.BF16.F32.PACK_AB R25, R131, R130 ;  /* 0x000000828319723e */ /* 0x000fe200000010ff */
[----:B------:R0:W-:Y:S01]  /*11140*/  STSM.16.M88.4 [R3], R12 ;  /* 0x0000000c03007844 */ /* 0x0001e20000000200 */
[----:B------:R-:W-:Y:S02]  /*11150*/  F2FP.BF16.F32.PACK_AB R26, R133, R132 ;  /* 0x00000084851a723e */ /* 0x000fe400000010ff */
[----:B------:R-:W-:Y:S02]  /*11160*/  F2FP.BF16.F32.PACK_AB R27, R135, R134 ;  /* 0x00000086871b723e */ /* 0x000fe400000010ff */
[----:B------:R-:W-:-:S03]  /*11170*/  ISETP.NE.U32.AND P0, PT, RZ, UR10, PT ;  /* 0x0000000aff007c0c */ /* 0x000fc6000bf05070 */
[----:B------:R2:W-:Y:S01]  /*11180*/  STSM.16.M88.4 [R33], R24 ;  /* 0x0000001821007844 */ /* 0x0005e20000000200 */
[----:B------:R-:W-:Y:S01]  /*11190*/  BAR.SYNC.DEFER_BLOCKING 0x1, 0x180 ;  /* 0x0046000000007b1d */ /* 0x000fe20000010000 */
[----:B------:R-:W-:-:S13]  /*111a0*/  ISETP.NE.AND.EX P0, PT, RZ, UR11, PT, P0 ;  /* 0x0000000bff007c0c */ /* 0x000fda000bf05300 */
[----:B------:R-:W3:Y:S01]  /*111b0*/  @P0 LDG.E R32, desc[UR56][R30.64] ;  /* 0x000000381e200981 */ /* 0x000ee2000c1e1900 */
[----:B------:R-:W-:Y:S01]  /*111c0*/  UISETP.NE.U32.AND UP0, UPT, UR8, URZ, UPT ;  /* 0x0000003f0800728c */ /* 0x000fe2000bf05070 */
[----:B-1----:R-:W-:Y:S01]  /*111d0*/  ISETP.NE.AND P1, PT, R36, 0x1, PT ;  /* 0x000000012400780c */ /* 0x002fe20003f25270 */
[----:B------:R-:W-:Y:S02]  /*111e0*/  ULDC UR4, c[0x0][0xa88] ;  /* 0x0002a20000047ab9 */ /* 0x000fe40000000800 */
[----:B------:R-:W-:Y:S01]  /*111f0*/  UISETP.NE.AND.EX UP0, UPT, UR9, URZ, UPT, UP0 ;  /* 0x0000003f0900728c */ /* 0x000fe2000bf05300 */
[----:B0-----:R-:W-:Y:S01]  /*11200*/  IMAD.U32 R3, RZ, RZ, UR4 ;  /* 0x00000004ff037e24 */ /* 0x001fe2000f8e00ff */
[----:B------:R-:W-:-:S04]  /*11210*/  ULDC UR4, c[0x0][0xad4] ;  /* 0x0002b50000047ab9 */ /* 0x000fc80000000800 */
[----:B------:R-:W-:-:S04]  /*11220*/  PLOP3.LUT P4, PT, PT, PT, UP0, 0x80, 0x0 ;  /* 0x000000000000781c */ /* 0x000fc80003f8f008 */
[----:B------:R-:W0:Y:S01]  /*11230*/  @P1 LDC R6, c[0x0][0xbec] ;  /* 0x0002fb00ff061b82 */ /* 0x000e220000000800 */
[----:B------:R-:W-:Y:S02]  /*11240*/  @UP0 ULDC.64 UR8, c[0x0][0xc08] ;  /* 0x0003020000080ab9 */ /* 0x000fe40000000a00 */
[----:B------:R-:W-:Y:S02]  /*11250*/  @UP0 UIMAD.WIDE UR8, UR43, 0x4, UR8 ;  /* 0x000000042b0808a5 */ /* 0x000fe4000f8e0208 */
[----:B------:R-:W-:-:S03]  /*11260*/  UISETP.NE.AND UP0, UPT, UR47, URZ, UPT ;  /* 0x0000003f2f00728c */ /* 0x000fc6000bf05270 */
[----:B------:R-:W1:Y:S01]  /*11270*/  @P1 LDC R9, c[0x0][0xbf0] ;  /* 0x0002fc00ff091b82 */ /* 0x000e620000000800 */
[----:B------:R-:W-:Y:S01]  /*11280*/  USEL UR4, UR47, UR4, UP0 ;  /* 0x000000042f047287 */ /* 0x000fe20008000000 */
[----:B------:R-:W-:Y:S01]  /*11290*/  IMAD.U32 R4, RZ, RZ, UR8 ;  /* 0x00000008ff047e24 */ /* 0x000fe2000f8e00ff */
[----:B------:R-:W-:Y:S01]  /*112a0*/  UMOV UR19, 0x9b8 ;  /* 0x000009b800137882 */ /* 0x000fe20000000000 */
[----:B------:R-:W-:Y:S01]  /*112b0*/  IMAD.U32 R5, RZ, RZ, UR9 ;  /* 0x00000009ff057e24 */ /* 0x000fe2000f8e00ff */
[----:B------:R-:W-:Y:S02]  /*112c0*/  UISETP.GT.AND UP1, UPT, UR4, 0x1, UPT ;  /* 0x000000010400788c */ /* 0x000fe4000bf24270 */
[----:B------:R-:W-:Y:S02]  /*112d0*/  UISETP.NE.U32.AND UP0, UPT, UR10, URZ, UPT ;  /* 0x0000003f0a00728c */ /* 0x000fe4000bf05070 */
[----:B------:R-:W-:Y:S01]  /*112e0*/  USEL UR19, UR19, 0x978, UP1 ;  /* 0x0000097813137887 */ /* 0x000fe20008800000 */
[----:B------:R-:W-:Y:S01]  /*112f0*/  VIADD R11, R137, UR39 ;  /* 0x00000027890b7c36 */ /* 0x000fe20008000000 */
[----:B------:R-:W-:Y:S01]  /*11300*/  UISETP.NE.AND.EX UP0, UPT, UR11, URZ, UPT, UP0 ;  /* 0x0000003f0b00728c */ /* 0x000fe2000bf05300 */
[----:B------:R0:W5:Y:S01]  /*11310*/  @P4 LDG.E R3, desc[UR56][R4.64] ;  /* 0x0000003804034981 */ /* 0x000162000c1e1900 */
[----:B------:R-:W-:Y:S01]  /*11320*/  UMOV UR4, URZ ;  /* 0x0000003f00047c82 */ /* 0x000fe20008000000 */
[----:B------:R-:W-:Y:S01]  /*11330*/  USHF.R.S32.HI UR10, URZ, 0x1f, UR43 ;  /* 0x0000001f3f0a7899 */ /* 0x000fe2000801142b */
[----:B------:R-:W-:Y:S01]  /*11340*/  IMAD.MOV.U32 R7, RZ, RZ, R11 ;  /* 0x000000ffff077224 */ /* 0x000fe200078e000b */
[----:B------:R-:W-:-:S02]  /*11350*/  USEL UR8, UR43, URZ, !UP0 ;  /* 0x0000003f2b087287 */ /* 0x000fc4000c000000 */
[----:B------:R-:W-:Y:S02]  /*11360*/  USEL UR9, UR37, URZ, UP1 ;  /* 0x0000003f25097287 */ /* 0x000fe40008800000 */
[----:B------:R-:W-:Y:S01]  /*11370*/  USEL UR18, UR10, URZ, !UP0 ;  /* 0x0000003f0a127287 */ /* 0x000fe2000c000000 */
[----:B------:R-:W-:Y:S02]  /*11380*/  ULDC.64 UR14, c[0x0][UR19+0x220] ;  /* 0x00008800130e7abb */ /* 0x000fe40008000a00 */
[----:B------:R-:W-:Y:S01]  /*11390*/  ULDC.64 UR10, c[0x0][UR19+0x218] ;  /* 0x00008600130a7abb */ /* 0x000fe20008000a00 */
[----:B0-----:R-:W-:Y:S01]  /*113a0*/  @P1 IMAD.HI.U32 R4, R11, R6, RZ ;  /* 0x000000060b041227 */ /* 0x001fe200078e00ff */
[----:B------:R-:W-:Y:S01]  /*113b0*/  ULDC.64 UR16, c[0x0][UR19+0x228] ;  /* 0x00008a0013107abb */ /* 0x000fe20008000a00 */
[----:B------:R-:W-:Y:S02]  /*113c0*/  UIMAD UR15, UR15, UR8, URZ ;  /* 0x000000080f0f72a4 */ /* 0x000fe4000f8e023f */
[----:B------:R-:W-:Y:S01]  /*113d0*/  UIMAD.WIDE.U32 UR12, UR10, UR40, URZ ;  /* 0x000000280a0c72a5 */ /* 0x000fe2000f8e003f */
[----:B-1----:R-:W-:Y:S01]  /*113e0*/  @P1 SHF.R.U32.HI R7, RZ, R9, R4 ;  /* 0x00000009ff071219 */ /* 0x002fe20000011604 */
[----:B------:R-:W-:-:S02]  /*113f0*/  UIMAD UR20, UR11, UR40, URZ ;  /* 0x000000280b1472a4 */ /* 0x000fc4000f8e023f */
[----:B------:R-:W-:Y:S02]  /*11400*/  UIMAD.WIDE.U32 UR10, UR14, UR8, URZ ;  /* 0x000000080e0a72a5 */ /* 0x000fe4000f8e003f */
[----:B------:R-:W-:Y:S01]  /*11410*/  UIMAD.WIDE.U32 UR22, UR16, UR9, URZ ;  /* 0x00000009101672a5 */ /* 0x000fe2000f8e003f */
[----:B------:R-:W-:Y:S01]  /*11420*/  IMAD.MOV R9, RZ, RZ, -R7 ;  /* 0x000000ffff097224 */ /* 0x000fe200078e0a07 */
[----:B------:R-:W-:Y:S02]  /*11430*/  UIMAD UR9, UR17, UR9, URZ ;  /* 0x00000009110972a4 */ /* 0x000fe4000f8e023f */
[----:B------:R-:W-:Y:S01]  /*11440*/  UIMAD UR15, UR14, UR18, UR15 ;  /* 0x000000120e0f72a4 */ /* 0x000fe2000f8e020f */
[----:B------:R-:W-:Y:S01]  /*11450*/  IMAD R9, R36, R9, R11 ;  /* 0x0000000924097224 */ /* 0x000fe200078e020b */
[----:B------:R-:W-:Y:S01]  /*11460*/  UIADD3 UR20, UR13, UR20, URZ ;  /* 0x000000140d147290 */ /* 0x000fe2000fffe03f */
[----:B------:R-:W-:Y:S02]  /*11470*/  IMAD.U32 R4, RZ, RZ, UR22 ;  /* 0x00000016ff047e24 */ /* 0x000fe4000f8e00ff */
[----:B------:R-:W-:Y:S01]  /*11480*/  IMAD.U32 R5, RZ, RZ, UR23 ;  /* 0x00000017ff057e24 */ /* 0x000fe2000f8e00ff */
[----:B------:R-:W-:-:S02]  /*11490*/  SHF.R.S32.HI R5, RZ, 0x1f, R7 ;  /* 0x0000001fff057819 */ /* 0x000fc40000011407 */
[----:B------:R-:W-:Y:S02]  /*114a0*/  SHF.R.S32.HI R6, RZ, 0x1f, R9 ;  /* 0x0000001fff067819 */ /* 0x000fe40000011409 */
[----:B---3--:R-:W-:-:S13]  /*114b0*/  @P0 R2UR UR4, R32 ;  /* 0x00000000200402ca */ /* 0x008fda00000e0000 */
[----:B------:R-:W-:Y:S02]  /*114c0*/  UIADD3 UR12, UP0, UP2, UR10, UR12, UR4 ;  /* 0x0000000c0a0c7290 */ /* 0x000fe4000fa1e004 */
[----:B------:R-:W-:Y:S02]  /*114d0*/  UIADD3 UR10, UR23, UR9, URZ ;  /* 0x00000009170a7290 */ /* 0x000fe4000fffe03f */
[----:B------:R-:W-:Y:S02]  /*114e0*/  UIADD3 UR9, UR11, UR15, URZ ;  /* 0x0000000f0b097290 */ /* 0x000fe4000fffe03f */
[----:B------:R-:W-:Y:S01]  /*114f0*/  USHF.R.S32.HI UR14, URZ, 0x1f, UR4 ;  /* 0x0000001f3f0e7899 */ /* 0x000fe20008011404 */
[----:B------:R-:W-:Y:S01]  /*11500*/  IADD3 R4, P2, P3, R7, UR12, R4 ;  /* 0x0000000c07047c10 */ /* 0x000fe2000fb5e004 */
[----:B------:R-:W-:Y:S01]  /*11510*/  IMAD.U32 R8, RZ, RZ, UR10 ;  /* 0x0000000aff087e24 */ /* 0x000fe2000f8e00ff */
[----:B------:R-:W-:Y:S01]  /*11520*/  ULDC.64 UR10, c[0x0][UR19+0x210] ;  /* 0x00008400130a7abb */ /* 0x000fe20008000a00 */
[----:B------:R-:W-:Y:S01]  /*11530*/  UIADD3.X UR9, UR9, UR20, UR14, UP0, UP2 ;  /* 0x0000001409097290 */ /* 0x000fe200087e440e */
[----:B------:R-:W-:Y:S01]  /*11540*/  IMAD R7, R9, UR11, RZ ;  /* 0x0000000b09077c24 */ /* 0x000fe2000f8e02ff */
[----:B------:R-:W-:Y:S01]  /*11550*/  ULDC.64 UR12, c[0x0][0xba8] ;  /* 0x0002ea00000c7ab9 */ /* 0x000fe20000000a00 */
[----:B------:R-:W-:Y:S01]  /*11560*/  @!UP1 ULDC UR12, c[0x0][0xb50] ;  /* 0x0002d400000c9ab9 */ /* 0x000fe20000000800 */
[----:B------:R-:W-:Y:S01]  /*11570*/  @!UP1 ULDC UR13, c[0x0][0xb54] ;  /* 0x0002d500000d9ab9 */ /* 0x000fe20000000800 */
[----:B------:R-:W-:Y:S01]  /*11580*/  IMAD R7, R6, UR10, R7 ;  /* 0x0000000a06077c24 */ /* 0x000fe2000f8e0207 */
[----:B------:R-:W-:-:S03]  /*11590*/  IADD3.X R5, R5, UR9, R8, P2, P3 ;  /* 0x0000000905057c10 */ /* 0x000fc600097e6408 */
[----:B------:R-:W-:-:S04]  /*115a0*/  IMAD.WIDE.U32 R4, R9, UR10, R4 ;  /* 0x0000000a09047c25 */ /* 0x000fc8000f8e0004 */
[----:B------:R-:W-:Y:S01]  /*115b0*/  IMAD.IADD R5, R5, 0x1, R7 ;  /* 0x0000000105057824 */ /* 0x000fe200078e0207 */
[----:B------:R-:W-:-:S04]  /*115c0*/  LEA R9, P2, R4, UR12, 0x2 ;  /* 0x0000000c04097c11 */ /* 0x000fc8000f8410ff */
[----:B------:R-:W-:Y:S01]  /*115d0*/  LEA.HI.X R10, R4, UR13, R5, 0x2, P2 ;  /* 0x0000000d040a7c11 */ /* 0x000fe200090f1405 */
[----:B--2---:R-:W-:Y:S08]  /*115e0*/  @P4 BRA `(.L_x_1154) ;  /* 0x0000000000104947 */ /* 0x004ff00003800000 */
[----:B------:R-:W-:Y:S05]  /*115f0*/  @!P0 BRA `(.L_x_1154) ;  /* 0x00000000000c8947 */ /* 0x000fea0003800000 */
[----:B------:R-:W2:Y:S04]  /*11600*/  LDG.E R4, desc[UR56][R30.64] ;  /* 0x000000381e047981 */ /* 0x000ea8000c1e1900 */
[----:B-----5:R-:W2:Y:S02]  /*11610*/  LDG.E R3, desc[UR56][R30.64+0x4] ;  /* 0x000004381e037981 */ /* 0x020ea4000c1e1900 */
[----:B--2---:R-:W-:-:S07]  /*11620*/  IMAD.IADD R3, R3, 0x1, -R4 ;  /* 0x0000000103037824 */ /* 0x004fce00078e0a04 */
.L_x_1154:
[----:B------:R-:W2:Y:S01]  /*11630*/  LDL R8, [R1+0x10] ;  /* 0x0000100001087983 */ /* 0x000ea20000100800 */
[----:B-----5:R-:W-:Y:S01]  /*11640*/  IMAD R3, R3, R36, RZ ;  /* 0x0000002403037224 */ /* 0x020fe200078e02ff */
[----:B------:R-:W-:Y:S02]  /*11650*/  LOP3.LUT P0, RZ, R153, 0x3, RZ, 0xc0, !PT ;  /* 0x0000000399ff7812 */ /* 0x000fe4000780c0ff */
[----:B------:R-:W-:Y:S01]  /*11660*/  SHFL.IDX PT, R4, R9, RZ, 0x1c1f ;  /* 0x001c1fff09047589 */ /* 0x000fe200000e0000 */
[----:B------:R-:W-:-:S03]  /*11670*/  PLOP3.LUT P3, PT, PT, PT, UP1, 0x80, 0x0 ;  /* 0x000000000000781c */ /* 0x000fc60003f6f018 */
[----:B------:R-:W0:Y:S04]  /*11680*/  SHFL.IDX PT, R5, R10, RZ, 0x1c1f ;  /* 0x001c1fff0a057589 */ /* 0x000e2800000e0000 */
[----:B------:R-:W-:Y:S04]  /*11690*/  SHFL.IDX PT, R6, R9, 0x1, 0x1c1f ;  /* 0x003c1f0009067f89 */ /* 0x000fe800000e0000 */
[----:B------:R-:W1:Y:S01]  /*116a0*/  SHFL.IDX PT, R7, R10, 0x1, 0x1c1f ;  /* 0x003c1f000a077f89 */ /* 0x000e6200000e0000 */
[----:B--2---:R-:W-:-:S04]  /*116b0*/  VIADD R12, R8, UR39 ;  /* 0x00000027080c7c36 */ /* 0x004fc80008000000 */
[C---:B------:R-:W-:Y:S01]  /*116c0*/  VIADD R8, R12.reuse, 0x8 ;  /* 0x000000080c087836 */ /* 0x040fe20000000000 */
[----:B------:R-:W-:-:S04]  /*116d0*/  ISETP.GE.OR P2, PT, R12, R3, P0 ;  /* 0x000000030c00720c */ /* 0x000fc80000746670 */
[----:B------:R-:W-:-:S09]  /*116e0*/  ISETP.GE.OR P0, PT, R8, R3, P0 ;  /* 0x000000030800720c */ /* 0x000fd20000706670 */
[----:B0-----:R0:W-:Y:S01]  /*116f0*/  @!P2 ST.E desc[UR56][R4.64], R0 ;  /* 0x000000000400a985 */ /* 0x0011e2000c101938 */
[----:B------:R-:W-:-:S03]  /*11700*/  ISETP.GE.AND P2, PT, R12, R3, PT ;  /* 0x000000030c00720c */ /* 0x000fc60003f46270 */
[----:B-1----:R0:W-:Y:S01]  /*11710*/  @!P0 ST.E desc[UR56][R6.64], R2 ;  /* 0x0000000206008985 */ /* 0x0021e2000c101938 */
[----:B------:R-:W-:Y:S01]  /*11720*/  ISETP.GE.AND P0, PT, R8, R3, PT ;  /* 0x000000030800720c */ /* 0x000fe20003f06270 */
[----:B------:R-:W-:-:S12]  /*11730*/  @P3 BRA `(.L_x_1155) ;  /* 0x0000000400fc3947 */ /* 0x000fd80003800000 */
[----:B0-----:R-:W-:Y:S01]  /*11740*/  IMAD R5, R152, 0x20, R138 ;  /* 0x0000002098057824 */ /* 0x001fe200078e028a */
[----:B------:R-:W0:Y:S01]  /*11750*/  @P1 LDC R21, c[0x0][0xbec] ;  /* 0x0002fb00ff151b82 */ /* 0x000e220000000800 */
[----:B------:R-:W-:Y:S02]  /*11760*/  ULDC.64 UR12, c[0x0][0xaa0] ;  /* 0x0002a800000c7ab9 */ /* 0x000fe40000000a00 */
[----:B------:R-:W-:-:S03]  /*11770*/  IMAD.WIDE R28, R5, 0x2, R28 ;  /* 0x00000002051c7825 */ /* 0x000fc600078e021c */
[C---:B------:R-:W-:Y:S02]  /*11780*/  IADD3 R7, P5, R28.reuse, 0x7800, RZ ;  /* 0x000078001c077810 */ /* 0x040fe40007fbe0ff */
[----:B------:R-:W1:Y:S01]  /*11790*/  @P1 LDC R39, c[0x0][0xbf0] ;  /* 0x0002fc00ff271b82 */ /* 0x000e620000000800 */
[----:B------:R-:W-:Y:S01]  /*117a0*/  UIMAD UR9, UR14, UR12, URZ ;  /* 0x0000000c0e0972a4 */ /* 0x000fe2000f8e023f */
[C---:B------:R-:W-:Y:S02]  /*117b0*/  IADD3 R9, P0, R28.reuse, 0x1800, RZ ;  /* 0x000018001c097810 */ /* 0x040fe40007f1e0ff */
[----:B------:R-:W-:Y:S01]  /*117c0*/  LOP3.LUT R0, R7, 0x180, RZ, 0xc0, !PT ;  /* 0x0000018007007812 */ /* 0x000fe200078ec0ff */
[----:B------:R-:W-:Y:S01]  /*117d0*/  UIMAD.WIDE.U32 UR10, UR4, UR12, URZ ;  /* 0x0000000c040a72a5 */ /* 0x000fe2000f8e003f */
[----:B------:R-:W-:Y:S01]  /*117e0*/  IADD3 R13, P2, R28, 0x3000, RZ ;  /* 0x000030001c0d7810 */ /* 0x000fe20007f5e0ff */
[----:B------:R-:W-:Y:S01]  /*117f0*/  IMAD.X R33, RZ, RZ, R29, P5 ;  /* 0x000000ffff217224 */ /* 0x000fe200028e061d */
[----:B------:R-:W-:Y:S01]  /*11800*/  SHF.R.U64 R0, R0, 0x3, RZ ;  /* 0x0000000300007819 */ /* 0x000fe200000012ff */
[----:B------:R-:W-:Y:S01]  /*11810*/  UIMAD UR9, UR4, UR13, UR9 ;  /* 0x0000000d040972a4 */ /* 0x000fe2000f8e0209 */
[----:B------:R-:W-:-:S02]  /*11820*/  IADD3 R25, P3, R28, 0x4800, RZ ;  /* 0x000048001c197810 */ /* 0x000fc40007f7e0ff */
[----:B------:R-:W-:Y:S01]  /*11830*/  LOP3.LUT R32, R0, R7, RZ, 0x3c, !PT ;  /* 0x0000000700207212 */ /* 0x000fe200078e3cff */
[----:B------:R-:W-:Y:S01]  /*11840*/  IMAD R0, R151, 0x60, R152 ;  /* 0x0000006097007824 */ /* 0x000fe200078e0298 */
[----:B------:R-:W-:Y:S01]  /*11850*/  UIADD3 UR11, UR11, UR9, URZ ;  /* 0x000000090b0b7290 */ /* 0x000fe2000fffe03f */
[----:B------:R-:W-:Y:S01]  /*11860*/  IADD3 R31, P4, R28, 0x6000, RZ ;  /* 0x000060001c1f7810 */ /* 0x000fe20007f9e0ff */
[----:B------:R-:W-:Y:S01]  /*11870*/  ULDC.64 UR12, c[0x0][0xae8] ;  /* 0x0002ba00000c7ab9 */ /* 0x000fe20000000a00 */
[----:B------:R-:W-:Y:S01]  /*11880*/  VIADD R2, R0, UR39 ;  /* 0x0000002700027c36 */ /* 0x000fe20008000000 */
[----:B------:R-:W-:Y:S01]  /*11890*/  UIMAD.WIDE.U32 UR10, UR40, UR12, UR10 ;  /* 0x0000000c280a72a5 */ /* 0x000fe2000f8e000a */
[----:B------:R-:W-:Y:S01]  /*118a0*/  LOP3.LUT R8, R9, 0x180, RZ, 0xc0, !PT ;  /* 0x0000018009087812 */ /* 0x000fe200078ec0ff */
[----:B------:R-:W-:Y:S01]  /*118b0*/  USHF.R.S32.HI UR4, URZ, 0x1f, UR8 ;  /* 0x0000001f3f047899 */ /* 0x000fe20008011408 */
[----:B0-----:R-:W-:Y:S01]  /*118c0*/  @P1 IMAD.HI.U32 R0, R2, R21, RZ ;  /* 0x0000001502001227 */ /* 0x001fe200078e00ff */
[----:B------:R-:W-:Y:S01]  /*118d0*/  UIMAD UR11, UR40, UR13, UR11 ;  /* 0x0000000d280b72a4 */ /* 0x000fe2000f8e020b */
[----:B------:R-:W-:Y:S01]  /*118e0*/  LOP3.LUT R12, R13, 0x180, RZ, 0xc0, !PT ;  /* 0x000001800d0c7812 */ /* 0x000fe200078ec0ff */
[----:B------:R-:W5:Y:S01]  /*118f0*/  LD.E.128 R32, desc[UR56][R32.64] ;  /* 0x0000003820207980 */ /* 0x000f62000c101d00 */
[----:B------:R-:W-:Y:S01]  /*11900*/  ULDC.64 UR12, c[0x0][0xaf0] ;  /* 0x0002bc00000c7ab9 */ /* 0x000fe20000000a00 */
[----:B------:R-:W-:Y:S01]  /*11910*/  IMAD.MOV.U32 R37, RZ, RZ, R2 ;  /* 0x000000ffff257224 */ /* 0x000fe200078e0002 */
[----:B------:R-:W-:Y:S01]  /*11920*/  UIMAD UR4, UR4, UR12, URZ ;  /* 0x0000000c040472a4 */ /* 0x000fe2000f8e023f */
[----:B-1----:R-:W-:-:S02]  /*11930*/  @P1 SHF.R.U32.HI R37, RZ, R39, R0 ;  /* 0x00000027ff251219 */ /* 0x002fc40000011600 */
[----:B------:R-:W-:Y:S02]  /*11940*/  LOP3.LUT R24, R25, 0x180, RZ, 0xc0, !PT ;  /* 0x0000018019187812 */ /* 0x000fe400078ec0ff */
[----:B------:R-:W-:Y:S02]  /*11950*/  LOP3.LUT R30, R31, 0x180, RZ, 0xc0, !PT ;  /* 0x000001801f1e7812 */ /* 0x000fe400078ec0ff */
[----:B------:R-:W-:Y:S01]  /*11960*/  LOP3.LUT R5, R28, 0x180, RZ, 0xc0, !PT ;  /* 0x000001801c057812 */ /* 0x000fe200078ec0ff */
[----:B------:R-:W-:Y:S01]  /*11970*/  UIMAD UR4, UR8, UR13, UR4 ;  /* 0x0000000d080472a4 */ /* 0x000fe2000f8e0204 */
[--C-:B------:R-:W-:Y:S01]  /*11980*/  SHF.R.S32.HI R0, RZ, 0x1f, R37.reuse ;  /* 0x0000001fff007819 */ /* 0x100fe20000011425 */
[----:B------:R-:W-:Y:S01]  /*11990*/  UIMAD.WIDE.U32 UR8, UR8, UR12, UR10 ;  /* 0x0000000c080872a5 */ /* 0x000fe2000f8e000a */
[----:B------:R-:W-:Y:S01]  /*119a0*/  SHF.R.U64 R8, R8, 0x3, RZ ;  /* 0x0000000308087819 */ /* 0x000fe200000012ff */
[----:B------:R-:W-:Y:S01]  /*119b0*/  IMAD.MOV R39, RZ, RZ, -R37 ;  /* 0x000000ffff277224 */ /* 0x000fe200078e0a25 */
[----:B------:R-:W-:Y:S01]  /*119c0*/  SHF.R.U64 R12, R12, 0x3, RZ ;  /* 0x000000030c0c7819 */ /* 0x000fe200000012ff */
[----:B------:R-:W-:Y:S01]  /*119d0*/  ULDC.64 UR10, c[0x0][0xae0] ;  /* 0x0002b800000a7ab9 */ /* 0x000fe20000000a00 */
[----:B------:R-:W-:-:S02]  /*119e0*/  SHF.R.U64 R24, R24, 0x3, RZ ;  /* 0x0000000318187819 */ /* 0x000fc400000012ff */
[----:B------:R-:W-:Y:S02]  /*119f0*/  SHF.R.U64 R30, R30, 0x3, RZ ;  /* 0x000000031e1e7819 */ /* 0x000fe400000012ff */
[----:B------:R-:W-:Y:S01]  /*11a00*/  SHF.R.U64 R5, R5, 0x3, RZ ;  /* 0x0000000305057819 */ /* 0x000fe200000012ff */
[----:B------:R-:W-:Y:S01]  /*11a10*/  UIADD3 UR4, UR9, UR4, URZ ;  /* 0x0000000409047290 */ /* 0x000fe2000fffe03f */
[----:B------:R-:W-:Y:S01]  /*11a20*/  LOP3.LUT R8, R8, R9, RZ, 0x3c, !PT ;  /* 0x0000000908087212 */ /* 0x000fe200078e3cff */
[----:B------:R-:W-:Y:S01]  /*11a30*/  IMAD R0, R0, UR10, RZ ;  /* 0x0000000a00007c24 */ /* 0x000fe2000f8e02ff */
[----:B------:R-:W-:Y:S01]  /*11a40*/  LOP3.LUT R12, R12, R13, RZ, 0x3c, !PT ;  /* 0x0000000d0c0c7212 */ /* 0x000fe200078e3cff */
[----:B------:R-:W-:Y:S01]  /*11a50*/  IMAD R39, R36, R39, R2 ;  /* 0x0000002724277224 */ /* 0x000fe200078e0202 */
[----:B------:R-:W-:Y:S01]  /*11a60*/  LOP3.LUT R24, R24, R25, RZ, 0x3c, !PT ;  /* 0x0000001918187212 */ /* 0x000fe200078e3cff */
[--C-:B------:R-:W-:Y:S01]  /*11a70*/  IMAD.X R9, RZ, RZ, R29.reuse, P0 ;  /* 0x000000ffff097224 */ /* 0x100fe200000e061d */
[----:B------:R-:W-:Y:S01]  /*11a80*/  LOP3.LUT R30, R30, R31, RZ, 0x3c, !PT ;  /* 0x0000001f1e1e7212 */ /* 0x000fe200078e3cff */
[--C-:B------:R-:W-:Y:S01]  /*11a90*/  IMAD.X R13, RZ, RZ, R29.reuse, P2 ;  /* 0x000000ffff0d7224 */ /* 0x100fe200010e061d */
[----:B------:R-:W-:Y:S01]  /*11aa0*/  LOP3.LUT R4, R5, R28, RZ, 0x3c, !PT ;  /* 0x0000001c05047212 */ /* 0x000fe200078e3cff */
[----:B------:R-:W-:-:S02]  /*11ab0*/  IMAD.X R25, RZ, RZ, R29, P3 ;  /* 0x000000ffff197224 */ /* 0x000fc400018e061d */
[--C-:B------:R-:W-:Y:S01]  /*11ac0*/  IMAD.X R31, RZ, RZ, R29.reuse, P4 ;  /* 0x000000ffff1f7224 */ /* 0x100fe200020e061d */
[----:B------:R-:W5:Y:S01]  /*11ad0*/  LD.E.128 R8, desc[UR56][R8.64] ;  /* 0x0000003808087980 */ /* 0x000f62000c101d00 */
[----:B------:R-:W-:Y:S02]  /*11ae0*/  IMAD.MOV.U32 R5, RZ, RZ, R29 ;  /* 0x000000ffff057224 */ /* 0x000fe400078e001d */
[----:B------:R-:W-:Y:S01]  /*11af0*/  IMAD R41, R37, UR11, R0 ;  /* 0x0000000b25297c24 */ /* 0x000fe2000f8e0200 */
[----:B------:R-:W-:Y:S01]  /*11b00*/  SHF.R.S32.HI R0, RZ, 0x1f, R39 ;  /* 0x0000001fff007819 */ /* 0x000fe20000011427 */
[----:B------:R-:W-:Y:S01]  /*11b10*/  IMAD.U32 R21, RZ, RZ, UR9 ;  /* 0x00000009ff157e24 */ /* 0x000fe2000f8e00ff */
[----:B------:R-:W5:Y:S01]  /*11b20*/  LD.E.128 R12, desc[UR56][R12.64] ;  /* 0x000000380c0c7980 */ /* 0x000f62000c101d00 */
[----:B------:R-:W-:Y:S01]  /*11b30*/  IMAD.U32 R20, RZ, RZ, UR8 ;  /* 0x00000008ff147e24 */ /* 0x000fe2000f8e00ff */
[----:B------:R-:W-:Y:S01]  /*11b40*/  ULDC.64 UR8, c[0x0][0xad8] ;  /* 0x0002b60000087ab9 */ /* 0x000fe20000000a00 */
[----:B------:R-:W-:Y:S01]  /*11b50*/  IMAD.U32 R21, RZ, RZ, UR4 ;  /* 0x00000004ff157e24 */ /* 0x000fe2000f8e00ff */
[----:B------:R-:W5:Y:S01]  /*11b60*/  LD.E.128 R4, desc[UR56][R4.64] ;  /* 0x0000003804047980 */ /* 0x000f62000c101d00 */
[----:B------:R-:W-:-:S03]  /*11b70*/  IMAD R0, R0, UR8, RZ ;  /* 0x0000000800007c24 */ /* 0x000fc6000f8e02ff */
[----:B------:R-:W5:Y:S01]  /*11b80*/  LD.E.128 R24, desc[UR56][R24.64] ;  /* 0x0000003818187980 */ /* 0x000f62000c101d00 */
[----:B------:R-:W-:-:S03]  /*11b90*/  IMAD.WIDE.U32 R20, R37, UR10, R20 ;  /* 0x0000000a25147c25 */ /* 0x000fc6000f8e0014 */
[----:B------:R-:W5:Y:S01]  /*11ba0*/  LD.E.128 R28, desc[UR56][R30.64] ;  /* 0x000000381e1c7980 */ /* 0x000f62000c101d00 */
[----:B------:R-:W-:Y:S01]  /*11bb0*/  @!PT LDS RZ, [RZ] ;  /* 0x00000000fffff984 */ /* 0x000fe20000000800 */
[----:B------:R-:W-:Y:S01]  /*11bc0*/  @!PT LDS RZ, [RZ] ;  /* 0x00000000fffff984 */ /* 0x000fe20000000800 */
[----:B------:R-:W-:Y:S01]  /*11bd0*/  @!PT LDS RZ, [RZ] ;  /* 0x00000000fffff984 */ /* 0x000fe20000000800 */
[----:B------:R-:W-:Y:S01]  /*11be0*/  @!PT LDS RZ, [RZ] ;  /* 0x00000000fffff984 */ /* 0x000fe20000000800 */
[----:B------:R0:W-:Y:S06]  /*11bf0*/  MEMBAR.ALL.CTA ;  /* 0x0000000000007992 */ /* 0x0001ec0000008000 */
[----:B0-----:R-:W0:Y:S01]  /*11c00*/  FENCE.VIEW.ASYNC.S ;  /* 0x00000000000073c6 */ /* 0x001e220000000000 */
[----:B------:R-:W-:Y:S02]  /*11c10*/  IMAD.IADD R21, R21, 0x1, R41 ;  /* 0x0000000115157824 */ /* 0x000fe400078e0229 */
[----:B------:R-:W-:-:S02]  /*11c20*/  IMAD R37, R39, UR9, R0 ;  /* 0x0000000927257c24 */ /* 0x000fc4000f8e0200 */
[----:B------:R-:W-:Y:S01]  /*11c30*/  VIADD R0, R152, UR39 ;  /* 0x0000002798007c36 */ /* 0x000fe20008000000 */
[----:B------:R-:W-:Y:S01]  /*11c40*/  UIADD3 UR4, UR41, 0x2d820, URZ ;  /* 0x0002d82029047890 */ /* 0x000fe2000fffe03f */
[----:B------:R-:W-:Y:S01]  /*11c50*/  IMAD.WIDE.U32 R20, R39, UR8, R20 ;  /* 0x0000000827147c25 */ /* 0x000fe2000f8e0014 */
[----:B------:R-:W-:Y:S02]  /*11c60*/  ULDC.64 UR8, c[0x0][0xa80] ;  /* 0x0002a00000087ab9 */ /* 0x000fe40000000a00 */
[----:B------:R-:W-:Y:S01]  /*11c70*/  ISETP.GE.AND P0, PT, R0, R3, PT ;  /* 0x000000030000720c */ /* 0x000fe20003f06270 */
[----:B------:R-:W-:Y:S01]  /*11c80*/  IMAD.IADD R21, R21, 0x1, R37 ;  /* 0x0000000115157824 */ /* 0x000fe200078e0225 */
[----:B------:R-:W-:Y:S01]  /*11c90*/  UPRMT UR4, URZ, 0x654, UR4 ;  /* 0x000006543f047896 */ /* 0x000fe20008000004 */
[----:B------:R-:W-:-:S04]  /*11ca0*/  LEA R2, P1, R20, UR8, 0x1 ;  /* 0x0000000814027c11 */ /* 0x000fc8000f8208ff */
[----:B------:R-:W-:Y:S01]  /*11cb0*/  LEA.HI.X R42, R20, UR9, R21, 0x1, P1 ;  /* 0x00000009142a7c11 */ /* 0x000fe200088f0c15 */
[----:B0-----:R0:W1:Y:S01]  /*11cc0*/  SHFL.IDX PT, R36, R2, RZ, 0x1c1f ;  /* 0x001c1fff02247589 */ /* 0x00106200000e0000 */
[----:B------:R-:W-:Y:S03]  /*11cd0*/  BSSY B1, `(.L_x_1156) ;  /* 0x0000012000017945 */ /* 0x000fe60003800000 */
[----:B------:R0:W2:Y:S01]  /*11ce0*/  SHFL.IDX PT, R37, R42, RZ, 0x1c1f ;  /* 0x001c1fff2a257589 */ /* 0x0000a200000e0000 */
[----:B------:R-:W-:Y:S01]  /*11cf0*/  SYNCS.ARRIVE.TRANS64.RED.A1T0 RZ, [UR4], RZ ;  /* 0x000000ffffff79a7 */ /* 0x000fe20008100404 */
[----:B------:R-:W-:Y:S02]  /*11d00*/  SHF.R.S32.HI R43, RZ, 0x1f, R141 ;  /* 0x0000001fff2b7819 */ /* 0x000fe4000001148d */
[----:B------:R-:W-:Y:S01]  /*11d10*/  SHF.R.S32.HI R44, RZ, 0x1f, R139 ;  /* 0x0000001fff2c7819 */ /* 0x000fe2000001148b */
[----:B------:R-:W-:Y:S06]  /*11d20*/  @P0 BRA `(.L_x_1157) ;  /* 0x0000000000300947 */ /* 0x000fec0003800000 */
[----:B------:R-:W-:Y:S02]  /*11d30*/  ULDC UR4, c[0x0][0xac8] ;  /* 0x0002b20000047ab9 */ /* 0x000fe40000000800 */
[----:B------:R-:W-:Y:S02]  /*11d40*/  ISETP.GE.AND P1, PT, R139, UR4, PT ;  /* 0x000000048b007c0c */ /* 0x000fe4000bf26270 */
[----:B------:R-:W-:Y:S02]  /*11d50*/  ISETP.GE.AND P2, PT, R141, UR4, PT ;  /* 0x000000048d007c0c */ /* 0x000fe4000bf46270 */
[----:B------:R-:W-:-:S09]  /*11d60*/  ISETP.GE.AND P0, PT, R138, UR4, PT ;  /* 0x000000048a007c0c */ /* 0x000fd2000bf06270 */
[-C--:B-1----:R-:W-:Y:S02]  /*11d70*/  @!P1 LEA R38, P3, R139, R36.reuse, 0x1 ;  /* 0x000000248b269211 */ /* 0x082fe400078608ff */
[----:B------:R-:W-:Y:S02]  /*11d80*/  @!P2 LEA R40, P4, R141, R36, 0x1 ;  /* 0x000000248d28a211 */ /* 0x000fe400078808ff */
[----:B--2---:R-:W-:Y:S01]  /*11d90*/  @!P0 IMAD.WIDE R20, R138, 0x2, R36 ;  /* 0x000000028a148825 */ /* 0x004fe200078e0224 */
[-C--:B------:R-:W-:Y:S02]  /*11da0*/  @!P1 LEA.HI.X R39, R139, R37.reuse, R44, 0x1, P3 ;  /* 0x000000258b279211 */ /* 0x080fe400018f0c2c */
[----:B------:R-:W-:Y:S02]  /*11db0*/  @!P2 LEA.HI.X R41, R141, R37, R43, 0x1, P4 ;  /* 0x000000258d29a211 */ /* 0x000fe400020f0c2b */
[----:B-----5:R3:W-:Y:S04]  /*11dc0*/  @!P0 ST.E.128 desc[UR56][R20.64], R4 ;  /* 0x0000000414008985 */ /* 0x0207e8000c101d38 */
[----:B------:R3:W-:Y:S04]  /*11dd0*/  @!P1 ST.E.128 desc[UR56][R38.64], R12 ;  /* 0x0000000c26009985 */ /* 0x0007e8000c101d38 */
[----:B------:R3:W-:Y:S02]  /*11de0*/  @!P2 ST.E.128 desc[UR56][R40.64], R28 ;  /* 0x0000001c2800a985 */ /* 0x0007e4000c101d38 */
.L_x_1157:
[----:B------:R-:W-:Y:S05]  /*11df0*/  BSYNC B1 ;  /* 0x0000000000017941 */ /* 0x000fea0003800000 */
.L_x_1156:
        /* <DEDUP_REMOVED lines=19> */
.L_x_1155:
[----:B------:R-:W-:Y:S01]  /*11f30*/  ULDC.64 UR12, c[0x0][0xb08] ;  /* 0x0002c200000c7ab9 */ /* 0x000fe20000000a00 */
[----:B0-----:R-:W0:Y:S01]  /*11f40*/  @P1 LDC R0, c[0x0][0xbec] ;  /* 0x0002fb00ff001b82 */ /* 0x001e220000000800 */
[----:B------:R-:W-:Y:S01]  /*11f50*/  UIMAD UR9, UR14, UR12, URZ ;  /* 0x0000000c0e0972a4 */ /* 0x000fe2000f8e023f */
[----:B------:R-:W-:Y:S01]  /*11f60*/  IMAD.MOV.U32 R5, RZ, RZ, R11 ;  /* 0x000000ffff057224 */ /* 0x000fe200078e000b */
[----:B------:R-:W-:Y:S01]  /*11f70*/  UIMAD.WIDE.U32 UR10, UR4, UR12, URZ ;  /* 0x0000000c040a72a5 */ /* 0x000fe2000f8e003f */
[----:B------:R-:W-:Y:S01]  /*11f80*/  VIADD R26, R17, 0x8 ;  /* 0x00000008111a7836 */ /* 0x000fe20000000000 */
[----:B------:R-:W-:Y:S01]  /*11f90*/  UIMAD UR9, UR4, UR13, UR9 ;  /* 0x0000000d040972a4 */ /* 0x000fe2000f8e0209 */
[----:B------:R-:W-:Y:S01]  /*11fa0*/  BSSY B1, `(.L_x_1159) ;  /* 0x0000064000017945 */ /* 0x000fe20003800000 */
[----:B------:R-:W-:Y:S01]  /*11fb0*/  USHF.R.S32.HI UR4, URZ, 0x1f, UR8 ;  /* 0x0000001f3f047899 */ /* 0x000fe20008011408 */
[----:B------:R-:W1:Y:S01]  /*11fc0*/  @P1 LDC R3, c[0x0][0xbf0] ;  /* 0x0002fc00ff031b82 */ /* 0x000e620000000800 */
[----:B------:R-:W-:Y:S01]  /*11fd0*/  UIADD3 UR11, UR11, UR9, URZ ;  /* 0x000000090b0b7290 */ /* 0x000fe2000fffe03f */
[----:B------:R-:W-:Y:S01]  /*11fe0*/  SHF.R.S32.HI R24, RZ, 0x1f, R17 ;  /* 0x0000001fff187819 */ /* 0x000fe20000011411 */
[----:B------:R-:W-:Y:S01]  /*11ff0*/  ULDC.64 UR12, c[0x0][0xb38] ;  /* 0x0002ce00000c7ab9 */ /* 0x000fe20000000a00 */
[----:B------:R-:W-:Y:S01]  /*12000*/  SHF.R.S32.HI R27, RZ, 0x1f, R140 ;  /* 0x0000001fff1b7819 */ /* 0x000fe2000001148c */
[----:B------:R-:W-:Y:S01]  /*12010*/  UIMAD.WIDE.U32 UR10, UR40, UR12, UR10 ;  /* 0x0000000c280a72a5 */ /* 0x000fe2000f8e000a */
[----:B------:R-:W-:-:S02]  /*12020*/  SHF.R.S32.HI R25, RZ, 0x1f, R26 ;  /* 0x0000001fff197819 */ /* 0x000fc4000001141a */
[----:B------:R-:W-:Y:S01]  /*12030*/  SHF.R.S32.HI R28, RZ, 0x1f, R146 ;  /* 0x0000001fff1c7819 */ /* 0x000fe20000011492 */
[----:B------:R-:W-:Y:S01]  /*12040*/  UIMAD UR11, UR40, UR13, UR11 ;  /* 0x0000000d280b72a4 */ /* 0x000fe2000f8e020b */
[----:B------:R-:W-:Y:S02]  /*12050*/  SHF.R.S32.HI R29, RZ, 0x1f, R147 ;  /* 0x0000001fff1d7819 */ /* 0x000fe40000011493 */
[----:B------:R-:W-:Y:S01]  /*12060*/  ULDC.64 UR12, c[0x0][0xb40] ;  /* 0x0002d000000c7ab9 */ /* 0x000fe20000000a00 */
[----:B------:R-:W-:Y:S01]  /*12070*/  SHF.R.S32.HI R30, RZ, 0x1f, R148 ;  /* 0x0000001fff1e7819 */ /* 0x000fe20000011494 */
[----:B------:R-:W-:Y:S01]  /*12080*/  UIMAD UR4, UR4, UR12, URZ ;  /* 0x0000000c040472a4 */ /* 0x000fe2000f8e023f */
[----:B------:R-:W-:Y:S01]  /*12090*/  SHF.R.S32.HI R31, RZ, 0x1f, R149 ;  /* 0x0000001fff1f7819 */ /* 0x000fe20000011495 */
[----:B0-----:R-:W-:Y:S01]  /*120a0*/  @P1 IMAD.HI.U32 R0, R11, R0, RZ ;  /* 0x000000000b001227 */ /* 0x001fe200078e00ff */
[----:B------:R-:W-:Y:S01]  /*120b0*/  SHF.R.S32.HI R32, RZ, 0x1f, R150 ;  /* 0x0000001fff207819 */ /* 0x000fe20000011496 */
[----:B------:R-:W-:-:S02]  /*120c0*/  UIMAD UR4, UR8, UR13, UR4 ;  /* 0x0000000d080472a4 */ /* 0x000fc4000f8e0204 */
[----:B------:R-:W-:-:S03]  /*120d0*/  UIMAD.WIDE.U32 UR8, UR8, UR12, UR10 ;  /* 0x0000000c080872a5 */ /* 0x000fc6000f8e000a */
[----:B------:R-:W-:Y:S01]  /*120e0*/  ULDC.64 UR10, c[0x0][0xb48] ;  /* 0x0002d200000a7ab9 */ /* 0x000fe20000000a00 */
[----:B------:R-:W-:Y:S01]  /*120f0*/  UIADD3 UR9, UR9, UR4, URZ ;  /* 0x0000000409097290 */ /* 0x000fe2000fffe03f */
[----:B-1----:R-:W-:Y:S01]  /*12100*/  @P1 SHF.R.U32.HI R5, RZ, R3, R0 ;  /* 0x00000003ff051219 */ /* 0x002fe20000011600 */
[----:B------:R-:W-:Y:S02]  /*12110*/  UIADD3 UR4, UR41, 0x2d820, URZ ;  /* 0x0002d82029047890 */ /* 0x000fe4000fffe03f */
[----:B------:R-:W-:Y:S01]  /*12120*/  UIMAD.WIDE.U32 UR8, UR37, UR10, UR8 ;  /* 0x0000000a250872a5 */ /* 0x000fe2000f8e0008 */
[--C-:B------:R-:W-:Y:S01]  /*12130*/  SHF.R.S32.HI R0, RZ, 0x1f, R5.reuse ;  /* 0x0000001fff007819 */ /* 0x100fe20000011405 */
[----:B------:R-:W-:Y:S01]  /*12140*/  IMAD.MOV R7, RZ, RZ, -R5 ;  /* 0x000000ffff077224 */ /* 0x000fe200078e0a05 */
[----:B------:R-:W-:Y:S02]  /*12150*/  UPRMT UR4, URZ, 0x654, UR4 ;  /* 0x000006543f047896 */ /* 0x000fe40008000004 */
[----:B------:R-:W-:Y:S01]  /*12160*/  UIMAD UR37, UR37, UR11, UR9 ;  /* 0x0000000b252572a4 */ /* 0x000fe2000f8e0209 */
[----:B------:R-:W-:-:S02]  /*12170*/  IMAD R7, R36, R7, R11 ;  /* 0x0000000724077224 */ /* 0x000fc400078e020b */
[----:B------:R-:W-:Y:S01]  /*12180*/  ULDC.64 UR10, c[0x0][0xb30] ;  /* 0x0002cc00000a7ab9 */ /* 0x000fe20000000a00 */
[----:B------:R-:W-:Y:S02]  /*12190*/  IMAD.U32 R3, RZ, RZ, UR9 ;  /* 0x00000009ff037e24 */ /* 0x000fe4000f8e00ff */
[----:B------:R-:W-:Y:S01]  /*121a0*/  IMAD R0, R0, UR10, RZ ;  /* 0x0000000a00007c24 */ /* 0x000fe2000f8e02ff */
[----:B------:R-:W-:Y:S01]  /*121b0*/  SYNCS.ARRIVE.TRANS64.RED.A1T0 RZ, [UR4], RZ ;  /* 0x000000ffffff79a7 */ /* 0x000fe20008100404 */
[----:B------:R-:W-:Y:S01]  /*121c0*/  IMAD.U32 R2, RZ, RZ, UR8 ;  /* 0x00000008ff027e24 */ /* 0x000fe2000f8e00ff */
[----:B------:R-:W-:Y:S01]  /*121d0*/  ULDC.64 UR8, c[0x0][0xb28] ;  /* 0x0002ca0000087ab9 */ /* 0x000fe20000000a00 */
[----:B------:R-:W-:Y:S02]  /*121e0*/  IMAD.U32 R3, RZ, RZ, UR37 ;  /* 0x00000025ff037e24 */ /* 0x000fe4000f8e00ff */
[C---:B------:R-:W-:Y:S01]  /*121f0*/  IMAD R9, R5.reuse, UR11, R0 ;  /* 0x0000000b05097c24 */ /* 0x040fe2000f8e0200 */
[----:B------:R-:W-:Y:S01]  /*12200*/  SHF.R.S32.HI R0, RZ, 0x1f, R7 ;  /* 0x0000001fff007819 */ /* 0x000fe20000011407 */
[----:B------:R-:W-:-:S04]  /*12210*/  IMAD.WIDE.U32 R2, R5, UR10, R2 ;  /* 0x0000000a05027c25 */ /* 0x000fc8000f8e0002 */
[----:B------:R-:W-:Y:S02]  /*12220*/  IMAD R0, R0, UR8, RZ ;  /* 0x0000000800007c24 */ /* 0x000fe4000f8e02ff */
[----:B------:R-:W-:Y:S02]  /*12230*/  IMAD.IADD R3, R3, 0x1, R9 ;  /* 0x0000000103037824 */ /* 0x000fe400078e0209 */
[C---:B------:R-:W-:Y:S02]  /*12240*/  IMAD R5, R7.reuse, UR9, R0 ;  /* 0x0000000907057c24 */ /* 0x040fe4000f8e0200 */
[----:B------:R-:W-:Y:S01]  /*12250*/  IMAD.WIDE.U32 R2, R7, UR8, R2 ;  /* 0x0000000807027c25 */ /* 0x000fe2000f8e0002 */
[----:B------:R-:W-:-:S03]  /*12260*/  ULDC.64 UR8, c[0x0][0xb00] ;  /* 0x0002c00000087ab9 */ /* 0x000fc60000000a00 */
[----:B------:R-:W-:Y:S01]  /*12270*/  IMAD.IADD R3, R3, 0x1, R5 ;  /* 0x0000000103037824 */ /* 0x000fe200078e0205 */
[----:B------:R-:W-:-:S04]  /*12280*/  LEA R0, P1, R2, UR8, 0x2 ;  /* 0x0000000802007c11 */ /* 0x000fc8000f8210ff */
[----:B------:R-:W-:Y:S01]  /*12290*/  LEA.HI.X R14, R2, UR9, R3, 0x2, P1 ;  /* 0x00000009020e7c11 */ /* 0x000fe200088f1403 */
        /* <DEDUP_REMOVED lines=9> */
[C---:B------:R-:W-:Y:S02]  /*12330*/  @!P3 LEA R4, P6, R26.reuse, R15, 0x2 ;  /* 0x0000000f1a04b211 */ /* 0x040fe400078c10ff */
[-C--:B--2---:R-:W-:Y:S02]  /*12340*/  @!P1 LEA.HI.X R3, R17, R13.reuse, R24, 0x2, P5 ;  /* 0x0000000d11039211 */ /* 0x084fe400028f1418 */
[----:B------:R-:W-:Y:S02]  /*12350*/  @!P3 LEA.HI.X R5, R26, R13, R25, 0x2, P6 ;  /* 0x0000000d1a05b211 */ /* 0x000fe400030f1419 */
[----:B------:R-:W-:Y:S01]  /*12360*/  ISETP.GE.AND P5, PT, R149, UR4, PT ;  /* 0x0000000495007c0c */ /* 0x000fe2000bfa6270 */
[----:B------:R1:W-:Y:S01]  /*12370*/  @!P1 ST.E.64 desc[UR56][R2.64], R20 ;  /* 0x0000001402009985 */ /* 0x0003e2000c101b38 */
[----:B------:R-:W-:-:S02]  /*12380*/  @!P4 LEA R6, P1, R140, R15, 0x2 ;  /* 0x0000000f8c06c211 */ /* 0x000fc400078210ff */
[----:B------:R-:W-:Y:S01]  /*12390*/  @!P2 LEA R8, P6, R150, R15, 0x2 ;  /* 0x0000000f9608a211 */ /* 0x000fe200078c10ff */
[----:B------:R2:W-:Y:S01]  /*123a0*/  @!P3 ST.E.64 desc[UR56][R4.64], R92 ;  /* 0x0000005c0400b985 */ /* 0x0005e2000c101b38 */
[----:B------:R-:W-:Y:S02]  /*123b0*/  ISETP.GE.AND P3, PT, R148, UR4, PT ;  /* 0x0000000494007c0c */ /* 0x000fe4000bf66270 */
[-C--:B------:R-:W-:Y:S02]  /*123c0*/  @!P4 LEA.HI.X R7, R140, R13.reuse, R27, 0x2, P1 ;  /* 0x0000000d8c07c211 */ /* 0x080fe400008f141b */
[----:B------:R-:W-:Y:S02]  /*123d0*/  ISETP.GE.AND P1, PT, R147, UR4, PT ;  /* 0x0000000493007c0c */ /* 0x000fe4000bf26270 */
[----:B------:R-:W-:Y:S01]  /*123e0*/  @!P2 LEA.HI.X R9, R150, R13, R32, 0x2, P6 ;  /* 0x0000000d9609a211 */ /* 0x000fe200030f1420 */
[----:B------:R3:W-:Y:S01]  /*123f0*/  @!P4 ST.E.64 desc[UR56][R6.64], R96 ;  /* 0x000000600600c985 */ /* 0x0007e2000c101b38 */
[----:B------:R-:W-:-:S03]  /*12400*/  @!P5 LEA R10, P4, R149, R15, 0x2 ;  /* 0x0000000f950ad211 */ /* 0x000fc600078810ff */
[----:B------:R4:W-:Y:S01]  /*12410*/  @!P2 ST.E.64 desc[UR56][R8.64], R100 ;  /* 0x000000640800a985 */ /* 0x0009e2000c101b38 */
[----:B------:R-:W-:Y:S02]  /*12420*/  ISETP.GE.AND P2, PT, R146, UR4, PT ;  /* 0x0000000492007c0c */ /* 0x000fe4000bf46270 */
[----:B------:R-:W-:Y:S02]  /*12430*/  @!P5 LEA.HI.X R11, R149, R13, R31, 0x2, P4 ;  /* 0x0000000d950bd211 */ /* 0x000fe400020f141f */
[CC--:B-1----:R-:W-:Y:S02]  /*12440*/  @!P3 LEA R2, P6, R148.reuse, R15.reuse, 0x2 ;  /* 0x0000000f9402b211 */ /* 0x0c2fe400078c10ff */
[----:B--2---:R-:W-:Y:S01]  /*12450*/  @!P1 LEA R4, P4, R147, R15, 0x2 ;  /* 0x0000000f93049211 */ /* 0x004fe200078810ff */
[----:B------:R1:W-:Y:S01]  /*12460*/  @!P5 ST.E.64 desc[UR56][R10.64], R104 ;  /* 0x000000680a00d985 */ /* 0x0003e2000c101b38 */
[----:B------:R-:W-:Y:S02]  /*12470*/  @!P3 LEA.HI.X R3, R148, R13, R30, 0x2, P6 ;  /* 0x0000000d9403b211 */ /* 0x000fe400030f141e */
[----:B------:R-:W-:-:S02]  /*12480*/  ISETP.GE.AND P5, PT, R145, UR4, PT ;  /* 0x0000000491007c0c */ /* 0x000fc4000bfa6270 */
[----:B------:R-:W-:Y:S01]  /*12490*/  @!P1 LEA.HI.X R5, R147, R13, R29, 0x2, P4 ;  /* 0x0000000d93059211 */ /* 0x000fe200020f141d */
[----:B------:R2:W-:Y:S01]  /*124a0*/  @!P3 ST.E.64 desc[UR56][R2.64], R108 ;  /* 0x0000006c0200b985 */ /* 0x0005e2000c101b38 */
[----:B------:R-:W-:Y:S02]  /*124b0*/  ISETP.GE.AND P4, PT, R144, UR4, PT ;  /* 0x0000000490007c0c */ /* 0x000fe4000bf86270 */
[----:B---3--:R-:W-:Y:S01]  /*124c0*/  @!P2 LEA R6, P6, R146, R15, 0x2 ;  /* 0x0000000f9206a211 */ /* 0x008fe200078c10ff */
[----:B------:R3:W-:Y:S01]  /*124d0*/  @!P1 ST.E.64 desc[UR56][R4.64], R112 ;  /* 0x0000007004009985 */ /* 0x0007e2000c101b38 */
[----:B------:R-:W-:Y:S02]  /*124e0*/  ISETP.GE.AND P3, PT, R143, UR4, PT ;  /* 0x000000048f007c0c */ /* 0x000fe4000bf66270 */
[----:B------:R-:W-:Y:S02]  /*124f0*/  ISETP.GE.AND P1, PT, R142, UR4, PT ;  /* 0x000000048e007c0c */ /* 0x000fe4000bf26270 */
[----:B------:R-:W-:-:S02]  /*12500*/  @!P2 LEA.HI.X R7, R146, R13, R28, 0x2, P6 ;  /* 0x0000000d9207a211 */ /* 0x000fc400030f141c */
[----:B----4-:R-:W-:-:S03]  /*12510*/  @!P5 LEA R8, P6, R145, R15, 0x2 ;  /* 0x0000000f9108d211 */ /* 0x010fc600078c10ff */
[----:B------:R3:W-:Y:S01]  /*12520*/  @!P2 ST.E.64 desc[UR56][R6.64], R116 ;  /* 0x000000740600a985 */ /* 0x0007e2000c101b38 */
[C---:B-1----:R-:W-:Y:S02]  /*12530*/  @!P4 LEA R10, P2, R144.reuse, R15, 0x2 ;  /* 0x0000000f900ac211 */ /* 0x042fe400078410ff */
[----:B------:R-:W-:Y:S02]  /*12540*/  @!P5 LEA.HI.X R9, R145, R13, R157, 0x2, P6 ;  /* 0x0000000d9109d211 */ /* 0x000fe400030f149d */
[C---:B--2---:R-:W-:Y:S02]  /*12550*/  @!P3 LEA R2, P6, R143.reuse, R15, 0x2 ;  /* 0x0000000f8f02b211 */ /* 0x044fe400078c10ff */
[----:B------:R-:W-:Y:S01]  /*12560*/  @!P4 LEA.HI.X R11, R144, R13, R156, 0x2, P2 ;  /* 0x0000000d900bc211 */ /* 0x000fe200010f149c */
[----:B------:R3:W-:Y:S01]  /*12570*/  @!P5 ST.E.64 desc[UR56][R8.64], R120 ;  /* 0x000000780800d985 */ /* 0x0007e2000c101b38 */
[C---:B------:R-:W-:Y:S02]  /*12580*/  @!P1 LEA R12, P2, R142.reuse, R15, 0x2 ;  /* 0x0000000f8e0c9211 */ /* 0x040fe400078410ff */
[-C--:B------:R-:W-:Y:S01]  /*12590*/  @!P3 LEA.HI.X R3, R143, R13.reuse, R155, 0x2, P6 ;  /* 0x0000000d8f03b211 */ /* 0x080fe200030f149b */
[----:B------:R3:W-:Y:S01]  /*125a0*/  @!P4 ST.E.64 desc[UR56][R10.64], R124 ;  /* 0x0000007c0a00c985 */ /* 0x0007e2000c101b38 */
[----:B------:R-:W-:-:S03]  /*125b0*/  @!P1 LEA.HI.X R13, R142, R13, R154, 0x2, P2 ;  /* 0x0000000d8e0d9211 */ /* 0x000fc600010f149a */
[----:B------:R3:W-:Y:S04]  /*125c0*/  @!P3 ST.E.64 desc[UR56][R2.64], R128 ;  /* 0x000000800200b985 */ /* 0x0007e8000c101b38 */
[----:B------:R3:W-:Y:S02]  /*125d0*/  @!P1 ST.E.64 desc[UR56][R12.64], R132 ;  /* 0x000000840c009985 */ /* 0x0007e4000c101b38 */
.L_x_1160:
[----:B------:R-:W-:Y:S05]  /*125e0*/  BSYNC B1 ;  /* 0x0000000000017941 */ /* 0x000fea0003800000 */
.L_x_1159:
[----:B-1----:R1:W4:Y:S04]  /*125f0*/  SHFL.IDX PT, R15, R14, 0x1, 0x1c1f ;  /* 0x003c1f000e0f7f89 */ /* 0x00232800000e0000 */
        /* <DEDUP_REMOVED lines=8> */
[CC--:B0--3--:R-:W-:Y:S02]  /*12680*/  @!P5 LEA R2, P0, R17.reuse, R21.reuse, 0x2 ;  /* 0x000000151102d211 */ /* 0x0c9fe400078010ff */
[C---:B------:R-:W-:Y:S02]  /*12690*/  @!P6 LEA R4, P1, R26.reuse, R21, 0x2 ;  /* 0x000000151a04e211 */ /* 0x040fe400078210ff */
[-C--:B----4-:R-:W-:Y:S02]  /*126a0*/  @!P5 LEA.HI.X R3, R17, R15.reuse, R24, 0x2, P0 ;  /* 0x0000000f1103d211 */ /* 0x090fe400000f1418 */
[----:B------:R-:W-:Y:S02]  /*126b0*/  @!P6 LEA.HI.X R5, R26, R15, R25, 0x2, P1 ;  /* 0x0000000f1a05e211 */ /* 0x000fe400008f1419 */
[----:B------:R-:W-:Y:S01]  /*126c0*/  ISETP.GE.AND P1, PT, R148, UR4, PT ;  /* 0x0000000494007c0c */ /* 0x000fe2000bf26270 */
[----:B------:R0:W-:Y:S01]  /*126d0*/  @!P5 ST.E.64 desc[UR56][R2.64], R90 ;  /* 0x0000005a0200d985 */ /* 0x0001e2000c101b38 */
[----:B------:R-:W-:-:S02]  /*126e0*/  @!P2 LEA R6, P0, R140, R21, 0x2 ;  /* 0x000000158c06a211 */ /* 0x000fc400078010ff */
[-C--:B------:R-:W-:Y:S01]  /*126f0*/  @!P3 LEA R8, P5, R150, R21.reuse, 0x2 ;  /* 0x000000159608b211 */ /* 0x080fe200078a10ff */
[----:B------:R3:W-:Y:S01]  /*12700*/  @!P6 ST.E.64 desc[UR56][R4.64], R94 ;  /* 0x0000005e0400e985 */ /* 0x0007e2000c101b38 */
[----:B------:R-:W-:Y:S02]  /*12710*/  @!P4 LEA R10, P6, R149, R21, 0x2 ;  /* 0x00000015950ac211 */ /* 0x000fe400078c10ff */
[-C--:B------:R-:W-:Y:S02]  /*12720*/  @!P2 LEA.HI.X R7, R140, R15.reuse, R27, 0x2, P0 ;  /* 0x0000000f8c07a211 */ /* 0x080fe400000f141b */
[-C--:B------:R-:W-:Y:S02]  /*12730*/  @!P3 LEA.HI.X R9, R150, R15.reuse, R32, 0x2, P5 ;  /* 0x0000000f9609b211 */ /* 0x080fe400028f1420 */
[----:B------:R-:W-:Y:S01]  /*12740*/  ISETP.GE.AND P0, PT, R147, UR4, PT ;  /* 0x0000000493007c0c */ /* 0x000fe2000bf06270 */
[----:B------:R-:W-:Y:S01]  /*12750*/  @!P2 ST.E.64 desc[UR56][R6.64], R98 ;  /* 0x000000620600a985 */ /* 0x000fe2000c101b38 */
[----:B------:R-:W-:-:S02]  /*12760*/  @!P4 LEA.HI.X R11, R149, R15, R31, 0x2, P6 ;  /* 0x0000000f950bc211 */ /* 0x000fc400030f141f */
[----:B0-----:R-:W-:Y:S01]  /*12770*/  @!P1 LEA R2, P5, R148, R21, 0x2 ;  /* 0x0000001594029211 */ /* 0x001fe200078a10ff */
[----:B------:R0:W-:Y:S01]  /*12780*/  @!P3 ST.E.64 desc[UR56][R8.64], R102 ;  /* 0x000000660800b985 */ /* 0x0001e2000c101b38 */
[----:B------:R-:W-:Y:S02]  /*12790*/  ISETP.GE.AND P3, PT, R145, UR4, PT ;  /* 0x0000000491007c0c */ /* 0x000fe4000bf66270 */
[----:B------:R-:W-:Y:S01]  /*127a0*/  ISETP.GE.AND P2, PT, R144, UR4, PT ;  /* 0x0000000490007c0c */ /* 0x000fe2000bf46270 */
[----:B------:R4:W-:Y:S01]  /*127b0*/  @!P4 ST.E.64 desc[UR56][R10.64], R106 ;  /* 0x0000006a0a00c985 */ /* 0x0009e2000c101b38 */
[----:B------:R-:W-:Y:S02]  /*127c0*/  ISETP.GE.AND P4, PT, R146, UR4, PT ;  /* 0x0000000492007c0c */ /* 0x000fe4000bf86270 */
[----:B------:R-:W-:Y:S02]  /*127d0*/  @!P1 LEA.HI.X R3, R148, R15, R30, 0x2, P5 ;  /* 0x0000000f94039211 */ /* 0x000fe400028f141e */
[----:B------:R-:W-:-:S02]  /*127e0*/  ISETP.GE.AND P5, PT, R143, UR4, PT ;  /* 0x000000048f007c0c */ /* 0x000fc4000bfa6270 */
[C---:B---3--:R-:W-:Y:S01]  /*127f0*/  @!P0 LEA R4, P6, R147.reuse, R21, 0x2 ;  /* 0x0000001593048211 */ /* 0x048fe200078c10ff */
[----:B------:R3:W-:Y:S03]  /*12800*/  @!P1 ST.E.64 desc[UR56][R2.64], R110 ;  /* 0x0000006e02009985 */ /* 0x0007e6000c101b38 */
[----:B------:R-:W-:Y:S02]  /*12810*/  @!P0 LEA.HI.X R5, R147, R15, R29, 0x2, P6 ;  /* 0x0000000f93058211 */ /* 0x000fe400030f141d */
[-C--:B0-----:R-:W-:Y:S02]  /*12820*/  @!P3 LEA R8, P6, R145, R21.reuse, 0x2 ;  /* 0x000000159108b211 */ /* 0x081fe400078c10ff */
[-C--:B------:R-:W-:Y:S01]  /*12830*/  @!P4 LEA R6, P1, R146, R21.reuse, 0x2 ;  /* 0x000000159206c211 */ /* 0x080fe200078210ff */
[----:B------:R3:W-:Y:S01]  /*12840*/  @!P0 ST.E.64 desc[UR56][R4.64], R114 ;  /* 0x0000007204008985 */ /* 0x0007e2000c101b38 */
[----:B----4-:R-:W-:-:S02]  /*12850*/  @!P2 LEA R10, P0, R144, R21, 0x2 ;  /* 0x00000015900aa211 */ /* 0x010fc400078010ff */
[----:B------:R-:W-:Y:S02]  /*12860*/  @!P4 LEA.HI.X R7, R146, R15, R28, 0x2, P1 ;  /* 0x0000000f9207c211 */ /* 0x000fe400008f141c */
[----:B------:R-:W-:Y:S02]  /*12870*/  @!P5 LEA R12, P1, R143, R21, 0x2 ;  /* 0x000000158f0cd211 */ /* 0x000fe400078210ff */
[-C--:B------:R-:W-:Y:S01]  /*12880*/  @!P3 LEA.HI.X R9, R145, R15.reuse, R157, 0x2, P6 ;  /* 0x0000000f9109b211 */ /* 0x080fe200030f149d */
[----:B------:R3:W-:Y:S01]  /*12890*/  @!P4 ST.E.64 desc[UR56][R6.64], R118 ;  /* 0x000000760600c985 */ /* 0x0007e2000c101b38 */
[-C--:B------:R-:W-:Y:S02]  /*128a0*/  @!P2 LEA.HI.X R11, R144, R15.reuse, R156, 0x2, P0 ;  /* 0x0000000f900ba211 */ /* 0x080fe400000f149c */
[----:B--2---:R-:W-:Y:S01]  /*128b0*/  @!P5 LEA.HI.X R13, R143, R15, R155, 0x2, P1 ;  /* 0x0000000f8f0dd211 */ /* 0x004fe200008f149b */
[----:B------:R3:W-:Y:S01]  /*128c0*/  @!P3 ST.E.64 desc[UR56][R8.64], R122 ;  /* 0x0000007a0800b985 */ /* 0x0007e2000c101b38 */
[----:B------:R-:W-:-:S03]  /*128d0*/  ISETP.GE.AND P0, PT, R142, UR4, PT ;  /* 0x000000048e007c0c */ /* 0x000fc6000bf06270 */
[----:B------:R3:W-:Y:S04]  /*128e0*/  @!P2 ST.E.64 desc[UR56][R10.64], R126 ;  /* 0x0000007e0a00a985 */ /* 0x0007e8000c101b38 */
[----:B------:R3:W-:Y:S06]  /*128f0*/  @!P5 ST.E.64 desc[UR56][R12.64], R130 ;  /* 0x000000820c00d985 */ /* 0x0007ec000c101b38 */
[----:B------:R-:W-:Y:S05]  /*12900*/  @P0 BRA `(.L_x_1158) ;  /* 0x0000000800d00947 */ /* 0x000fea0003800000 */
[----:B---3--:R-:W-:-:S04]  /*12910*/  LEA R2, P0, R142, R21, 0x2 ;  /* 0x000000158e027211 */ /* 0x008fc800078010ff */
[----:B------:R-:W-:-:S05]  /*12920*/  LEA.HI.X R3, R142, R15, R154, 0x2, P0 ;  /* 0x0000000f8e037211 */ /* 0x000fca00000f149a */
[----:B------:R0:W-:Y:S01]  /*12930*/  ST.E.64 desc[UR56][R2.64], R134 ;  /* 0x0000008602007985 */ /* 0x0001e2000c101b38 */
[----:B------:R-:W-:Y:S05]  /*12940*/  BRA `(.L_x_1158) ;  /* 0x0000000800c07947 */ /* 0x000fea0003800000 */
.L_x_1153:
[----:B------:R-:W-:Y:S02]  /*12950*/  ULDC.64 UR8, c[0x0][0xc00] ;  /* 0x0003000000087ab9 */ /* 0x000fe40000000a00 */
[----:B------:R-:W-:-:S04]  /*12960*/  UISETP.NE.U32.AND UP0, UPT, UR8, URZ, UPT ;  /* 0x0000003f0800728c */ /* 0x000fc8000bf05070 */
[----:B------:R-:W-:-:S03]  /*12970*/  UISETP.NE.AND.EX UP0, UPT, UR9, URZ, UPT, UP0 ;  /* 0x0000003f0900728c */ /* 0x000fc6000bf05300 */
[----:B------:R-:W-:Y:S02]  /*12980*/  ULDC.64 UR8, c[0x0][0xc00] ;  /* 0x0003000000087ab9 */ /* 0x000fe40000000a00 */
[----:B------:R-:W-:Y:S01]  /*12990*/  UIMAD.WIDE UR8, UR43, 0x4, UR8 ;  /* 0x000000042b0878a5 */ /* 0x000fe2000f8e0208 */
[----:B------:R-:W-:-:S05]  /*129a0*/  PLOP3.LUT P1, PT, PT, PT, UP0, 0x80, 0x0 ;  /* 0x000000000000781c */ /* 0x000fca0003f2f008 */
[----:B------:R-:W-:Y:S02]  /*129b0*/  IMAD.U32 R2, RZ, RZ, UR8 ;  /* 0x00000008ff027e24 */ /* 0x000fe4000f8e00ff */
[----:B------:R-:W-:Y:S01]  /*129c0*/  IMAD.U32 R3, RZ, RZ, UR9 ;  /* 0x00000009ff037e24 */ /* 0x000fe2000f8e00ff */
[----:B------:R-:W-:Y:S02]  /*129d0*/  ULDC.64 UR8, c[0x0][0xc08] ;  /* 0x0003020000087ab9 */ /* 0x000fe40000000a00 */
[----:B------:R-:W-:Y:S01]  /*129e0*/  UISETP.NE.U32.AND UP1, UPT, UR8, URZ, UPT ;  /* 0x0000003f0800728c */ /* 0x000fe2000bf25070 */
[----:B------:R-:W-:Y:S02]  /*129f0*/  ULDC UR4, c[0x0][0xa88] ;  /* 0x0002a20000047ab9 */ /* 0x000fe40000000800 */
[----:B------:R-:W2:Y:S01]  /*12a00*/  @P1 LDG.E R6, desc[UR56][R2.64] ;  /* 0x0000003802061981 */ /* 0x000ea2000c1e1900 */
[----:B------:R-:W-:Y:S01]  /*12a10*/  UISETP.NE.AND.EX UP1, UPT, UR9, URZ, UPT, UP1 ;  /* 0x0000003f0900728c */ /* 0x000fe2000bf25310 */
[----:B------:R-:W-:Y:S01]  /*12a20*/  IMAD.U32 R0, RZ, RZ, UR4 ;  /* 0x00000004ff007e24 */ /* 0x000fe2000f8e00ff */
[----:B------:R-:W0:Y:S04]  /*12a30*/  S2R R7, SR_TID.X ;  /* 0x0000000000077919 */ /* 0x000e280000002100 */
[----:B------:R-:W-:-:S05]  /*12a40*/  PLOP3.LUT P2, PT, PT, PT, UP1, 0x80, 0x0 ;  /* 0x000000000000781c */ /* 0x000fca0003f4f018 */
[----:B------:R-:W-:Y:S02]  /*12a50*/  @UP1 ULDC.64 UR8, c[0x0][0xc08] ;  /* 0x0003020000081ab9 */ /* 0x000fe40000000a00 */
[----:B------:R-:W-:-:S06]  /*12a60*/  @UP1 UIMAD.WIDE UR8, UR43, 0x4, UR8 ;  /* 0x000000042b0818a5 */ /* 0x000fcc000f8e0208 */
[----:B------:R-:W-:Y:S02]  /*12a70*/  IMAD.U32 R4, RZ, RZ, UR8 ;  /* 0x00000008ff047e24 */ /* 0x000fe4000f8e00ff */
[----:B------:R-:W-:-:S05]  /*12a80*/  IMAD.U32 R5, RZ, RZ, UR9 ;  /* 0x00000009ff057e24 */ /* 0x000fca000f8e00ff */
[----:B------:R1:W5:Y:S01]  /*12a90*/  @P2 LDG.E R0, desc[UR56][R4.64] ;  /* 0x0000003804002981 */ /* 0x000362000c1e1900 */
[----:B------:R-:W-:Y:S01]  /*12aa0*/  UISETP.NE.AND UP1, UPT, UR47, URZ, UPT ;  /* 0x0000003f2f00728c */ /* 0x000fe2000bf25270 */
[----:B------:R-:W-:Y:S01]  /*12ab0*/  UMOV UR4, URZ ;  /* 0x0000003f00047c82 */ /* 0x000fe20008000000 */
[----:B0-----:R-:W-:-:S09]  /*12ac0*/  VIADD R7, R7, 0xffffff80 ;  /* 0xffffff8007077836 */ /* 0x001fd20000000000 */
[----:B------:R-:W-:Y:S01]  /*12ad0*/  @!UP1 ULDC UR47, c[0x0][0xad4] ;  /* 0x0002b500002f9ab9 */ /* 0x000fe20000000800 */
[----:B------:R-:W-:Y:S02]  /*12ae0*/  ISETP.GT.AND P0, PT, R7, 0xbf, PT ;  /* 0x000000bf0700780c */ /* 0x000fe40003f04270 */
[----:B--2---:R-:W-:Y:S01]  /*12af0*/  @P1 R2UR UR4, R6 ;  /* 0x00000000060412ca */ /* 0x004fe200000e0000 */
[----:B-1----:R-:W-:-:S14]  /*12b00*/  @P2 BRA `(.L_x_1161) ;  /* 0x0000000000102947 */ /* 0x002fdc0003800000 */
[----:B------:R-:W-:Y:S05]  /*12b10*/  @!P1 BRA `(.L_x_1161) ;  /* 0x00000000000c9947 */ /* 0x000fea0003800000 */
[----:B------:R-:W2:Y:S04]  /*12b20*/  LDG.E R5, desc[UR56][R2.64] ;  /* 0x0000003802057981 */ /* 0x000ea8000c1e1900 */
[----:B-----5:R-:W2:Y:S02]  /*12b30*/  LDG.E R0, desc[UR56][R2.64+0x4] ;  /* 0x0000043802007981 */ /* 0x020ea4000c1e1900 */
[----:B--2---:R-:W-:-:S07]  /*12b40*/  IMAD.IADD R0, R0, 0x1, -R5 ;  /* 0x0000000100007824 */ /* 0x004fce00078e0a05 */
.L_x_1161:
[----:B------:R-:W-:Y:S01]  /*12b50*/  USHF.R.S32.HI UR15, URZ, 0x1f, UR43 ;  /* 0x0000001f3f0f7899 */ /* 0x000fe2000801142b */
[----:B------:R-:W-:Y:S01]  /*12b60*/  BSSY B1, `(.L_x_1162) ;  /* 0x000003a000017945 */ /* 0x000fe20003800000 */
[----:B------:R-:W-:Y:S02]  /*12b70*/  USHF.R.S32.HI UR21, URZ, 0x1f, UR4 ;  /* 0x0000001f3f157899 */ /* 0x000fe40008011404 */
[----:B------:R-:W-:Y:S02]  /*12b80*/  USEL UR14, UR43, URZ, !UP0 ;  /* 0x0000003f2b0e7287 */ /* 0x000fe4000c000000 */
[----:B------:R-:W-:Y:S01]  /*12b90*/  USEL UR15, UR15, URZ, !UP0 ;  /* 0x0000003f0f0f7287 */ /* 0x000fe2000c000000 */
[----:B------:R-:W-:Y:S11]  /*12ba0*/  @P0 BRA `(.L_x_1163) ;  /* 0x0000000000d40947 */ /* 0x000ff60003800000 */
[----:B------:R-:W0:Y:S01]  /*12bb0*/  S2R R3, SR_TID.X ;  /* 0x0000000000037919 */ /* 0x000e220000002100 */
[----:B------:R-:W1:Y:S01]  /*12bc0*/  LDC R9, c[0x0][0xbe8] ;  /* 0x0002fa00ff097b82 */ /* 0x000e620000000800 */
[----:B------:R-:W-:Y:S02]  /*12bd0*/  IMAD.U32 R4, RZ, RZ, UR39 ;  /* 0x00000027ff047e24 */ /* 0x000fe4000f8e00ff */
[----:B-1---5:R-:W-:-:S03]  /*12be0*/  IMAD R2, R0, R9, RZ ;  /* 0x0000000900027224 */ /* 0x022fc600078e02ff */
[----:B0-----:R-:W-:-:S04]  /*12bf0*/  IADD3 R4, R4, -0x80, R3 ;  /* 0xffffff8004047810 */ /* 0x001fc80007ffe003 */
[----:B------:R-:W-:-:S13]  /*12c00*/  ISETP.GE.AND P0, PT, R4, R2, PT ;  /* 0x000000020400720c */ /* 0x000fda0003f06270 */
[----:B------:R-:W-:Y:S05]  /*12c10*/  @P0 BRA `(.L_x_1163) ;  /* 0x0000000000b80947 */ /* 0x000fea0003800000 */
[----:B------:R-:W-:Y:S01]  /*12c20*/  ISETP.NE.AND P0, PT, R9, 0x1, PT ;  /* 0x000000010900780c */ /* 0x000fe20003f05270 */
[----:B------:R-:W-:Y:S01]  /*12c30*/  UISETP.GT.AND UP0, UPT, UR47, 0x1, UPT ;  /* 0x000000012f00788c */ /* 0x000fe2000bf04270 */
[----:B------:R-:W-:Y:S01]  /*12c40*/  IMAD.MOV.U32 R5, RZ, RZ, R4 ;  /* 0x000000ffff057224 */ /* 0x000fe200078e0004 */
[----:B------:R-:W-:Y:S02]  /*12c50*/  UMOV UR19, 0x9b8 ;  /* 0x000009b800137882 */ /* 0x000fe40000000000 */
[----:B------:R-:W-:Y:S02]  /*12c60*/  USEL UR19, UR19, 0x978, UP0 ;  /* 0x0000097813137887 */ /* 0x000fe40008000000 */
[----:B------:R-:W-:-:S06]  /*12c70*/  USEL UR18, UR37, URZ, UP0 ;  /* 0x0000003f25127287 */ /* 0x000fcc0008000000 */
[----:B------:R-:W0:Y:S04]  /*12c80*/  @P0 LDC R3, c[0x0][0xbec] ;  /* 0x0002fb00ff030b82 */ /* 0x000e280000000800 */
[----:B------:R-:W-:Y:S01]  /*12c90*/  ULDC.64 UR8, c[0x0][UR19+0x218] ;  /* 0x0000860013087abb */ /* 0x000fe20008000a00 */
[----:B------:R-:W-:Y:S01]  /*12ca0*/  ULDC.64 UR12, c[0x0][UR19+0x220] ;  /* 0x00008800130c7abb */ /* 0x000fe20008000a00 */
[----:B------:R-:W-:Y:S01]  /*12cb0*/  ULDC.64 UR16, c[0x0][UR19+0x228] ;  /* 0x00008a0013107abb */ /* 0x000fe20008000a00 */
[----:B------:R-:W-:Y:S01]  /*12cc0*/  UIMAD.WIDE.U32 UR10, UR8, UR40, URZ ;  /* 0x00000028080a72a5 */ /* 0x000fe2000f8e003f */
[----:B------:R-:W1:Y:S01]  /*12cd0*/  @P0 LDC R7, c[0x0][0xbf0] ;  /* 0x0002fc00ff070b82 */ /* 0x000e620000000800 */
[----:B------:R-:W-:Y:S02]  /*12ce0*/  UIMAD UR20, UR9, UR40, URZ ;  /* 0x00000028091472a4 */ /* 0x000fe4000f8e023f */
[----:B------:R-:W-:-:S02]  /*12cf0*/  UIMAD UR13, UR13, UR14, URZ ;  /* 0x0000000e0d0d72a4 */ /* 0x000fc4000f8e023f */
[----:B------:R-:W-:Y:S02]  /*12d00*/  UIMAD.WIDE.U32 UR22, UR16, UR18, URZ ;  /* 0x00000012101672a5 */ /* 0x000fe4000f8e003f */
[----:B------:R-:W-:Y:S02]  /*12d10*/  UIMAD.WIDE.U32 UR8, UR12, UR14, URZ ;  /* 0x0000000e0c0872a5 */ /* 0x000fe4000f8e003f */
[----:B------:R-:W-:Y:S02]  /*12d20*/  UIMAD UR16, UR17, UR18, URZ ;  /* 0x00000012111072a4 */ /* 0x000fe4000f8e023f */
[----:B------:R-:W-:Y:S02]  /*12d30*/  UIMAD UR13, UR12, UR15, UR13 ;  /* 0x0000000f0c0d72a4 */ /* 0x000fe4000f8e020d */
[----:B------:R-:W-:Y:S02]  /*12d40*/  UIADD3 UR10, UP1, UP2, UR8, UR10, UR4 ;  /* 0x0000000a080a7290 */ /* 0x000fe4000fa3e004 */
[----:B------:R-:W-:Y:S01]  /*12d50*/  UIADD3 UR16, UR23, UR16, URZ ;  /* 0x0000001017107290 */ /* 0x000fe2000fffe03f */
[----:B0-----:R-:W-:Y:S01]  /*12d60*/  @P0 IMAD.HI.U32 R2, R4, R3, RZ ;  /* 0x0000000304020227 */ /* 0x001fe200078e00ff */
[----:B------:R-:W-:-:S02]  /*12d70*/  UIADD3 UR20, UR11, UR20, URZ ;  /* 0x000000140b147290 */ /* 0x000fc4000fffe03f */
[----:B------:R-:W-:Y:S01]  /*12d80*/  UIADD3 UR13, UR9, UR13, URZ ;  /* 0x0000000d090d7290 */ /* 0x000fe2000fffe03f */
[----:B------:R-:W-:Y:S02]  /*12d90*/  IMAD.U32 R3, RZ, RZ, UR23 ;  /* 0x00000017ff037e24 */ /* 0x000fe4000f8e00ff */
[----:B------:R-:W-:Y:S01]  /*12da0*/  IMAD.U32 R6, RZ, RZ, UR16 ;  /* 0x00000010ff067e24 */ /* 0x000fe2000f8e00ff */
[----:B------:R-:W-:Y:S01]  /*12db0*/  ULDC.64 UR8, c[0x0][UR19+0x210] ;  /* 0x0000840013087abb */ /* 0x000fe20008000a00 */
[----:B-1----:R-:W-:Y:S01]  /*12dc0*/  @P0 SHF.R.U32.HI R5, RZ, R7, R2 ;  /* 0x00000007ff050219 */ /* 0x002fe20000011602 */
[----:B------:R-:W-:-:S04]  /*12dd0*/  IMAD.U32 R2, RZ, RZ, UR22 ;  /* 0x00000016ff027e24 */ /* 0x000fc8000f8e00ff */
[--C-:B------:R-:W-:Y:S01]  /*12de0*/  IMAD.MOV R7, RZ, RZ, -R5.reuse ;  /* 0x000000ffff077224 */ /* 0x100fe200078e0a05 */
[----:B------:R-:W-:Y:S01]  /*12df0*/  IADD3 R2, P0, P1, R5, UR10, R2 ;  /* 0x0000000a05027c10 */ /* 0x000fe2000f91e002 */
[----:B------:R-:W-:Y:S01]  /*12e00*/  UIADD3.X UR10, UR13, UR20, UR21, UP1, UP2 ;  /* 0x000000140d0a7290 */ /* 0x000fe20008fe4415 */
[----:B------:R-:W-:Y:S01]  /*12e10*/  SHF.R.S32.HI R5, RZ, 0x1f, R5 ;  /* 0x0000001fff057819 */ /* 0x000fe20000011405 */
[----:B------:R-:W-:-:S04]  /*12e20*/  IMAD R7, R9, R7, R4 ;  /* 0x0000000709077224 */ /* 0x000fc800078e0204 */
[----:B------:R-:W-:Y:S01]  /*12e30*/  IADD3.X R3, R5, UR10, R6, P0, P1 ;  /* 0x0000000a05037c10 */ /* 0x000fe200087e2406 */
[C---:B------:R-:W-:Y:S01]  /*12e40*/  IMAD R9, R7.reuse, UR9, RZ ;  /* 0x0000000907097c24 */ /* 0x040fe2000f8e02ff */
[----:B------:R-:W-:Y:S01]  /*12e50*/  SHF.R.S32.HI R4, RZ, 0x1f, R7 ;  /* 0x0000001fff047819 */ /* 0x000fe20000011407 */
[----:B------:R-:W-:Y:S01]  /*12e60*/  ULDC.64 UR10, c[0x0][0xba8] ;  /* 0x0002ea00000a7ab9 */ /* 0x000fe20000000a00 */
[----:B------:R-:W-:Y:S01]  /*12e70*/  @!UP0 ULDC UR10, c[0x0][0xb50] ;  /* 0x0002d400000a8ab9 */ /* 0x000fe20000000800 */
[----:B------:R-:W-:Y:S01]  /*12e80*/  IMAD.WIDE.U32 R2, R7, UR8, R2 ;  /* 0x0000000807027c25 */ /* 0x000fe2000f8e0002 */
[----:B------:R-:W-:-:S03]  /*12e90*/  @!UP0 ULDC UR11, c[0x0][0xb54] ;  /* 0x0002d500000b8ab9 */ /* 0x000fc60000000800 */
[----:B------:R-:W-:Y:S01]  /*12ea0*/  IMAD R9, R4, UR8, R9 ;  /* 0x0000000804097c24 */ /* 0x000fe2000f8e0209 */
[----:B------:R-:W-:-:S03]  /*12eb0*/  LEA R4, P0, R2, UR10, 0x2 ;  /* 0x0000000a02047c11 */ /* 0x000fc6000f8010ff */
[----:B------:R-:W-:-:S05]  /*12ec0*/  IMAD.IADD R3, R3, 0x1, R9 ;  /* 0x0000000103037824 */ /* 0x000fca00078e0209 */
[----:B------:R-:W-:Y:S01]  /*12ed0*/  LEA.HI.X R5, R2, UR11, R3, 0x2, P0 ;  /* 0x0000000b02057c11 */ /* 0x000fe200080f1403 */
[----:B------:R-:W-:-:S05]  /*12ee0*/  IMAD.MOV.U32 R3, RZ, RZ, -0x800000 ;  /* 0xff800000ff037424 */ /* 0x000fca00078e00ff */
[----:B------:R0:W-:Y:S02]  /*12ef0*/  STG.E desc[UR56][R4.64], R3 ;  /* 0x0000000304007986 */ /* 0x0001e4000c101938 */
.L_x_1163:
[----:B------:R-:W-:Y:S05]  /*12f00*/  BSYNC B1 ;  /* 0x0000000000017941 */ /* 0x000fea0003800000 */
.L_x_1162:
[----:B------:R-:W-:-:S06]  /*12f10*/  UISETP.GT.AND UP0, UPT, UR47, 0x1, UPT ;  /* 0x000000012f00788c */ /* 0x000fcc000bf04270 */
[----:B------:R-:W-:-:S13]  /*12f20*/  PLOP3.LUT P0, PT, PT, PT, UP0, 0x80, 0x0 ;  /* 0x000000000000781c */ /* 0x000fda0003f0f008 */
[----:B------:R-:W-:Y:S05]  /*12f30*/  @P0 BRA `(.L_x_1158) ;  /* 0x0000000400440947 */ /* 0x000fea0003800000 */
[----:B------:R-:W1:Y:S01]  /*12f40*/  LDC R11, c[0x0][0xbe8] ;  /* 0x0002fa00ff0b7b82 */ /* 0x000e620000000800 */
[----:B------:R-:W-:Y:S01]  /*12f50*/  ULDC.64 UR12, c[0x0][0xaa0] ;  /* 0x0002a800000c7ab9 */ /* 0x000fe20000000a00 */
[----:B------:R-:W-:Y:S01]  /*12f60*/  IMAD R2, R151, 0x60, R152 ;  /* 0x0000006097027824 */ /* 0x000fe200078e0298 */
[----:B------:R-:W-:Y:S01]  /*12f70*/  UIMAD UR10, UR21, UR12, URZ ;  /* 0x0000000c150a72a4 */ /* 0x000fe2000f8e023f */
[----:B------:R-:W-:Y:S01]  /*12f80*/  BSSY B1, `(.L_x_1164) ;  /* 0x000003b000017945 */ /* 0x000fe20003800000 */
[----:B------:R-:W-:Y:S01]  /*12f90*/  UIMAD.WIDE.U32 UR8, UR4, UR12, URZ ;  /* 0x0000000c040872a5 */ /* 0x000fe2000f8e003f */
[----:B0-----:R-:W-:Y:S01]  /*12fa0*/  VIADD R4, R2, UR39 ;  /* 0x0000002702047c36 */ /* 0x001fe20008000000 */
[----:B------:R-:W-:Y:S01]  /*12fb0*/  UIMAD UR10, UR4, UR13, UR10 ;  /* 0x0000000d040a72a4 */ /* 0x000fe2000f8e020a */
[----:B------:R-:W-:Y:S02]  /*12fc0*/  SHF.R.S32.HI R10, RZ, 0x1f, R141 ;  /* 0x0000001fff0a7819 */ /* 0x000fe4000001148d */
[----:B------:R-:W-:Y:S01]  /*12fd0*/  IMAD.MOV.U32 R5, RZ, RZ, R4 ;  /* 0x000000ffff057224 */ /* 0x000fe200078e0004 */
[----:B------:R-:W-:Y:S01]  /*12fe0*/  UIADD3 UR9, UR9, UR10, URZ ;  /* 0x0000000a09097290 */ /* 0x000fe2000fffe03f */
[----:B------:R-:W-:-:S02]  /*12ff0*/  SHF.R.S32.HI R14, RZ, 0x1f, R139 ;  /* 0x0000001fff0e7819 */ /* 0x000fc4000001148b */
[----:B------:R-:W-:Y:S02]  /*13000*/  ULDC.64 UR10, c[0x0][0xae8] ;  /* 0x0002ba00000a7ab9 */ /* 0x000fe40000000a00 */
[----:B------:R-:W-:-:S04]  /*13010*/  UIMAD.WIDE.U32 UR8, UR40, UR10, UR8 ;  /* 0x0000000a280872a5 */ /* 0x000fc8000f8e0008 */
[----:B------:R-:W-:-:S03]  /*13020*/  UIMAD UR9, UR40, UR11, UR9 ;  /* 0x0000000b280972a4 */ /* 0x000fc6000f8e0209 */
[----:B------:R-:W-:Y:S01]  /*13030*/  ULDC.64 UR10, c[0x0][0xaf0] ;  /* 0x0002bc00000a7ab9 */ /* 0x000fe20000000a00 */
[----:B-1----:R-:W-:Y:S01]  /*13040*/  ISETP.NE.AND P0, PT, R11, 0x1, PT ;  /* 0x000000010b00780c */ /* 0x002fe20003f05270 */
[----:B------:R-:W-:-:S04]  /*13050*/  UIMAD UR15, UR15, UR10, URZ ;  /* 0x0000000a0f0f72a4 */ /* 0x000fc8000f8e023f */
[----:B------:R-:W-:Y:S02]  /*13060*/  UIMAD UR4, UR14, UR11, UR15 ;  /* 0x0000000b0e0472a4 */ /* 0x000fe4000f8e020f */
[----:B------:R-:W-:-:S03]  /*13070*/  UIMAD.WIDE.U32 UR14, UR14, UR10, UR8 ;  /* 0x0000000a0e0e72a5 */ /* 0x000fc6000f8e0008 */
[----:B------:R-:W-:Y:S01]  /*13080*/  ULDC.64 UR8, c[0x0][0xae0] ;  /* 0x0002b80000087ab9 */ /* 0x000fe20000000a00 */
[----:B------:R-:W-:Y:S02]  /*13090*/  UIADD3 UR4, UR15, UR4, URZ ;  /* 0x000000040f047290 */ /* 0x000fe4000fffe03f */
[----:B------:R-:W0:Y:S08]  /*130a0*/  @P0 LDC R3, c[0x0][0xbec] ;  /* 0x0002fb00ff030b82 */ /* 0x000e300000000800 */
[----:B------:R-:W1:Y:S01]  /*130b0*/  @P0 LDC R7, c[0x0][0xbf0] ;  /* 0x0002fc00ff070b82 */ /* 0x000e620000000800 */
[----:B0-----:R-:W-:-:S04]  /*130c0*/  @P0 IMAD.HI.U32 R2, R4, R3, RZ ;  /* 0x0000000304020227 */ /* 0x001fc800078e00ff */
[----:B------:R-:W-:Y:S02]  /*130d0*/  IMAD.U32 R3, RZ, RZ, UR15 ;  /* 0x0000000fff037e24 */ /* 0x000fe4000f8e00ff */
[----:B------:R-:W-:Y:S01]  /*130e0*/  IMAD.U32 R3, RZ, RZ, UR4 ;  /* 0x00000004ff037e24 */ /* 0x000fe2000f8e00ff */
[----:B-1----:R-:W-:-:S04]  /*130f0*/  @P0 SHF.R.U32.HI R5, RZ, R7, R2 ;  /* 0x00000007ff050219 */ /* 0x002fc80000011602 */
[--C-:B------:R-:W-:Y:S01]  /*13100*/  SHF.R.S32.HI R2, RZ, 0x1f, R5.reuse ;  /* 0x0000001fff027819 */ /* 0x100fe20000011405 */
[----:B------:R-:W-:-:S04]  /*13110*/  IMAD.MOV R7, RZ, RZ, -R5 ;  /* 0x000000ffff077224 */ /* 0x000fc800078e0a05 */
[----:B------:R-:W-:Y:S02]  /*13120*/  IMAD R7, R11, R7, R4 ;  /* 0x000000070b077224 */ /* 0x000fe400078e0204 */
[----:B------:R-:W-:Y:S02]  /*13130*/  IMAD R4, R2, UR8, RZ ;  /* 0x0000000802047c24 */ /* 0x000fe4000f8e02ff */
[----:B------:R-:W-:Y:S02]  /*13140*/  IMAD.U32 R2, RZ, RZ, UR14 ;  /* 0x0000000eff027e24 */ /* 0x000fe4000f8e00ff */
[C---:B------:R-:W-:Y:S01]  /*13150*/  IMAD R9, R5.reuse, UR9, R4 ;  /* 0x0000000905097c24 */ /* 0x040fe2000f8e0204 */
[----:B------:R-:W-:Y:S01]  /*13160*/  SHF.R.S32.HI R4, RZ, 0x1f, R7 ;  /* 0x0000001fff047819 */ /* 0x000fe20000011407 */
[----:B------:R-:W-:Y:S01]  /*13170*/  IMAD.WIDE.U32 R2, R5, UR8, R2 ;  /* 0x0000000805027c25 */ /* 0x000fe2000f8e0002 */
[----:B------:R-:W-:-:S03]  /*13180*/  ULDC.64 UR8, c[0x0][0xad8] ;  /* 0x0002b60000087ab9 */ /* 0x000fc60000000a00 */
[----:B------:R-:W-:Y:S02]  /*13190*/  IMAD R4, R4, UR8, RZ ;  /* 0x0000000804047c24 */ /* 0x000fe4000f8e02ff */
[----:B------:R-:W-:Y:S02]  /*131a0*/  IMAD.IADD R3, R3, 0x1, R9 ;  /* 0x0000000103037824 */ /* 0x000fe400078e0209 */
[----:B-----5:R-:W-:Y:S02]  /*131b0*/  IMAD R11, R0, R11, RZ ;  /* 0x0000000b000b7224 */ /* 0x020fe400078e02ff */
[----:B------:R-:W-:Y:S02]  /*131c0*/  VIADD R0, R152, UR39 ;  /* 0x0000002798007c36 */ /* 0x000fe40008000000 */
[C---:B------:R-:W-:Y:S02]  /*131d0*/  IMAD R5, R7.reuse, UR9, R4 ;  /* 0x0000000907057c24 */ /* 0x040fe4000f8e0204 */
[----:B------:R-:W-:Y:S01]  /*131e0*/  IMAD.WIDE.U32 R2, R7, UR8, R2 ;  /* 0x0000000807027c25 */ /* 0x000fe2000f8e0002 */
[----:B------:R-:W-:Y:S01]  /*131f0*/  ISETP.GE.AND P0, PT, R0, R11, PT ;  /* 0x0000000b0000720c */ /* 0x000fe20003f06270 */
[----:B------:R-:W-:-:S02]  /*13200*/  ULDC.64 UR8, c[0x0][0xa80] ;  /* 0x0002a00000087ab9 */ /* 0x000fc40000000a00 */
        /* <DEDUP_REMOVED lines=15> */
[----:B------:R3:W-:Y:S04]  /*13300*/  @!P2 ST.E.128 desc[UR56][R6.64], RZ ;  /* 0x000000ff0600a985 */ /* 0x0007e8000c101d38 */
[----:B------:R3:W-:Y:S04]  /*13310*/  @!P3 ST.E.128 desc[UR56][R8.64], RZ ;  /* 0x000000ff0800b985 */ /* 0x0007e8000c101d38 */
[----:B------:R3:W-:Y:S02]  /*13320*/  @!P4 ST.E.128 desc[UR56][R12.64], RZ ;  /* 0x000000ff0c00c985 */ /* 0x0007e4000c101d38 */
.L_x_1165:
[----:B------:R-:W-:Y:S05]  /*13330*/  BSYNC B1 ;  /* 0x0000000000017941 */ /* 0x000fea0003800000 */
.L_x_1164:
        /* <DEDUP_REMOVED lines=9> */
[-C--:B-1-3--:R-:W-:Y:S02]  /*133d0*/  @!P3 LEA R6, P0, R139, R2.reuse, 0x1 ;  /* 0x000000028b06b211 */ /* 0x08afe400078008ff */
[----:B------:R-:W-:Y:S02]  /*133e0*/  @!P4 LEA R8, P1, R141, R2, 0x1 ;  /* 0x000000028d08c211 */ /* 0x000fe400078208ff */
[----:B0---4-:R-:W-:Y:S01]  /*133f0*/  @!P2 IMAD.WIDE R4, R138, 0x2, R2 ;  /* 0x000000028a04a825 */ /* 0x011fe200078e0202 */
[-C--:B------:R-:W-:Y:S02]  /*13400*/  @!P3 LEA.HI.X R7, R139, R3.reuse, R14, 0x1, P0 ;  /* 0x000000038b07b211 */ /* 0x080fe400000f0c0e */
[----:B------:R-:W-:Y:S02]  /*13410*/  @!P4 LEA.HI.X R9, R141, R3, R10, 0x1, P1 ;  /* 0x000000038d09c211 */ /* 0x000fe400008f0c0a */
[----:B------:R2:W-:Y:S04]  /*13420*/  @!P2 ST.E.128 desc[UR56][R4.64], RZ ;  /* 0x000000ff0400a985 */ /* 0x0005e8000c101d38 */
[----:B------:R2:W-:Y:S04]  /*13430*/  @!P3 ST.E.128 desc[UR56][R6.64], RZ ;  /* 0x000000ff0600b985 */ /* 0x0005e8000c101d38 */
[----:B------:R2:W-:Y:S02]  /*13440*/  @!P4 ST.E.128 desc[UR56][R8.64], RZ ;  /* 0x000000ff0800c985 */ /* 0x0005e4000c101d38 */
.L_x_1158:
[----:B------:R-:W-:Y:S05]  /*13450*/  BSYNC B0 ;  /* 0x0000000000007941 */ /* 0x000fea0003800000 */
.L_x_1152:
[----:B------:R-:W-:Y:S02]  /*13460*/  ULDC UR4, c[0x0][0xc3c] ;  /* 0x00030f0000047ab9 */ /* 0x000fe40000000800 */
[----:B------:R-:W-:-:S06]  /*13470*/  UISETP.GE.AND UP0, UPT, UR7, UR4, UPT ;  /* 0x000000040700728c */ /* 0x000fcc000bf06270 */
[----:B------:R-:W-:-:S13]  /*13480*/  PLOP3.LUT P0, PT, PT, PT, UP0, 0x80, 0x0 ;  /* 0x000000000000781c */ /* 0x000fda0003f0f008 */
[----:B------:R-:W-:Y:S05]  /*13490*/  @!P0 BRA `(.L_x_1166) ;  /* 0xfffffed800d48947 */ /* 0x000fea000383ffff */
[----:B------:R-:W-:Y:S05]  /*134a0*/  EXIT ;  /* 0x000000000000794d */ /* 0x000fea0003800000 */
.L_x_1061:
[----:B------:R-:W-:-:S08]  /*134b0*/  NOP ;  /* 0x0000000000007918 */ /* 0x000fd00000000000 */
[----:B------:R-:W0:-:S00]  /*134c0*/  USETMAXREG.DEALLOC.CTAPOOL 0x20 ;  /* 0x00000020000079c8 */ /* 0x000e0000080e0500 */
[----:B0-----:R-:W-:Y:S01]  /*134d0*/  LOP3.LUT R0, R0, 0x3, RZ, 0xc0, !PT ;  /* 0x0000000300007812 */ /* 0x001fe200078ec0ff */
[----:B------:R-:W-:Y:S01]  /*134e0*/  IMAD.MOV.U32 R6, RZ, RZ, RZ ;  /* 0x000000ffff067224 */ /* 0x000fe200078e00ff */
[----:B------:R-:W-:-:S04]  /*134f0*/  LOP3.LUT R16, R16, 0xffffff7f, RZ, 0xc0, !PT ;  /* 0xffffff7f10107812 */ /* 0x000fc800078ec0ff */
[----:B------:R-:W0:Y:S02]  /*13500*/  SHFL.IDX PT, R0, R0, RZ, 0x1f ;  /* 0x00001fff00007589 */ /* 0x000e2400000e0000 */
[----:B0-----:R-:W-:-:S13]  /*13510*/  ISETP.NE.AND P0, PT, R0, RZ, PT ;  /* 0x000000ff0000720c */ /* 0x001fda0003f05270 */
        /* <DEDUP_REMOVED lines=9> */
.L_x_1167:
        /* <DEDUP_REMOVED lines=44> */
.L_x_1171:
[----:B------:R-:W0:Y:S01]  /*13870*/  LDC R2, c[0x0][0xc3c] ;  /* 0x00030f00ff027b82 */ /* 0x000e220000000800 */
[----:B------:R-:W-:-:S06]  /*13880*/  UIADD3 UR4, UR4, 0x1f, URZ ;  /* 0x0000001f04047890 */ /* 0x000fcc000fffe03f */
[----:B0-----:R-:W-:-:S13]  /*13890*/  ISETP.LE.AND P6, PT, R2, UR4, PT ;  /* 0x0000000402007c0c */ /* 0x001fda000bfc3270 */
[----:B------:R-:W-:Y:S05]  /*138a0*/  @P6 BRA `(.L_x_1170) ;  /* 0x0000000800a46947 */ /* 0x000fea0003800000 */
[----:B------:R-:W-:-:S05]  /*138b0*/  VIADD R7, R0, UR4 ;  /* 0x0000000400077c36 */ /* 0x000fca0008000000 */
[----:B------:R-:W-:-:S13]  /*138c0*/  ISETP.GE.OR P6, PT, R7, R2, !P0 ;  /* 0x000000020700720c */ /* 0x000fda00047c6670 */
[----:B------:R-:W0:Y:S08]  /*138d0*/  @!P6 LDC.64 R4, c[0x0][0xc80] ;  /* 0x00032000ff04eb82 */ /* 0x000e300000000a00 */
[----:B------:R-:W1:Y:S01]  /*138e0*/  @!P6 LDC.64 R2, c[0x0][0xc78] ;  /* 0x00031e00ff02eb82 */ /* 0x000e620000000a00 */
[----:B0-----:R-:W-:-:S04]  /*138f0*/  @!P6 IMAD.WIDE R4, R7, 0x4, R4 ;  /* 0x000000040704e825 */ /* 0x001fc800078e0204 */
[----:B-1----:R-:W-:Y:S01]  /*13900*/  @!P6 IMAD.WIDE R2, R7, 0x4, R2 ;  /* 0x000000040702e825 */ /* 0x002fe200078e0202 */
[----:B------:R-:W-:-:S06]  /*13910*/  CS2R R6, SRZ ;  /* 0x0000000000067805 */ /* 0x000fcc000001ff00 */
[----:B------:R-:W2:Y:S04]  /*13920*/  @!P6 LDG.E R6, desc[UR56][R4.64] ;  /* 0x000000380406e981 */ /* 0x000ea8000c1e1900 */
        /* <DEDUP_REMOVED lines=22> */
.L_x_1169:
        /* <DEDUP_REMOVED lines=8> */
[----:B------:R1:W2:Y:S01]  /*13b10*/  SHFL.IDX PT, R6, R6, R27, 0x1f ;  /* 0x00001f1b06067589 */ /* 0x0002a200000e0000 */
[----:B0-----:R-:W-:-:S07]  /*13b20*/  ISETP.NE.AND P1, PT, R7, 0x1, PT ;  /* 0x000000010700780c */ /* 0x001fce0003f25270 */
[----:B-1----:R-:W-:Y:S06]  /*13b30*/  @!P0 BRA `(.L_x_1172) ;  /* 0x0000000000088947 */ /* 0x002fec0003800000 */
[----:B------:R-:W-:-:S06]  /*13b40*/  VIADD R24, R27, 0xffffffff ;  /* 0xffffffff1b187836 */ /* 0x000fcc0000000000 */
[----:B------:R0:W1:Y:S02]  /*13b50*/  SHFL.IDX PT, R24, R5, R24, 0x1f ;  /* 0x00001f1805187589 */ /* 0x00006400000e0000 */
.L_x_1172:
[----:B-1----:R-:W-:Y:S02]  /*13b60*/  IMAD R24, R24, UR5, R3 ;  /* 0x0000000518187c24 */ /* 0x002fe4000f8e0203 */
[----:B------:R-:W-:-:S03]  /*13b70*/  VIADD R27, R27, UR4 ;  /* 0x000000041b1b7c36 */ /* 0x000fc60008000000 */
[----:B0-----:R-:W-:Y:S01]  /*13b80*/  IADD3 R5, -R24, UR6, RZ ;  /* 0x0000000618057c10 */ /* 0x001fe2000fffe1ff */
[----:B------:R-:W-:Y:S06]  /*13b90*/  @!P1 BRA `(.L_x_1173) ;  /* 0x0000000000e89947 */ /* 0x000fec0003800000 */
[-C--:B--2---:R-:W-:Y:S02]  /*13ba0*/  IABS R8, R6.reuse ;  /* 0x0000000600087213 */ /* 0x084fe40000000000 */
[----:B------:R-:W-:Y:S02]  /*13bb0*/  IABS R4, R7 ;  /* 0x0000000700047213 */ /* 0x000fe40000000000 */
[----:B------:R-:W0:Y:S01]  /*13bc0*/  I2F.RP R9, R8 ;  /* 0x0000000800097306 */ /* 0x000e220000209400 */
[----:B------:R-:W-:Y:S02]  /*13bd0*/  IABS R10, R5 ;  /* 0x00000005000a7213 */ /* 0x000fe40000000000 */
[----:B------:R-:W-:-:S05]  /*13be0*/  IABS R12, R6 ;  /* 0x00000006000c7213 */ /* 0x000fca0000000000 */
[----:B0-----:R-:W0:Y:S02]  /*13bf0*/  MUFU.RCP R9, R9 ;  /* 0x0000000900097308 */ /* 0x001e240000001000 */
[----:B0-----:R-:W-:-:S06]  /*13c00*/  VIADD R2, R9, 0xffffffe ;  /* 0x0ffffffe09027836 */ /* 0x001fcc0000000000 */
[----:B------:R-:W0:Y:S08]  /*13c10*/  I2F.RP R9, R4 ;  /* 0x0000000400097306 */ /* 0x000e300000209400 */
[----:B------:R1:W2:Y:S08]  /*13c20*/  F2I.FTZ.U32.TRUNC.NTZ R3, R2 ;  /* 0x0000000200037305 */ /* 0x0002b0000021f000 */
[----:B0-----:R-:W0:Y:S01]  /*13c30*/  MUFU.RCP R9, R9 ;  /* 0x0000000900097308 */ /* 0x001e220000001000 */
[----:B-1----:R-:W-:-:S02]  /*13c40*/  IMAD.MOV.U32 R2, RZ, RZ, RZ ;  /* 0x000000ffff027224 */ /* 0x002fc400078e00ff */
[----:B--2---:R-:W-:-:S04]  /*13c50*/  IMAD.MOV R11, RZ, RZ, -R3 ;  /* 0x000000ffff0b7224 */ /* 0x004fc800078e0a03 */
[----:B------:R-:W-:-:S04]  /*13c60*/  IMAD R11, R11, R8, RZ ;  /* 0x000000080b0b7224 */ /* 0x000fc800078e02ff */
[----:B------:R-:W-:-:S04]  /*13c70*/  IMAD.HI.U32 R3, R3, R11, R2 ;  /* 0x0000000b03037227 */ /* 0x000fc800078e0002 */
[----:B------:R-:W-:Y:S02]  /*13c80*/  IMAD.MOV R11, RZ, RZ, -R12 ;  /* 0x000000ffff0b7224 */ /* 0x000fe400078e0a0c */
[----:B------:R-:W-:-:S04]  /*13c90*/  IMAD.HI.U32 R2, R3, R10, RZ ;  /* 0x0000000a03027227 */ /* 0x000fc800078e00ff */
[----:B------:R-:W-:Y:S02]  /*13ca0*/  IMAD R3, R2, R11, R10 ;  /* 0x0000000b02037224 */ /* 0x000fe400078e020a */
[----:B0-----:R-:W-:-:S03]  /*13cb0*/  VIADD R10, R9, 0xffffffe ;  /* 0x0ffffffe090a7836 */ /* 0x001fc60000000000 */
[----:B------:R-:W-:-:S13]  /*13cc0*/  ISETP.GT.U32.AND P1, PT, R8, R3, PT ;  /* 0x000000030800720c */ /* 0x000fda0003f24070 */
[----:B------:R-:W-:Y:S02]  /*13cd0*/  @!P1 IMAD.IADD R3, R3, 0x1, -R8 ;  /* 0x0000000103039824 */ /* 0x000fe400078e0a08 */
[----:B------:R-:W-:Y:S01]  /*13ce0*/  @!P1 VIADD R2, R2, 0x1 ;  /* 0x0000000102029836 */ /* 0x000fe20000000000 */
[----:B------:R-:W-:Y:S02]  /*13cf0*/  ISETP.NE.AND P1, PT, R6, RZ, PT ;  /* 0x000000ff0600720c */ /* 0x000fe40003f25270 */
[----:B------:R-:W-:Y:S02]  /*13d00*/  ISETP.GE.U32.AND P0, PT, R3, R8, PT ;  /* 0x000000080300720c */ /* 0x000fe40003f06070 */
[----:B------:R-:W-:Y:S01]  /*13d10*/  LOP3.LUT R8, R5, R6, RZ, 0x3c, !PT ;  /* 0x0000000605087212 */ /* 0x000fe200078e3cff */
[----:B------:R-:W0:Y:S03]  /*13d20*/  F2I.FTZ.U32.TRUNC.NTZ R3, R10 ;  /* 0x0000000a00037305 */ /* 0x000e26000021f000 */
[----:B------:R-:W-:-:S07]  /*13d30*/  ISETP.GE.AND P2, PT, R8, RZ, PT ;  /* 0x000000ff0800720c */ /* 0x000fce0003f46270 */
[----:B------:R-:W-:-:S04]  /*13d40*/  @P0 VIADD R2, R2, 0x1 ;  /* 0x0000000102020836 */ /* 0x000fc80000000000 */
[----:B------:R-:W-:Y:S01]  /*13d50*/  IMAD.MOV.U32 R12, RZ, RZ, R2 ;  /* 0x000000ffff0c7224 */ /* 0x000fe200078e0002 */
[----:B------:R-:W-:Y:S01]  /*13d60*/  IABS R2, R7 ;  /* 0x0000000700027213 */ /* 0x000fe20000000000 */
[----:B0-----:R-:W-:Y:S02]  /*13d70*/  IMAD.MOV R9, RZ, RZ, -R3 ;  /* 0x000000ffff097224 */ /* 0x001fe400078e0a03 */
[----:B------:R-:W-:Y:S01]  /*13d80*/  @!P2 IMAD.MOV R12, RZ, RZ, -R12 ;  /* 0x000000ffff0ca224 */ /* 0x000fe200078e0a0c */
[----:B------:R-:W-:Y:S01]  /*13d90*/  @!P1 LOP3.LUT R12, RZ, R6, RZ, 0x33, !PT ;  /* 0x00000006ff0c9212 */ /* 0x000fe200078e33ff */
[----:B------:R-:W-:Y:S02]  /*13da0*/  IMAD.MOV R10, RZ, RZ, -R2 ;  /* 0x000000ffff0a7224 */ /* 0x000fe400078e0a02 */
[----:B------:R-:W-:Y:S01]  /*13db0*/  IMAD R9, R9, R4, RZ ;  /* 0x0000000409097224 */ /* 0x000fe200078e02ff */
[----:B------:R-:W-:Y:S01]  /*13dc0*/  IABS R8, R12 ;  /* 0x0000000c00087213 */ /* 0x000fe20000000000 */
[----:B------:R-:W-:-:S04]  /*13dd0*/  IMAD.MOV.U32 R2, RZ, RZ, RZ ;  /* 0x000000ffff027224 */ /* 0x000fc800078e00ff */
[----:B------:R-:W-:-:S04]  /*13de0*/  IMAD.HI.U32 R2, R3, R9, R2 ;  /* 0x0000000903027227 */ /* 0x000fc800078e0002 */
[----:B------:R-:W-:Y:S02]  /*13df0*/  IMAD.MOV.U32 R3, RZ, RZ, R8 ;  /* 0x000000ffff037224 */ /* 0x000fe400078e0008 */
[----:B------:R-:W-:Y:S02]  /*13e00*/  IMAD.MOV.U32 R8, RZ, RZ, R10 ;  /* 0x000000ffff087224 */ /* 0x000fe400078e000a */
[----:B------:R-:W-:-:S04]  /*13e10*/  IMAD.HI.U32 R2, R2, R3, RZ ;  /* 0x0000000302027227 */ /* 0x000fc800078e00ff */
[----:B------:R-:W-:-:S05]  /*13e20*/  IMAD R3, R2, R8, R3 ;  /* 0x0000000802037224 */ /* 0x000fca00078e0203 */
[----:B------:R-:W-:-:S13]  /*13e30*/  ISETP.GT.U32.AND P1, PT, R4, R3, PT ;  /* 0x000000030400720c */ /* 0x000fda0003f24070 */
[----:B------:R-:W-:Y:S02]  /*13e40*/  @!P1 IMAD.IADD R3, R3, 0x1, -R4 ;  /* 0x0000000103039824 */ /* 0x000fe400078e0a04 */
[----:B------:R-:W-:Y:S01]  /*13e50*/  @!P1 VIADD R2, R2, 0x1 ;  /* 0x0000000102029836 */ /* 0x000fe20000000000 */
[----:B------:R-:W-:Y:S02]  /*13e60*/  ISETP.NE.AND P1, PT, R7, RZ, PT ;  /* 0x000000ff0700720c */ /* 0x000fe40003f25270 */
[----:B------:R-:W-:Y:S02]  /*13e70*/  ISETP.GE.U32.AND P0, PT, R3, R4, PT ;  /* 0x000000040300720c */ /* 0x000fe40003f06070 */
[----:B------:R-:W-:-:S04]  /*13e80*/  LOP3.LUT R3, R12, R7, RZ, 0x3c, !PT ;  /* 0x000000070c037212 */ /* 0x000fc800078e3cff */
[----:B------:R-:W-:Y:S01]  /*13e90*/  ISETP.GE.AND P2, PT, R3, RZ, PT ;  /* 0x000000ff0300720c */ /* 0x000fe20003f46270 */
[----:B------:R-:W-:-:S06]  /*13ea0*/  IMAD.MOV R3, RZ, RZ, -R12 ;  /* 0x000000ffff037224 */ /* 0x000fcc00078e0a0c */
[----:B------:R-:W-:-:S06]  /*13eb0*/  @P0 VIADD R2, R2, 0x1 ;  /* 0x0000000102020836 */ /* 0x000fcc0000000000 */
[----:B------:R-:W-:Y:S01]  /*13ec0*/  @!P2 IMAD.MOV R2, RZ, RZ, -R2 ;  /* 0x000000ffff02a224 */ /* 0x000fe200078e0a02 */
[----:B------:R-:W-:-:S05]  /*13ed0*/  @!P1 LOP3.LUT R2, RZ, R7, RZ, 0x33, !PT ;  /* 0x00000007ff029212 */ /* 0x000fca00078e33ff */
[----:B------:R-:W-:-:S04]  /*13ee0*/  IMAD.MOV R26, RZ, RZ, -R2 ;  /* 0x000000ffff1a7224 */ /* 0x000fc800078e0a02 */
[C---:B------:R-:W-:Y:S02]  /*13ef0*/  IMAD R26, R7.reuse, R26, R12 ;  /* 0x0000001a071a7224 */ /* 0x040fe400078e020c */
[----:B------:R-:W-:Y:S02]  /*13f00*/  IMAD R7, R7, 0x1000000, R2 ;  /* 0x0100000007077824 */ /* 0x000fe400078e0202 */
[----:B------:R-:W-:Y:S02]  /*13f10*/  IMAD R2, R6, R3, R5 ;  /* 0x0000000306027224 */ /* 0x000fe400078e0205 */
[----:B------:R-:W-:Y:S01]  /*13f20*/  IMAD R26, R26, 0x10000, R7 ;  /* 0x000100001a1a7824 */ /* 0x000fe200078e0207 */
[----:B------:R-:W-:Y:S06]  /*13f30*/  BRA `(.L_x_1174) ;  /* 0x0000000000f47947 */ /* 0x000fec0003800000 */
.L_x_1173:
[----:B------:R-:W0:Y:S02]  /*13f40*/  LDC.64 R2, c[0x0][0xc90] ;  /* 0x00032400ff027b82 */ /* 0x000e240000000a00 */
[----:B0-----:R-:W-:-:S05]  /*13f50*/  IMAD.WIDE R2, R27, 0x4, R2 ;  /* 0x000000041b027825 */ /* 0x001fca00078e0202 */
[----:B------:R0:W2:Y:S01]  /*13f60*/  LDG.E R7, desc[UR56][R2.64] ;  /* 0x0000003802077981 */ /* 0x0000a2000c1e1900 */
[----:B------:R-:W-:Y:S01]  /*13f70*/  IABS R13, R5 ;  /* 0x00000005000d7213 */ /* 0x000fe20000000000 */
[----:B0-----:R-:W-:Y:S02]  /*13f80*/  IMAD.MOV.U32 R2, RZ, RZ, RZ ;  /* 0x000000ffff027224 */ /* 0x001fe400078e00ff */
[----:B--2---:R-:W-:-:S05]  /*13f90*/  IMAD R4, R6, R7, RZ ;  /* 0x0000000706047224 */ /* 0x004fca00078e02ff */
[-C--:B------:R-:W-:Y:S02]  /*13fa0*/  IABS R10, R4.reuse ;  /* 0x00000004000a7213 */ /* 0x080fe40000000000 */
[----:B------:R-:W-:Y:S02]  /*13fb0*/  IABS R12, R4 ;  /* 0x00000004000c7213 */ /* 0x000fe40000000000 */
[----:B------:R-:W0:Y:S08]  /*13fc0*/  I2F.RP R8, R10 ;  /* 0x0000000a00087306 */ /* 0x000e300000209400 */
[----:B0-----:R-:W0:Y:S02]  /*13fd0*/  MUFU.RCP R8, R8 ;  /* 0x0000000800087308 */ /* 0x001e240000001000 */
[----:B0-----:R-:W-:-:S06]  /*13fe0*/  VIADD R9, R8, 0xffffffe ;  /* 0x0ffffffe08097836 */ /* 0x001fcc0000000000 */
[----:B------:R-:W0:Y:S02]  /*13ff0*/  F2I.FTZ.U32.TRUNC.NTZ R3, R9 ;  /* 0x0000000900037305 */ /* 0x000e24000021f000 */
[----:B0-----:R-:W-:-:S04]  /*14000*/  IMAD.MOV R11, RZ, RZ, -R3 ;  /* 0x000000ffff0b7224 */ /* 0x001fc800078e0a03 */
[----:B------:R-:W-:-:S04]  /*14010*/  IMAD R11, R11, R10, RZ ;  /* 0x0000000a0b0b7224 */ /* 0x000fc800078e02ff */
[----:B------:R-:W-:-:S04]  /*14020*/  IMAD.HI.U32 R2, R3, R11, R2 ;  /* 0x0000000b03027227 */ /* 0x000fc800078e0002 */
[----:B------:R-:W-:Y:S02]  /*14030*/  IMAD.MOV R3, RZ, RZ, -R12 ;  /* 0x000000ffff037224 */ /* 0x000fe400078e0a0c */
        /* <DEDUP_REMOVED lines=12> */
[----:B------:R-:W-:Y:S02]  /*14100*/  IMAD R8, R7, R2, RZ ;  /* 0x0000000207087224 */ /* 0x000fe400078e02ff */
[----:B------:R-:W-:Y:S02]  /*14110*/  IMAD.MOV R2, RZ, RZ, -R2 ;  /* 0x000000ffff027224 */ /* 0x000fe400078e0a02 */
[----:B------:R-:W-:Y:S02]  /*14120*/  IMAD.MOV R10, RZ, RZ, -R8 ;  /* 0x000000ffff0a7224 */ /* 0x000fe400078e0a08 */
[----:B------:R-:W-:-:S03]  /*14130*/  IMAD R12, R4, R2, R5 ;  /* 0x00000002040c7224 */ /* 0x000fc600078e0205 */
[----:B------:R-:W-:-:S04]  /*14140*/  VIADDMNMX R7, R10, UR5, R7, PT ;  /* 0x000000050a077c46 */ /* 0x000fc8000b800107 */
[-C--:B------:R-:W-:Y:S01]  /*14150*/  IABS R9, R7.reuse ;  /* 0x0000000700097213 */ /* 0x080fe20000000000 */
[----:B------:R-:W-:Y:S01]  /*14160*/  IMAD.MOV R26, RZ, RZ, -R7 ;  /* 0x000000ffff1a7224 */ /* 0x000fe200078e0a07 */
[----:B------:R-:W-:Y:S02]  /*14170*/  IABS R4, R7 ;  /* 0x0000000700047213 */ /* 0x000fe40000000000 */
[----:B------:R-:W0:Y:S03]  /*14180*/  I2F.RP R10, R9 ;  /* 0x00000009000a7306 */ /* 0x000e260000209400 */
[----:B------:R-:W-:-:S05]  /*14190*/  IMAD.MOV R4, RZ, RZ, -R4 ;  /* 0x000000ffff047224 */ /* 0x000fca00078e0a04 */
[----:B0-----:R-:W0:Y:S02]  /*141a0*/  MUFU.RCP R10, R10 ;  /* 0x0000000a000a7308 */ /* 0x001e240000001000 */
[----:B0-----:R-:W-:-:S06]  /*141b0*/  VIADD R3, R10, 0xffffffe ;  /* 0x0ffffffe0a037836 */ /* 0x001fcc0000000000 */
[----:B------:R-:W0:Y:S02]  /*141c0*/  F2I.FTZ.U32.TRUNC.NTZ R3, R3 ;  /* 0x0000000300037305 */ /* 0x000e24000021f000 */
[----:B0-----:R-:W-:-:S04]  /*141d0*/  IMAD.MOV R11, RZ, RZ, -R3 ;  /* 0x000000ffff0b7224 */ /* 0x001fc800078e0a03 */
[----:B------:R-:W-:Y:S01]  /*141e0*/  IMAD.MOV.U32 R2, RZ, RZ, R11 ;  /* 0x000000ffff027224 */ /* 0x000fe200078e000b */
[----:B------:R-:W-:-:S03]  /*141f0*/  IABS R11, R12 ;  /* 0x0000000c000b7213 */ /* 0x000fc60000000000 */
[----:B------:R-:W-:Y:S02]  /*14200*/  IMAD R5, R2, R9, RZ ;  /* 0x0000000902057224 */ /* 0x000fe400078e02ff */
[----:B------:R-:W-:-:S04]  /*14210*/  IMAD.MOV.U32 R2, RZ, RZ, RZ ;  /* 0x000000ffff027224 */ /* 0x000fc800078e00ff */
[----:B------:R-:W-:Y:S01]  /*14220*/  IMAD.HI.U32 R2, R3, R5, R2 ;  /* 0x0000000503027227 */ /* 0x000fe200078e0002 */
[----:B------:R-:W-:-:S04]  /*14230*/  LOP3.LUT R3, R12, R7, RZ, 0x3c, !PT ;  /* 0x000000070c037212 */ /* 0x000fc800078e3cff */
[----:B------:R-:W-:Y:S01]  /*14240*/  ISETP.GE.AND P2, PT, R3, RZ, PT ;  /* 0x000000ff0300720c */ /* 0x000fe20003f46270 */
[----:B------:R-:W-:Y:S01]  /*14250*/  IMAD.HI.U32 R2, R2, R11, RZ ;  /* 0x0000000b02027227 */ /* 0x000fe200078e00ff */
[----:B------:R-:W-:-:S03]  /*14260*/  IADD3 R3, R8, 0x1000000, R12 ;  /* 0x0100000008037810 */ /* 0x000fc60007ffe00c */
        /* <DEDUP_REMOVED lines=9> */
[----:B------:R-:W-:-:S07]  /*14300*/  IMAD R26, R2, R26, R3 ;  /* 0x0000001a021a7224 */ /* 0x000fce00078e0203 */
.L_x_1174:
[----:B------:R-:W-:-:S05]  /*14310*/  LOP3.LUT R25, RZ, R2, RZ, 0x33, !PT ;  /* 0x00000002ff197212 */ /* 0x000fca00078e33ff */
[----:B------:R-:W-:Y:S01]  /*14320*/  IMAD.IADD R25, R6, 0x1, R25 ;  /* 0x0000000106197824 */ /* 0x000fe200078e0219 */
[----:B------:R-:W-:Y:S06]  /*14330*/  BRA `(.L_x_1175) ;  /* 0x0000000000147947 */ /* 0x000fec0003800000 */
.L_x_1170:
[----:B------:R-:W-:Y:S01]  /*14340*/  ULDC UR4, c[0x0][0xc3c] ;  /* 0x00030f0000047ab9 */ /* 0x000fe20000000800 */
[----:B------:R-:W-:Y:S02]  /*14350*/  IMAD.MOV.U32 R25, RZ, RZ, RZ ;  /* 0x000000ffff197224 */ /* 0x000fe400078e00ff */
[----:B------:R-:W-:Y:S02]  /*14360*/  IMAD.U32 R24, RZ, RZ, UR6 ;  /* 0x00000006ff187e24 */ /* 0x000fe4000f8e00ff */
[----:B------:R-:W-:Y:S02]  /*14370*/  IMAD.MOV.U32 R26, RZ, RZ, RZ ;  /* 0x000000ffff1a7224 */ /* 0x000fe400078e00ff */
[----:B------:R-:W-:-:S07]  /*14380*/  IMAD.U32 R27, RZ, RZ, UR4 ;  /* 0x00000004ff1b7e24 */ /* 0x000fce000f8e00ff */
.L_x_1175:
[----:B------:R-:W-:-:S13]  /*14390*/  ISETP.NE.AND P0, PT, R0, RZ, PT ;  /* 0x000000ff0000720c */ /* 0x000fda0003f05270 */
[----:B------:R-:W0:Y:S01]  /*143a0*/  @!P0 S2R R3, SR_CgaCtaId ;  /* 0x0000000000038919 */ /* 0x000e220000008800 */
[----:B------:R-:W-:-:S04]  /*143b0*/  @!P0 MOV R0, 0x400 ;  /* 0x0000040000008802 */ /* 0x000fc80000000f00 */
[----:B0-----:R-:W-:-:S05]  /*143c0*/  @!P0 LEA R0, R3, R0, 0x18 ;  /* 0x0000000003008211 */ /* 0x001fca00078ec0ff */
[----:B------:R0:W-:Y:S01]  /*143d0*/  @!P0 STS.128 [R0+0x2d8d0], R24 ;  /* 0x02d8d01800008388 */ /* 0x0001e20000000c00 */
[----:B------:R-:W-:Y:S06]  /*143e0*/  BAR.ARV 0x5, 0x200 ;  /* 0x0148000000007b1d */ /* 0x000fec0000002000 */
.L_x_1168:
[----:B------:R2:W-:Y:S01]  /*143f0*/  STL [R1+0x28], RZ ;  /* 0x000028ff01007387 */ /* 0x0005e20000100800 */
[----:B------:R-:W-:Y:S01]  /*14400*/  ULDC UR4, c[0x0][0xc3c] ;  /* 0x00030f0000047ab9 */ /* 0x000fe20000000800 */
[----:B------:R-:W-:Y:S01]  /*14410*/  IMAD.MOV.U32 R29, RZ, RZ, 0x1 ;  /* 0x00000001ff1d7424 */ /* 0x000fe200078e00ff */
[----:B-1----:R-:W-:Y:S01]  /*14420*/  ISETP.GE.AND P0, PT, R27, UR4, PT ;  /* 0x000000041b007c0c */ /* 0x002fe2000bf06270 */
[----:B------:R-:W-:-:S12]  /*14430*/  IMAD.MOV.U32 R23, RZ, RZ, RZ ;  /* 0x000000ffff177224 */ /* 0x000fd800078e00ff */
[----:B--2---:R-:W-:Y:S05]  /*14440*/  @P0 BRA `(.L_x_1176) ;  /* 0x0000005000600947 */ /* 0x004fea0003800000 */
[----:B------:R-:W1:Y:S01]  /*14450*/  S2R R3, SR_TID.X ;  /* 0x0000000000037919 */ /* 0x000e620000002100 */
[----:B------:R-:W2:Y:S01]  /*14460*/  S2UR UR5, SR_CgaCtaId ;  /* 0x00000000000579c3 */ /* 0x000ea20000008800 */
[----:B------:R-:W-:Y:S01]  /*14470*/  UMOV UR4, 0x400 ;  /* 0x0000040000047882 */ /* 0x000fe20000000000 */
[----:B------:R-:W-:Y:S01]  /*14480*/  BSSY B8, `(.L_x_1176) ;  /* 0x0000514000087945 */ /* 0x000fe20003800000 */
[----:B------:R3:W-:Y:S01]  /*14490*/  STL [R1+0x28], RZ ;  /* 0x000028ff01007387 */ /* 0x0007e20000100800 */
[----:B------:R-:W-:Y:S01]  /*144a0*/  IMAD.MOV.U32 R29, RZ, RZ, 0x1 ;  /* 0x00000001ff1d7424 */ /* 0x000fe200078e00ff */
[----:B------:R-:W-:Y:S01]  /*144b0*/  ULOP3.LUT UR36, UR44, 0x2, URZ, 0xfc, !UPT ;  /* 0x000000022c247892 */ /* 0x000fe2000f8efc3f */
[----:B------:R-:W-:Y:S01]  /*144c0*/  IMAD.MOV.U32 R23, RZ, RZ, RZ ;  /* 0x000000ffff177224 */ /* 0x000fe200078e00ff */
[----:B------:R-:W-:Y:S01]  /*144d0*/  ULDC UR37, c[0x0][0xc] ;  /* 0x0000030000257ab9 */ /* 0x000fe20000000800 */
[----:B--2---:R-:W-:-:S06]  /*144e0*/  ULEA UR4, UR5, UR4, 0x18 ;  /* 0x0000000405047291 */ /* 0x004fcc000f8ec03f */
[----:B------:R-:W-:Y:S01]  /*144f0*/  IMAD.U32 R17, RZ, RZ, UR4 ;  /* 0x00000004ff117e24 */ /* 0x000fe2000f8e00ff */
[C---:B-1----:R-:W-:Y:S01]  /*14500*/  LOP3.LUT R5, R3.reuse, 0x7f, RZ, 0xc0, !PT ;  /* 0x0000007f03057812 */ /* 0x042fe200078ec0ff */
[C---:B0-----:R-:W-:Y:S02]  /*14510*/  IMAD.SHL.U32 R0, R3.reuse, 0x8, RZ ;  /* 0x0000000803007824 */ /* 0x041fe400078e00ff */
[----:B------:R-:W-:Y:S01]  /*14520*/  IMAD.SHL.U32 R4, R3, 0x20, RZ ;  /* 0x0000002003047824 */ /* 0x000fe200078e00ff */
[----:B------:R-:W-:Y:S02]  /*14530*/  SHF.R.U32.HI R5, RZ, 0x2, R5 ;  /* 0x00000002ff057819 */ /* 0x000fe40000011605 */
[----:B------:R-:W-:Y:S02]  /*14540*/  LOP3.LUT R2, R0, 0xd8, RZ, 0xc0, !PT ;  /* 0x000000d800027812 */ /* 0x000fe400078ec0ff */
[----:B------:R-:W-:Y:S02]  /*14550*/  LOP3.LUT R6, R4, 0x60, RZ, 0xc0, !PT ;  /* 0x0000006004067812 */ /* 0x000fe400078ec0ff */
[----:B------:R-:W-:-:S02]  /*14560*/  LOP3.LUT R3, R2, 0x18, R3, 0x78, !PT ;  /* 0x0000001802037812 */ /* 0x000fc400078e7803 */
[----:B------:R-:W-:Y:S02]  /*14570*/  LOP3.LUT R4, R0, 0x18, RZ, 0xc0, !PT ;  /* 0x0000001800047812 */ /* 0x000fe400078ec0ff */
[----:B------:R-:W-:Y:S02]  /*14580*/  LOP3.LUT R2, R3, 0x320, R0, 0xf8, !PT ;  /* 0x0000032003027812 */ /* 0x000fe400078ef800 */
[----:B------:R-:W-:Y:S02]  /*14590*/  LOP3.LUT R0, R5, R6, RZ, 0xfc, !PT ;  /* 0x0000000605007212 */ /* 0x000fe400078efcff */
[----:B------:R-:W-:Y:S01]  /*145a0*/  LOP3.LUT R5, R4, 0x20, RZ, 0xfc, !PT ;  /* 0x0000002004057812 */ /* 0x000fe200078efcff */
[----:B------:R-:W-:Y:S01]  /*145b0*/  IMAD R0, R2, 0x2, R17 ;  /* 0x0000000202007824 */ /* 0x000fe200078e0211 */
[----:B------:R-:W-:-:S04]  /*145c0*/  LOP3.LUT R3, R4, 0x40, RZ, 0xfc, !PT ;  /* 0x0000004004037812 */ /* 0x000fc800078efcff */
[----:B------:R3:W-:Y:S03]  /*145d0*/  STL [R1+0x18], R0 ;  /* 0x0000180001007387 */ /* 0x0007e60000100800 */
.L_x_1247:
[----:B------:R-:W-:Y:S05]  /*145e0*/  YIELD ;  /* 0x0000000000007946 */ /* 0x000fea0003800000 */
[----:B------:R-:W-:Y:S01]  /*145f0*/  ULDC.64 UR4, c[0x0][0xa28] ;  /* 0x00028a0000047ab9 */ /* 0x000fe20000000a00 */
[----:B------:R-:W-:Y:S01]  /*14600*/  IMAD.MOV.U32 R19, RZ, RZ, RZ ;  /* 0x000000ffff137224 */ /* 0x000fe200078e00ff */
[----:B------:R-:W-:-:S04]  /*14610*/  ISETP.NE.U32.AND P0, PT, RZ, UR4, PT ;  /* 0x00000004ff007c0c */ /* 0x000fc8000bf05070 */
[----:B------:R-:W-:Y:S01]  /*14620*/  ISETP.NE.AND.EX P0, PT, RZ, UR5, PT, P0 ;  /* 0x00000005ff007c0c */ /* 0x000fe2000bf05300 */
[----:B------:R-:W-:-:S12]  /*14630*/  ULDC.64 UR4, c[0x0][0xa18] ;  /* 0x0002860000047ab9 */ /* 0x000fd80000000a00 */
[----:B0-----:R-:W0:Y:S02]  /*14640*/  @P0 LDC.64 R2, c[0x0][0xa28] ;  /* 0x00028a00ff020b82 */ /* 0x001e240000000a00 */
[----:B0-----:R-:W-:-:S05]  /*14650*/  @P0 IMAD.WIDE R2, R27, 0x4, R2 ;  /* 0x000000041b020825 */ /* 0x001fca00078e0202 */
[----:B--2---:R0:W2:Y:S01]  /*14660*/  @P0 LDG.E R19, desc[UR56][R2.64] ;  /* 0x0000003802130981 */ /* 0x0040a2000c1e1900 */
[----:B------:R-:W-:Y:S01]  /*14670*/  ISETP.NE.U32.AND P0, PT, RZ, UR4, PT ;  /* 0x00000004ff007c0c */ /* 0x000fe2000bf05070 */
[----:B---3--:R-:W-:Y:S01]  /*14680*/  IMAD.MOV.U32 R0, RZ, RZ, RZ ;  /* 0x000000ffff007224 */ /* 0x008fe200078e00ff */
[----:B------:R-:W-:Y:S02]  /*14690*/  LOP3.LUT R16, R16, 0xffffffbf, RZ, 0xc0, !PT ;  /* 0xffffffbf10107812 */ /* 0x000fe400078ec0ff */
[----:B------:R-:W-:Y:S01]  /*146a0*/  ISETP.NE.AND.EX P1, PT, RZ, UR5, PT, P0 ;  /* 0x00000005ff007c0c */ /* 0x000fe2000bf25300 */
[----:B------:R-:W-:Y:S02]  /*146b0*/  ULDC.64 UR4, c[0x0][0xa00] ;  /* 0x0002800000047ab9 */ /* 0x000fe40000000a00 */
[----:B------:R-:W-:Y:S01]  /*146c0*/  ISETP.NE.U32.AND P0, PT, RZ, UR4, PT ;  /* 0x00000004ff007c0c */ /* 0x000fe2000bf05070 */
[----:B0-----:R-:W0:Y:S03]  /*146d0*/  LDC.64 R2, c[0x0][0xa00] ;  /* 0x00028000ff027b82 */ /* 0x001e260000000a00 */
[----:B------:R-:W-:Y:S01]  /*146e0*/  ISETP.NE.AND.EX P2, PT, RZ, UR5, PT, P0 ;  /* 0x00000005ff007c0c */ /* 0x000fe2000bf45300 */
[----:B------:R-:W-:-:S05]  /*146f0*/  ULDC.64 UR4, c[0x0][0x418] ;  /* 0x0001060000047ab9 */ /* 0x000fca0000000a00 */
[----:B------:R-:W1:Y:S07]  /*14700*/  @P1 LDC.64 R4, c[0x0][0xa18] ;  /* 0x00028600ff041b82 */ /* 0x000e6e0000000a00 */
[----:B------:R-:W-:Y:S01]  /*14710*/  @P2 LOP3.LUT R16, R16, 0x40, RZ, 0xfc, !PT ;  /* 0x0000004010102812 */ /* 0x000fe200078efcff */
[----:B0-----:R-:W-:-:S05]  /*14720*/  IMAD.WIDE R2, R27, 0x4, R2 ;  /* 0x000000041b027825 */ /* 0x001fca00078e0202 */
[----:B------:R-:W3:Y:S01]  /*14730*/  @P2 LDG.E R0, desc[UR56][R2.64] ;  /* 0x0000003802002981 */ /* 0x000ee2000c1e1900 */
[----:B-1----:R-:W-:-:S05]  /*14740*/  @P1 IMAD.WIDE R4, R27, 0x4, R4 ;  /* 0x000000041b041825 */ /* 0x002fca00078e0204 */
[----:B------:R0:W5:Y:S01]  /*14750*/  @P1 LDG.E R28, desc[UR56][R4.64] ;  /* 0x00000038041c1981 */ /* 0x000162000c1e1900 */
        /* <DEDUP_REMOVED lines=8> */
[----:B-1----:R-:W-:Y:S01]  /*147e0*/  IMAD.U32 R0, RZ, RZ, UR4 ;  /* 0x00000004ff007e24 */ /* 0x002fe2000f8e00ff */
[----:B------:R-:W-:Y:S06]  /*147f0*/  @P1 BRA `(.L_x_1177) ;  /* 0x0000000000181947 */ /* 0x000fec0003800000 */
[----:B------:R-:W-:Y:S02]  /*14800*/  ULDC UR4, c[0x0][0x288] ;  /* 0x0000a20000047ab9 */ /* 0x000fe40000000800 */
[----:B-----5:R-:W-:Y:S01]  /*14810*/  IMAD.U32 R28, RZ, RZ, UR4 ;  /* 0x00000004ff1c7e24 */ /* 0x020fe2000f8e00ff */
[----:B------:R-:W-:Y:S06]  /*14820*/  @!P2 BRA `(.L_x_1177) ;  /* 0x00000000000ca947 */ /* 0x000fec0003800000 */
[----:B0-----:R-:W2:Y:S04]  /*14830*/  LDG.E R5, desc[UR56][R2.64] ;  /* 0x0000003802057981 */ /* 0x001ea8000c1e1900 */
[----:B------:R-:W2:Y:S02]  /*14840*/  LDG.E R28, desc[UR56][R2.64+0x4] ;  /* 0x00000438021c7981 */ /* 0x000ea4000c1e1900 */
[----:B--2---:R-:W-:-:S07]  /*14850*/  IMAD.IADD R28, R28, 0x1, -R5 ;  /* 0x000000011c1c7824 */ /* 0x004fce00078e0a05 */
.L_x_1177:
[----:B------:R-:W-:Y:S02]  /*14860*/  ULDC.64 UR4, c[0x0][0xa20] ;  /* 0x0002880000047ab9 */ /* 0x000fe40000000a00 */
[----:B------:R-:W-:-:S04]  /*14870*/  ISETP.NE.U32.AND P0, PT, RZ, UR4, PT ;  /* 0x00000004ff007c0c */ /* 0x000fc8000bf05070 */
[----:B------:R-:W-:-:S13]  /*14880*/  ISETP.NE.AND.EX P0, PT, RZ, UR5, PT, P0 ;  /* 0x00000005ff007c0c */ /* 0x000fda000bf05300 */
[----:B------:R-:W-:Y:S05]  /*14890*/  @!P0 BRA `(.L_x_1178) ;  /* 0x0000000000108947 */ /* 0x000fea0003800000 */
[----:B------:R-:W1:Y:S02]  /*148a0*/  LDC.64 R2, c[0x0][0xa20] ;  /* 0x00028800ff027b82 */ /* 0x000e640000000a00 */
[----:B-1----:R-:W-:-:S05]  /*148b0*/  IMAD.WIDE R2, R27, 0x4, R2 ;  /* 0x000000041b027825 */ /* 0x002fca00078e0202 */
[----:B------:R1:W5:Y:S01]  /*148c0*/  LDG.E R0, desc[UR56][R2.64] ;  /* 0x0000003802007981 */ /* 0x000362000c1e1900 */
[----:B------:R-:W-:Y:S05]  /*148d0*/  BRA `(.L_x_1179) ;  /* 0x0000000000247947 */ /* 0x000fea0003800000 */
.L_x_1178:
[----:B------:R-:W-:Y:S02]  /*148e0*/  ULDC.64 UR4, c[0x0][0xa08] ;  /* 0x0002820000047ab9 */ /* 0x000fe40000000a00 */
[----:B------:R-:W-:-:S04]  /*148f0*/  ISETP.NE.U32.AND P0, PT, RZ, UR4, PT ;  /* 0x00000004ff007c0c */ /* 0x000fc8000bf05070 */
[----:B------:R-:W-:-:S13]  /*14900*/  ISETP.NE.AND.EX P0, PT, RZ, UR5, PT, P0 ;  /* 0x00000005ff007c0c */ /* 0x000fda000bf05300 */
[----:B------:R-:W-:Y:S05]  /*14910*/  @!P0 BRA `(.L_x_1179) ;  /* 0x0000000000148947 */ /* 0x000fea0003800000 */
[----:B------:R-:W1:Y:S02]  /*14920*/  LDC.64 R2, c[0x0][0xa08] ;  /* 0x00028200ff027b82 */ /* 0x000e640000000a00 */
[----:B-1----:R-:W-:-:S05]  /*14930*/  IMAD.WIDE R2, R27, 0x4, R2 ;  /* 0x000000041b027825 */ /* 0x002fca00078e0202 */
[----:B------:R-:W2:Y:S04]  /*14940*/  LDG.E R0, desc[UR56][R2.64] ;  /* 0x0000003802007981 */ /* 0x000ea8000c1e1900 */
[----:B0-----:R-:W2:Y:S02]  /*14950*/  LDG.E R5, desc[UR56][R2.64+0x4] ;  /* 0x0000043802057981 */ /* 0x001ea4000c1e1900 */
[----:B--2---:R-:W-:-:S07]  /*14960*/  IMAD.IADD R0, R5, 0x1, -R0 ;  /* 0x0000000105007824 */ /* 0x004fce00078e0a00 */
.L_x_1179:
[----:B-1----:R-:W1:Y:S01]  /*14970*/  LDC R2, c[0x0][0x448] ;  /* 0x00011200ff027b82 */ /* 0x002e620000000800 */
[----:B------:R-:W-:Y:S01]  /*14980*/  IMAD R25, R25, 0xc0, RZ ;  /* 0x000000c019197824 */ /* 0x000fe200078e02ff */
[----:B------:R-:W-:Y:S01]  /*14990*/  LOP3.LUT R16, R16, 0xfffffff7, RZ, 0xc0, !PT ;  /* 0xfffffff710107812 */ /* 0x000fe200078ec0ff */
[----:B-----5:R-:W-:Y:S02]  /*149a0*/  IMAD.IADD R7, R0, 0x1, -R19 ;  /* 0x0000000100077824 */ /* 0x020fe400078e0a13 */
[----:B------:R-:W-:-:S03]  /*149b0*/  VIADD R3, R25, 0xbf ;  /* 0x000000bf19037836 */ /* 0x000fc60000000000 */
[----:B------:R-:W-:Y:S01]  /*149c0*/  IADD3 R0, R7, 0x1, -R28 ;  /* 0x0000000107007810 */ /* 0x000fe20007ffe81c */
[----:B------:R2:W-:Y:S01]  /*149d0*/  STL [R1+0x8], R7 ;  /* 0x0000080701007387 */ /* 0x0005e20000100800 */
[----:B-1----:R-:W-:-:S13]  /*149e0*/  ISETP.NE.AND P2, PT, R2, 0x1, PT ;  /* 0x000000010200780c */ /* 0x002fda0003f45270 */
[----:B0-----:R-:W0:Y:S01]  /*149f0*/  @P2 LDC R4, c[0x0][0x44c] ;  /* 0x00011300ff042b82 */ /* 0x001e220000000800 */
[----:B------:R-:W-:-:S07]  /*14a00*/  @P2 LOP3.LUT R16, R16, 0x8, RZ, 0xfc, !PT ;  /* 0x0000000810102812 */ /* 0x000fce00078efcff */
[----:B------:R-:W1:Y:S01]  /*14a10*/  @P2 LDC R2, c[0x0][0x450] ;  /* 0x00011400ff022b82 */ /* 0x000e620000000800 */
[----:B0-----:R-:W-:-:S05]  /*14a20*/  @P2 IMAD.HI.U32 R5, R3, R4, RZ ;  /* 0x0000000403052227 */ /* 0x001fca00078e00ff */
[----:B-1----:R-:W-:-:S05]  /*14a30*/  @P2 SHF.R.U32.HI R3, RZ, R2, R5 ;  /* 0x00000002ff032219 */ /* 0x002fca0000011605 */
[----:B------:R-:W-:Y:S02]  /*14a40*/  IMAD.IADD R0, R0, 0x1, R3 ;  /* 0x0000000100007824 */ /* 0x000fe400078e0203 */
[----:B------:R-:W0:Y:S02]  /*14a50*/  LDC.64 R2, c[0x0][0x9e0] ;  /* 0x00027800ff027b82 */ /* 0x000e240000000a00 */
[----:B0-----:R-:W-:Y:S01]  /*14a60*/  ISETP.GE.AND P1, PT, R3, 0x1, PT ;  /* 0x000000010300780c */ /* 0x001fe20003f26270 */
[----:B------:R-:W-:-:S12]  /*14a70*/  IMAD.IADD R2, R0, 0x1, R2 ;  /* 0x0000000100027824 */ /* 0x000fd800078e0202 */
[----:B--2---:R-:W-:Y:S05]  /*14a80*/  @!P1 BRA `(.L_x_1180) ;  /* 0x0000000000489947 */ /* 0x004fea0003800000 */
[C---:B------:R-:W-:Y:S01]  /*14a90*/  ISETP.GT.AND P0, PT, R0.reuse, RZ, PT ;  /* 0x000000ff0000720c */ /* 0x040fe20003f04270 */
[----:B------:R-:W-:Y:S01]  /*14aa0*/  BSSY B0, `(.L_x_1181) ;  /* 0x000000e000007945 */ /* 0x000fe20003800000 */
[----:B------:R-:W-:-:S11]  /*14ab0*/  VIADD R6, R0, 0xffffffff ;  /* 0xffffffff00067836 */ /* 0x000fd60000000000 */
[----:B------:R-:W-:Y:S05]  /*14ac0*/  @P0 BRA `(.L_x_1182) ;  /* 0x00000000001c0947 */ /* 0x000fea0003800000 */
[----:B------:R-:W-:Y:S01]  /*14ad0*/  ISETP.NE.AND P0, PT, R3, 0x1, PT ;  /* 0x000000010300780c */ /* 0x000fe20003f05270 */
[----:B------:R-:W-:-:S12]  /*14ae0*/  IMAD.MOV R0, RZ, RZ, -R0 ;  /* 0x000000ffff007224 */ /* 0x000fd800078e0a00 */
[----:B------:R-:W0:Y:S02]  /*14af0*/  @P0 LDC.64 R4, c[0x0][0x9e8] ;  /* 0x00027a00ff040b82 */ /* 0x000e240000000a00 */
[----:B0-----:R-:W-:-:S05]  /*14b00*/  @P0 IMAD.HI.U32 R4, R0, R4, RZ ;  /* 0x0000000400040227 */ /* 0x001fca00078e00ff */
[----:B------:R-:W-:-:S04]  /*14b10*/  @P0 SHF.R.U32.HI R0, RZ, R5, R4 ;  /* 0x00000005ff000219 */ /* 0x000fc80000011604 */
[----:B------:R-:W-:Y:S01]  /*14b20*/  LOP3.LUT R6, RZ, R0, RZ, 0x33, !PT ;  /* 0x00000000ff067212 */ /* 0x000fe200078e33ff */
[----:B------:R-:W-:Y:S06]  /*14b30*/  BRA `(.L_x_1183) ;  /* 0x0000000000107947 */ /* 0x000fec0003800000 */
.L_x_1182:
[----:B------:R-:W-:-:S13]  /*14b40*/  ISETP.NE.AND P0, PT, R3, 0x1, PT ;  /* 0x000000010300780c */ /* 0x000fda0003f05270 */
[----:B------:R-:W0:Y:S02]  /*14b50*/  @P0 LDC.64 R4, c[0x0][0x9e8] ;  /* 0x00027a00ff040b82 */ /* 0x000e240000000a00 */
[----:B0-----:R-:W-:-:S05]  /*14b60*/  @P0 IMAD.HI.U32 R4, R6, R4, RZ ;  /* 0x0000000406040227 */ /* 0x001fca00078e00ff */
[----:B------:R-:W-:-:S07]  /*14b70*/  @P0 SHF.R.U32.HI R6, RZ, R5, R4 ;  /* 0x00000005ff060219 */ /* 0x000fce0000011604 */
.L_x_1183:
[----:B------:R-:W-:Y:S05]  /*14b80*/  BSYNC B0 ;  /* 0x0000000000007941 */ /* 0x000fea0003800000 */
.L_x_1181:
[----:B------:R-:W-:-:S05]  /*14b90*/  IMAD R5, R6, R3, R3 ;  /* 0x0000000306057224 */ /* 0x000fca00078e0203 */
[----:B------:R-:W-:-:S07]  /*14ba0*/  VIMNMX R2, R2, R5, PT ;  /* 0x0000000502027248 */ /* 0x000fce0003fe0100 */
.L_x_1180:
[----:B------:R-:W0:Y:S01]  /*14bb0*/  @P2 LDC R4, c[0x0][0x44c] ;  /* 0x00011300ff042b82 */ /* 0x000e220000000800 */
[----:B------:R-:W-:-:S07]  /*14bc0*/  ULDC UR4, c[0x0][0x9dc] ;  /* 0x0002770000047ab9 */ /* 0x000fce0000000800 */
[----:B------:R-:W1:Y:S01]  /*14bd0*/  @P2 LDC R0, c[0x0][0x450] ;  /* 0x00011400ff002b82 */ /* 0x000e620000000800 */
[----:B0-----:R-:W-:-:S04]  /*14be0*/  @P2 IMAD.HI.U32 R5, R25, R4, RZ ;  /* 0x0000000419052227 */ /* 0x001fc800078e00ff */
[----:B------:R-:W-:Y:S01]  /*14bf0*/  IMAD.MOV.U32 R4, RZ, RZ, R25 ;  /* 0x000000ffff047224 */ /* 0x000fe200078e0019 */
[----:B-1----:R-:W-:Y:S01]  /*14c00*/  @P2 SHF.R.U32.HI R4, RZ, R0, R5 ;  /* 0x00000000ff042219 */ /* 0x002fe20000011605 */
[----:B------:R-:W-:Y:S02]  /*14c10*/  VIADD R0, R2, 0x7f ;  /* 0x0000007f02007836 */ /* 0x000fe40000000000 */
[----:B------:R-:W-:Y:S01]  /*14c20*/  VIADD R2, R7, 0x7f ;  /* 0x0000007f07027836 */ /* 0x000fe20000000000 */
[----:B------:R-:W-:Y:S02]  /*14c30*/  IADD3 R6, R4, R7, -R28 ;  /* 0x0000000704067210 */ /* 0x000fe40007ffe81c */
[----:B------:R-:W-:-:S04]  /*14c40*/  SHF.R.S32.HI R5, RZ, 0x1f, R0 ;  /* 0x0000001fff057819 */ /* 0x000fc80000011400 */
[----:B------:R-:W-:Y:S02]  /*14c50*/  LEA.HI R0, R5, R0, RZ, 0x7 ;  /* 0x0000000005007211 */ /* 0x000fe400078f38ff */
[----:B------:R-:W-:Y:S02]  /*14c60*/  SHF.R.S32.HI R5, RZ, 0x1f, R2 ;  /* 0x0000001fff057819 */ /* 0x000fe40000011402 */
[----:B------:R-:W-:Y:S02]  /*14c70*/  SHF.R.S32.HI R0, RZ, 0x7, R0 ;  /* 0x00000007ff007819 */ /* 0x000fe40000011400 */
[----:B------:R-:W-:Y:S01]  /*14c80*/  LEA.HI R5, R5, R2, RZ, 0x7 ;  /* 0x0000000205057211 */ /* 0x000fe200078f38ff */
[----:B------:R-:W-:-:S03]  /*14c90*/  VIADD R2, R6, -UR4 ;  /* 0x8000000406027c36 */ /* 0x000fc60008000000 */
[----:B------:R-:W-:-:S04]  /*14ca0*/  SHF.R.S32.HI R5, RZ, 0x7, R5 ;  /* 0x00000007ff057819 */ /* 0x000fc80000011405 */
[----:B------:R-:W-:Y:S01]  /*14cb0*/  VIMNMX R0, R5, R0, PT ;  /* 0x0000000005007248 */ /* 0x000fe20003fe0100 */
[----:B------:R-:W-:Y:S06]  /*14cc0*/  @!P1 BRA `(.L_x_1184) ;  /* 0x0000000000449947 */ /* 0x000fec0003800000 */
[----:B------:R-:W-:Y:S01]  /*14cd0*/  ISETP.GT.AND P0, PT, R6, -0x1, PT ;  /* 0xffffffff0600780c */ /* 0x000fe20003f04270 */
[----:B------:R-:W-:-:S12]  /*14ce0*/  BSSY B0, `(.L_x_1185) ;  /* 0x000000d000007945 */ /* 0x000fd80003800000 */
[----:B------:R-:W-:Y:S05]  /*14cf0*/  @P0 BRA `(.L_x_1186) ;  /* 0x00000000001c0947 */ /* 0x000fea0003800000 */
[----:B------:R-:W-:Y:S02]  /*14d00*/  ISETP.NE.AND P0, PT, R3, 0x1, PT ;  /* 0x000000010300780c */ /* 0x000fe40003f05270 */
[----:B------:R-:W-:-:S11]  /*14d10*/  LOP3.LUT R6, RZ, R6, RZ, 0x33, !PT ;  /* 0x00000006ff067212 */ /* 0x000fd600078e33ff */
[----:B------:R-:W0:Y:S02]  /*14d20*/  @P0 LDC.64 R4, c[0x0][0x9e8] ;  /* 0x00027a00ff040b82 */ /* 0x000e240000000a00 */
[----:B0-----:R-:W-:-:S05]  /*14d30*/  @P0 IMAD.HI.U32 R4, R6, R4, RZ ;  /* 0x0000000406040227 */ /* 0x001fca00078e00ff */
[----:B------:R-:W-:-:S04]  /*14d40*/  @P0 SHF.R.U32.HI R6, RZ, R5, R4 ;  /* 0x00000005ff060219 */ /* 0x000fc80000011604 */
[----:B------:R-:W-:Y:S01]  /*14d50*/  LOP3.LUT R6, RZ, R6, RZ, 0x33, !PT ;  /* 0x00000006ff067212 */ /* 0x000fe200078e33ff */
[----:B------:R-:W-:Y:S06]  /*14d60*/  BRA `(.L_x_1187) ;  /* 0x0000000000107947 */ /* 0x000fec0003800000 */
.L_x_1186:
[----:B------:R-:W-:-:S13]  /*14d70*/  ISETP.NE.AND P0, PT, R3, 0x1, PT ;  /* 0x000000010300780c */ /* 0x000fda0003f05270 */
[----:B------:R-:W0:Y:S02]  /*14d80*/  @P0 LDC.64 R4, c[0x0][0x9e8] ;  /* 0x00027a00ff040b82 */ /* 0x000e240000000a00 */
[----:B0-----:R-:W-:-:S05]  /*14d90*/  @P0 IMAD.HI.U32 R4, R6, R4, RZ ;  /* 0x0000000406040227 */ /* 0x001fca00078e00ff */
[----:B------:R-:W-:-:S07]  /*14da0*/  @P0 SHF.R.U32.HI R6, RZ, R5, R4 ;  /* 0x00000005ff060219 */ /* 0x000fce0000011604 */
.L_x_1187:
[----:B------:R-:W-:Y:S05]  /*14db0*/  BSYNC B0 ;  /* 0x0000000000007941 */ /* 0x000fea0003800000 */
.L_x_1185:
[----:B------:R-:W-:-:S05]  /*14dc0*/  IMAD R3, R6, R3, RZ ;  /* 0x0000000306037224 */ /* 0x000fca00078e02ff */
[----:B------:R-:W-:-:S07]  /*14dd0*/  VIMNMX R2, R2, R3, !PT ;  /* 0x0000000302027248 */ /* 0x000fce0007fe0100 */
.L_x_1184:
[C---:B------:R-:W-:Y:S01]  /*14de0*/  LOP3.LUT R3, R26.reuse, 0xff000000, RZ, 0xc0, !PT ;  /* 0xff0000001a037812 */ /* 0x040fe200078ec0ff */
[----:B------:R-:W-:Y:S01]  /*14df0*/  BSSY B0, `(.L_x_1188) ;  /* 0x0000029000007945 */ /* 0x000fe20003800000 */
[----:B------:R-:W-:Y:S02]  /*14e00*/  LOP3.LUT R4, R26, 0xff0000, RZ, 0xc0, !PT ;  /* 0x00ff00001a047812 */ /* 0x000fe400078ec0ff */
[----:B------:R-:W-:-:S04]  /*14e10*/  SHF.R.U32.HI R3, RZ, 0x8, R3 ;  /* 0x00000008ff037819 */ /* 0x000fc80000011603 */
[----:B------:R-:W-:Y:S02]  /*14e20*/  LEA.HI R4, R4, R3, RZ, 0x10 ;  /* 0x0000000304047211 */ /* 0x000fe400078f80ff */
[----:B------:R-:W-:-:S04]  /*14e30*/  SHF.R.S32.HI R3, RZ, 0x1f, R2 ;  /* 0x0000001fff037819 */ /* 0x000fc80000011402 */
[----:B------:R-:W-:Y:S01]  /*14e40*/  LEA.HI R3, R3, R2, RZ, 0x7 ;  /* 0x0000000203037211 */ /* 0x000fe200078f38ff */
[----:B------:R-:W-:-:S03]  /*14e50*/  IMAD.MOV.U32 R2, RZ, RZ, RZ ;  /* 0x000000ffff027224 */ /* 0x000fc600078e00ff */
[----:B------:R-:W-:-:S04]  /*14e60*/  SHF.R.S32.HI R3, RZ, 0x7, R3 ;  /* 0x00000007ff037819 */ /* 0x000fc80000011403 */
[----:B------:R-:W-:-:S04]  /*14e70*/  VIMNMX R5, RZ, R3, !PT ;  /* 0x00000003ff057248 */ /* 0x000fc80007fe0100 */
[----:B------:R-:W-:-:S13]  /*14e80*/  ISETP.GT.AND P0, PT, R0, R5, PT ;  /* 0x000000050000720c */ /* 0x000fda0003f04270 */
[----:B------:R-:W-:Y:S05]  /*14e90*/  @!P0 BRA `(.L_x_1189) ;  /* 0x0000000000788947 */ /* 0x000fea0003800000 */
[----:B------:R-:W-:-:S04]  /*14ea0*/  SHF.R.U32.HI R6, RZ, 0x10, R4 ;  /* 0x00000010ff067819 */ /* 0x000fc80000011604 */
[----:B------:R-:W-:-:S13]  /*14eb0*/  ISETP.NE.AND P0, PT, R6, RZ, PT ;  /* 0x000000ff0600720c */ /* 0x000fda0003f05270 */
[----:B------:R-:W0:Y:S02]  /*14ec0*/  @!P0 LDC R6, c[0x0][0x9f0] ;  /* 0x00027c00ff068b82 */ /* 0x000e240000000800 */
[----:B0-----:R-:W-:Y:S02]  /*14ed0*/  IABS R8, R6 ;  /* 0x0000000600087213 */ /* 0x001fe40000000000 */
[----:B------:R-:W-:Y:S02]  /*14ee0*/  IADD3 R7, R6, -0x1, R0 ;  /* 0xffffffff06077810 */ /* 0x000fe40007ffe000 */
[----:B------:R-:W0:Y:S03]  /*14ef0*/  I2F.RP R2, R8 ;  /* 0x0000000800027306 */ /* 0x000e260000209400 */
[----:B------:R-:W-:-:S05]  /*14f00*/  IMAD.IADD R7, R7, 0x1, -R5 ;  /* 0x0000000107077824 */ /* 0x000fca00078e0a05 */
        /* <DEDUP_REMOVED lines=23> */
.L_x_1189:
[----:B------:R-:W-:Y:S05]  /*15080*/  BSYNC B0 ;  /* 0x0000000000007941 */ /* 0x000fea0003800000 */
.L_x_1188:
[----:B------:R-:W-:Y:S01]  /*15090*/  LOP3.LUT R4, R4, 0xff, RZ, 0xc0, !PT ;  /* 0x000000ff04047812 */ /* 0x000fe200078ec0ff */
[----:B------:R-:W-:Y:S04]  /*150a0*/  BSSY B7, `(.L_x_1190) ;  /* 0x000034d000077945 */ /* 0x000fe80003800000 */
[----:B------:R-:W-:-:S05]  /*150b0*/  IMAD R3, R4, R2, R5 ;  /* 0x0000000204037224 */ /* 0x000fca00078e0205 */
        /* <DEDUP_REMOVED lines=22> */
.L_x_1191:
        /* <DEDUP_REMOVED lines=20> */
.L_x_1194:
[----:B------:R-:W-:Y:S05]  /*15360*/  BSYNC B6 ;  /* 0x0000000000067941 */ /* 0x000fea0003800000 */
.L_x_1193:
        /* <DEDUP_REMOVED lines=20> */
.L_x_1197:
        /* <DEDUP_REMOVED lines=15> */
.L_x_1196:
[----:B------:R-:W-:Y:S05]  /*155a0*/  BSYNC B6 ;  /* 0x0000000000067941 */ /* 0x000fea0003800000 */
.L_x_1195:
[----:B------:R-:W-:Y:S01]  /*155b0*/  ULDC.64 UR4, c[0x0][0x9f8] ;  /* 0x00027e0000047ab9 */ /* 0x000fe20000000a00 */
[----:B------:R-:W2:Y:S01]  /*155c0*/  LDL R18, [R1+0x8] ;  /* 0x0000080001127983 */ /* 0x000ea20000100800 */
[----:B------:R-:W-:Y:S01]  /*155d0*/  ISETP.NE.U32.AND P0, PT, RZ, UR4, PT ;  /* 0x00000004ff007c0c */ /* 0x000fe2000bf05070 */
[----:B------:R-:W-:Y:S01]  /*155e0*/  IMAD.MOV.U32 R7, RZ, RZ, R27 ;  /* 0x000000ffff077224 */ /* 0x000fe200078e001b */
[----:B------:R-:W0:Y:S01]  /*155f0*/  LDC R6, c[0x0][0x430] ;  /* 0x00010c00ff067b82 */ /* 0x000e220000000800 */
[----:B------:R-:W1:Y:S01]  /*15600*/  S2R R21, SR_TID.X ;  /* 0x0000000000157919 */ /* 0x000e620000002100 */
[----:B------:R-:W-:Y:S01]  /*15610*/  ISETP.NE.AND.EX P0, PT, RZ, UR5, PT, P0 ;  /* 0x00000005ff007c0c */ /* 0x000fe2000bf05300 */
[----:B------:R-:W3:Y:S01]  /*15620*/  S2R R20, SR_TID.X ;  /* 0x0000000000147919 */ /* 0x000ee20000002100 */
[----:B------:R-:W-:Y:S01]  /*15630*/  VIADD R22, R22, 0xffffffff ;  /* 0xffffffff16167836 */ /* 0x000fe20000000000 */
[----:B------:R-:W-:Y:S01]  /*15640*/  LOP3.LUT R16, R16, 0xffffffdf, RZ, 0xc0, !PT ;  /* 0xffffffdf10107812 */ /* 0x000fe200078ec0ff */
[----:B------:R-:W-:-:S09]  /*15650*/  ULDC UR4, c[0x0][0x2f4] ;  /* 0x0000bd0000047ab9 */ /* 0x000fd20000000800 */
[----:B------:R-:W4:Y:S02]  /*15660*/  @P0 LDC.64 R2, c[0x0][0x9f8] ;  /* 0x00027e00ff020b82 */ /* 0x000f240000000a00 */
[----:B----4-:R-:W-:-:S05]  /*15670*/  @P0 IMAD.WIDE R2, R27, 0x4, R2 ;  /* 0x000000041b020825 */ /* 0x010fca00078e0202 */
[----:B------:R4:W2:Y:S01]  /*15680*/  @P0 LDG.E R7, desc[UR56][R2.64] ;  /* 0x0000003802070981 */ /* 0x0008a2000c1e1900 */
[----:B0-----:R-:W-:Y:S01]  /*15690*/  ISETP.NE.AND P1, PT, R6, 0x1, PT ;  /* 0x000000010600780c */ /* 0x001fe20003f25270 */
[----:B-1----:R-:W-:Y:S01]  /*156a0*/  IMAD.SHL.U32 R21, R21, 0x20, RZ ;  /* 0x0000002015157824 */ /* 0x002fe200078e00ff */
[----:B---3--:R-:W-:Y:S01]  /*156b0*/  LOP3.LUT R20, R20, 0x7f, RZ, 0xc0, !PT ;  /* 0x0000007f14147812 */ /* 0x008fe200078ec0ff */
[----:B------:R-:W-:Y:S01]  /*156c0*/  IMAD.SHL.U32 R9, R22, 0x80, RZ ;  /* 0x0000008016097824 */ /* 0x000fe200078e00ff */
[----:B------:R-:W0:Y:S02]  /*156d0*/  S2R R8, SR_TID.X ;  /* 0x0000000000087919 */ /* 0x000e240000002100 */
[----:B------:R-:W-:Y:S02]  /*156e0*/  SHF.R.U32.HI R20, RZ, 0x2, R20 ;  /* 0x00000002ff147819 */ /* 0x000fe40000011614 */
[----:B------:R-:W-:-:S04]  /*156f0*/  LOP3.LUT R21, R21, 0x60, RZ, 0xc0, !PT ;  /* 0x0000006015157812 */ /* 0x000fc800078ec0ff */
[----:B------:R-:W-:Y:S01]  /*15700*/  LOP3.LUT R0, R9, R20, R21, 0xfe, !PT ;  /* 0x0000001409007212 */ /* 0x000fe200078efe15 */
[----:B----4-:R-:W1:Y:S01]  /*15710*/  @P1 LDC R3, c[0x0][0x434] ;  /* 0x00010d00ff031b82 */ /* 0x010e620000000800 */
[----:B------:R-:W-:-:S07]  /*15720*/  @P1 LOP3.LUT R16, R16, 0x20, RZ, 0xfc, !PT ;  /* 0x0000002010101812 */ /* 0x000fce00078efcff */
[----:B------:R-:W3:Y:S01]  /*15730*/  @P1 LDC R2, c[0x0][0x438] ;  /* 0x00010e00ff021b82 */ /* 0x000ee20000000800 */
[----:B------:R-:W-:Y:S01]  /*15740*/  LOP3.LUT R16, R16, 0xfffffffb, RZ, 0xc0, !PT ;  /* 0xfffffffb10107812 */ /* 0x000fe200078ec0ff */
[----:B------:R-:W-:Y:S01]  /*15750*/  UMOV UR5, 0xffffffff ;  /* 0xffffffff00057882 */ /* 0x000fe20000000000 */
[----:B------:R-:W-:Y:S02]  /*15760*/  LOP3.LUT R26, R26, 0xffff, RZ, 0xc0, !PT ;  /* 0x0000ffff1a1a7812 */ /* 0x000fe400078ec0ff */
[C---:B--2---:R-:W-:Y:S01]  /*15770*/  ISETP.GE.AND P0, PT, R0.reuse, R18, PT ;  /* 0x000000120000720c */ /* 0x044fe20003f06270 */
[----:B------:R-:W-:Y:S02]  /*15780*/  IMAD.IADD R0, R0, 0x1, R19 ;  /* 0x0000000100007824 */ /* 0x000fe400078e0213 */
[----:B0-----:R-:W-:Y:S02]  /*15790*/  IMAD.SHL.U32 R18, R8, 0x8, RZ ;  /* 0x0000000808127824 */ /* 0x001fe400078e00ff */
[----:B-1----:R-:W-:-:S03]  /*157a0*/  @P1 IMAD.HI.U32 R3, R0, R3, RZ ;  /* 0x0000000300031227 */ /* 0x002fc600078e00ff */
[----:B------:R-:W-:Y:S01]  /*157b0*/  LOP3.LUT R18, R18, 0x18, RZ, 0xc0, !PT ;  /* 0x0000001812127812 */ /* 0x000fe200078ec0ff */
[----:B------:R-:W-:Y:S01]  /*157c0*/  IMAD.MOV.U32 R4, RZ, RZ, R0 ;  /* 0x000000ffff047224 */ /* 0x000fe200078e0000 */
[----:B---3--:R-:W-:-:S03]  /*157d0*/  @P1 SHF.R.U32.HI R4, RZ, R2, R3 ;  /* 0x00000002ff041219 */ /* 0x008fc60000011603 */
[----:B------:R-:W0:Y:S02]  /*157e0*/  @!P0 LDC.64 R2, c[0x0][0x428] ;  /* 0x00010a00ff028b82 */ /* 0x000e240000000a00 */
[----:B------:R-:W-:-:S04]  /*157f0*/  IMAD.MOV R5, RZ, RZ, -R4 ;  /* 0x000000ffff057224 */ /* 0x000fc800078e0a04 */
[----:B------:R-:W-:Y:S01]  /*15800*/  IMAD R0, R6, R5, R0 ;  /* 0x0000000506007224 */ /* 0x000fe200078e0200 */
[--C-:B------:R-:W-:Y:S02]  /*15810*/  @!P0 SHF.R.S32.HI R5, RZ, 0x1f, R4.reuse ;  /* 0x0000001fff058819 */ /* 0x100fe40000011404 */
[----:B------:R-:W-:Y:S01]  /*15820*/  SHF.R.S32.HI R6, RZ, 0x1f, R7 ;  /* 0x0000001fff067819 */ /* 0x000fe20000011407 */
[----:B------:R-:W-:Y:S01]  /*15830*/  STL [R1+0x4], R7 ;  /* 0x0000040701007387 */ /* 0x000fe20000100800 */
[----:B0-----:R-:W-:-:S03]  /*15840*/  @!P0 IMAD.WIDE.U32 R4, R7, R2, R4 ;  /* 0x0000000207048225 */ /* 0x001fc600078e0004 */
[----:B------:R0:W-:Y:S02]  /*15850*/  STL [R1+0x14], R6 ;  /* 0x0000140601007387 */ /* 0x0001e40000100800 */
[----:B0-----:R-:W-:-:S04]  /*15860*/  @!P0 IMAD R6, R6, R2, RZ ;  /* 0x0000000206068224 */ /* 0x001fc800078e02ff */
[----:B------:R-:W-:Y:S02]  /*15870*/  @!P0 IMAD R6, R7, R3, R6 ;  /* 0x0000000307068224 */ /* 0x000fe400078e0206 */
[----:B------:R-:W0:Y:S01]  /*15880*/  @!P0 LDC.64 R2, c[0x0][0x418] ;  /* 0x00010600ff028b82 */ /* 0x000e220000000a00 */
[C---:B------:R-:W-:Y:S01]  /*15890*/  ISETP.GE.AND P2, PT, R18.reuse, UR4, PT ;  /* 0x0000000412007c0c */ /* 0x040fe2000bf46270 */
[----:B------:R-:W-:Y:S01]  /*158a0*/  @!P0 IMAD.IADD R5, R5, 0x1, R6 ;  /* 0x0000000105058824 */ /* 0x000fe200078e0206 */
[C---:B------:R-:W-:Y:S02]  /*158b0*/  LOP3.LUT R10, R18.reuse, 0x20, RZ, 0xfc, !PT ;  /* 0x00000020120a7812 */ /* 0x040fe400078efcff */
[----:B------:R-:W-:-:S09]  /*158c0*/  LOP3.LUT R8, R18, 0x40, RZ, 0xfc, !PT ;  /* 0x0000004012087812 */ /* 0x000fd200078efcff */
[----:B------:R-:W-:Y:S02]  /*158d0*/  @P2 LOP3.LUT R16, R16, 0x4, RZ, 0xfc, !PT ;  /* 0x0000000410102812 */ /* 0x000fe400078efcff */
[----:B0-----:R-:W-:Y:S01]  /*158e0*/  @!P0 LEA R6, P1, R4, R2, 0x2 ;  /* 0x0000000204068211 */ /* 0x001fe200078210ff */
[----:B------:R-:W-:-:S03]  /*158f0*/  IMAD.MOV.U32 R2, RZ, RZ, RZ ;  /* 0x000000ffff027224 */ /* 0x000fc600078e00ff */
[----:B------:R-:W-:Y:S02]  /*15900*/  @!P0 LEA.HI.X R7, R4, R3, R5, 0x2, P1 ;  /* 0x0000000304078211 */ /* 0x000fe400008f1405 */
[----:B------:R-:W-:-:S03]  /*15910*/  ISETP.GE.AND P1, PT, R10, UR4, PT ;  /* 0x000000040a007c0c */ /* 0x000fc6000bf26270 */
[----:B------:R0:W5:Y:S01]  /*15920*/  @!P0 LDG.E R2, desc[UR56][R6.64] ;  /* 0x0000003806028981 */ /* 0x000162000c1e1900 */
[----:B------:R-:W-:Y:S01]  /*15930*/  ISETP.GE.AND P0, PT, R8, UR4, PT ;  /* 0x0000000408007c0c */ /* 0x000fe2000bf06270 */
[----:B------:R-:W-:Y:S01]  /*15940*/  IMAD.U32 R3, RZ, RZ, UR36 ;  /* 0x00000024ff037e24 */ /* 0x000fe2000f8e00ff */
[----:B------:R-:W-:-:S07]  /*15950*/  LOP3.LUT R16, R16, 0xfffffffd, RZ, 0xc0, !PT ;  /* 0xfffffffd10107812 */ /* 0x000fce00078ec0ff */
[----:B------:R-:W-:-:S04]  /*15960*/  @P1 LOP3.LUT R16, R16, 0x2, RZ, 0xfc, !PT ;  /* 0x0000000210101812 */ /* 0x000fc800078efcff */
[----:B------:R-:W-:-:S04]  /*15970*/  LOP3.LUT R16, R16, 0xfffffffe, RZ, 0xc0, !PT ;  /* 0xfffffffe10107812 */ /* 0x000fc800078ec0ff */
[----:B------:R-:W-:Y:S01]  /*15980*/  @P0 LOP3.LUT R16, R16, 0x1, RZ, 0xfc, !PT ;  /* 0x0000000110100812 */ /* 0x000fe200078efcff */
[----:B0-----:R-:W-:Y:S06]  /*15990*/  BRA.DIV UR5, `(.L_x_1198) ;  /* 0x0000004205c87947 */ /* 0x001fec000b800000 */
.L_x_1264:
[----:B------:R-:W-:Y:S02]  /*159a0*/  ISETP.NE.AND P0, PT, R3, 0x3, PT ;  /* 0x000000030300780c */ /* 0x000fe40003f05270 */
[----:B------:R-:W-:-:S11]  /*159b0*/  LOP3.LUT R16, R16, 0xffffffef, RZ, 0xc0, !PT ;  /* 0xffffffef10107812 */ /* 0x000fd600078ec0ff */
[----:B------:R-:W-:Y:S01]  /*159c0*/  @P0 LOP3.LUT R16, R16, 0x10, RZ, 0xfc, !PT ;  /* 0x0000001010100812 */ /* 0x000fe200078efcff */
[----:B------:R-:W-:Y:S06]  /*159d0*/  @!P0 BRA `(.L_x_1199) ;  /* 0x0000000000048947 */ /* 0x000fec0003800000 */
[----:B------:R-:W-:Y:S01]  /*159e0*/  BPT.TRAP 0x1 ;  /* 0x000000040000795c */ /* 0x000fe20000300000 */
.L_x_1199:
        /* <DEDUP_REMOVED lines=23> */
.L_x_1265:
[----:B------:R-:W-:Y:S05]  /*15b60*/  BSYNC B0 ;  /* 0x0000000000007941 */ /* 0x000fea0003800000 */
.L_x_1200:
[----:B------:R-:W0:Y:S01]  /*15b70*/  LDL R14, [R1+0x8] ;  /* 0x00000800010e7983 */ /* 0x000e220000100800 */
[----:B------:R-:W-:Y:S01]  /*15b80*/  ULDC.64 UR4, c[0x0][0x300] ;  /* 0x0000c00000047ab9 */ /* 0x000fe20000000a00 */
[----:B------:R-:W-:Y:S01]  /*15b90*/  ULDC.64 UR6, c[0x0][0x2e8] ;  /* 0x0000ba0000067ab9 */ /* 0x000fe20000000a00 */
[----:B------:R-:W-:Y:S01]  /*15ba0*/  IMAD R3, R3, UR4, RZ ;  /* 0x0000000403037c24 */ /* 0x000fe2000f8e02ff */
[----:B------:R-:W1:Y:S01]  /*15bb0*/  S2R R11, SR_TID.X ;  /* 0x00000000000b7919 */ /* 0x000e620000002100 */
[----:B------:R-:W-:Y:S01]  /*15bc0*/  IMAD.WIDE.U32 R6, R0, UR4, RZ ;  /* 0x0000000400067c25 */ /* 0x000fe2000f8e00ff */
[----:B------:R-:W-:Y:S01]  /*15bd0*/  LOP3.LUT P4, RZ, R16, 0x4, RZ, 0xc0, !PT ;  /* 0x0000000410ff7812 */ /* 0x000fe2000788c0ff */
[----:B------:R-:W2:Y:S02]  /*15be0*/  S2R R10, SR_TID.X ;  /* 0x00000000000a7919 */ /* 0x000ea40000002100 */
[----:B------:R-:W-:Y:S01]  /*15bf0*/  IMAD R3, R0, UR5, R3 ;  /* 0x0000000500037c24 */ /* 0x000fe2000f8e0203 */
[----:B------:R-:W-:Y:S01]  /*15c00*/  ULDC.64 UR4, c[0x0][0x310] ;  /* 0x0000c40000047ab9 */ /* 0x000fe20000000a00 */
[----:B------:R-:W-:Y:S01]  /*15c10*/  LOP3.LUT P3, RZ, R16, 0x2, RZ, 0xc0, !PT ;  /* 0x0000000210ff7812 */ /* 0x000fe2000786c0ff */
[----:B------:R-:W-:Y:S01]  /*15c20*/  IMAD R8, R8, UR4, RZ ;  /* 0x0000000408087c24 */ /* 0x000fe2000f8e02ff */
[----:B------:R-:W-:Y:S01]  /*15c30*/  LOP3.LUT P2, RZ, R16, 0x1, RZ, 0xc0, !PT ;  /* 0x0000000110ff7812 */ /* 0x000fe2000784c0ff */
[----:B------:R-:W-:-:S02]  /*15c40*/  IMAD.IADD R7, R7, 0x1, R3 ;  /* 0x0000000107077824 */ /* 0x000fc400078e0203 */
[----:B------:R-:W-:-:S04]  /*15c50*/  IMAD.WIDE.U32 R6, R2, UR4, R6 ;  /* 0x0000000402067c25 */ /* 0x000fc8000f8e0006 */
[----:B------:R-:W-:Y:S01]  /*15c60*/  IMAD R2, R2, UR5, R8 ;  /* 0x0000000502027c24 */ /* 0x000fe2000f8e0208 */
[----:B------:R-:W-:-:S03]  /*15c70*/  ULDC.64 UR4, c[0x0][0x308] ;  /* 0x0000c20000047ab9 */ /* 0x000fc60000000a00 */
[----:B------:R-:W-:Y:S02]  /*15c80*/  IMAD.IADD R3, R7, 0x1, R2 ;  /* 0x0000000107037824 */ /* 0x000fe400078e0202 */
[----:B------:R-:W-:-:S04]  /*15c90*/  IMAD.MOV.U32 R2, RZ, RZ, R6 ;  /* 0x000000ffff027224 */ /* 0x000fc800078e0006 */
[C---:B------:R-:W-:Y:S01]  /*15ca0*/  IMAD.WIDE.U32 R2, R26.reuse, UR4, R2 ;  /* 0x000000041a027c25 */ /* 0x040fe2000f8e0002 */
[----:B------:R-:W-:Y:S01]  /*15cb0*/  UMOV UR4, 0xffffffff ;  /* 0xffffffff00047882 */ /* 0x000fe20000000000 */
[----:B-1----:R-:W-:Y:S02]  /*15cc0*/  LOP3.LUT R13, R11, 0x7f, RZ, 0xc0, !PT ;  /* 0x0000007f0b0d7812 */ /* 0x002fe400078ec0ff */
[----:B------:R-:W-:Y:S01]  /*15cd0*/  IMAD R6, R26, UR5, R3 ;  /* 0x000000051a067c24 */ /* 0x000fe2000f8e0203 */
[----:B------:R-:W-:Y:S01]  /*15ce0*/  LEA R0, P0, R2, UR6, 0x1 ;  /* 0x0000000602007c11 */ /* 0x000fe2000f8008ff */
[C---:B--2---:R-:W-:Y:S01]  /*15cf0*/  IMAD.SHL.U32 R11, R10.reuse, 0x8, RZ ;  /* 0x000000080a0b7824 */ /* 0x044fe200078e00ff */
[----:B------:R-:W-:Y:S01]  /*15d00*/  SHF.R.U32.HI R13, RZ, 0x2, R13 ;  /* 0x00000002ff0d7819 */ /* 0x000fe2000001160d */
[----:B------:R-:W-:Y:S01]  /*15d10*/  IMAD.SHL.U32 R12, R10, 0x8, RZ ;  /* 0x000000080a0c7824 */ /* 0x000fe200078e00ff */
[----:B------:R-:W-:Y:S02]  /*15d20*/  LEA.HI.X R6, R2, UR7, R6, 0x1, P0 ;  /* 0x0000000702067c11 */ /* 0x000fe400080f0c06 */
[----:B------:R-:W-:-:S04]  /*15d30*/  LOP3.LUT R11, R11, 0xd8, RZ, 0xc0, !PT ;  /* 0x000000d80b0b7812 */ /* 0x000fc800078ec0ff */
[----:B------:R-:W-:Y:S01]  /*15d40*/  LOP3.LUT R11, R11, 0x18, R10, 0x78, !PT ;  /* 0x000000180b0b7812 */ /* 0x000fe200078e780a */
[----:B------:R-:W-:-:S03]  /*15d50*/  IMAD.SHL.U32 R10, R10, 0x8, RZ ;  /* 0x000000080a0a7824 */ /* 0x000fc600078e00ff */
[----:B------:R-:W-:Y:S02]  /*15d60*/  LOP3.LUT R11, R11, 0x320, R12, 0xf8, !PT ;  /* 0x000003200b0b7812 */ /* 0x000fe400078ef80c */
[----:B------:R-:W-:-:S03]  /*15d70*/  LOP3.LUT R10, R10, 0x18, RZ, 0xc0, !PT ;  /* 0x000000180a0a7812 */ /* 0x000fc600078ec0ff */
[----:B------:R-:W-:Y:S01]  /*15d80*/  IMAD R7, R23, 0x3000, R11 ;  /* 0x0000300017077824 */ /* 0x000fe200078e020b */
[----:B0-----:R-:W-:-:S04]  /*15d90*/  IADD3 R5, -R13, R14, -R9 ;  /* 0x0000000e0d057210 */ /* 0x001fc80007ffe909 */
        /* <DEDUP_REMOVED lines=40> */
.L_x_1275:
[----:B------:R-:W-:-:S13]  /*16020*/  ISETP.GE.AND P0, PT, R5, 0x61, PT ;  /* 0x000000610500780c */ /* 0x000fda0003f06270 */
[----:B01----:R-:W-:Y:S01]  /*16030*/  @P0 LEA R2, P1, R10, R0, 0x1 ;  /* 0x000000000a020211 */ /* 0x003fe200078208ff */
        /* <DEDUP_REMOVED lines=10> */
.L_x_1203:
[----:B------:R-:W-:Y:S02]  /*160e0*/  PLOP3.LUT P1, PT, P1, P0, PT, 0xa2, 0x0 ;  /* 0x000000000000781c */ /* 0x000fe40000f21472 */
[----:B------:R-:W-:-:S08]  /*160f0*/  @P0 R2UR P1, UR4, R4 ;  /* 0x00000000040402ca */ /* 0x000fd00000020000 */
[----:B------:R-:W-:-:S05]  /*16100*/  @P0 PLOP3.LUT P0, PT, P1, PT, PT, 0x80, 0x0 ;  /* 0x000000000000081c */ /* 0x000fca0000f0f070 */
[----:B------:R-:W-:Y:S01]  /*16110*/  @!P1 SYNCS.ARRIVE.TRANS64.RED.A0T1 RZ, [UR4+0x2d830], RZ ;  /* 0x02d830ffffff99a7 */ /* 0x000fe20008200404 */
[----:B------:R-:W-:Y:S07]  /*16120*/  @!P1 ARRIVES.LDGSTSBAR.64.TRANSCNT [UR4+0x2d830] ;  /* 0x02d83000ff0099b0 */ /* 0x000fee0008000a84 */
[----:B------:R-:W-:Y:S05]  /*16130*/  @P0 BRA.U.ANY `(.L_x_1203) ;  /* 0xfffffffd00e80947 */ /* 0x000fea000393ffff */
[----:B------:R-:W-:Y:S01]  /*16140*/  NOP ;  /* 0x0000000000007918 */ /* 0x000fe20000000000 */
[----:B------:R-:W-:-:S05]  /*16150*/  IMAD.U32 R0, RZ, RZ, UR36 ;  /* 0x00000024ff007e24 */ /* 0x000fca000f8e00ff */
[----:B------:R-:W-:-:S13]  /*16160*/  ISETP.NE.AND P2, PT, R0, 0x3, PT ;  /* 0x000000030000780c */ /* 0x000fda0003f45270 */
[----:B------:R-:W-:Y:S05]  /*16170*/  @!P2 BRA `(.L_x_1204) ;  /* 0x000000000004a947 */ /* 0x000fea0003800000 */
[----:B------:R-:W-:Y:S01]  /*16180*/  BPT.TRAP 0x1 ;  /* 0x000000040000795c */ /* 0x000fe20000300000 */
.L_x_1204:
[----:B0-----:R0:W5:Y:S01]  /*16190*/  LDL.LU R3, [R1] ;  /* 0x0000000001037983 */ /* 0x0011620000300800 */
[----:B------:R0:W-:Y:S02]  /*161a0*/  SYNCS.ARRIVE.TRANS64.A1T0 RZ, [R4+URZ+0x2d830], RZ ;  /* 0x02d830ff04ff79a7 */ /* 0x0001e4000810003f */
[----:B------:R-:W-:Y:S05]  /*161b0*/  WARPSYNC.ALL ;  /* 0x0000000000007948 */ /* 0x000fea0003800000 */
[----:B------:R-:W-:Y:S01]  /*161c0*/  ULDC.64 UR4, c[0x0][0x298] ;  /* 0x0000a60000047ab9 */ /* 0x000fe20000000a00 */
[----:B------:R-:W-:Y:S01]  /*161d0*/  VIADD R2, R17, 0xc400 ;  /* 0x0000c40011027836 */ /* 0x000fe20000000000 */
[----:B------:R-:W-:Y:S01]  /*161e0*/  BSSY B6, `(.L_x_1205) ;  /* 0x000001b000067945 */ /* 0x000fe20003800000 */
[----:B------:R-:W-:Y:S03]  /*161f0*/  BAR.SYNC.DEFER_BLOCKING 0x8, 0x200 ;  /* 0x0208000000007b1d */ /* 0x000fe60000010000 */
[----:B------:R-:W-:-:S02]  /*16200*/  LOP3.LUT P0, RZ, R2, 0x1bf, RZ, 0xc0, !PT ;  /* 0x000001bf02ff7812 */ /* 0x000fc4000780c0ff */
[----:B-----5:R-:W-:Y:S01]  /*16210*/  SHF.R.S32.HI R0, RZ, 0x1f, R3 ;  /* 0x0000001fff007819 */ /* 0x020fe20000011403 */
[----:B0-----:R-:W-:-:S04]  /*16220*/  IMAD.WIDE.U32 R4, R3, UR4, RZ ;  /* 0x0000000403047c25 */ /* 0x001fc8000f8e00ff */
[----:B------:R-:W-:Y:S01]  /*16230*/  IMAD R0, R0, UR4, RZ ;  /* 0x0000000400007c24 */ /* 0x000fe2000f8e02ff */
[----:B------:R0:W-:Y:S03]  /*16240*/  STL.64 [R1+0x20], R4 ;  /* 0x0000200401007387 */ /* 0x0001e60000100a00 */
[----:B------:R-:W-:-:S04]  /*16250*/  IMAD R0, R3, UR5, R0 ;  /* 0x0000000503007c24 */ /* 0x000fc8000f8e0200 */
[----:B------:R-:W-:-:S05]  /*16260*/  IMAD.IADD R0, R5, 0x1, R0 ;  /* 0x0000000105007824 */ /* 0x000fca00078e0200 */
[----:B------:R0:W-:Y:S01]  /*16270*/  STL [R1], R0 ;  /* 0x0000000001007387 */ /* 0x0001e20000100800 */
[----:B------:R-:W-:Y:S05]  /*16280*/  @!P0 BRA `(.L_x_1206) ;  /* 0x0000000000408947 */ /* 0x000fea0003800000 */
[----:B------:R-:W-:Y:S01]  /*16290*/  MOV R2, 0x0 ;  /* 0x0000000000027802 */ /* 0x000fe20000000f00 */
[----:B------:R-:W-:Y:S01]  /*162a0*/  ULDC.64 UR6, c[0x4][0x88] ;  /* 0x0100220000067ab9 */ /* 0x000fe20000000a00 */
[----:B------:R-:W-:Y:S01]  /*162b0*/  ULDC.64 UR8, c[0x4][0x90] ;  /* 0x0100240000087ab9 */ /* 0x000fe20000000a00 */
[----:B------:R-:W-:Y:S01]  /*162c0*/  ULDC.64 UR4, c[0x4][0x20] ;  /* 0x0100080000047ab9 */ /* 0x000fe20000000a00 */
[----:B0-----:R-:W-:Y:S02]  /*162d0*/  IMAD.U32 R4, RZ, RZ, UR6 ;  /* 0x00000006ff047e24 */ /* 0x001fe4000f8e00ff */
        /* <DEDUP_REMOVED lines=11> */
.L_x_1206:
[----:B------:R-:W-:Y:S05]  /*16390*/  BSYNC B6 ;  /* 0x0000000000067941 */ /* 0x000fea0003800000 */
.L_x_1205:
[----:B------:R-:W2:Y:S01]  /*163a0*/  LDL.LU R2, [R1] ;  /* 0x0000000001027983 */ /* 0x000ea20000300800 */
[----:B0-----:R-:W0:Y:S01]  /*163b0*/  LDC R5, c[0x0][0x448] ;  /* 0x00011200ff057b82 */ /* 0x001e220000000800 */
[----:B------:R-:W-:Y:S01]  /*163c0*/  LOP3.LUT P6, RZ, R16, 0x40, RZ, 0xc0, !PT ;  /* 0x0000004010ff7812 */ /* 0x000fe200078cc0ff */
[----:B------:R-:W-:Y:S01]  /*163d0*/  ULDC.64 UR6, c[0x0][0x2e0] ;  /* 0x0000b80000067ab9 */ /* 0x000fe20000000a00 */
[----:B------:R-:W3:Y:S01]  /*163e0*/  LDL.LU.64 R20, [R1+0x20] ;  /* 0x0000200001147983 */ /* 0x000ee20000300a00 */
[----:B------:R-:W-:Y:S01]  /*163f0*/  SHF.R.S32.HI R4, RZ, 0x1f, R27 ;  /* 0x0000001fff047819 */ /* 0x000fe2000001141b */
[----:B------:R-:W-:Y:S01]  /*16400*/  ULDC.64 UR4, c[0x0][0x2d8] ;  /* 0x0000b60000047ab9 */ /* 0x000fe20000000a00 */
[----:B------:R-:W-:Y:S01]  /*16410*/  SEL R0, R27, RZ, !P6 ;  /* 0x000000ff1b007207 */ /* 0x000fe20007000000 */
[----:B------:R-:W-:Y:S01]  /*16420*/  ULDC.64 UR8, c[0x0][0x280] ;  /* 0x0000a00000087ab9 */ /* 0x000fe20000000a00 */
[----:B------:R-:W-:Y:S01]  /*16430*/  SEL R4, R4, RZ, !P6 ;  /* 0x000000ff04047207 */ /* 0x000fe20007000000 */
[----:B------:R-:W1:Y:S01]  /*16440*/  LDC R9, c[0x0][0x448] ;  /* 0x00011200ff097b82 */ /* 0x000e620000000800 */
[----:B------:R-:W4:Y:S03]  /*16450*/  S2R R11, SR_TID.X ;  /* 0x00000000000b7919 */ /* 0x000f260000002100 */
[----:B------:R-:W-:Y:S01]  /*16460*/  IMAD R4, R4, UR6, RZ ;  /* 0x0000000604047c24 */ /* 0x000fe2000f8e02ff */
[----:B0-----:R-:W-:-:S03]  /*16470*/  ISETP.NE.AND P6, PT, R5, 0x1, PT ;  /* 0x000000010500780c */ /* 0x001fc60003fc5270 */
[----:B------:R-:W-:-:S10]  /*16480*/  IMAD R5, R0, UR7, R4 ;  /* 0x0000000700057c24 */ /* 0x000fd4000f8e0204 */
[----:B------:R-:W0:Y:S01]  /*16490*/  @P6 LDC R4, c[0x0][0x44c] ;  /* 0x00011300ff046b82 */ /* 0x000e220000000800 */
[----:B----4-:R-:W-:-:S07]  /*164a0*/  IMAD.SHL.U32 R10, R11, 0x8, RZ ;  /* 0x000000080b0a7824 */ /* 0x010fce00078e00ff */
[----:B------:R-:W4:Y:S01]  /*164b0*/  @P6 LDC R8, c[0x0][0x450] ;  /* 0x00011400ff086b82 */ /* 0x000f220000000800 */
        /* <DEDUP_REMOVED lines=8> */
[----:B------:R-:W-:Y:S01]  /*16540*/  IMAD.WIDE.U32 R2, R0, UR6, R2 ;  /* 0x0000000600027c25 */ /* 0x000fe2000f8e0002 */
[----:B------:R-:W-:Y:S01]  /*16550*/  ULDC.64 UR6, c[0x0][0x2c8] ;  /* 0x0000b20000067ab9 */ /* 0x000fe20000000a00 */
[----:B------:R-:W5:Y:S02]  /*16560*/  @P6 LDC R0, c[0x0][0x450] ;  /* 0x00011400ff006b82 */ /* 0x000f640000000800 */
[----:B------:R-:W-:-:S02]  /*16570*/  IMAD.IADD R3, R3, 0x1, R5 ;  /* 0x0000000103037824 */ /* 0x000fc400078e0205 */
[----:B--2---:R-:W-:Y:S01]  /*16580*/  IMAD.SHL.U32 R21, R21, 0x20, RZ ;  /* 0x0000002015157824 */ /* 0x004fe200078e00ff */
[----:B---3--:R-:W-:-:S04]  /*16590*/  LOP3.LUT R20, R20, 0x7f, RZ, 0xc0, !PT ;  /* 0x0000007f14147812 */ /* 0x008fc800078ec0ff */
[----:B------:R-:W-:Y:S02]  /*165a0*/  LOP3.LUT R21, R21, 0x60, RZ, 0xc0, !PT ;  /* 0x0000006015157812 */ /* 0x000fe400078ec0ff */
[----:B------:R-:W-:-:S04]  /*165b0*/  SHF.R.U32.HI R20, RZ, 0x2, R20 ;  /* 0x00000002ff147819 */ /* 0x000fc80000011614 */
[----:B------:R-:W-:Y:S01]  /*165c0*/  LOP3.LUT R20, R20, R21, RZ, 0xfc, !PT ;  /* 0x0000001514147212 */ /* 0x000fe200078efcff */
[----:B------:R-:W-:-:S04]  /*165d0*/  IMAD.SHL.U32 R21, R11, 0x8, RZ ;  /* 0x000000080b157824 */ /* 0x000fc800078e00ff */
[----:B------:R-:W-:Y:S01]  /*165e0*/  IMAD.IADD R6, R20, 0x1, R25 ;  /* 0x0000000114067824 */ /* 0x000fe200078e0219 */
[----:B------:R-:W-:Y:S02]  /*165f0*/  LOP3.LUT R21, R21, 0x18, RZ, 0xc0, !PT ;  /* 0x0000001815157812 */ /* 0x000fe400078ec0ff */
[----:B------:R-:W-:Y:S01]  /*16600*/  LOP3.LUT R20, R11, 0x7f, RZ, 0xc0, !PT ;  /* 0x0000007f0b147812 */ /* 0x000fe200078ec0ff */
[----:B0-----:R-:W-:Y:S01]  /*16610*/  @P6 IMAD.HI.U32 R5, R6, R4, RZ ;  /* 0x0000000406056227 */ /* 0x001fe200078e00ff */
[C---:B------:R-:W-:Y:S02]  /*16620*/  LOP3.LUT R12, R21.reuse, 0x20, RZ, 0xfc, !PT ;  /* 0x00000020150c7812 */ /* 0x040fe400078efcff */
[----:B------:R-:W-:Y:S01]  /*16630*/  LOP3.LUT R11, R21, 0x40, RZ, 0xfc, !PT ;  /* 0x00000040150b7812 */ /* 0x000fe200078efcff */
[----:B------:R-:W-:Y:S01]  /*16640*/  IMAD.MOV.U32 R4, RZ, RZ, R6 ;  /* 0x000000ffff047224 */ /* 0x000fe200078e0006 */
[----:B-----5:R-:W-:Y:S02]  /*16650*/  @P6 SHF.R.U32.HI R4, RZ, R0, R5 ;  /* 0x00000000ff046219 */ /* 0x020fe40000011605 */
[----:B------:R-:W-:-:S02]  /*16660*/  SHF.R.U32.HI R20, RZ, 0x2, R20 ;  /* 0x00000002ff147819 */ /* 0x000fc40000011614 */
[--C-:B------:R-:W-:Y:S01]  /*16670*/  SHF.R.S32.HI R0, RZ, 0x1f, R4.reuse ;  /* 0x0000001fff007819 */ /* 0x100fe20000011404 */
[----:B------:R-:W-:-:S04]  /*16680*/  IMAD.MOV R7, RZ, RZ, -R4 ;  /* 0x000000ffff077224 */ /* 0x000fc800078e0a04 */
[----:B------:R-:W-:-:S04]  /*16690*/  IMAD R0, R0, UR4, RZ ;  /* 0x0000000400007c24 */ /* 0x000fc8000f8e02ff */
[C---:B------:R-:W-:Y:S02]  /*166a0*/  IMAD R0, R4.reuse, UR5, R0 ;  /* 0x0000000504007c24 */ /* 0x040fe4000f8e0200 */
[----:B------:R-:W-:-:S04]  /*166b0*/  IMAD.WIDE.U32 R4, R4, UR4, R2 ;  /* 0x0000000404047c25 */ /* 0x000fc8000f8e0002 */
[----:B------:R-:W-:Y:S02]  /*166c0*/  IMAD.IADD R5, R5, 0x1, R0 ;  /* 0x0000000105057824 */ /* 0x000fe400078e0200 */
[----:B-1----:R-:W-:-:S04]  /*166d0*/  IMAD R0, R9, R7, R6 ;  /* 0x0000000709007224 */ /* 0x002fc800078e0206 */
[----:B------:R-:W-:Y:S01]  /*166e0*/  IMAD.WIDE.U32 R4, R0, UR6, R4 ;  /* 0x0000000600047c25 */ /* 0x000fe2000f8e0004 */
[----:B------:R-:W-:-:S05]  /*166f0*/  SHF.R.S32.HI R7, RZ, 0x1f, R0 ;  /* 0x0000001fff077819 */ /* 0x000fca0000011400 */
[----:B------:R-:W-:-:S04]  /*16700*/  IMAD R7, R7, UR6, RZ ;  /* 0x0000000607077c24 */ /* 0x000fc8000f8e02ff */
[----:B------:R-:W-:Y:S01]  /*16710*/  IMAD R7, R0, UR7, R7 ;  /* 0x0000000700077c24 */ /* 0x000fe2000f8e0207 */
[----:B------:R-:W-:-:S03]  /*16720*/  LEA R0, P0, R4, UR8, 0x1 ;  /* 0x0000000804007c11 */ /* 0x000fc6000f8008ff */
[----:B------:R-:W-:Y:S02]  /*16730*/  IMAD.IADD R5, R5, 0x1, R7 ;  /* 0x0000000105057824 */ /* 0x000fe400078e0207 */
[----:B------:R-:W0:Y:S03]  /*16740*/  @P6 LDC R7, c[0x0][0x44c] ;  /* 0x00011300ff076b82 */ /* 0x000e260000000800 */
[----:B------:R-:W-:Y:S01]  /*16750*/  LEA.HI.X R4, R4, UR9, R5, 0x1, P0 ;  /* 0x0000000904047c11 */ /* 0x000fe200080f0c05 */
[----:B------:R-:W-:-:S04]  /*16760*/  VIADD R5, R6, 0x80 ;  /* 0x0000008006057836 */ /* 0x000fc80000000000 */
[----:B------:R-:W-:Y:S02]  /*16770*/  IMAD.MOV.U32 R6, RZ, RZ, R5 ;  /* 0x000000ffff067224 */ /* 0x000fe400078e0005 */
[----:B0-----:R-:W-:-:S05]  /*16780*/  @P6 IMAD.HI.U32 R7, R5, R7, RZ ;  /* 0x0000000705076227 */ /* 0x001fca00078e00ff */
[----:B----4-:R-:W-:-:S05]  /*16790*/  @P6 SHF.R.U32.HI R6, RZ, R8, R7 ;  /* 0x00000008ff066219 */ /* 0x010fca0000011607 */
        /* <DEDUP_REMOVED lines=15> */
[----:B------:R-:W-:-:S03]  /*16890*/  LEA R8, P0, R2, UR8, 0x1 ;  /* 0x0000000802087c11 */ /* 0x000fc6000f8008ff */
[----:B------:R-:W-:-:S05]  /*168a0*/  IMAD.IADD R3, R3, 0x1, R6 ;  /* 0x0000000103037824 */ /* 0x000fca00078e0206 */
[----:B------:R-:W-:Y:S02]  /*168b0*/  LEA.HI.X R3, R2, UR9, R3, 0x1, P0 ;  /* 0x0000000902037c11 */ /* 0x000fe400080f0c03 */
[----:B------:R-:W-:Y:S01]  /*168c0*/  ISETP.GE.AND P0, PT, R10, UR4, PT ;  /* 0x000000040a007c0c */ /* 0x000fe2000bf06270 */
[----:B------:R-:W-:-:S12]  /*168d0*/  BRA.DIV UR5, `(.L_x_1207) ;  /* 0x0000003a05a87947 */ /* 0x000fd8000b800000 */
[----:B------:R-:W2:Y:S01]  /*168e0*/  LDL R11, [R1+0x18] ;  /* 0x00001800010b7983 */ /* 0x000ea20000100800 */
[----:B------:R-:W-:Y:S02]  /*168f0*/  IMAD R2, R28, R9, RZ ;  /* 0x000000091c027224 */ /* 0x000fe400078e02ff */
[----:B------:R-:W-:Y:S01]  /*16900*/  IMAD.IADD R25, R20, 0x1, R25 ;  /* 0x0000000114197824 */ /* 0x000fe200078e0219 */
[----:B------:R-:W0:Y:S04]  /*16910*/  SHFL.IDX PT, R5, R0, RZ, 0x1c1f ;  /* 0x001c1fff00057589 */ /* 0x000e2800000e0000 */
[----:B------:R-:W1:Y:S01]  /*16920*/  SHFL.IDX PT, R6, R4, RZ, 0x1c1f ;  /* 0x001c1fff04067589 */ /* 0x000e6200000e0000 */
[----:B------:R-:W-:-:S13]  /*16930*/  ISETP.GE.AND P3, PT, R25, R2, PT ;  /* 0x000000021900720c */ /* 0x000fda0003f66270 */
[----:B0-----:R-:W-:-:S05]  /*16940*/  @!P3 LEA R5, P4, R10, R5, 0x1 ;  /* 0x000000050a05b211 */ /* 0x001fca00078808ff */
[----:B-1----:R-:W-:-:S04]  /*16950*/  @!P3 IMAD.X R6, RZ, RZ, R6, P4 ;  /* 0x000000ffff06b224 */ /* 0x002fc800020e0606 */
[----:B------:R-:W-:Y:S02]  /*16960*/  @!P3 IMAD.MOV.U32 R7, RZ, RZ, R6 ;  /* 0x000000ffff07b224 */ /* 0x000fe400078e0006 */
[----:B------:R-:W-:Y:S02]  /*16970*/  @!P3 IMAD.MOV.U32 R6, RZ, RZ, R5 ;  /* 0x000000ffff06b224 */ /* 0x000fe400078e0005 */
[----:B------:R-:W0:Y:S04]  /*16980*/  SHFL.IDX PT, R5, R0, 0x1, 0x1c1f ;  /* 0x003c1f0000057f89 */ /* 0x000e2800000e0000 */
[----:B--2---:R-:W-:Y:S04]  /*16990*/  @!P3 LDGSTS.E.BYPASS.LTC128B.128 [R11+0xc400], desc[UR56][R6.64], !P0 ;  /* 0x0c400000060bbfae */ /* 0x004fe8000c101d78 */
[----:B------:R-:W-:Y:S04]  /*169a0*/  @!P3 LDGSTS.E.BYPASS.LTC128B.128 [R11+0xf400], desc[UR56][R6.64+0x40], !P1 ;  /* 0x0f400040060bbfae */ /* 0x000fe8000c901d78 */
[----:B------:R1:W-:Y:S04]  /*169b0*/  @!P3 LDGSTS.E.BYPASS.LTC128B.128 [R11+0x12400], desc[UR56][R6.64+0x80], !P2 ;  /* 0x12400080060bbfae */ /* 0x0003e8000d101d78 */
[----:B-1----:R-:W1:Y:S01]  /*169c0*/  SHFL.IDX PT, R7, R4, 0x1, 0x1c1f ;  /* 0x003c1f0004077f89 */ /* 0x002e6200000e0000 */
[----:B------:R-:W-:-:S05]  /*169d0*/  VIADD R6, R25, 0x20 ;  /* 0x0000002019067836 */ /* 0x000fca0000000000 */
[----:B------:R-:W-:-:S13]  /*169e0*/  ISETP.GE.AND P3, PT, R6, R2, PT ;  /* 0x000000020600720c */ /* 0x000fda0003f66270 */
[----:B0-----:R-:W-:-:S05]  /*169f0*/  @!P3 LEA R5, P4, R10, R5, 0x1 ;  /* 0x000000050a05b211 */ /* 0x001fca00078808ff */
[----:B-1----:R-:W-:Y:S02]  /*16a00*/  @!P3 IMAD.X R7, RZ, RZ, R7, P4 ;  /* 0x000000ffff07b224 */ /* 0x002fe400020e0607 */
[----:B------:R-:W-:Y:S02]  /*16a10*/  @!P3 IMAD.MOV.U32 R6, RZ, RZ, R5 ;  /* 0x000000ffff06b224 */ /* 0x000fe400078e0005 */
        /* <DEDUP_REMOVED lines=30> */
[----:B0-----:R-:W-:-:S05]  /*16c00*/  @!P3 LEA R4, P4, R10, R4, 0x1 ;  /* 0x000000040a04b211 */ /* 0x001fca00078808ff */
[----:B------:R-:W-:-:S04]  /*16c10*/  @!P3 IMAD.X R0, RZ, RZ, R0, P4 ;  /* 0x000000ffff00b224 */ /* 0x000fc800020e0600 */
[----:B------:R-:W-:-:S05]  /*16c20*/  @!P3 IMAD.MOV.U32 R5, RZ, RZ, R0 ;  /* 0x000000ffff05b224 */ /* 0x000fca00078e0000 */
[----:B------:R0:W-:Y:S04]  /*16c30*/  @!P3 LDGSTS.E.BYPASS.LTC128B.128 [R11+0xe400], desc[UR56][R4.64], !P0 ;  /* 0x0e400000040bbfae */ /* 0x0001e8000c101d78 */
[----:B------:R0:W-:Y:S04]  /*16c40*/  @!P3 LDGSTS.E.BYPASS.LTC128B.128 [R11+0x11400], desc[UR56][R4.64+0x40], !P1 ;  /* 0x11400040040bbfae */ /* 0x0001e8000c901d78 */
[----:B-1----:R0:W-:Y:S02]  /*16c50*/  @!P3 LDGSTS.E.BYPASS.LTC128B.128 [R11+0x14400], desc[UR56][R4.64+0x80], !P2 ;  /* 0x14400080040bbfae */ /* 0x0021e4000d101d78 */
.L_x_1288:
        /* <DEDUP_REMOVED lines=8> */
[----:B--2---:R1:W-:Y:S01]  /*16ce0*/  @!P3 LDGSTS.E.BYPASS.LTC128B.128 [R0+0xec00], desc[UR56][R2.64], !P0 ;  /* 0x0ec000000200bfae */ /* 0x0043e2000c101d78 */
[----:B------:R-:W-:-:S03]  /*16cf0*/  PLOP3.LUT P0, PT, PT, PT, PT, 0x80, 0x0 ;  /* 0x000000000000781c */ /* 0x000fc60003f0f070 */
[----:B------:R1:W-:Y:S04]  /*16d00*/  @!P3 LDGSTS.E.BYPASS.LTC128B.128 [R0+0x11c00], desc[UR56][R2.64+0x40], !P1 ;  /* 0x11c000400200bfae */ /* 0x0003e8000c901d78 */
[----:B------:R1:W-:Y:S01]  /*16d10*/  @!P3 LDGSTS.E.BYPASS.LTC128B.128 [R0+0x14c00], desc[UR56][R2.64+0x80], !P2 ;  /* 0x14c000800200bfae */ /* 0x0003e2000d101d78 */
[----:B------:R-:W-:-:S05]  /*16d20*/  NOP ;  /* 0x0000000000007918 */ /* 0x000fca0000000000 */
.L_x_1208:
        /* <DEDUP_REMOVED lines=18> */
.L_x_1289:
[----:B------:R-:W-:Y:S05]  /*16e50*/  BSYNC B0 ;  /* 0x0000000000007941 */ /* 0x000fea0003800000 */
.L_x_1209:
        /* <DEDUP_REMOVED lines=8> */
[----:B------:R-:W-:Y:S01]  /*16ee0*/  IMAD.MOV.U32 R10, RZ, RZ, R23 ;  /* 0x000000ffff0a7224 */ /* 0x000fe200078e0017 */
[----:B------:R1:W-:Y:S01]  /*16ef0*/  STL [R1], R22 ;  /* 0x0000001601007387 */ /* 0x0003e20000100800 */
[----:B------:R-:W-:Y:S02]  /*16f00*/  IMAD.MOV.U32 R20, RZ, RZ, R29 ;  /* 0x000000ffff147224 */ /* 0x000fe400078e001d */
[----:B0-----:R-:W-:-:S05]  /*16f10*/  IMAD.SHL.U32 R4, R2, 0x8, RZ ;  /* 0x0000000802047824 */ /* 0x001fca00078e00ff */
[----:B------:R-:W-:-:S04]  /*16f20*/  LOP3.LUT R4, R4, 0x18, RZ, 0xc0, !PT ;  /* 0x0000001804047812 */ /* 0x000fc800078ec0ff */
[C---:B------:R-:W-:Y:S02]  /*16f30*/  LOP3.LUT R3, R4.reuse, 0x20, RZ, 0xfc, !PT ;  /* 0x0000002004037812 */ /* 0x040fe400078efcff */
[C---:B------:R-:W-:Y:S02]  /*16f40*/  LOP3.LUT R2, R4.reuse, 0x40, RZ, 0xfc, !PT ;  /* 0x0000004004027812 */ /* 0x040fe400078efcff */
[----:B------:R-:W-:Y:S02]  /*16f50*/  ISETP.GE.AND P3, PT, R4, UR4, PT ;  /* 0x0000000404007c0c */ /* 0x000fe4000bf66270 */
[----:B------:R-:W-:Y:S02]  /*16f60*/  ISETP.GE.AND P2, PT, R3, UR4, PT ;  /* 0x0000000403007c0c */ /* 0x000fe4000bf46270 */
[----:B-1----:R-:W-:-:S13]  /*16f70*/  ISETP.GE.AND P1, PT, R2, UR4, PT ;  /* 0x0000000402007c0c */ /* 0x002fda000bf26270 */
.L_x_1225:
[----:B------:R-:W2:Y:S01]  /*16f80*/  LDL R8, [R1+0x10] ;  /* 0x0000100001087983 */ /* 0x000ea20000100800 */
[----:B------:R-:W0:Y:S03]  /*16f90*/  LDC R4, c[0x0][0x430] ;  /* 0x00010c00ff047b82 */ /* 0x000e260000000800 */
[----:B------:R-:W3:Y:S04]  /*16fa0*/  LDL R7, [R1+0x14] ;  /* 0x0000140001077983 */ /* 0x000ee80000100800 */
[----:B------:R-:W4:Y:S01]  /*16fb0*/  LDL R6, [R1+0x4] ;  /* 0x0000040001067983 */ /* 0x000f220000100800 */
[----:B------:R-:W1:Y:S01]  /*16fc0*/  S2R R2, SR_TID.X ;  /* 0x0000000000027919 */ /* 0x000e620000002100 */
        /* <DEDUP_REMOVED lines=26> */
[----:B------:R-:W-:Y:S02]  /*17170*/  IMAD.U32 R6, RZ, RZ, UR36 ;  /* 0x00000024ff067e24 */ /* 0x000fe4000f8e00ff */
[----:B------:R-:W-:-:S03]  /*17180*/  VIADD R23, R10, 0x1 ;  /* 0x000000010a177836 */ /* 0x000fc60000000000 */
[----:B------:R-:W-:Y:S02]  /*17190*/  ISETP.NE.AND P4, PT, R6, 0x3, PT ;  /* 0x000000030600780c */ /* 0x000fe40003f85270 */
[----:B------:R-:W-:-:S04]  /*171a0*/  ISETP.NE.AND P0, PT, R23, 0x2, PT ;  /* 0x000000021700780c */ /* 0x000fc80003f05270 */
[----:B------:R-:W-:Y:S01]  /*171b0*/  SEL R29, RZ, 0x1, P0 ;  /* 0x00000001ff1d7807 */ /* 0x000fe20000000000 */
[----:B------:R-:W-:Y:S01]  /*171c0*/  IMAD.MOV.U32 R22, RZ, RZ, R0 ;  /* 0x000000ffff167224 */ /* 0x000fe200078e0000 */
[----:B------:R-:W-:Y:S02]  /*171d0*/  SEL R23, R23, RZ, P0 ;  /* 0x000000ff17177207 */ /* 0x000fe40000000000 */
[----:B------:R-:W-:Y:S02]  /*171e0*/  LOP3.LUT R29, R20, R29, RZ, 0x3c, !PT ;  /* 0x0000001d141d7212 */ /* 0x000fe400078e3cff */
[----:B--2---:R-:W-:Y:S01]  /*171f0*/  SHF.R.S32.HI R28, RZ, 0x1f, R7 ;  /* 0x0000001fff1c7819 */ /* 0x004fe20000011407 */
[----:B------:R-:W-:Y:S06]  /*17200*/  @!P4 BRA `(.L_x_1213) ;  /* 0x000000000004c947 */ /* 0x000fec0003800000 */
[----:B------:R-:W-:Y:S01]  /*17210*/  BPT.TRAP 0x1 ;  /* 0x000000040000795c */ /* 0x000fe20000300000 */
.L_x_1213:
[----:B------:R-:W-:Y:S01]  /*17220*/  IMAD R5, R23, 0x8, R17 ;  /* 0x0000000817057824 */ /* 0x000fe200078e0211 */
[----:B------:R-:W-:Y:S01]  /*17230*/  SHF.L.U32 R0, R29, 0x1f, RZ ;  /* 0x0000001f1d007819 */ /* 0x000fe200000006ff */
[----:B------:R-:W-:Y:S03]  /*17240*/  BSSY B1, `(.L_x_1214) ;  /* 0x0000003000017945 */ /* 0x000fe60003800000 */
[----:B------:R-:W0:Y:S02]  /*17250*/  SYNCS.PHASECHK.TRANS64.TRYWAIT P0, [R5+URZ+0x2d840], R0 ;  /* 0x02d84000050075a7 */ /* 0x000e24000800017f */
[----:B0-----:R-:W-:Y:S05]  /*17260*/  @!P0 BRA `(.L_x_1215) ;  /* 0x0000003800588947 */ /* 0x001fea0003800000 */
.L_x_1290:
[----:B------:R-:W-:Y:S05]  /*17270*/  BSYNC B1 ;  /* 0x0000000000017941 */ /* 0x000fea0003800000 */
.L_x_1214:
        /* <DEDUP_REMOVED lines=57> */
.L_x_1300:
        /* <DEDUP_REMOVED lines=11> */
.L_x_1217:
        /* <DEDUP_REMOVED lines=11> */
.L_x_1218:
[----:B------:R1:W-:Y:S01]  /*17770*/  SYNCS.ARRIVE.TRANS64.A1T0 RZ, [R5+URZ+0x2d830], RZ ;  /* 0x02d830ff05ff79a7 */ /* 0x0003e2000810003f */
[----:B------:R-:W-:Y:S05]  /*17780*/  @!P5 BRA `(.L_x_1219) ;  /* 0x000000000004d947 */ /* 0x000fea0003800000 */
[----:B------:R-:W-:Y:S01]  /*17790*/  BPT.TRAP 0x1 ;  /* 0x000000040000795c */ /* 0x000fe20000300000 */
.L_x_1219:
[----:B------:R-:W-:Y:S01]  /*177a0*/  SHF.L.U32 R2, R20, 0x1f, RZ ;  /* 0x0000001f14027819 */ /* 0x000fe200000006ff */
[----:B-1----:R-:W-:Y:S01]  /*177b0*/  IMAD R5, R10, 0x8, R17 ;  /* 0x000000080a057824 */ /* 0x002fe200078e0211 */
[----:B------:R-:W-:Y:S03]  /*177c0*/  BSSY B1, `(.L_x_1220) ;  /* 0x0000003000017945 */ /* 0x000fe60003800000 */
[----:B------:R-:W1:Y:S02]  /*177d0*/  SYNCS.PHASECHK.TRANS64.TRYWAIT P0, [R5+URZ+0x2d860], R2 ;  /* 0x02d86002050075a7 */ /* 0x000e64000800017f */
[----:B-1----:R-:W-:Y:S05]  /*177e0*/  @!P0 BRA `(.L_x_1221) ;  /* 0x0000003800608947 */ /* 0x002fea0003800000 */
.L_x_1301:
[----:B------:R-:W-:Y:S05]  /*177f0*/  BSYNC B1 ;  /* 0x0000000000017941 */ /* 0x000fea0003800000 */
.L_x_1220:
[----:B------:R-:W2:Y:S04]  /*17800*/  LDL R11, [R1+0x8] ;  /* 0x00000800010b7983 */ /* 0x000ea80000100800 */
[----:B0-----:R-:W2:Y:S01]  /*17810*/  LDL.LU R6, [R1] ;  /* 0x0000000001067983 */ /* 0x001ea20000300800 */
[----:B------:R-:W0:Y:S01]  /*17820*/  S2R R12, SR_TID.X ;  /* 0x00000000000c7919 */ /* 0x000e220000002100 */
[----:B------:R-:W-:Y:S01]  /*17830*/  UMOV UR4, 0xffffffff ;  /* 0xffffffff00047882 */ /* 0x000fe20000000000 */
[C---:B0-----:R-:W-:Y:S01]  /*17840*/  IMAD.SHL.U32 R4, R12.reuse, 0x8, RZ ;  /* 0x000000080c047824 */ /* 0x041fe200078e00ff */
[C---:B------:R-:W-:Y:S01]  /*17850*/  LOP3.LUT R3, R12.reuse, 0x7f, RZ, 0xc0, !PT ;  /* 0x0000007f0c037812 */ /* 0x040fe200078ec0ff */
[----:B------:R-:W-:-:S03]  /*17860*/  IMAD.SHL.U32 R8, R12, 0x8, RZ ;  /* 0x000000080c087824 */ /* 0x000fc600078e00ff */
[----:B------:R-:W-:-:S04]  /*17870*/  LOP3.LUT R4, R4, 0xd8, RZ, 0xc0, !PT ;  /* 0x000000d804047812 */ /* 0x000fc800078ec0ff */
[----:B------:R-:W-:Y:S02]  /*17880*/  LOP3.LUT R4, R4, 0x18, R12, 0x78, !PT ;  /* 0x0000001804047812 */ /* 0x000fe400078e780c */
[----:B------:R-:W-:Y:S02]  /*17890*/  SHF.R.U32.HI R3, RZ, 0x2, R3 ;  /* 0x00000002ff037819 */ /* 0x000fe40000011603 */
[----:B------:R-:W-:-:S05]  /*178a0*/  LOP3.LUT R4, R4, 0x320, R8, 0xf8, !PT ;  /* 0x0000032004047812 */ /* 0x000fca00078ef808 */
[----:B------:R-:W-:Y:S02]  /*178b0*/  IMAD R4, R10, 0x3000, R4 ;  /* 0x000030000a047824 */ /* 0x000fe400078e0204 */
[----:B--2---:R-:W-:-:S04]  /*178c0*/  IMAD R6, R6, -0x80, R11 ;  /* 0xffffff8006067824 */ /* 0x004fc800078e020b */
        /* <DEDUP_REMOVED lines=36> */
.L_x_1311:
        /* <DEDUP_REMOVED lines=29> */
.L_x_1223:
        /* <DEDUP_REMOVED lines=12> */
.L_x_1224:
        /* <DEDUP_REMOVED lines=8> */
.L_x_1212:
[----:B------:R-:W-:Y:S05]  /*17e20*/  BSYNC B0 ;  /* 0x0000000000007941 */ /* 0x000fea0003800000 */
.L_x_1211:
        /* <DEDUP_REMOVED lines=17> */
.L_x_1227:
[----:B------:R-:W-:Y:S05]  /*17f40*/  BSYNC B0 ;  /* 0x0000000000007941 */ /* 0x000fea0003800000 */
.L_x_1226:
[----:B------:R-:W-:-:S05]  /*17f50*/  IMAD.U32 R0, RZ, RZ, UR36 ;  /* 0x00000024ff007e24 */ /* 0x000fca000f8e00ff */
[----:B------:R-:W-:-:S13]  /*17f60*/  ISETP.NE.AND P0, PT, R0, 0x3, PT ;  /* 0x000000030000780c */ /* 0x000fda0003f05270 */
[----:B------:R-:W-:Y:S05]  /*17f70*/  @!P0 BRA `(.L_x_1228) ;  /* 0x0000000000048947 */ /* 0x000fea0003800000 */
[----:B------:R-:W-:Y:S01]  /*17f80*/  BPT.TRAP 0x1 ;  /* 0x000000040000795c */ /* 0x000fe20000300000 */
.L_x_1228:
[----:B------:R-:W2:Y:S01]  /*17f90*/  LDL.LU R2, [R1+0x8] ;  /* 0x0000080001027983 */ /* 0x000ea20000300800 */
[----:B------:R-:W-:Y:S01]  /*17fa0*/  IMAD R0, R23, 0x8, R17 ;  /* 0x0000000817007824 */ /* 0x000fe200078e0211 */
[----:B------:R-:W-:Y:S01]  /*17fb0*/  SHF.L.U32 R3, R29, 0x1f, RZ ;  /* 0x0000001f1d037819 */ /* 0x000fe200000006ff */
[----:B------:R-:W-:Y:S03]  /*17fc0*/  BSSY B0, `(.L_x_1229) ;  /* 0x0000004000007945 */ /* 0x000fe60003800000 */
[----:B------:R-:W1:Y:S01]  /*17fd0*/  SYNCS.PHASECHK.TRANS64.TRYWAIT P0, [R0+URZ+0x2d860], R3 ;  /* 0x02d86003000075a7 */ /* 0x000e62000800017f */
[----:B--2---:R-:W-:Y:S01]  /*17fe0*/  IMAD R6, R22, -0x80, R2 ;  /* 0xffffff8016067824 */ /* 0x004fe200078e0202 */
[----:B-1----:R-:W-:Y:S06]  /*17ff0*/  @!P0 BRA `(.L_x_1230) ;  /* 0x0000003400d48947 */ /* 0x002fec0003800000 */
.L_x_1312:
[----:B------:R-:W-:Y:S05]  /*18000*/  BSYNC B0 ;  /* 0x0000000000007941 */ /* 0x000fea0003800000 */
.L_x_1229:
        /* <DEDUP_REMOVED lines=56> */
.L_x_1322:
        /* <DEDUP_REMOVED lines=13> */
.L_x_1232:
        /* <DEDUP_REMOVED lines=11> */
.L_x_1233:
[----:B------:R-:W-:Y:S01]  /*18510*/  VIADD R23, R23, 0x1 ;  /* 0x0000000117177836 */ /* 0x000fe20000000000 */
[----:B------:R0:W-:Y:S04]  /*18520*/  SYNCS.ARRIVE.TRANS64.A1T0 RZ, [R0+URZ+0x2d850], RZ ;  /* 0x02d850ff00ff79a7 */ /* 0x0001e8000810003f */
[----:B------:R-:W-:-:S04]  /*18530*/  ISETP.NE.AND P0, PT, R23, 0x2, PT ;  /* 0x000000021700780c */ /* 0x000fc80003f05270 */
[----:B0-----:R-:W-:Y:S02]  /*18540*/  SEL R0, RZ, 0x1, P0 ;  /* 0x00000001ff007807 */ /* 0x001fe40000000000 */
[----:B------:R-:W-:Y:S02]  /*18550*/  SEL R23, R23, RZ, P0 ;  /* 0x000000ff17177207 */ /* 0x000fe40000000000 */
[----:B------:R-:W-:-:S07]  /*18560*/  LOP3.LUT R29, R29, R0, RZ, 0x3c, !PT ;  /* 0x000000001d1d7212 */ /* 0x000fce00078e3cff */
.L_x_1192:
[----:B------:R-:W-:Y:S05]  /*18570*/  BSYNC B7 ;  /* 0x0000000000077941 */ /* 0x000fea0003800000 */
.L_x_1190:
[----:B------:R-:W-:-:S13]  /*18580*/  LOP3.LUT P0, RZ, R16, 0x80, RZ, 0xc0, !PT ;  /* 0x0000008010ff7812 */ /* 0x000fda000780c0ff */
[----:B------:R-:W-:Y:S05]  /*18590*/  @!P0 BRA `(.L_x_1234) ;  /* 0x0000000000248947 */ /* 0x000fea0003800000 */
[----:B------:R-:W-:Y:S05]  /*185a0*/  WARPSYNC.ALL ;  /* 0x0000000000007948 */ /* 0x000fea0003800000 */
[----:B------:R-:W0:Y:S08]  /*185b0*/  S2UR UR5, SR_CgaCtaId ;  /* 0x00000000000579c3 */ /* 0x000e300000008800 */
[----:B------:R-:W-:Y:S06]  /*185c0*/  BAR.SYNC.DEFER_BLOCKING 0x5, 0x200 ;  /* 0x0148000000007b1d */ /* 0x000fec0000010000 */
[----:B------:R-:W-:-:S02]  /*185d0*/  UMOV UR4, 0x400 ;  /* 0x0000040000047882 */ /* 0x000fc40000000000 */
[----:B0-----:R-:W-:-:S06]  /*185e0*/  ULEA UR4, UR5, UR4, 0x18 ;  /* 0x0000000405047291 */ /* 0x001fcc000f8ec03f */
[----:B------:R-:W-:-:S05]  /*185f0*/  IMAD.U32 R17, RZ, RZ, UR4 ;  /* 0x00000004ff117e24 */ /* 0x000fca000f8e00ff */
[----:B------:R0:W1:Y:S01]  /*18600*/  LDS.128 R24, [R17+0x2d8d0] ;  /* 0x02d8d00011187984 */ /* 0x0000620000000c00 */
[----:B------:R-:W-:Y:S06]  /*18610*/  BAR.ARV 0x4, 0x200 ;  /* 0x0108000000007b1d */ /* 0x000fec0000002000 */
[----:B------:R-:W-:Y:S05]  /*18620*/  BRA `(.L_x_1235) ;  /* 0x0000000c00d87947 */ /* 0x000fea0003800000 */
.L_x_1234:
        /* <DEDUP_REMOVED lines=15> */
[C---:B------:R-:W-:Y:S01]  /*18720*/  ISETP.GE.U32.AND P2, PT, R8.reuse, 0x2, PT ;  /* 0x000000020800780c */ /* 0x040fe20003f46070 */
[----:B------:R-:W-:Y:S01]  /*18730*/  IMAD.MOV.U32 R5, RZ, RZ, RZ ;  /* 0x000000ffff057224 */ /* 0x000fe200078e00ff */
[C---:B------:R-:W-:Y:S01]  /*18740*/  ISETP.GE.U32.AND P3, PT, R8.reuse, 0x4, PT ;  /* 0x000000040800780c */ /* 0x040fe20003f66070 */
[----:B------:R-:W-:Y:S01]  /*18750*/  SHFL.IDX PT, R0, R24, RZ, 0x1f ;  /* 0x00001fff18007589 */ /* 0x000fe200000e0000 */
[C---:B------:R-:W-:Y:S02]  /*18760*/  ISETP.GE.U32.AND P4, PT, R8.reuse, 0x8, PT ;  /* 0x000000080800780c */ /* 0x040fe40003f86070 */
[----:B------:R-:W-:Y:S01]  /*18770*/  ISETP.GE.U32.AND P5, PT, R8, 0x10, PT ;  /* 0x000000100800780c */ /* 0x000fe20003fa6070 */
[----:B------:R0:W-:Y:S02]  /*18780*/  SHFL.IDX PT, R6, R24, 0x1, 0x1f ;  /* 0x00201f0018067f89 */ /* 0x0001e400000e0000 */
[----:B0-----:R-:W-:-:S02]  /*18790*/  IMAD.MOV.U32 R24, RZ, RZ, RZ ;  /* 0x000000ffff187224 */ /* 0x001fc400078e00ff */
[----:B--2---:R-:W-:Y:S02]  /*187a0*/  @!P1 IMAD.MOV.U32 R25, RZ, RZ, R7 ;  /* 0x000000ffff199224 */ /* 0x004fe400078e0007 */
        /* <DEDUP_REMOVED lines=19> */
.L_x_1332:
[----:B------:R-:W-:Y:S02]  /*188e0*/  ULDC UR4, c[0x0][0xc38] ;  /* 0x00030e0000047ab9 */ /* 0x000fe40000000800 */
[----:B------:R-:W-:-:S04]  /*188f0*/  IMAD.U32 R4, RZ, RZ, UR4 ;  /* 0x00000004ff047e24 */ /* 0x000fc8000f8e00ff */
[----:B-1----:R-:W-:-:S04]  /*18900*/  IMAD R3, R14, R4, RZ ;  /* 0x000000040e037224 */ /* 0x002fc800078e02ff */
[----:B------:R-:W-:-:S05]  /*18910*/  IMAD.IADD R6, R6, 0x1, R3 ;  /* 0x0000000106067824 */ /* 0x000fca00078e0203 */
[----:B------:R-:W-:-:S13]  /*18920*/  ISETP.GT.AND P6, PT, R6, R0, PT ;  /* 0x000000000600720c */ /* 0x000fda0003fc4270 */
[----:B------:R-:W-:Y:S05]  /*18930*/  @P6 BRA `(.L_x_1237) ;  /* 0x0000000000a46947 */ /* 0x000fea0003800000 */
.L_x_1240:
        /* <DEDUP_REMOVED lines=9> */
[----:B------:R-:W0:Y:S08]  /*189d0*/  @!P6 LDC.64 R2, c[0x0][0xc80] ;  /* 0x00032000ff02eb82 */ /* 0x000e300000000a00 */
[----:B------:R-:W1:Y:S01]  /*189e0*/  @!P6 LDC.64 R4, c[0x0][0xc78] ;  /* 0x00031e00ff04eb82 */ /* 0x000e620000000a00 */
[----:B0-----:R-:W-:-:S05]  /*189f0*/  @!P6 IMAD.WIDE R2, R7, 0x4, R2 ;  /* 0x000000040702e825 */ /* 0x001fca00078e0202 */
[----:B------:R1:W2:Y:S02]  /*18a00*/  @!P6 LDG.E R25, desc[UR56][R2.64] ;  /* 0x000000380219e981 */ /* 0x0002a4000c1e1900 */
[----:B-1----:R-:W-:-:S04]  /*18a10*/  @!P6 IMAD.WIDE R2, R7, 0x4, R4 ;  /* 0x000000040702e825 */ /* 0x002fc800078e0204 */
[----:B------:R-:W-:-:S06]  /*18a20*/  IMAD.MOV.U32 R5, RZ, RZ, RZ ;  /* 0x000000ffff057224 */ /* 0x000fcc00078e00ff */
        /* <DEDUP_REMOVED lines=20> */
.L_x_1340:
[----:B------:R-:W-:Y:S02]  /*18b70*/  ULDC UR4, c[0x0][0xc38] ;  /* 0x00030e0000047ab9 */ /* 0x000fe40000000800 */
[----:B------:R-:W-:-:S04]  /*18b80*/  IMAD.U32 R4, RZ, RZ, UR4 ;  /* 0x00000004ff047e24 */ /* 0x000fc8000f8e00ff */
[----:B-1----:R-:W-:-:S04]  /*18b90*/  IMAD R3, R14, R4, RZ ;  /* 0x000000040e037224 */ /* 0x002fc800078e02ff */
[----:B------:R-:W-:-:S05]  /*18ba0*/  IMAD.IADD R6, R3, 0x1, R6 ;  /* 0x0000000103067824 */ /* 0x000fca00078e0206 */
[----:B------:R-:W-:-:S13]  /*18bb0*/  ISETP.GT.AND P6, PT, R6, R0, PT ;  /* 0x000000000600720c */ /* 0x000fda0003fc4270 */
[----:B------:R-:W-:Y:S05]  /*18bc0*/  @!P6 BRA `(.L_x_1240) ;  /* 0xfffffffc005ce947 */ /* 0x000fea000383ffff */
.L_x_1237:
[----:B------:R-:W-:Y:S01]  /*18bd0*/  IMAD.IADD R6, R6, 0x1, -R3 ;  /* 0x0000000106067824 */ /* 0x000fe200078e0a03 */
[----:B------:R-:W-:-:S03]  /*18be0*/  UMOV UR4, 0xffffffff ;  /* 0xffffffff00047882 */ /* 0x000fc60000000000 */
[----:B------:R-:W-:-:S05]  /*18bf0*/  IMAD R3, R2, R4, R6 ;  /* 0x0000000402037224 */ /* 0x000fca00078e0206 */
[----:B------:R-:W-:Y:S01]  /*18c00*/  ISETP.GT.AND P6, PT, R3, R0, PT ;  /* 0x000000000300720c */ /* 0x000fe20003fc4270 */
[----:B------:R-:W-:-:S12]  /*18c10*/  BRA.DIV UR4, `(.L_x_1241) ;  /* 0x0000003a04407947 */ /* 0x000fd8000b800000 */
[----:B------:R-:W-:-:S04]  /*18c20*/  VOTE.ANY R3, PT, !P6 ;  /* 0x0000000000037806 */ /* 0x000fc800070e0100 */
[----:B------:R-:W1:Y:S02]  /*18c30*/  POPC R7, R3 ;  /* 0x0000000300077309 */ /* 0x000e640000000000 */
[----:B-1----:R1:W2:Y:S01]  /*18c40*/  SHFL.IDX PT, R25, R25, R7, 0x1f ;  /* 0x00001f0719197589 */ /* 0x0022a200000e0000 */
[----:B------:R-:W-:-:S03]  /*18c50*/  IMAD.IADD R27, R7, 0x1, R27 ;  /* 0x00000001071b7824 */ /* 0x000fc600078e021b */
[----:B------:R1:W3:Y:S04]  /*18c60*/  SHFL.IDX PT, R5, R5, R7, 0x1f ;  /* 0x00001f0705057589 */ /* 0x0002e800000e0000 */
.L_x_1345:
[----:B------:R-:W-:-:S13]  /*18c70*/  ISETP.NE.AND P0, PT, R3, RZ, PT ;  /* 0x000000ff0300720c */ /* 0x000fda0003f05270 */
[----:B------:R-:W-:Y:S05]  /*18c80*/  @!P0 BRA `(.L_x_1242) ;  /* 0x0000000000108947 */ /* 0x000fea0003800000 */
[----:B------:R-:W-:Y:S01]  /*18c90*/  UMOV UR4, 0xffffffff ;  /* 0xffffffff00047882 */ /* 0x000fe20000000000 */
[----:B------:R-:W-:Y:S02]  /*18ca0*/  VIADD R12, R7, 0xffffffff ;  /* 0xffffffff070c7836 */ /* 0x000fe40000000000 */
[----:B------:R-:W-:Y:S05]  /*18cb0*/  BRA.DIV UR4, `(.L_x_1243) ;  /* 0x0000003a04787947 */ /* 0x000fea000b800000 */
[----:B------:R4:W0:Y:S02]  /*18cc0*/  SHFL.IDX PT, R24, R2, R12, 0x1f ;  /* 0x00001f0c02187589 */ /* 0x00082400000e0000 */
.L_x_1242:
[----:B---3--:R-:W-:Y:S01]  /*18cd0*/  ISETP.NE.AND P0, PT, R5, 0x1, PT ;  /* 0x000000010500780c */ /* 0x008fe20003f05270 */
[----:B0-----:R-:W-:-:S04]  /*18ce0*/  IMAD R24, R24, R4, R6 ;  /* 0x0000000418187224 */ /* 0x001fc800078e0206 */
[----:B------:R-:W-:-:S08]  /*18cf0*/  IMAD.IADD R0, R0, 0x1, -R24 ;  /* 0x0000000100007824 */ /* 0x000fd000078e0a18 */
[----:B------:R-:W-:Y:S05]  /*18d00*/  @!P0 BRA `(.L_x_1244) ;  /* 0x0000000000dc8947 */ /* 0x000fea0003800000 */
[----:B--2---:R-:W-:Y:S01]  /*18d10*/  IABS R4, R25 ;  /* 0x0000001900047213 */ /* 0x004fe20000000000 */
[----:B----4-:R-:W-:Y:S01]  /*18d20*/  IMAD.MOV.U32 R2, RZ, RZ, RZ ;  /* 0x000000ffff027224 */ /* 0x010fe200078e00ff */
[----:B------:R-:W-:Y:S02]  /*18d30*/  IABS R6, R5 ;  /* 0x0000000500067213 */ /* 0x000fe40000000000 */
[----:B-1----:R-:W0:Y:S08]  /*18d40*/  I2F.RP R7, R4 ;  /* 0x0000000400077306 */ /* 0x002e300000209400 */
[----:B------:R-:W-:Y:S08]  /*18d50*/  I2F.RP R10, R6 ;  /* 0x00000006000a7306 */ /* 0x000ff00000209400 */
[----:B0-----:R-:W0:Y:S02]  /*18d60*/  MUFU.RCP R7, R7 ;  /* 0x0000000700077308 */ /* 0x001e240000001000 */
[----:B0-----:R-:W-:Y:S01]  /*18d70*/  VIADD R8, R7, 0xffffffe ;  /* 0x0ffffffe07087836 */ /* 0x001fe20000000000 */
[----:B------:R-:W-:-:S05]  /*18d80*/  IABS R7, R25 ;  /* 0x0000001900077213 */ /* 0x000fca0000000000 */
[----:B------:R0:W1:Y:S02]  /*18d90*/  F2I.FTZ.U32.TRUNC.NTZ R3, R8 ;  /* 0x0000000800037305 */ /* 0x000064000021f000 */
[----:B0-----:R-:W-:Y:S01]  /*18da0*/  IABS R8, R0 ;  /* 0x0000000000087213 */ /* 0x001fe20000000000 */
[----:B-1----:R-:W-:-:S04]  /*18db0*/  IMAD.MOV R9, RZ, RZ, -R3 ;  /* 0x000000ffff097224 */ /* 0x002fc800078e0a03 */
[----:B------:R-:W-:-:S04]  /*18dc0*/  IMAD R9, R9, R4, RZ ;  /* 0x0000000409097224 */ /* 0x000fc800078e02ff */
[----:B------:R-:W-:Y:S02]  /*18dd0*/  IMAD.HI.U32 R3, R3, R9, R2 ;  /* 0x0000000903037227 */ /* 0x000fe400078e0002 */
[----:B------:R-:W0:Y:S02]  /*18de0*/  MUFU.RCP R2, R10 ;  /* 0x0000000a00027308 */ /* 0x000e240000001000 */
[----:B------:R-:W-:Y:S02]  /*18df0*/  IMAD.MOV R9, RZ, RZ, -R7 ;  /* 0x000000ffff097224 */ /* 0x000fe400078e0a07 */
[----:B------:R-:W-:-:S04]  /*18e00*/  IMAD.HI.U32 R7, R3, R8, RZ ;  /* 0x0000000803077227 */ /* 0x000fc800078e00ff */
[----:B------:R-:W-:-:S05]  /*18e10*/  IMAD R9, R7, R9, R8 ;  /* 0x0000000907097224 */ /* 0x000fca00078e0208 */
[----:B------:R-:W-:Y:S01]  /*18e20*/  ISETP.GT.U32.AND P1, PT, R4, R9, PT ;  /* 0x000000090400720c */ /* 0x000fe20003f24070 */
[----:B0-----:R-:W-:Y:S02]  /*18e30*/  VIADD R8, R2, 0xffffffe ;  /* 0x0ffffffe02087836 */ /* 0x001fe40000000000 */
[----:B------:R-:W-:Y:S02]  /*18e40*/  IMAD.MOV.U32 R2, RZ, RZ, RZ ;  /* 0x000000ffff027224 */ /* 0x000fe400078e00ff */
[----:B------:R-:W0:Y:S08]  /*18e50*/  F2I.FTZ.U32.TRUNC.NTZ R3, R8 ;  /* 0x0000000800037305 */ /* 0x000e30000021f000 */
[----:B------:R-:W-:-:S02]  /*18e60*/  @!P1 IMAD.IADD R9, R9, 0x1, -R4 ;  /* 0x0000000109099824 */ /* 0x000fc400078e0a04 */
[----:B------:R-:W-:Y:S01]  /*18e70*/  @!P1 VIADD R7, R7, 0x1 ;  /* 0x0000000107079836 */ /* 0x000fe20000000000 */
[----:B------:R-:W-:Y:S02]  /*18e80*/  ISETP.NE.AND P1, PT, R25, RZ, PT ;  /* 0x000000ff1900720c */ /* 0x000fe40003f25270 */
[----:B------:R-:W-:Y:S02]  /*18e90*/  ISETP.GE.U32.AND P0, PT, R9, R4, PT ;  /* 0x000000040900720c */ /* 0x000fe40003f06070 */
[----:B------:R-:W-:Y:S01]  /*18ea0*/  IABS R4, R5 ;  /* 0x0000000500047213 */ /* 0x000fe20000000000 */
[----:B0-----:R-:W-:-:S04]  /*18eb0*/  IMAD.MOV R9, RZ, RZ, -R3 ;  /* 0x000000ffff097224 */ /* 0x001fc800078e0a03 */
[----:B------:R-:W-:Y:S02]  /*18ec0*/  IMAD.MOV R4, RZ, RZ, -R4 ;  /* 0x000000ffff047224 */ /* 0x000fe400078e0a04 */
[----:B------:R-:W-:-:S04]  /*18ed0*/  IMAD R9, R9, R6, RZ ;  /* 0x0000000609097224 */ /* 0x000fc800078e02ff */
[----:B------:R-:W-:Y:S01]  /*18ee0*/  IMAD.HI.U32 R2, R3, R9, R2 ;  /* 0x0000000903027227 */ /* 0x000fe200078e0002 */
[----:B------:R-:W-:-:S03]  /*18ef0*/  LOP3.LUT R3, R0, R25, RZ, 0x3c, !PT ;  /* 0x0000001900037212 */ /* 0x000fc600078e3cff */
[----:B------:R-:W-:Y:S01]  /*18f00*/  @P0 VIADD R7, R7, 0x1 ;  /* 0x0000000107070836 */ /* 0x000fe20000000000 */
[----:B------:R-:W-:-:S13]  /*18f10*/  ISETP.GE.AND P2, PT, R3, RZ, PT ;  /* 0x000000ff0300720c */ /* 0x000fda0003f46270 */
[----:B------:R-:W-:Y:S01]  /*18f20*/  @!P2 IMAD.MOV R7, RZ, RZ, -R7 ;  /* 0x000000ffff07a224 */ /* 0x000fe200078e0a07 */
[----:B------:R-:W-:-:S04]  /*18f30*/  @!P1 LOP3.LUT R7, RZ, R25, RZ, 0x33, !PT ;  /* 0x00000019ff079212 */ /* 0x000fc800078e33ff */
[----:B------:R-:W-:-:S05]  /*18f40*/  IABS R3, R7 ;  /* 0x0000000700037213 */ /* 0x000fca0000000000 */
        /* <DEDUP_REMOVED lines=12> */
[--C-:B------:R-:W-:Y:S02]  /*19010*/  IMAD.MOV R4, RZ, RZ, -R2.reuse ;  /* 0x000000ffff047224 */ /* 0x100fe400078e0a02 */
[C---:B------:R-:W-:Y:S02]  /*19020*/  IMAD R26, R5.reuse, 0x1000000, R2 ;  /* 0x01000000051a7824 */ /* 0x040fe400078e0202 */
[--C-:B------:R-:W-:Y:S02]  /*19030*/  IMAD R5, R5, R4, R7.reuse ;  /* 0x0000000405057224 */ /* 0x100fe400078e0207 */
[----:B------:R-:W-:Y:S02]  /*19040*/  IMAD.MOV R2, RZ, RZ, -R7 ;  /* 0x000000ffff027224 */ /* 0x000fe400078e0a07 */
[----:B------:R-:W-:Y:S02]  /*19050*/  IMAD R26, R5, 0x10000, R26 ;  /* 0x00010000051a7824 */ /* 0x000fe400078e021a */
[----:B------:R-:W-:Y:S01]  /*19060*/  IMAD R2, R25, R2, R0 ;  /* 0x0000000219027224 */ /* 0x000fe200078e0200 */
[----:B------:R-:W-:Y:S06]  /*19070*/  BRA `(.L_x_1245) ;  /* 0x0000000000f47947 */ /* 0x000fec0003800000 */
.L_x_1244:
[----:B----4-:R-:W0:Y:S02]  /*19080*/  LDC.64 R2, c[0x0][0xc90] ;  /* 0x00032400ff027b82 */ /* 0x010e240000000a00 */
[----:B0-----:R-:W-:-:S05]  /*19090*/  IMAD.WIDE R2, R27, 0x4, R2 ;  /* 0x000000041b027825 */ /* 0x001fca00078e0202 */
[----:B-1----:R0:W2:Y:S02]  /*190a0*/  LDG.E R7, desc[UR56][R2.64] ;  /* 0x0000003802077981 */ /* 0x0020a4000c1e1900 */
[----:B0-----:R-:W-:Y:S02]  /*190b0*/  IMAD.MOV.U32 R2, RZ, RZ, RZ ;  /* 0x000000ffff027224 */ /* 0x001fe400078e00ff */
[----:B--2---:R-:W-:-:S05]  /*190c0*/  IMAD R5, R25, R7, RZ ;  /* 0x0000000719057224 */ /* 0x004fca00078e02ff */
[-C--:B------:R-:W-:Y:S02]  /*190d0*/  IABS R6, R5.reuse ;  /* 0x0000000500067213 */ /* 0x080fe40000000000 */
[----:B------:R-:W-:Y:S02]  /*190e0*/  IABS R10, R5 ;  /* 0x00000005000a7213 */ /* 0x000fe40000000000 */
[----:B------:R-:W0:Y:S08]  /*190f0*/  I2F.RP R8, R6 ;  /* 0x0000000600087306 */ /* 0x000e300000209400 */
[----:B0-----:R-:W0:Y:S02]  /*19100*/  MUFU.RCP R8, R8 ;  /* 0x0000000800087308 */ /* 0x001e240000001000 */
[----:B0-----:R-:W-:-:S02]  /*19110*/  VIADD R9, R8, 0xffffffe ;  /* 0x0ffffffe08097836 */ /* 0x001fc40000000000 */
[----:B------:R-:W-:-:S04]  /*19120*/  IMAD.MOV R8, RZ, RZ, -R10 ;  /* 0x000000ffff087224 */ /* 0x000fc800078e0a0a */
[----:B------:R-:W0:Y:S02]  /*19130*/  F2I.FTZ.U32.TRUNC.NTZ R3, R9 ;  /* 0x0000000900037305 */ /* 0x000e24000021f000 */
[----:B0-----:R-:W-:-:S04]  /*19140*/  IMAD.MOV R11, RZ, RZ, -R3 ;  /* 0x000000ffff0b7224 */ /* 0x001fc800078e0a03 */
[----:B------:R-:W-:-:S04]  /*19150*/  IMAD R11, R11, R6, RZ ;  /* 0x000000060b0b7224 */ /* 0x000fc800078e02ff */
[----:B------:R-:W-:Y:S01]  /*19160*/  IMAD.HI.U32 R3, R3, R11, R2 ;  /* 0x0000000b03037227 */ /* 0x000fe200078e0002 */
[----:B------:R-:W-:-:S05]  /*19170*/  IABS R2, R0 ;  /* 0x0000000000027213 */ /* 0x000fca0000000000 */
        /* <DEDUP_REMOVED lines=10> */
[----:B------:R-:W-:-:S04]  /*19220*/  IMAD.MOV.U32 R2, RZ, RZ, R3 ;  /* 0x000000ffff027224 */ /* 0x000fc800078e0003 */
[----:B------:R-:W-:Y:S01]  /*19230*/  @!P2 IMAD.MOV R2, RZ, RZ, -R2 ;  /* 0x000000ffff02a224 */ /* 0x000fe200078e0a02 */
[----:B------:R-:W-:-:S05]  /*19240*/  @!P1 LOP3.LUT R2, RZ, R5, RZ, 0x33, !PT ;  /* 0x00000005ff029212 */ /* 0x000fca00078e33ff */
[----:B------:R-:W-:Y:S02]  /*19250*/  IMAD R6, R7, R2, RZ ;  /* 0x0000000207067224 */ /* 0x000fe400078e02ff */
[----:B------:R-:W-:Y:S02]  /*19260*/  IMAD.MOV R2, RZ, RZ, -R2 ;  /* 0x000000ffff027224 */ /* 0x000fe400078e0a02 */
[----:B------:R-:W-:Y:S02]  /*19270*/  IMAD.MOV R3, RZ, RZ, -R6 ;  /* 0x000000ffff037224 */ /* 0x000fe400078e0a06 */
[----:B------:R-:W-:Y:S02]  /*19280*/  IMAD R5, R5, R2, R0 ;  /* 0x0000000205057224 */ /* 0x000fe400078e0200 */
[----:B------:R-:W-:Y:S01]  /*19290*/  IMAD.MOV.U32 R2, RZ, RZ, RZ ;  /* 0x000000ffff027224 */ /* 0x000fe200078e00ff */
[----:B------:R-:W-:-:S04]  /*192a0*/  VIADDMNMX R4, R3, R4, R7, PT ;  /* 0x0000000403047246 */ /* 0x000fc80003800107 */
[----:B------:R-:W-:-:S04]  /*192b0*/  IABS R7, R4 ;  /* 0x0000000400077213 */ /* 0x000fc80000000000 */
[----:B------:R-:W0:Y:S08]  /*192c0*/  I2F.RP R8, R7 ;  /* 0x0000000700087306 */ /* 0x000e300000209400 */
[----:B0-----:R-:W0:Y:S02]  /*192d0*/  MUFU.RCP R8, R8 ;  /* 0x0000000800087308 */ /* 0x001e240000001000 */
[----:B0-----:R-:W-:-:S06]  /*192e0*/  VIADD R3, R8, 0xffffffe ;  /* 0x0ffffffe08037836 */ /* 0x001fcc0000000000 */
[----:B------:R-:W0:Y:S02]  /*192f0*/  F2I.FTZ.U32.TRUNC.NTZ R3, R3 ;  /* 0x0000000300037305 */ /* 0x000e24000021f000 */
[----:B0-----:R-:W-:-:S04]  /*19300*/  IMAD.MOV R0, RZ, RZ, -R3 ;  /* 0x000000ffff007224 */ /* 0x001fc800078e0a03 */
[----:B------:R-:W-:Y:S01]  /*19310*/  IMAD R9, R0, R7, RZ ;  /* 0x0000000700097224 */ /* 0x000fe200078e02ff */
[----:B------:R-:W-:-:S03]  /*19320*/  IABS R0, R4 ;  /* 0x0000000400007213 */ /* 0x000fc60000000000 */
[----:B------:R-:W-:Y:S01]  /*19330*/  IMAD.HI.U32 R2, R3, R9, R2 ;  /* 0x0000000903027227 */ /* 0x000fe200078e0002 */
[----:B------:R-:W-:-:S03]  /*19340*/  IABS R9, R5 ;  /* 0x0000000500097213 */ /* 0x000fc60000000000 */
        /* <DEDUP_REMOVED lines=8> */
[----:B------:R-:W-:Y:S02]  /*193d0*/  LOP3.LUT R0, R5, R4, RZ, 0x3c, !PT ;  /* 0x0000000405007212 */ /* 0x000fe400078e3cff */
[----:B------:R-:W-:Y:S02]  /*193e0*/  IADD3 R5, R6, 0x1000000, R5 ;  /* 0x0100000006057810 */ /* 0x000fe40007ffe005 */
[----:B------:R-:W-:-:S07]  /*193f0*/  ISETP.GE.AND P2, PT, R0, RZ, PT ;  /* 0x000000ff0000720c */ /* 0x000fce0003f46270 */
[----:B------:R-:W-:-:S06]  /*19400*/  @P0 VIADD R2, R2, 0x1 ;  /* 0x0000000102020836 */ /* 0x000fcc0000000000 */
[----:B------:R-:W-:Y:S01]  /*19410*/  @!P2 IMAD.MOV R2, RZ, RZ, -R2 ;  /* 0x000000ffff02a224 */ /* 0x000fe200078e0a02 */
[----:B------:R-:W-:Y:S01]  /*19420*/  @!P1 LOP3.LUT R2, RZ, R4, RZ, 0x33, !PT ;  /* 0x00000004ff029212 */ /* 0x000fe200078e33ff */
[----:B------:R-:W-:-:S04]  /*19430*/  IMAD.MOV R4, RZ, RZ, -R4 ;  /* 0x000000ffff047224 */ /* 0x000fc800078e0a04 */
[----:B------:R-:W-:-:S07]  /*19440*/  IMAD R26, R2, R4, R5 ;  /* 0x00000004021a7224 */ /* 0x000fce00078e0205 */
.L_x_1245:
[----:B------:R-:W-:-:S05]  /*19450*/  LOP3.LUT R2, RZ, R2, RZ, 0x33, !PT ;  /* 0x00000002ff027212 */ /* 0x000fca00078e33ff */
[----:B------:R-:W-:Y:S01]  /*19460*/  IMAD.IADD R25, R25, 0x1, R2 ;  /* 0x0000000119197824 */ /* 0x000fe200078e0202 */
[----:B------:R-:W-:Y:S06]  /*19470*/  BRA `(.L_x_1246) ;  /* 0x00000000001c7947 */ /* 0x000fec0003800000 */
.L_x_1238:
[----:B------:R-:W-:Y:S01]  /*19480*/  UMOV UR4, URZ ;  /* 0x0000003f00047c82 */ /* 0x000fe20008000000 */
[----:B------:R-:W-:Y:S01]  /*19490*/  UMOV UR5, URZ ;  /* 0x0000003f00057c82 */ /* 0x000fe20008000000 */
[----:B------:R-:W-:Y:S01]  /*194a0*/  ULDC UR6, c[0x0][0xc3c] ;  /* 0x00030f0000067ab9 */ /* 0x000fe20000000800 */
[----:B------:R-:W-:Y:S02]  /*194b0*/  IMAD.MOV.U32 R24, RZ, RZ, R0 ;  /* 0x000000ffff187224 */ /* 0x000fe400078e0000 */
[----:B------:R-:W-:Y:S02]  /*194c0*/  IMAD.U32 R25, RZ, RZ, UR4 ;  /* 0x00000004ff197e24 */ /* 0x000fe4000f8e00ff */
[----:B------:R-:W-:Y:S02]  /*194d0*/  IMAD.U32 R26, RZ, RZ, UR5 ;  /* 0x00000005ff1a7e24 */ /* 0x000fe4000f8e00ff */
[----:B------:R-:W-:-:S07]  /*194e0*/  IMAD.U32 R27, RZ, RZ, UR6 ;  /* 0x00000006ff1b7e24 */ /* 0x000fce000f8e00ff */
.L_x_1246:
        /* <DEDUP_REMOVED lines=10> */
.L_x_1235:
[----:B------:R-:W-:Y:S02]  /*19590*/  ULDC UR4, c[0x0][0xc3c] ;  /* 0x00030f0000047ab9 */ /* 0x000fe40000000800 */
[----:B-1----:R-:W-:-:S13]  /*195a0*/  ISETP.GE.AND P0, PT, R27, UR4, PT ;  /* 0x000000041b007c0c */ /* 0x002fda000bf06270 */
[----:B------:R-:W-:Y:S05]  /*195b0*/  @!P0 BRA `(.L_x_1247) ;  /* 0xffffffb000088947 */ /* 0x000fea000383ffff */
[----:B------:R-:W-:Y:S05]  /*195c0*/  BSYNC B8 ;  /* 0x0000000000087941 */ /* 0x000fea0003800000 */
.L_x_1176:
        /* <DEDUP_REMOVED lines=12> */
.L_x_1348:
[----:B------:R-:W-:Y:S05]  /*19690*/  BSYNC B0 ;  /* 0x0000000000007941 */ /* 0x000fea0003800000 */
.L_x_1248:
[----:B------:R-:W-:-:S03]  /*196a0*/  UMOV UR4, 0xffffffff ;  /* 0xffffffff00047882 */ /* 0x000fc60000000000 */
[----:B------:R-:W-:Y:S05]  /*196b0*/  BRA.DIV UR4, `(.L_x_1250) ;  /* 0x0000003204347947 */ /* 0x000fea000b800000 */
[----:B0-----:R-:W0:Y:S02]  /*196c0*/  S2R R0, SR_TID.X ;  /* 0x0000000000007919 */ /* 0x001e240000002100 */
[----:B0-----:R-:W-:-:S04]  /*196d0*/  SHF.R.U32.HI R0, RZ, 0x5, R0 ;  /* 0x00000005ff007819 */ /* 0x001fc80000011600 */
[----:B------:R-:W-:-:S05]  /*196e0*/  LOP3.LUT R0, R0, 0x3, RZ, 0xc0, !PT ;  /* 0x0000000300007812 */ /* 0x000fca00078ec0ff */
[----:B------:R0:W1:Y:S02]  /*196f0*/  SHFL.IDX PT, R14, R0, RZ, 0x1f ;  /* 0x00001fff000e7589 */ /* 0x00006400000e0000 */
.L_x_1351:
[----:B-1----:R-:W-:Y:S01]  /*19700*/  ISETP.NE.AND P0, PT, R14, RZ, PT ;  /* 0x000000ff0e00720c */ /* 0x002fe20003f05270 */
[----:B------:R-:W-:-:S12]  /*19710*/  BSSY B0, `(.L_x_1251) ;  /* 0x0000024000007945 */ /* 0x000fd80003800000 */
[----:B------:R-:W-:Y:S05]  /*19720*/  @P0 BRA `(.L_x_1252) ;  /* 0x0000000000880947 */ /* 0x000fea0003800000 */
[----:B------:R-:W-:-:S03]  /*19730*/  UMOV UR4, 0xffffffff ;  /* 0xffffffff00047882 */ /* 0x000fc60000000000 */
[----:B------:R-:W-:Y:S05]  /*19740*/  BRA.DIV UR4, `(.L_x_1253) ;  /* 0x0000003204447947 */ /* 0x000fea000b800000 */
[----:B------:R-:W-:-:S13]  /*19750*/  ELECT P6, URZ, PT ;  /* 0x00000000003f782f */ /* 0x000fda00038c0000 */
.L_x_1354:
[----:B------:R-:W-:Y:S05]  /*19760*/  @!P6 BRA `(.L_x_1252) ;  /* 0x000000000078e947 */ /* 0x000fea0003800000 */
[----:B------:R-:W-:-:S06]  /*19770*/  ULOP3.LUT UR4, UR44, 0x2, URZ, 0xfc, !UPT ;  /* 0x000000022c047892 */ /* 0x000fcc000f8efc3f */
[----:B0-----:R-:W-:-:S05]  /*19780*/  IMAD.U32 R0, RZ, RZ, UR4 ;  /* 0x00000004ff007e24 */ /* 0x001fca000f8e00ff */
[----:B------:R-:W-:-:S13]  /*19790*/  ISETP.NE.AND P0, PT, R0, 0x3, PT ;  /* 0x000000030000780c */ /* 0x000fda0003f05270 */
[----:B------:R-:W-:Y:S05]  /*197a0*/  @!P0 BRA `(.L_x_1254) ;  /* 0x0000000000048947 */ /* 0x000fea0003800000 */
[----:B------:R-:W-:Y:S01]  /*197b0*/  BPT.TRAP 0x1 ;  /* 0x000000040000795c */ /* 0x000fe20000300000 */
.L_x_1254:
[----:B------:R-:W-:Y:S01]  /*197c0*/  IMAD R3, R23, 0x8, R5 ;  /* 0x0000000817037824 */ /* 0x000fe200078e0205 */
[----:B------:R-:W-:Y:S01]  /*197d0*/  SHF.L.U32 R2, R29, 0x1f, RZ ;  /* 0x0000001f1d027819 */ /* 0x000fe200000006ff */
[----:B------:R-:W-:-:S03]  /*197e0*/  VIADD R23, R23, 0x1 ;  /* 0x0000000117177836 */ /* 0x000fc60000000000 */
[----:B------:R-:W0:Y:S02]  /*197f0*/  SYNCS.PHASECHK.TRANS64.TRYWAIT P1, [R3+URZ+0x2d840], R2 ;  /* 0x02d84002030075a7 */ /* 0x000e24000802017f */
[----:B------:R-:W-:-:S04]  /*19800*/  ISETP.NE.AND P2, PT, R23, 0x2, PT ;  /* 0x000000021700780c */ /* 0x000fc80003f45270 */
[----:B------:R-:W-:Y:S01]  /*19810*/  SEL R0, RZ, 0x1, P2 ;  /* 0x00000001ff007807 */ /* 0x000fe20001000000 */
[----:B0-----:R-:W-:Y:S08]  /*19820*/  @!P1 BRA `(.L_x_1255) ;  /* 0x00000030002c9947 */ /* 0x001ff00003800000 */
.L_x_1355:
[----:B------:R-:W-:Y:S02]  /*19830*/  SEL R23, R23, RZ, P2 ;  /* 0x000000ff17177207 */ /* 0x000fe40001000000 */
[----:B------:R-:W-:Y:S01]  /*19840*/  LOP3.LUT R0, R29, R0, RZ, 0x3c, !PT ;  /* 0x000000001d007212 */ /* 0x000fe200078e3cff */
[----:B------:R-:W-:Y:S06]  /*19850*/  @!P0 BRA `(.L_x_1256) ;  /* 0x0000000000048947 */ /* 0x000fec0003800000 */
[----:B------:R-:W-:Y:S01]  /*19860*/  BPT.TRAP 0x1 ;  /* 0x000000040000795c */ /* 0x000fe20000300000 */
.L_x_1256:
[----:B------:R-:W-:Y:S01]  /*19870*/  IMAD R23, R23, 0x8, R5 ;  /* 0x0000000817177824 */ /* 0x000fe200078e0205 */
[----:B------:R-:W-:-:S04]  /*19880*/  SHF.L.U32 R0, R0, 0x1f, RZ ;  /* 0x0000001f00007819 */ /* 0x000fc800000006ff */
[----:B------:R-:W1:Y:S02]  /*19890*/  SYNCS.PHASECHK.TRANS64.TRYWAIT P1, [R23+URZ+0x2d840], R0 ;  /* 0x02d84000170075a7 */ /* 0x000e64000802017f */
[----:B-1----:R-:W-:Y:S05]  /*198a0*/  @!P1 BRA `(.L_x_1257) ;  /* 0x0000003000209947 */ /* 0x002fea0003800000 */
.L_x_1356:
[----:B------:R-:W-:Y:S05]  /*198b0*/  @!P0 BRA `(.L_x_1258) ;  /* 0x0000000000048947 */ /* 0x000fea0003800000 */
[----:B------:R-:W-:Y:S01]  /*198c0*/  BPT.TRAP 0x1 ;  /* 0x000000040000795c */ /* 0x000fe20000300000 */
.L_x_1258:
[----:B------:R-:W3:Y:S02]  /*198d0*/  SYNCS.PHASECHK.TRANS64.TRYWAIT P1, [R3+URZ+0x2d860], R2 ;  /* 0x02d86002030075a7 */ /* 0x000ee4000802017f */
[----:B---3--:R-:W-:Y:S05]  /*198e0*/  @!P1 BRA `(.L_x_1259) ;  /* 0x0000003000249947 */ /* 0x008fea0003800000 */
.L_x_1357:
[----:B------:R-:W-:Y:S05]  /*198f0*/  @!P0 BRA `(.L_x_1260) ;  /* 0x0000000000048947 */ /* 0x000fea0003800000 */
[----:B------:R-:W-:Y:S01]  /*19900*/  BPT.TRAP 0x1 ;  /* 0x000000040000795c */ /* 0x000fe20000300000 */
.L_x_1260:
[----:B----4-:R4:W0:Y:S02]  /*19910*/  SYNCS.PHASECHK.TRANS64.TRYWAIT P0, [R23+URZ+0x2d860], R0 ;  /* 0x02d86000170075a7 */ /* 0x010824000800017f */
[----:B0-----:R-:W-:Y:S05]  /*19920*/  @!P0 NANOSLEEP.SYNCS 0x989680 ;  /* 0x009896800000895d */ /* 0x001fea0003900000 */
[----:B------:R-:W0:Y:S02]  /*19930*/  @!P0 SYNCS.PHASECHK.TRANS64 P0, [R23+URZ+0x2d860], R0 ;  /* 0x02d86000170085a7 */ /* 0x000e24000800007f */
[----:B0-----:R-:W-:Y:S05]  /*19940*/  @!P0 BRA `(.L_x_1260) ;  /* 0xfffffffc00f08947 */ /* 0x001fea000383ffff */
.L_x_1252:
[----:B------:R-:W-:Y:S05]  /*19950*/  BSYNC B0 ;  /* 0x0000000000007941 */ /* 0x000fea0003800000 */
.L_x_1251:
[----:B------:R-:W-:Y:S05]  /*19960*/  EXIT ;  /* 0x000000000000794d */ /* 0x000fea0003800000 */
.L_x_1075:
[----:B0-----:R-:W-:-:S04]  /*19970*/  IMAD.U32 R3, RZ, RZ, UR41 ;  /* 0x00000029ff037e24 */ /* 0x001fc8000f8e00ff */
[----:B------:R0:W1:Y:S03]  /*19980*/  SYNCS.PHASECHK.TRANS64.TRYWAIT P1, [R3+URZ+0x2d800], R0 ;  /* 0x02d80000030075a7 */ /* 0x000066000802017f */
[----:B-1----:R-:W-:Y:S05]  /*19990*/  @!P1 NANOSLEEP.SYNCS 0x989680 ;  /* 0x009896800000995d */ /* 0x002fea0003900000 */
[----:B------:R-:W1:Y:S02]  /*199a0*/  @!P1 SYNCS.PHASECHK.TRANS64 P1, [R3+URZ+0x2d800], R0 ;  /* 0x02d80000030095a7 */ /* 0x000e64000802007f */
[----:B-1----:R-:W-:Y:S05]  /*199b0*/  @!P1 BRA `(.L_x_1075) ;  /* 0xfffffffc00ec9947 */ /* 0x002fea000383ffff */
[----:B------:R-:W-:Y:S05]  /*199c0*/  BRA `(.L_x_1261) ;  /* 0xfffffe8400d47947 */ /* 0x000fea000383ffff */
.L_x_1079:
[----:B-1----:R1:W2:Y:S02]  /*199d0*/  SYNCS.PHASECHK.TRANS64.TRYWAIT P1, [R2+URZ+0x2d830], R3 ;  /* 0x02d83003020075a7 */ /* 0x0022a4000802017f */
[----:B--2---:R-:W-:Y:S05]  /*199e0*/  @!P1 NANOSLEEP.SYNCS 0x989680 ;  /* 0x009896800000995d */ /* 0x004fea0003900000 */
[----:B------:R-:W2:Y:S02]  /*199f0*/  @!P1 SYNCS.PHASECHK.TRANS64 P1, [R2+URZ+0x2d830], R3 ;  /* 0x02d83003020095a7 */ /* 0x000ea4000802007f */
[----:B--2---:R-:W-:Y:S05]  /*19a00*/  @!P1 BRA `(.L_x_1079) ;  /* 0xfffffffc00f09947 */ /* 0x004fea000383ffff */
[----:B------:R-:W-:Y:S05]  /*19a10*/  BRA `(.L_x_1078) ;  /* 0xfffffe8400f07947 */ /* 0x000fea000383ffff */
.L_x_1096:
[----:B-1----:R-:W-:-:S04]  /*19a20*/  IMAD.U32 R7, RZ, RZ, UR6 ;  /* 0x00000006ff077e24 */ /* 0x002fc8000f8e00ff */
[----:B------:R1:W2:Y:S03]  /*19a30*/  SYNCS.PHASECHK.TRANS64.TRYWAIT P1, [R7+URZ+0x2d830], R6 ;  /* 0x02d83006070075a7 */ /* 0x0002a6000802017f */
[----:B--2---:R-:W-:Y:S05]  /*19a40*/  @!P1 NANOSLEEP.SYNCS 0x989680 ;  /* 0x009896800000995d */ /* 0x004fea0003900000 */
[----:B------:R-:W2:Y:S02]  /*19a50*/  @!P1 SYNCS.PHASECHK.TRANS64 P1, [R7+URZ+0x2d830], R6 ;  /* 0x02d83006070095a7 */ /* 0x000ea4000802007f */
[----:B--2---:R-:W-:Y:S05]  /*19a60*/  @!P1 BRA `(.L_x_1096) ;  /* 0xfffffffc00ec9947 */ /* 0x004fea000383ffff */
[----:B------:R-:W-:Y:S05]  /*19a70*/  BRA `(.L_x_1093) ;  /* 0xfffffec400047947 */ /* 0x000fea000383ffff */
.L_x_1100:
[----:B-1----:R-:W-:-:S04]  /*19a80*/  IMAD.U32 R7, RZ, RZ, UR6 ;  /* 0x00000006ff077e24 */ /* 0x002fc8000f8e00ff */
[----:B------:R1:W2:Y:S03]  /*19a90*/  SYNCS.PHASECHK.TRANS64.TRYWAIT P1, [R7+URZ+0x2d850], R6 ;  /* 0x02d85006070075a7 */ /* 0x0002a6000802017f */
[----:B--2---:R-:W-:Y:S05]  /*19aa0*/  @!P1 NANOSLEEP.SYNCS 0x989680 ;  /* 0x009896800000995d */ /* 0x004fea0003900000 */
[----:B------:R-:W2:Y:S02]  /*19ab0*/  @!P1 SYNCS.PHASECHK.TRANS64 P1, [R7+URZ+0x2d850], R6 ;  /* 0x02d85006070095a7 */ /* 0x000ea4000802007f */
[----:B--2---:R-:W-:Y:S05]  /*19ac0*/  @!P1 BRA `(.L_x_1100) ;  /* 0xfffffffc00ec9947 */ /* 0x004fea000383ffff */
[----:B------:R-:W-:Y:S05]  /*19ad0*/  BRA `(.L_x_1097) ;  /* 0xfffffec400b07947 */ /* 0x000fea000383ffff */
.L_x_1119:
[----:B-1----:R-:W-:-:S04]  /*19ae0*/  IMAD.U32 R7, RZ, RZ, UR6 ;  /* 0x00000006ff077e24 */ /* 0x002fc8000f8e00ff */
[----:B------:R1:W2:Y:S03]  /*19af0*/  SYNCS.PHASECHK.TRANS64.TRYWAIT P1, [R7+URZ+0x2d830], R6 ;  /* 0x02d83006070075a7 */ /* 0x0002a6000802017f */
[----:B--2---:R-:W-:Y:S05]  /*19b00*/  @!P1 NANOSLEEP.SYNCS 0x989680 ;  /* 0x009896800000995d */ /* 0x004fea0003900000 */
[----:B------:R-:W2:Y:S02]  /*19b10*/  @!P1 SYNCS.PHASECHK.TRANS64 P1, [R7+URZ+0x2d830], R6 ;  /* 0x02d83006070095a7 */ /* 0x000ea4000802007f */
[----:B--2---:R-:W-:Y:S05]  /*19b20*/  @!P1 BRA `(.L_x_1119) ;  /* 0xfffffffc00ec9947 */ /* 0x004fea000383ffff */
[----:B------:R-:W-:Y:S05]  /*19b30*/  BRA `(.L_x_1116) ;  /* 0xffffff0000a07947 */ /* 0x000fea000383ffff */
.L_x_1123:
[----:B-1----:R-:W-:-:S04]  /*19b40*/  IMAD.U32 R7, RZ, RZ, UR6 ;  /* 0x00000006ff077e24 */ /* 0x002fc8000f8e00ff */
[----:B------:R1:W2:Y:S03]  /*19b50*/  SYNCS.PHASECHK.TRANS64.TRYWAIT P1, [R7+URZ+0x2d850], R6 ;  /* 0x02d85006070075a7 */ /* 0x0002a6000802017f */
[----:B--2---:R-:W-:Y:S05]  /*19b60*/  @!P1 NANOSLEEP.SYNCS 0x989680 ;  /* 0x009896800000995d */ /* 0x004fea0003900000 */
[----:B------:R-:W2:Y:S02]  /*19b70*/  @!P1 SYNCS.PHASECHK.TRANS64 P1, [R7+URZ+0x2d850], R6 ;  /* 0x02d85006070095a7 */ /* 0x000ea4000802007f */
[----:B--2---:R-:W-:Y:S05]  /*19b80*/  @!P1 BRA `(.L_x_1123) ;  /* 0xfffffffc00ec9947 */ /* 0x004fea000383ffff */
[----:B------:R-:W-:Y:S05]  /*19b90*/  BRA `(.L_x_1120) ;  /* 0xffffff04004c7947 */ /* 0x000fea000383ffff */
.L_x_1131:
[----:B-1----:R-:W-:-:S04]  /*19ba0*/  IMAD.U32 R8, RZ, RZ, UR6 ;  /* 0x00000006ff087e24 */ /* 0x002fc8000f8e00ff */
[----:B------:R1:W2:Y:S03]  /*19bb0*/  SYNCS.PHASECHK.TRANS64.TRYWAIT P1, [R8+URZ+0x2d830], R5 ;  /* 0x02d83005080075a7 */ /* 0x0002a6000802017f */
[----:B--2---:R-:W-:Y:S05]  /*19bc0*/  @!P1 NANOSLEEP.SYNCS 0x989680 ;  /* 0x009896800000995d */ /* 0x004fea0003900000 */
[----:B------:R-:W2:Y:S02]  /*19bd0*/  @!P1 SYNCS.PHASECHK.TRANS64 P1, [R8+URZ+0x2d830], R5 ;  /* 0x02d83005080095a7 */ /* 0x000ea4000802007f */
[----:B--2---:R-:W-:Y:S05]  /*19be0*/  @!P1 BRA `(.L_x_1131) ;  /* 0xfffffffc00ec9947 */ /* 0x004fea000383ffff */
[----:B------:R-:W-:Y:S05]  /*19bf0*/  BRA `(.L_x_1128) ;  /* 0xffffff2800c87947 */ /* 0x000fea000383ffff */
.L_x_1135:
[----:B-1----:R-:W-:-:S04]  /*19c00*/  IMAD.U32 R7, RZ, RZ, UR6 ;  /* 0x00000006ff077e24 */ /* 0x002fc8000f8e00ff */
[----:B------:R1:W2:Y:S03]  /*19c10*/  SYNCS.PHASECHK.TRANS64.TRYWAIT P1, [R7+URZ+0x2d850], R5 ;  /* 0x02d85005070075a7 */ /* 0x0002a6000802017f */
[----:B--2---:R-:W-:Y:S05]  /*19c20*/  @!P1 NANOSLEEP.SYNCS 0x989680 ;  /* 0x009896800000995d */ /* 0x004fea0003900000 */
[----:B------:R-:W2:Y:S02]  /*19c30*/  @!P1 SYNCS.PHASECHK.TRANS64 P1, [R7+URZ+0x2d850], R5 ;  /* 0x02d85005070095a7 */ /* 0x000ea4000802007f */
[----:B--2---:R-:W-:Y:S05]  /*19c40*/  @!P1 BRA `(.L_x_1135) ;  /* 0xfffffffc00ec9947 */ /* 0x004fea000383ffff */
[----:B------:R-:W-:Y:S05]  /*19c50*/  BRA `(.L_x_1132) ;  /* 0xffffff2c00747947 */ /* 0x000fea000383ffff */
.L_x_1150:
[----:B-1----:R-:W-:-:S04]  /*19c60*/  IMAD.U32 R4, RZ, RZ, UR8 ;  /* 0x00000008ff047e24 */ /* 0x002fc8000f8e00ff */
[----:B------:R1:W2:Y:S03]  /*19c70*/  SYNCS.PHASECHK.TRANS64.TRYWAIT P1, [R4+URZ+0x2d850], R3 ;  /* 0x02d85003040075a7 */ /* 0x0002a6000802017f */
[----:B--2---:R-:W-:Y:S05]  /*19c80*/  @!P1 NANOSLEEP.SYNCS 0x989680 ;  /* 0x009896800000995d */ /* 0x004fea0003900000 */
[----:B------:R-:W2:Y:S02]  /*19c90*/  @!P1 SYNCS.PHASECHK.TRANS64 P1, [R4+URZ+0x2d850], R3 ;  /* 0x02d85003040095a7 */ /* 0x000ea4000802007f */
[----:B--2---:R-:W-:Y:S05]  /*19ca0*/  @!P1 BRA `(.L_x_1150) ;  /* 0xfffffffc00ec9947 */ /* 0x004fea000383ffff */
[----:B------:R-:W-:Y:S05]  /*19cb0*/  BRA `(.L_x_1149) ;  /* 0xffffff6400787947 */ /* 0x000fea000383ffff */
.L_x_1198:
        /* <DEDUP_REMOVED lines=8> */
[----:B-----5:R-:W-:Y:S05]  /*19d40*/  WARPSYNC.COLLECTIVE R15, `(.L_x_1263) ;  /* 0x000000000f087348 */ /* 0x020fea0003c00000 */
[----:B------:R0:W1:Y:S02]  /*19d50*/  SHFL.IDX P6, R14, R13, R12, R11 ;  /* 0x0000000c0d0e7389 */ /* 0x00006400000c000b */
[----:B01---5:R-:W-:Y:S01]  /*19d60*/  ENDCOLLECTIVE ;  /* 0x000000000000791b */ /* 0x023fe20003800000 */
.L_x_1263:
[----:B------:R-:W-:Y:S05]  /*19d70*/  BSYNC B0 ;  /* 0x0000000000007941 */ /* 0x000fea0003800000 */
.L_x_1262:
[----:B------:R-:W-:Y:S05]  /*19d80*/  BRA `(.L_x_1264) ;  /* 0xffffffbc00047947 */ /* 0x000fea000383ffff */
.L_x_1201:
[----:B0-----:R0:W1:Y:S02]  /*19d90*/  SYNCS.PHASECHK.TRANS64.TRYWAIT P0, [R4+URZ+0x2d840], R5 ;  /* 0x02d84005040075a7 */ /* 0x001064000800017f */
[----:B-1----:R-:W-:Y:S05]  /*19da0*/  @!P0 NANOSLEEP.SYNCS 0x989680 ;  /* 0x009896800000895d */ /* 0x002fea0003900000 */
[----:B------:R-:W1:Y:S02]  /*19db0*/  @!P0 SYNCS.PHASECHK.TRANS64 P0, [R4+URZ+0x2d840], R5 ;  /* 0x02d84005040085a7 */ /* 0x000e64000800007f */
[----:B-1----:R-:W-:Y:S05]  /*19dc0*/  @!P0 BRA `(.L_x_1201) ;  /* 0xfffffffc00f08947 */ /* 0x002fea000383ffff */
[----:B------:R-:W-:Y:S05]  /*19dd0*/  BRA `(.L_x_1265) ;  /* 0xffffffbc00607947 */ /* 0x000fea000383ffff */
.L_x_1202:
        /* <DEDUP_REMOVED lines=8> */
.L_x_1267:
[----:B------:R-:W-:Y:S05]  /*19e60*/  BSYNC B0 ;  /* 0x0000000000007941 */ /* 0x000fea0003800000 */
.L_x_1266:
[----:B------:R-:W-:Y:S02]  /*19e70*/  IMAD.MOV.U32 R13, RZ, RZ, R0 ;  /* 0x000000ffff0d7224 */ /* 0x000fe400078e0000 */
[----:B------:R-:W-:Y:S02]  /*19e80*/  IMAD.MOV.U32 R12, RZ, RZ, RZ ;  /* 0x000000ffff0c7224 */ /* 0x000fe400078e00ff */
[----:B------:R-:W-:Y:S02]  /*19e90*/  IMAD.MOV.U32 R11, RZ, RZ, 0x1c1f ;  /* 0x00001c1fff0b7424 */ /* 0x000fe400078e00ff */
[----:B------:R-:W-:Y:S02]  /*19ea0*/  IMAD.MOV.U32 R15, RZ, RZ, -0x1 ;  /* 0xffffffffff0f7424 */ /* 0x000fe400078e00ff */
[----:B------:R-:W-:Y:S02]  /*19eb0*/  IMAD.MOV.U32 R2, RZ, RZ, R14 ;  /* 0x000000ffff027224 */ /* 0x000fe400078e000e */
[----:B------:R-:W-:-:S07]  /*19ec0*/  @P0 IMAD R8, R7, 0x2, R17 ;  /* 0x0000000207080824 */ /* 0x000fce00078e0211 */
[----:B------:R-:W-:Y:S05]  /*19ed0*/  WARPSYNC.COLLECTIVE R15, `(.L_x_1268) ;  /* 0x000000000f087348 */ /* 0x000fea0003c00000 */
[----:B------:R0:W1:Y:S02]  /*19ee0*/  SHFL.IDX P6, R14, R13, R12, R11 ;  /* 0x0000000c0d0e7389 */ /* 0x00006400000c000b */
[----:B01----:R-:W-:Y:S01]  /*19ef0*/  ENDCOLLECTIVE ;  /* 0x000000000000791b */ /* 0x003fe20003800000 */
.L_x_1268:
[----:B------:R-:W-:Y:S02]  /*19f00*/  IMAD.MOV.U32 R13, RZ, RZ, R6 ;  /* 0x000000ffff0d7224 */ /* 0x000fe400078e0006 */
[----:B------:R-:W-:Y:S02]  /*19f10*/  IMAD.MOV.U32 R12, RZ, RZ, 0x1 ;  /* 0x00000001ff0c7424 */ /* 0x000fe400078e00ff */
[----:B------:R-:W-:-:S07]  /*19f20*/  IMAD.MOV.U32 R3, RZ, RZ, R14 ;  /* 0x000000ffff037224 */ /* 0x000fce00078e000e */
[----:B------:R-:W-:Y:S05]  /*19f30*/  WARPSYNC.COLLECTIVE R15, `(.L_x_1269) ;  /* 0x000000000f087348 */ /* 0x000fea0003c00000 */
[----:B------:R0:W1:Y:S02]  /*19f40*/  SHFL.IDX P6, R14, R13, R12, R11 ;  /* 0x0000000c0d0e7389 */ /* 0x00006400000c000b */
[----:B01----:R-:W-:Y:S01]  /*19f50*/  ENDCOLLECTIVE ;  /* 0x000000000000791b */ /* 0x003fe20003800000 */
.L_x_1269:
        /* <DEDUP_REMOVED lines=17> */
.L_x_1270:
[----:B------:R-:W-:Y:S02]  /*1a070*/  @P1 IMAD R8, R7, 0x2, R17 ;  /* 0x0000000207081824 */ /* 0x000fe400078e0211 */
[----:B------:R-:W-:Y:S02]  /*1a080*/  IMAD.MOV.U32 R13, RZ, RZ, R6 ;  /* 0x000000ffff0d7224 */ /* 0x000fe400078e0006 */
[----:B------:R-:W-:Y:S02]  /*1a090*/  IMAD.MOV.U32 R12, RZ, RZ, 0x2 ;  /* 0x00000002ff0c7424 */ /* 0x000fe400078e00ff */
[----:B------:R-:W-:-:S07]  /*1a0a0*/  IMAD.MOV.U32 R3, RZ, RZ, R14 ;  /* 0x000000ffff037224 */ /* 0x000fce00078e000e */
[----:B------:R-:W-:Y:S05]  /*1a0b0*/  WARPSYNC.COLLECTIVE R15, `(.L_x_1271) ;  /* 0x000000000f087348 */ /* 0x000fea0003c00000 */
[----:B------:R0:W1:Y:S02]  /*1a0c0*/  SHFL.IDX P6, R14, R13, R12, R11 ;  /* 0x0000000c0d0e7389 */ /* 0x00006400000c000b */
[----:B01----:R-:W-:Y:S01]  /*1a0d0*/  ENDCOLLECTIVE ;  /* 0x000000000000791b */ /* 0x003fe20003800000 */
.L_x_1271:
        /* <DEDUP_REMOVED lines=17> */
.L_x_1272:
[----:B------:R-:W-:Y:S02]  /*1a1f0*/  @P1 IMAD R8, R7, 0x2, R17 ;  /* 0x0000000207081824 */ /* 0x000fe400078e0211 */
[----:B------:R-:W-:Y:S02]  /*1a200*/  IMAD.MOV.U32 R13, RZ, RZ, R6 ;  /* 0x000000ffff0d7224 */ /* 0x000fe400078e0006 */
[----:B------:R-:W-:Y:S02]  /*1a210*/  IMAD.MOV.U32 R12, RZ, RZ, 0x3 ;  /* 0x00000003ff0c7424 */ /* 0x000fe400078e00ff */
[----:B------:R-:W-:-:S07]  /*1a220*/  IMAD.MOV.U32 R3, RZ, RZ, R14 ;  /* 0x000000ffff037224 */ /* 0x000fce00078e000e */
[----:B------:R-:W-:Y:S05]  /*1a230*/  WARPSYNC.COLLECTIVE R15, `(.L_x_1273) ;  /* 0x000000000f087348 */ /* 0x000fea0003c00000 */
[----:B------:R0:W1:Y:S02]  /*1a240*/  SHFL.IDX P6, R14, R13, R12, R11 ;  /* 0x0000000c0d0e7389 */ /* 0x00006400000c000b */
[----:B01----:R-:W-:Y:S01]  /*1a250*/  ENDCOLLECTIVE ;  /* 0x000000000000791b */ /* 0x003fe20003800000 */
.L_x_1273:
        /* <DEDUP_REMOVED lines=10> */
.L_x_1274:
        /* <DEDUP_REMOVED lines=8> */
.L_x_1207:
[----:B------:R0:W5:Y:S01]  /*1a380*/  LDL R21, [R1+0x18] ;  /* 0x0000180001157983 */ /* 0x0001620000100800 */
[----:B------:R-:W-:Y:S02]  /*1a390*/  IMAD.MOV.U32 R13, RZ, RZ, R4 ;  /* 0x000000ffff0d7224 */ /* 0x000fe400078e0004 */
[----:B------:R-:W-:Y:S02]  /*1a3a0*/  IMAD.MOV.U32 R12, RZ, RZ, RZ ;  /* 0x000000ffff0c7224 */ /* 0x000fe400078e00ff */
[----:B------:R-:W-:Y:S02]  /*1a3b0*/  IMAD.MOV.U32 R11, RZ, RZ, 0x1c1f ;  /* 0x00001c1fff0b7424 */ /* 0x000fe400078e00ff */
[----:B------:R-:W-:Y:S02]  /*1a3c0*/  IMAD.MOV.U32 R15, RZ, RZ, -0x1 ;  /* 0xffffffffff0f7424 */ /* 0x000fe400078e00ff */
[----:B------:R-:W-:Y:S02]  /*1a3d0*/  IMAD R2, R28, R9, RZ ;  /* 0x000000091c027224 */ /* 0x000fe400078e02ff */
[----:B0-----:R-:W-:-:S07]  /*1a3e0*/  IMAD.IADD R25, R20, 0x1, R25 ;  /* 0x0000000114197824 */ /* 0x001fce00078e0219 */
[----:B-----5:R-:W-:Y:S05]  /*1a3f0*/  WARPSYNC.COLLECTIVE R15, `(.L_x_1276) ;  /* 0x000000000f087348 */ /* 0x020fea0003c00000 */
[----:B------:R0:W1:Y:S02]  /*1a400*/  SHFL.IDX P6, R14, R13, R12, R11 ;  /* 0x0000000c0d0e7389 */ /* 0x00006400000c000b */
[----:B01---5:R-:W-:Y:S01]  /*1a410*/  ENDCOLLECTIVE ;  /* 0x000000000000791b */ /* 0x023fe20003800000 */
.L_x_1276:
[----:B------:R-:W-:Y:S01]  /*1a420*/  ISETP.GE.AND P3, PT, R25, R2, PT ;  /* 0x000000021900720c */ /* 0x000fe20003f66270 */
[----:B------:R-:W-:Y:S02]  /*1a430*/  IMAD.MOV.U32 R13, RZ, RZ, R0 ;  /* 0x000000ffff0d7224 */ /* 0x000fe400078e0000 */
[----:B------:R-:W-:-:S10]  /*1a440*/  IMAD.MOV.U32 R6, RZ, RZ, R14 ;  /* 0x000000ffff067224 */ /* 0x000fd400078e000e */
[----:B------:R-:W-:Y:S05]  /*1a450*/  WARPSYNC.COLLECTIVE R15, `(.L_x_1277) ;  /* 0x000000000f087348 */ /* 0x000fea0003c00000 */
[----:B------:R0:W1:Y:S02]  /*1a460*/  SHFL.IDX P6, R14, R13, R12, R11 ;  /* 0x0000000c0d0e7389 */ /* 0x00006400000c000b */
[----:B01----:R-:W-:Y:S01]  /*1a470*/  ENDCOLLECTIVE ;  /* 0x000000000000791b */ /* 0x003fe20003800000 */
.L_x_1277:
[----:B------:R-:W-:Y:S02]  /*1a480*/  IMAD.MOV.U32 R13, RZ, RZ, R4 ;  /* 0x000000ffff0d7224 */ /* 0x000fe400078e0004 */
[----:B------:R-:W-:Y:S02]  /*1a490*/  IMAD.MOV.U32 R12, RZ, RZ, 0x1 ;  /* 0x00000001ff0c7424 */ /* 0x000fe400078e00ff */
[----:B------:R-:W-:-:S07]  /*1a4a0*/  IMAD.MOV.U32 R5, RZ, RZ, R14 ;  /* 0x000000ffff057224 */ /* 0x000fce00078e000e */
[----:B------:R-:W-:Y:S05]  /*1a4b0*/  WARPSYNC.COLLECTIVE R15, `(.L_x_1278) ;  /* 0x000000000f087348 */ /* 0x000fea0003c00000 */
[----:B------:R0:W1:Y:S02]  /*1a4c0*/  SHFL.IDX P6, R14, R13, R12, R11 ;  /* 0x0000000c0d0e7389 */ /* 0x00006400000c000b */
[----:B01----:R-:W-:Y:S01]  /*1a4d0*/  ENDCOLLECTIVE ;  /* 0x000000000000791b */ /* 0x003fe20003800000 */
.L_x_1278:
[----:B------:R-:W-:-:S05]  /*1a4e0*/  @!P3 LEA R5, P4, R10, R5, 0x1 ;  /* 0x000000050a05b211 */ /* 0x000fca00078808ff */
[----:B------:R-:W-:-:S04]  /*1a4f0*/  @!P3 IMAD.X R6, RZ, RZ, R6, P4 ;  /* 0x000000ffff06b224 */ /* 0x000fc800020e0606 */
[----:B------:R-:W-:Y:S02]  /*1a500*/  @!P3 IMAD.MOV.U32 R7, RZ, RZ, R6 ;  /* 0x000000ffff07b224 */ /* 0x000fe400078e0006 */
[----:B------:R-:W-:Y:S02]  /*1a510*/  @!P3 IMAD.MOV.U32 R6, RZ, RZ, R5 ;  /* 0x000000ffff06b224 */ /* 0x000fe400078e0005 */
[----:B------:R-:W-:Y:S02]  /*1a520*/  IMAD.MOV.U32 R13, RZ, RZ, R0 ;  /* 0x000000ffff0d7224 */ /* 0x000fe400078e0000 */
[----:B------:R-:W-:Y:S01]  /*1a530*/  VIADD R5, R25, 0x20 ;  /* 0x0000002019057836 */ /* 0x000fe20000000000 */
        /* <DEDUP_REMOVED lines=11> */
.L_x_1279:
[----:B------:R-:W-:Y:S02]  /*1a5f0*/  IMAD.MOV.U32 R13, RZ, RZ, R4 ;  /* 0x000000ffff0d7224 */ /* 0x000fe400078e0004 */
[----:B------:R-:W-:Y:S02]  /*1a600*/  IMAD.MOV.U32 R12, RZ, RZ, 0x2 ;  /* 0x00000002ff0c7424 */ /* 0x000fe400078e00ff */
[----:B------:R-:W-:-:S07]  /*1a610*/  IMAD.MOV.U32 R5, RZ, RZ, R14 ;  /* 0x000000ffff057224 */ /* 0x000fce00078e000e */
[----:B------:R-:W-:Y:S05]  /*1a620*/  WARPSYNC.COLLECTIVE R15, `(.L_x_1280) ;  /* 0x000000000f087348 */ /* 0x000fea0003c00000 */
[----:B------:R0:W1:Y:S02]  /*1a630*/  SHFL.IDX P6, R14, R13, R12, R11 ;  /* 0x0000000c0d0e7389 */ /* 0x00006400000c000b */
[----:B01----:R-:W-:Y:S01]  /*1a640*/  ENDCOLLECTIVE ;  /* 0x000000000000791b */ /* 0x003fe20003800000 */
.L_x_1280:
[----:B------:R-:W-:-:S05]  /*1a650*/  @!P3 LEA R5, P4, R10, R5, 0x1 ;  /* 0x000000050a05b211 */ /* 0x000fca00078808ff */
[----:B------:R-:W-:Y:S02]  /*1a660*/  @!P3 IMAD.X R7, RZ, RZ, R7, P4 ;  /* 0x000000ffff07b224 */ /* 0x000fe400020e0607 */
[----:B------:R-:W-:Y:S02]  /*1a670*/  @!P3 IMAD.MOV.U32 R6, RZ, RZ, R5 ;  /* 0x000000ffff06b224 */ /* 0x000fe400078e0005 */
[----:B------:R-:W-:Y:S02]  /*1a680*/  VIADD R5, R25, 0x40 ;  /* 0x0000004019057836 */ /* 0x000fe40000000000 */
[----:B------:R-:W-:Y:S01]  /*1a690*/  IMAD.MOV.U32 R13, RZ, RZ, R0 ;  /* 0x000000ffff0d7224 */ /* 0x000fe200078e0000 */
        /* <DEDUP_REMOVED lines=11> */
.L_x_1281:
[----:B------:R-:W-:Y:S02]  /*1a750*/  IMAD.MOV.U32 R13, RZ, RZ, R4 ;  /* 0x000000ffff0d7224 */ /* 0x000fe400078e0004 */
[----:B------:R-:W-:Y:S02]  /*1a760*/  IMAD.MOV.U32 R12, RZ, RZ, 0x3 ;  /* 0x00000003ff0c7424 */ /* 0x000fe400078e00ff */
[----:B------:R-:W-:-:S07]  /*1a770*/  IMAD.MOV.U32 R5, RZ, RZ, R14 ;  /* 0x000000ffff057224 */ /* 0x000fce00078e000e */
[----:B------:R-:W-:Y:S05]  /*1a780*/  WARPSYNC.COLLECTIVE R15, `(.L_x_1282) ;  /* 0x000000000f087348 */ /* 0x000fea0003c00000 */
[----:B------:R0:W1:Y:S02]  /*1a790*/  SHFL.IDX P6, R14, R13, R12, R11 ;  /* 0x0000000c0d0e7389 */ /* 0x00006400000c000b */
[----:B01----:R-:W-:Y:S01]  /*1a7a0*/  ENDCOLLECTIVE ;  /* 0x000000000000791b */ /* 0x003fe20003800000 */
.L_x_1282:
        /* <DEDUP_REMOVED lines=8> */
[----:B------:R0:W-:Y:S04]  /*1a830*/  @!P3 LDGSTS.E.BYPASS.LTC128B.128 [R21+0xd400], desc[UR56][R6.64], !P0 ;  /* 0x0d4000000615bfae */ /* 0x0001e8000c101d78 */
[----:B------:R0:W-:Y:S04]  /*1a840*/  @!P3 LDGSTS.E.BYPASS.LTC128B.128 [R21+0x10400], desc[UR56][R6.64+0x40], !P1 ;  /* 0x104000400615bfae */ /* 0x0001e8000c901d78 */
[----:B------:R0:W-:Y:S01]  /*1a850*/  @!P3 LDGSTS.E.BYPASS.LTC128B.128 [R21+0x13400], desc[UR56][R6.64+0x80], !P2 ;  /* 0x134000800615bfae */ /* 0x0001e2000d101d78 */
[----:B------:R-:W-:Y:S01]  /*1a860*/  IMAD.MOV.U32 R4, RZ, RZ, R14 ;  /* 0x000000ffff047224 */ /* 0x000fe200078e000e */
[----:B------:R-:W-:-:S13]  /*1a870*/  ISETP.GE.AND P3, PT, R5, R2, PT ;  /* 0x000000020500720c */ /* 0x000fda0003f66270 */
[----:B0-----:R-:W-:Y:S05]  /*1a880*/  WARPSYNC.COLLECTIVE R15, `(.L_x_1283) ;  /* 0x000000000f087348 */ /* 0x001fea0003c00000 */
[----:B------:R1:W2:Y:S02]  /*1a890*/  SHFL.IDX P6, R14, R13, R12, R11 ;  /* 0x0000000c0d0e7389 */ /* 0x0002a400000c000b */
[----:B012---:R-:W-:Y:S01]  /*1a8a0*/  ENDCOLLECTIVE ;  /* 0x000000000000791b */ /* 0x007fe20003800000 */
.L_x_1283:
[----:B------:R-:W-:Y:S02]  /*1a8b0*/  IMAD.MOV.U32 R13, RZ, RZ, R3 ;  /* 0x000000ffff0d7224 */ /* 0x000fe400078e0003 */
[----:B------:R-:W-:Y:S02]  /*1a8c0*/  IMAD.MOV.U32 R12, RZ, RZ, RZ ;  /* 0x000000ffff0c7224 */ /* 0x000fe400078e00ff */
[----:B------:R-:W-:-:S07]  /*1a8d0*/  IMAD.MOV.U32 R0, RZ, RZ, R14 ;  /* 0x000000ffff007224 */ /* 0x000fce00078e000e */
[----:B------:R-:W-:Y:S05]  /*1a8e0*/  WARPSYNC.COLLECTIVE R15, `(.L_x_1284) ;  /* 0x000000000f087348 */ /* 0x000fea0003c00000 */
[----:B------:R0:W1:Y:S02]  /*1a8f0*/  SHFL.IDX P6, R14, R13, R12, R11 ;  /* 0x0000000c0d0e7389 */ /* 0x00006400000c000b */
[----:B01----:R-:W-:Y:S01]  /*1a900*/  ENDCOLLECTIVE ;  /* 0x000000000000791b */ /* 0x003fe20003800000 */
.L_x_1284:
[----:B------:R-:W-:-:S05]  /*1a910*/  @!P3 LEA R0, P4, R10, R0, 0x1 ;  /* 0x000000000a00b211 */ /* 0x000fca00078808ff */
[----:B------:R-:W-:-:S04]  /*1a920*/  @!P3 IMAD.X R4, RZ, RZ, R4, P4 ;  /* 0x000000ffff04b224 */ /* 0x000fc800020e0604 */
[----:B------:R-:W-:Y:S02]  /*1a930*/  @!P3 IMAD.MOV.U32 R5, RZ, RZ, R4 ;  /* 0x000000ffff05b224 */ /* 0x000fe400078e0004 */
        /* <DEDUP_REMOVED lines=14> */
.L_x_1285:
[----:B------:R-:W-:Y:S02]  /*1aa20*/  IMAD.MOV.U32 R13, RZ, RZ, R3 ;  /* 0x000000ffff0d7224 */ /* 0x000fe400078e0003 */
[----:B------:R-:W-:Y:S02]  /*1aa30*/  IMAD.MOV.U32 R12, RZ, RZ, 0x1 ;  /* 0x00000001ff0c7424 */ /* 0x000fe400078e00ff */
[----:B------:R-:W-:-:S07]  /*1aa40*/  IMAD.MOV.U32 R4, RZ, RZ, R14 ;  /* 0x000000ffff047224 */ /* 0x000fce00078e000e */
[----:B------:R-:W-:Y:S05]  /*1aa50*/  WARPSYNC.COLLECTIVE R15, `(.L_x_1286) ;  /* 0x000000000f087348 */ /* 0x000fea0003c00000 */
[----:B------:R0:W1:Y:S02]  /*1aa60*/  SHFL.IDX P6, R14, R13, R12, R11 ;  /* 0x0000000c0d0e7389 */ /* 0x00006400000c000b */
[----:B01----:R-:W-:Y:S01]  /*1aa70*/  ENDCOLLECTIVE ;  /* 0x000000000000791b */ /* 0x003fe20003800000 */
.L_x_1286:
[----:B------:R-:W-:-:S05]  /*1aa80*/  @!P3 LEA R4, P4, R10, R4, 0x1 ;  /* 0x000000040a04b211 */ /* 0x000fca00078808ff */
[----:B------:R-:W-:-:S04]  /*1aa90*/  @!P3 IMAD.X R0, RZ, RZ, R0, P4 ;  /* 0x000000ffff00b224 */ /* 0x000fc800020e0600 */
[----:B------:R-:W-:Y:S02]  /*1aaa0*/  @!P3 IMAD.MOV.U32 R5, RZ, RZ, R0 ;  /* 0x000000ffff05b224 */ /* 0x000fe400078e0000 */
[----:B------:R-:W-:-:S03]  /*1aab0*/  IMAD.MOV.U32 R13, RZ, RZ, R8 ;  /* 0x000000ffff0d7224 */ /* 0x000fc600078e0008 */
        /* <DEDUP_REMOVED lines=10> */
.L_x_1287:
[----:B------:R-:W-:Y:S01]  /*1ab60*/  IMAD.MOV.U32 R8, RZ, RZ, R14 ;  /* 0x000000ffff087224 */ /* 0x000fe200078e000e */
[----:B------:R-:W-:Y:S06]  /*1ab70*/  BRA `(.L_x_1288) ;  /* 0xffffffc000387947 */ /* 0x000fec000383ffff */
.L_x_1210:
[----:B-1----:R1:W2:Y:S02]  /*1ab80*/  SYNCS.PHASECHK.TRANS64.TRYWAIT P0, [R17+URZ+0x2d820], R0 ;  /* 0x02d82000110075a7 */ /* 0x0022a4000800017f */
[----:B--2---:R-:W-:Y:S05]  /*1ab90*/  @!P0 NANOSLEEP.SYNCS 0x989680 ;  /* 0x009896800000895d */ /* 0x004fea0003900000 */
[----:B------:R-:W2:Y:S02]  /*1aba0*/  @!P0 SYNCS.PHASECHK.TRANS64 P0, [R17+URZ+0x2d820], R0 ;  /* 0x02d82000110085a7 */ /* 0x000ea4000800007f */
[----:B--2---:R-:W-:Y:S05]  /*1abb0*/  @!P0 BRA `(.L_x_1210) ;  /* 0xfffffffc00f08947 */ /* 0x004fea000383ffff */
[----:B------:R-:W-:Y:S05]  /*1abc0*/  BRA `(.L_x_1289) ;  /* 0xffffffc000a07947 */ /* 0x000fea000383ffff */
.L_x_1215:
[----:B0-----:R0:W1:Y:S02]  /*1abd0*/  SYNCS.PHASECHK.TRANS64.TRYWAIT P0, [R5+URZ+0x2d840], R0 ;  /* 0x02d84000050075a7 */ /* 0x001064000800017f */
[----:B-1----:R-:W-:Y:S05]  /*1abe0*/  @!P0 NANOSLEEP.SYNCS 0x989680 ;  /* 0x009896800000895d */ /* 0x002fea0003900000 */
[----:B------:R-:W1:Y:S02]  /*1abf0*/  @!P0 SYNCS.PHASECHK.TRANS64 P0, [R5+URZ+0x2d840], R0 ;  /* 0x02d84000050085a7 */ /* 0x000e64000800007f */
[----:B-1----:R-:W-:Y:S05]  /*1ac00*/  @!P0 BRA `(.L_x_1215) ;  /* 0xfffffffc00f08947 */ /* 0x002fea000383ffff */
[----:B------:R-:W-:Y:S05]  /*1ac10*/  BRA `(.L_x_1290) ;  /* 0xffffffc400947947 */ /* 0x000fea000383ffff */
.L_x_1216:
        /* <DEDUP_REMOVED lines=8> */
.L_x_1292:
[----:B------:R-:W-:Y:S05]  /*1aca0*/  BSYNC B1 ;  /* 0x0000000000017941 */ /* 0x000fea0003800000 */
.L_x_1291:
[----:B------:R-:W0:Y:S01]  /*1acb0*/  S2R R25, SR_TID.X ;  /* 0x0000000000197919 */ /* 0x000e220000002100 */
[----:B------:R-:W-:Y:S01]  /*1acc0*/  IMAD.MOV.U32 R13, RZ, RZ, R6 ;  /* 0x000000ffff0d7224 */ /* 0x000fe200078e0006 */
[----:B------:R-:W-:Y:S01]  /*1acd0*/  LOP3.LUT R16, R16, 0xf7ffffff, RZ, 0xc0, !PT ;  /* 0xf7ffffff10107812 */ /* 0x000fe200078ec0ff */
[----:B------:R-:W-:Y:S02]  /*1ace0*/  IMAD.MOV.U32 R12, RZ, RZ, RZ ;  /* 0x000000ffff0c7224 */ /* 0x000fe400078e00ff */
[----:B------:R-:W-:Y:S01]  /*1acf0*/  IMAD.MOV.U32 R11, RZ, RZ, 0x1c1f ;  /* 0x00001c1fff0b7424 */ /* 0x000fe200078e00ff */
[----:B------:R-:W-:Y:S01]  /*1ad00*/  @P1 LOP3.LUT R16, R16, 0x8000000, RZ, 0xfc, !PT ;  /* 0x0800000010101812 */ /* 0x000fe200078efcff */
[----:B------:R-:W-:Y:S02]  /*1ad10*/  IMAD.MOV.U32 R15, RZ, RZ, -0x1 ;  /* 0xffffffffff0f7424 */ /* 0x000fe400078e00ff */
[----:B------:R-:W-:Y:S01]  /*1ad20*/  IMAD.MOV.U32 R3, RZ, RZ, R14 ;  /* 0x000000ffff037224 */ /* 0x000fe200078e000e */
[----:B------:R-:W-:Y:S01]  /*1ad30*/  LOP3.LUT P1, RZ, R16, 0x4, RZ, 0xc0, !PT ;  /* 0x0000000410ff7812 */ /* 0x000fe2000782c0ff */
[----:B------:R-:W-:-:S12]  /*1ad40*/  IMAD R4, R4, 0x2, R17 ;  /* 0x0000000204047824 */ /* 0x000fd800078e0211 */
[----:B0-----:R-:W-:Y:S05]  /*1ad50*/  WARPSYNC.COLLECTIVE R15, `(.L_x_1293) ;  /* 0x000000000f087348 */ /* 0x001fea0003c00000 */
[----:B------:R1:W2:Y:S02]  /*1ad60*/  SHFL.IDX P6, R14, R13, R12, R11 ;  /* 0x0000000c0d0e7389 */ /* 0x0002a400000c000b */
[----:B012---:R-:W-:Y:S01]  /*1ad70*/  ENDCOLLECTIVE ;  /* 0x000000000000791b */ /* 0x007fe20003800000 */
.L_x_1293:
        /* <DEDUP_REMOVED lines=8> */
.L_x_1294:
        /* <DEDUP_REMOVED lines=14> */
.L_x_1295:
[----:B------:R-:W-:Y:S02]  /*1aee0*/  IMAD.MOV.U32 R13, RZ, RZ, R8 ;  /* 0x000000ffff0d7224 */ /* 0x000fe400078e0008 */
[----:B------:R-:W-:Y:S02]  /*1aef0*/  IMAD.MOV.U32 R12, RZ, RZ, 0x2 ;  /* 0x00000002ff0c7424 */ /* 0x000fe400078e00ff */
[----:B------:R-:W-:-:S07]  /*1af00*/  IMAD.MOV.U32 R2, RZ, RZ, R14 ;  /* 0x000000ffff027224 */ /* 0x000fce00078e000e */
[----:B------:R-:W-:Y:S05]  /*1af10*/  WARPSYNC.COLLECTIVE R15, `(.L_x_1296) ;  /* 0x000000000f087348 */ /* 0x000fea0003c00000 */
[----:B------:R0:W1:Y:S02]  /*1af20*/  SHFL.IDX P6, R14, R13, R12, R11 ;  /* 0x0000000c0d0e7389 */ /* 0x00006400000c000b */
[----:B01----:R-:W-:Y:S01]  /*1af30*/  ENDCOLLECTIVE ;  /* 0x000000000000791b */ /* 0x003fe20003800000 */
.L_x_1296:
        /* <DEDUP_REMOVED lines=13> */
.L_x_1297:
[----:B------:R-:W-:Y:S02]  /*1b010*/  IMAD.MOV.U32 R13, RZ, RZ, R8 ;  /* 0x000000ffff0d7224 */ /* 0x000fe400078e0008 */
[----:B------:R-:W-:Y:S02]  /*1b020*/  IMAD.MOV.U32 R12, RZ, RZ, 0x3 ;  /* 0x00000003ff0c7424 */ /* 0x000fe400078e00ff */
[----:B------:R-:W-:-:S07]  /*1b030*/  IMAD.MOV.U32 R2, RZ, RZ, R14 ;  /* 0x000000ffff027224 */ /* 0x000fce00078e000e */
[----:B------:R-:W-:Y:S05]  /*1b040*/  WARPSYNC.COLLECTIVE R15, `(.L_x_1298) ;  /* 0x000000000f087348 */ /* 0x000fea0003c00000 */
[----:B------:R0:W1:Y:S02]  /*1b050*/  SHFL.IDX P6, R14, R13, R12, R11 ;  /* 0x0000000c0d0e7389 */ /* 0x00006400000c000b */
[----:B01----:R-:W-:Y:S01]  /*1b060*/  ENDCOLLECTIVE ;  /* 0x000000000000791b */ /* 0x003fe20003800000 */
.L_x_1298:
        /* <DEDUP_REMOVED lines=14> */
.L_x_1299:
[----:B------:R-:W-:Y:S01]  /*1b150*/  IMAD.MOV.U32 R2, RZ, RZ, R14 ;  /* 0x000000ffff027224 */ /* 0x000fe200078e000e */
[----:B------:R-:W-:Y:S06]  /*1b160*/  BRA `(.L_x_1300) ;  /* 0xffffffc400287947 */ /* 0x000fec000383ffff */
.L_x_1221:
[----:B-1----:R1:W2:Y:S02]  /*1b170*/  SYNCS.PHASECHK.TRANS64.TRYWAIT P0, [R5+URZ+0x2d860], R2 ;  /* 0x02d86002050075a7 */ /* 0x0022a4000800017f */
[----:B--2---:R-:W-:Y:S05]  /*1b180*/  @!P0 NANOSLEEP.SYNCS 0x989680 ;  /* 0x009896800000895d */ /* 0x004fea0003900000 */
[----:B------:R-:W2:Y:S02]  /*1b190*/  @!P0 SYNCS.PHASECHK.TRANS64 P0, [R5+URZ+0x2d860], R2 ;  /* 0x02d86002050085a7 */ /* 0x000ea4000800007f */
[----:B--2---:R-:W-:Y:S05]  /*1b1a0*/  @!P0 BRA `(.L_x_1221) ;  /* 0xfffffffc00f08947 */ /* 0x004fea000383ffff */
[----:B------:R-:W-:Y:S05]  /*1b1b0*/  BRA `(.L_x_1301) ;  /* 0xffffffc4008c7947 */ /* 0x000fea000383ffff */
.L_x_1222:
        /* <DEDUP_REMOVED lines=8> */
.L_x_1303:
[----:B------:R-:W-:Y:S05]  /*1b240*/  BSYNC B1 ;  /* 0x0000000000017941 */ /* 0x000fea0003800000 */
.L_x_1302:
        /* <DEDUP_REMOVED lines=9> */
.L_x_1304:
[----:B------:R-:W-:Y:S02]  /*1b2e0*/  IMAD.MOV.U32 R13, RZ, RZ, R19 ;  /* 0x000000ffff0d7224 */ /* 0x000fe400078e0013 */
[----:B------:R-:W-:Y:S02]  /*1b2f0*/  IMAD.MOV.U32 R12, RZ, RZ, 0x1 ;  /* 0x00000001ff0c7424 */ /* 0x000fe400078e00ff */
[----:B------:R-:W-:-:S07]  /*1b300*/  IMAD.MOV.U32 R2, RZ, RZ, R14 ;  /* 0x000000ffff027224 */ /* 0x000fce00078e000e */
[----:B------:R-:W-:Y:S05]  /*1b310*/  WARPSYNC.COLLECTIVE R15, `(.L_x_1305) ;  /* 0x000000000f087348 */ /* 0x000fea0003c00000 */
[----:B------:R0:W1:Y:S02]  /*1b320*/  SHFL.IDX P6, R14, R13, R12, R11 ;  /* 0x0000000c0d0e7389 */ /* 0x00006400000c000b */
[----:B01----:R-:W-:Y:S01]  /*1b330*/  ENDCOLLECTIVE ;  /* 0x000000000000791b */ /* 0x003fe20003800000 */
.L_x_1305:
        /* <DEDUP_REMOVED lines=16> */
.L_x_1306:
[----:B------:R-:W-:Y:S02]  /*1b440*/  IMAD.MOV.U32 R13, RZ, RZ, R19 ;  /* 0x000000ffff0d7224 */ /* 0x000fe400078e0013 */
[----:B------:R-:W-:Y:S02]  /*1b450*/  IMAD.MOV.U32 R12, RZ, RZ, 0x2 ;  /* 0x00000002ff0c7424 */ /* 0x000fe400078e00ff */
[----:B------:R-:W-:-:S07]  /*1b460*/  IMAD.MOV.U32 R2, RZ, RZ, R14 ;  /* 0x000000ffff027224 */ /* 0x000fce00078e000e */
[----:B------:R-:W-:Y:S05]  /*1b470*/  WARPSYNC.COLLECTIVE R15, `(.L_x_1307) ;  /* 0x000000000f087348 */ /* 0x000fea0003c00000 */
[----:B------:R0:W1:Y:S02]  /*1b480*/  SHFL.IDX P6, R14, R13, R12, R11 ;  /* 0x0000000c0d0e7389 */ /* 0x00006400000c000b */
[----:B01----:R-:W-:Y:S01]  /*1b490*/  ENDCOLLECTIVE ;  /* 0x000000000000791b */ /* 0x003fe20003800000 */
.L_x_1307:
        /* <DEDUP_REMOVED lines=16> */
.L_x_1308:
[----:B------:R-:W-:Y:S02]  /*1b5a0*/  IMAD.MOV.U32 R13, RZ, RZ, R19 ;  /* 0x000000ffff0d7224 */ /* 0x000fe400078e0013 */
[----:B------:R-:W-:Y:S02]  /*1b5b0*/  IMAD.MOV.U32 R12, RZ, RZ, 0x3 ;  /* 0x00000003ff0c7424 */ /* 0x000fe400078e00ff */
[----:B------:R-:W-:-:S07]  /*1b5c0*/  IMAD.MOV.U32 R2, RZ, RZ, R14 ;  /* 0x000000ffff027224 */ /* 0x000fce00078e000e */
[----:B------:R-:W-:Y:S05]  /*1b5d0*/  WARPSYNC.COLLECTIVE R15, `(.L_x_1309) ;  /* 0x000000000f087348 */ /* 0x000fea0003c00000 */
[----:B------:R0:W1:Y:S02]  /*1b5e0*/  SHFL.IDX P6, R14, R13, R12, R11 ;  /* 0x0000000c0d0e7389 */ /* 0x00006400000c000b */
[----:B01----:R-:W-:Y:S01]  /*1b5f0*/  ENDCOLLECTIVE ;  /* 0x000000000000791b */ /* 0x003fe20003800000 */
.L_x_1309:
        /* <DEDUP_REMOVED lines=13> */
.L_x_1310:
        /* <DEDUP_REMOVED lines=8> */
.L_x_1230:
[----:B-1----:R1:W2:Y:S02]  /*1b750*/  SYNCS.PHASECHK.TRANS64.TRYWAIT P0, [R0+URZ+0x2d860], R3 ;  /* 0x02d86003000075a7 */ /* 0x0022a4000800017f */
[----:B--2---:R-:W-:Y:S05]  /*1b760*/  @!P0 NANOSLEEP.SYNCS 0x989680 ;  /* 0x009896800000895d */ /* 0x004fea0003900000 */
[----:B------:R-:W2:Y:S02]  /*1b770*/  @!P0 SYNCS.PHASECHK.TRANS64 P0, [R0+URZ+0x2d860], R3 ;  /* 0x02d86003000085a7 */ /* 0x000ea4000800007f */
[----:B--2---:R-:W-:Y:S05]  /*1b780*/  @!P0 BRA `(.L_x_1230) ;  /* 0xfffffffc00f08947 */ /* 0x004fea000383ffff */
[----:B------:R-:W-:Y:S05]  /*1b790*/  BRA `(.L_x_1312) ;  /* 0xffffffc800187947 */ /* 0x000fea000383ffff */
.L_x_1231:
        /* <DEDUP_REMOVED lines=8> */
.L_x_1314:
[----:B------:R-:W-:Y:S05]  /*1b820*/  BSYNC B0 ;  /* 0x0000000000007941 */ /* 0x000fea0003800000 */
.L_x_1313:
[----:B------:R-:W0:Y:S01]  /*1b830*/  S2R R2, SR_TID.X ;  /* 0x0000000000027919 */ /* 0x000e220000002100 */
[----:B------:R-:W-:Y:S02]  /*1b840*/  IMAD.MOV.U32 R13, RZ, RZ, R18 ;  /* 0x000000ffff0d7224 */ /* 0x000fe400078e0012 */
[----:B------:R-:W-:Y:S02]  /*1b850*/  IMAD.MOV.U32 R12, RZ, RZ, RZ ;  /* 0x000000ffff0c7224 */ /* 0x000fe400078e00ff */
[----:B------:R-:W-:Y:S02]  /*1b860*/  IMAD.MOV.U32 R11, RZ, RZ, 0x1c1f ;  /* 0x00001c1fff0b7424 */ /* 0x000fe400078e00ff */
[----:B------:R-:W-:Y:S02]  /*1b870*/  IMAD.MOV.U32 R15, RZ, RZ, -0x1 ;  /* 0xffffffffff0f7424 */ /* 0x000fe400078e00ff */
[----:B------:R-:W-:Y:S02]  /*1b880*/  IMAD.MOV.U32 R3, RZ, RZ, R14 ;  /* 0x000000ffff037224 */ /* 0x000fe400078e000e */
[----:B------:R-:W-:-:S07]  /*1b890*/  IMAD R4, R4, 0x2, R17 ;  /* 0x0000000204047824 */ /* 0x000fce00078e0211 */
[----:B0-----:R-:W-:Y:S05]  /*1b8a0*/  WARPSYNC.COLLECTIVE R15, `(.L_x_1315) ;  /* 0x000000000f087348 */ /* 0x001fea0003c00000 */
[----:B------:R1:W2:Y:S02]  /*1b8b0*/  SHFL.IDX P6, R14, R13, R12, R11 ;  /* 0x0000000c0d0e7389 */ /* 0x0002a400000c000b */
[----:B012---:R-:W-:Y:S01]  /*1b8c0*/  ENDCOLLECTIVE ;  /* 0x000000000000791b */ /* 0x007fe20003800000 */
.L_x_1315:
        /* <DEDUP_REMOVED lines=17> */
.L_x_1316:
        /* <DEDUP_REMOVED lines=14> */
.L_x_1317:
[----:B------:R-:W-:Y:S02]  /*1bac0*/  IMAD.MOV.U32 R13, RZ, RZ, R19 ;  /* 0x000000ffff0d7224 */ /* 0x000fe400078e0013 */
[----:B------:R-:W-:Y:S01]  /*1bad0*/  IMAD.MOV.U32 R12, RZ, RZ, 0x2 ;  /* 0x00000002ff0c7424 */ /* 0x000fe200078e00ff */
[----:B------:R-:W-:-:S13]  /*1bae0*/  IADD3 R2, P4, R14, R5, RZ ;  /* 0x000000050e027210 */ /* 0x000fda0007f9e0ff */
[----:B------:R-:W-:Y:S05]  /*1baf0*/  WARPSYNC.COLLECTIVE R15, `(.L_x_1318) ;  /* 0x000000000f087348 */ /* 0x000fea0003c00000 */
[----:B------:R0:W1:Y:S02]  /*1bb00*/  SHFL.IDX P6, R14, R13, R12, R11 ;  /* 0x0000000c0d0e7389 */ /* 0x00006400000c000b */
[----:B01----:R-:W-:Y:S01]  /*1bb10*/  ENDCOLLECTIVE ;  /* 0x000000000000791b */ /* 0x003fe20003800000 */
.L_x_1318:
        /* <DEDUP_REMOVED lines=15> */
.L_x_1319:
[----:B------:R-:W-:Y:S02]  /*1bc10*/  IMAD.MOV.U32 R13, RZ, RZ, R19 ;  /* 0x000000ffff0d7224 */ /* 0x000fe400078e0013 */
[----:B------:R-:W-:Y:S01]  /*1bc20*/  IMAD.MOV.U32 R12, RZ, RZ, 0x3 ;  /* 0x00000003ff0c7424 */ /* 0x000fe200078e00ff */
[----:B------:R-:W-:-:S13]  /*1bc30*/  IADD3 R2, P4, R14, R5, RZ ;  /* 0x000000050e027210 */ /* 0x000fda0007f9e0ff */
[----:B------:R-:W-:Y:S05]  /*1bc40*/  WARPSYNC.COLLECTIVE R15, `(.L_x_1320) ;  /* 0x000000000f087348 */ /* 0x000fea0003c00000 */
[----:B------:R0:W1:Y:S02]  /*1bc50*/  SHFL.IDX P6, R14, R13, R12, R11 ;  /* 0x0000000c0d0e7389 */ /* 0x00006400000c000b */
[----:B01----:R-:W-:Y:S01]  /*1bc60*/  ENDCOLLECTIVE ;  /* 0x000000000000791b */ /* 0x003fe20003800000 */
.L_x_1320:
        /* <DEDUP_REMOVED lines=14> */
.L_x_1321:
[----:B------:R-:W-:Y:S05]  /*1bd50*/  BRA `(.L_x_1322) ;  /* 0xffffffc4008c7947 */ /* 0x000fea000383ffff */
.L_x_1236:
        /* <DEDUP_REMOVED lines=8> */
.L_x_1324:
[----:B------:R-:W-:Y:S05]  /*1bde0*/  BSYNC B0 ;  /* 0x0000000000007941 */ /* 0x000fea0003800000 */
.L_x_1323:
        /* <DEDUP_REMOVED lines=9> */
.L_x_1325:
[----:B------:R-:W-:Y:S02]  /*1be80*/  ULDC UR4, c[0x0][0xc3c] ;  /* 0x00030f0000047ab9 */ /* 0x000fe40000000800 */
[----:B------:R-:W-:-:S13]  /*1be90*/  ISETP.GE.OR P1, PT, R9, UR4, !P0 ;  /* 0x0000000409007c0c */ /* 0x000fda000c726670 */
[----:B------:R-:W0:Y:S08]  /*1bea0*/  @!P1 LDC.64 R2, c[0x0][0xc80] ;  /* 0x00032000ff029b82 */ /* 0x000e300000000a00 */
[----:B------:R-:W1:Y:S01]  /*1beb0*/  @!P1 LDC.64 R4, c[0x0][0xc78] ;  /* 0x00031e00ff049b82 */ /* 0x000e620000000a00 */
[----:B------:R-:W-:Y:S01]  /*1bec0*/  CS2R R24, SRZ ;  /* 0x0000000000187805 */ /* 0x000fe2000001ff00 */
[----:B------:R-:W-:-:S02]  /*1bed0*/  IMAD.MOV.U32 R11, RZ, RZ, RZ ;  /* 0x000000ffff0b7224 */ /* 0x000fc400078e00ff */
[----:B------:R-:W-:Y:S02]  /*1bee0*/  IMAD.MOV.U32 R6, RZ, RZ, R14 ;  /* 0x000000ffff067224 */ /* 0x000fe400078e000e */
[----:B0-----:R-:W-:-:S05]  /*1bef0*/  @!P1 IMAD.WIDE R2, R9, 0x4, R2 ;  /* 0x0000000409029825 */ /* 0x001fca00078e0202 */
[----:B------:R1:W2:Y:S02]  /*1bf00*/  @!P1 LDG.E R7, desc[UR56][R2.64] ;  /* 0x0000003802079981 */ /* 0x0002a4000c1e1900 */
[----:B-1----:R-:W-:-:S05]  /*1bf10*/  @!P1 IMAD.WIDE R2, R9, 0x4, R4 ;  /* 0x0000000409029825 */ /* 0x002fca00078e0204 */
[----:B------:R-:W3:Y:S01]  /*1bf20*/  @!P1 LDG.E R4, desc[UR56][R2.64] ;  /* 0x0000003802049981 */ /* 0x000ee2000c1e1900 */
[----:B------:R-:W-:Y:S01]  /*1bf30*/  IMAD.MOV.U32 R5, RZ, RZ, RZ ;  /* 0x000000ffff057224 */ /* 0x000fe200078e00ff */
[C---:B------:R-:W-:Y:S02]  /*1bf40*/  ISETP.GE.U32.AND P2, PT, R8.reuse, 0x2, PT ;  /* 0x000000020800780c */ /* 0x040fe40003f46070 */
[C---:B------:R-:W-:Y:S02]  /*1bf50*/  ISETP.GE.U32.AND P3, PT, R8.reuse, 0x4, PT ;  /* 0x000000040800780c */ /* 0x040fe40003f66070 */
[C---:B------:R-:W-:Y:S02]  /*1bf60*/  ISETP.GE.U32.AND P4, PT, R8.reuse, 0x8, PT ;  /* 0x000000080800780c */ /* 0x040fe40003f86070 */
[C---:B------:R-:W-:Y:S01]  /*1bf70*/  ISETP.GE.U32.AND P5, PT, R8.reuse, 0x10, PT ;  /* 0x000000100800780c */ /* 0x040fe20003fa6070 */
[----:B--2---:R-:W-:Y:S02]  /*1bf80*/  @!P1 IMAD.MOV.U32 R25, RZ, RZ, R7 ;  /* 0x000000ffff199224 */ /* 0x004fe400078e0007 */
[----:B---3--:R-:W-:Y:S01]  /*1bf90*/  @!P1 IMAD.MOV.U32 R5, RZ, RZ, R4 ;  /* 0x000000ffff059224 */ /* 0x008fe200078e0004 */
[----:B------:R-:W-:-:S03]  /*1bfa0*/  ISETP.NE.AND P1, PT, R8, RZ, PT ;  /* 0x000000ff0800720c */ /* 0x000fc60003f25270 */
[----:B------:R-:W-:-:S10]  /*1bfb0*/  IMAD R13, R5, R25, RZ ;  /* 0x00000019050d7224 */ /* 0x000fd400078e02ff */
[----:B------:R-:W-:Y:S05]  /*1bfc0*/  WARPSYNC.COLLECTIVE R15, `(.L_x_1326) ;  /* 0x000000000f087348 */ /* 0x000fea0003c00000 */
[----:B------:R0:W1:Y:S02]  /*1bfd0*/  SHFL.UP P6, R14, R13, R12, R11 ;  /* 0x0400000c0d0e7389 */ /* 0x00006400000c000b */
[----:B01----:R-:W-:Y:S01]  /*1bfe0*/  ENDCOLLECTIVE ;  /* 0x000000000000791b */ /* 0x003fe20003800000 */
.L_x_1326:
[----:B------:R-:W-:Y:S01]  /*1bff0*/  IMAD.MOV.U32 R12, RZ, RZ, 0x2 ;  /* 0x00000002ff0c7424 */ /* 0x000fe200078e00ff */
[----:B------:R-:W-:-:S05]  /*1c000*/  SEL R4, R14, RZ, P1 ;  /* 0x000000ff0e047207 */ /* 0x000fca0000800000 */
[----:B------:R-:W-:-:S04]  /*1c010*/  IMAD.IADD R4, R13, 0x1, R4 ;  /* 0x000000010d047824 */ /* 0x000fc800078e0204 */
[----:B------:R-:W-:-:S07]  /*1c020*/  IMAD.MOV.U32 R13, RZ, RZ, R4 ;  /* 0x000000ffff0d7224 */ /* 0x000fce00078e0004 */
[----:B------:R-:W-:Y:S05]  /*1c030*/  WARPSYNC.COLLECTIVE R15, `(.L_x_1327) ;  /* 0x000000000f087348 */ /* 0x000fea0003c00000 */
[----:B------:R0:W1:Y:S02]  /*1c040*/  SHFL.UP P6, R14, R13, R12, R11 ;  /* 0x0400000c0d0e7389 */ /* 0x00006400000c000b */
[----:B01----:R-:W-:Y:S01]  /*1c050*/  ENDCOLLECTIVE ;  /* 0x000000000000791b */ /* 0x003fe20003800000 */
.L_x_1327:
[----:B------:R-:W-:Y:S01]  /*1c060*/  IMAD.MOV.U32 R12, RZ, RZ, 0x4 ;  /* 0x00000004ff0c7424 */ /* 0x000fe200078e00ff */
[----:B------:R-:W-:-:S05]  /*1c070*/  SEL R3, R14, RZ, P2 ;  /* 0x000000ff0e037207 */ /* 0x000fca0001000000 */
[----:B------:R-:W-:-:S04]  /*1c080*/  IMAD.IADD R2, R4, 0x1, R3 ;  /* 0x0000000104027824 */ /* 0x000fc800078e0203 */
[----:B------:R-:W-:-:S07]  /*1c090*/  IMAD.MOV.U32 R13, RZ, RZ, R2 ;  /* 0x000000ffff0d7224 */ /* 0x000fce00078e0002 */
[----:B------:R-:W-:Y:S05]  /*1c0a0*/  WARPSYNC.COLLECTIVE R15, `(.L_x_1328) ;  /* 0x000000000f087348 */ /* 0x000fea0003c00000 */
[----:B------:R0:W1:Y:S02]  /*1c0b0*/  SHFL.UP P6, R14, R13, R12, R11 ;  /* 0x0400000c0d0e7389 */ /* 0x00006400000c000b */
[----:B01----:R-:W-:Y:S01]  /*1c0c0*/  ENDCOLLECTIVE ;  /* 0x000000000000791b */ /* 0x003fe20003800000 */
.L_x_1328:
[----:B------:R-:W-:Y:S01]  /*1c0d0*/  IMAD.MOV.U32 R12, RZ, RZ, 0x8 ;  /* 0x00000008ff0c7424 */ /* 0x000fe200078e00ff */
[----:B------:R-:W-:-:S05]  /*1c0e0*/  SEL R3, R14, RZ, P3 ;  /* 0x000000ff0e037207 */ /* 0x000fca0001800000 */
[----:B------:R-:W-:-:S04]  /*1c0f0*/  IMAD.IADD R3, R2, 0x1, R3 ;  /* 0x0000000102037824 */ /* 0x000fc800078e0203 */
[----:B------:R-:W-:-:S07]  /*1c100*/  IMAD.MOV.U32 R13, RZ, RZ, R3 ;  /* 0x000000ffff0d7224 */ /* 0x000fce00078e0003 */
[----:B------:R-:W-:Y:S05]  /*1c110*/  WARPSYNC.COLLECTIVE R15, `(.L_x_1329) ;  /* 0x000000000f087348 */ /* 0x000fea0003c00000 */
[----:B------:R0:W1:Y:S02]  /*1c120*/  SHFL.UP P6, R14, R13, R12, R11 ;  /* 0x0400000c0d0e7389 */ /* 0x00006400000c000b */
[----:B01----:R-:W-:Y:S01]  /*1c130*/  ENDCOLLECTIVE ;  /* 0x000000000000791b */ /* 0x003fe20003800000 */
.L_x_1329:
[----:B------:R-:W-:Y:S01]  /*1c140*/  IMAD.MOV.U32 R12, RZ, RZ, 0x10 ;  /* 0x00000010ff0c7424 */ /* 0x000fe200078e00ff */
[----:B------:R-:W-:-:S05]  /*1c150*/  SEL R4, R14, RZ, P4 ;  /* 0x000000ff0e047207 */ /* 0x000fca0002000000 */
[----:B------:R-:W-:-:S04]  /*1c160*/  IMAD.IADD R4, R3, 0x1, R4 ;  /* 0x0000000103047824 */ /* 0x000fc800078e0204 */
[----:B------:R-:W-:-:S07]  /*1c170*/  IMAD.MOV.U32 R13, RZ, RZ, R4 ;  /* 0x000000ffff0d7224 */ /* 0x000fce00078e0004 */
[----:B------:R-:W-:Y:S05]  /*1c180*/  WARPSYNC.COLLECTIVE R15, `(.L_x_1330) ;  /* 0x000000000f087348 */ /* 0x000fea0003c00000 */
[----:B------:R0:W1:Y:S02]  /*1c190*/  SHFL.UP P6, R14, R13, R12, R11 ;  /* 0x0400000c0d0e7389 */ /* 0x00006400000c000b */
[----:B01----:R-:W-:Y:S01]  /*1c1a0*/  ENDCOLLECTIVE ;  /* 0x000000000000791b */ /* 0x003fe20003800000 */
.L_x_1330:
        /* <DEDUP_REMOVED lines=8> */
.L_x_1331:
[----:B------:R-:W-:Y:S05]  /*1c230*/  BRA `(.L_x_1332) ;  /* 0xffffffc400a87947 */ /* 0x000fea000383ffff */
.L_x_1239:
[----:B------:R-:W-:Y:S01]  /*1c240*/  BSSY B0, `(.L_x_1333) ;  /* 0x0000007000007945 */ /* 0x000fe20003800000 */
[----:B------:R-:W-:Y:S02]  /*1c250*/  IMAD.MOV.U32 R12, RZ, RZ, 0x1 ;  /* 0x00000001ff0c7424 */ /* 0x000fe400078e00ff */
[----:B------:R-:W-:Y:S02]  /*1c260*/  IMAD.MOV.U32 R11, RZ, RZ, RZ ;  /* 0x000000ffff0b7224 */ /* 0x000fe400078e00ff */
[----:B------:R-:W-:-:S07]  /*1c270*/  IMAD.MOV.U32 R15, RZ, RZ, -0x1 ;  /* 0xffffffffff0f7424 */ /* 0x000fce00078e00ff */
[----:B------:R-:W-:Y:S05]  /*1c280*/  WARPSYNC.COLLECTIVE R15, `(.L_x_1334) ;  /* 0x000000000f087348 */ /* 0x000fea0003c00000 */
[----:B------:R0:W1:Y:S02]  /*1c290*/  SHFL.UP P6, R14, R13, R12, R11 ;  /* 0x0400000c0d0e7389 */ /* 0x00006400000c000b */
[----:B01----:R-:W-:Y:S01]  /*1c2a0*/  ENDCOLLECTIVE ;  /* 0x000000000000791b */ /* 0x003fe20003800000 */
.L_x_1334:
[----:B------:R-:W-:Y:S05]  /*1c2b0*/  BSYNC B0 ;  /* 0x0000000000007941 */ /* 0x000fea0003800000 */
.L_x_1333:
        /* <DEDUP_REMOVED lines=8> */
.L_x_1335:
[----:B------:R-:W-:Y:S01]  /*1c340*/  IMAD.MOV.U32 R12, RZ, RZ, 0x4 ;  /* 0x00000004ff0c7424 */ /* 0x000fe200078e00ff */
[----:B------:R-:W-:-:S05]  /*1c350*/  SEL R2, R14, RZ, P2 ;  /* 0x000000ff0e027207 */ /* 0x000fca0001000000 */
[----:B------:R-:W-:-:S04]  /*1c360*/  IMAD.IADD R2, R13, 0x1, R2 ;  /* 0x000000010d027824 */ /* 0x000fc800078e0202 */
[----:B------:R-:W-:-:S07]  /*1c370*/  IMAD.MOV.U32 R13, RZ, RZ, R2 ;  /* 0x000000ffff0d7224 */ /* 0x000fce00078e0002 */
[----:B------:R-:W-:Y:S05]  /*1c380*/  WARPSYNC.COLLECTIVE R15, `(.L_x_1336) ;  /* 0x000000000f087348 */ /* 0x000fea0003c00000 */
[----:B------:R0:W1:Y:S02]  /*1c390*/  SHFL.UP P6, R14, R13, R12, R11 ;  /* 0x0400000c0d0e7389 */ /* 0x00006400000c000b */
[----:B01----:R-:W-:Y:S01]  /*1c3a0*/  ENDCOLLECTIVE ;  /* 0x000000000000791b */ /* 0x003fe20003800000 */
.L_x_1336:
[----:B------:R-:W-:Y:S01]  /*1c3b0*/  IMAD.MOV.U32 R12, RZ, RZ, 0x8 ;  /* 0x00000008ff0c7424 */ /* 0x000fe200078e00ff */
[----:B------:R-:W-:-:S05]  /*1c3c0*/  SEL R3, R14, RZ, P3 ;  /* 0x000000ff0e037207 */ /* 0x000fca0001800000 */
[----:B------:R-:W-:-:S04]  /*1c3d0*/  IMAD.IADD R3, R2, 0x1, R3 ;  /* 0x0000000102037824 */ /* 0x000fc800078e0203 */
[----:B------:R-:W-:-:S07]  /*1c3e0*/  IMAD.MOV.U32 R13, RZ, RZ, R3 ;  /* 0x000000ffff0d7224 */ /* 0x000fce00078e0003 */
[----:B------:R-:W-:Y:S05]  /*1c3f0*/  WARPSYNC.COLLECTIVE R15, `(.L_x_1337) ;  /* 0x000000000f087348 */ /* 0x000fea0003c00000 */
[----:B------:R0:W1:Y:S02]  /*1c400*/  SHFL.UP P6, R14, R13, R12, R11 ;  /* 0x0400000c0d0e7389 */ /* 0x00006400000c000b */
[----:B01----:R-:W-:Y:S01]  /*1c410*/  ENDCOLLECTIVE ;  /* 0x000000000000791b */ /* 0x003fe20003800000 */
.L_x_1337:
[----:B------:R-:W-:Y:S01]  /*1c420*/  IMAD.MOV.U32 R12, RZ, RZ, 0x10 ;  /* 0x00000010ff0c7424 */ /* 0x000fe200078e00ff */
[----:B------:R-:W-:-:S05]  /*1c430*/  SEL R4, R14, RZ, P4 ;  /* 0x000000ff0e047207 */ /* 0x000fca0002000000 */
[----:B------:R-:W-:-:S04]  /*1c440*/  IMAD.IADD R4, R3, 0x1, R4 ;  /* 0x0000000103047824 */ /* 0x000fc800078e0204 */
[----:B------:R-:W-:-:S07]  /*1c450*/  IMAD.MOV.U32 R13, RZ, RZ, R4 ;  /* 0x000000ffff0d7224 */ /* 0x000fce00078e0004 */
[----:B------:R-:W-:Y:S05]  /*1c460*/  WARPSYNC.COLLECTIVE R15, `(.L_x_1338) ;  /* 0x000000000f087348 */ /* 0x000fea0003c00000 */
[----:B------:R0:W1:Y:S02]  /*1c470*/  SHFL.UP P6, R14, R13, R12, R11 ;  /* 0x0400000c0d0e7389 */ /* 0x00006400000c000b */
[----:B01----:R-:W-:Y:S01]  /*1c480*/  ENDCOLLECTIVE ;  /* 0x000000000000791b */ /* 0x003fe20003800000 */
.L_x_1338:
        /* <DEDUP_REMOVED lines=8> */
.L_x_1339:
[----:B------:R-:W-:Y:S05]  /*1c510*/  BRA `(.L_x_1340) ;  /* 0xffffffc400947947 */ /* 0x000fea000383ffff */
.L_x_1241:
[----:B------:R-:W-:Y:S01]  /*1c520*/  BSSY B0, `(.L_x_1341) ;  /* 0x0000006000007945 */ /* 0x000fe20003800000 */
[----:B------:R-:W-:Y:S01]  /*1c530*/  PLOP3.LUT P6, PT, P6, PT, PT, 0x8, 0x0 ;  /* 0x000000000000781c */ /* 0x000fe200037ce170 */
[----:B------:R-:W-:-:S12]  /*1c540*/  IMAD.MOV.U32 R15, RZ, RZ, -0x1 ;  /* 0xffffffffff0f7424 */ /* 0x000fd800078e00ff */
[----:B0-----:R-:W-:Y:S05]  /*1c550*/  WARPSYNC.COLLECTIVE R15, `(.L_x_1342) ;  /* 0x000000000f087348 */ /* 0x001fea0003c00000 */
[----:B------:R-:W-:Y:S01]  /*1c560*/  VOTE.ANY R14, PT, P6 ;  /* 0x00000000000e7806 */ /* 0x000fe200030e0100 */
[----:B0-----:R-:W-:Y:S06]  /*1c570*/  ENDCOLLECTIVE ;  /* 0x000000000000791b */ /* 0x001fec0003800000 */
.L_x_1342:
[----:B------:R-:W-:Y:S05]  /*1c580*/  BSYNC B0 ;  /* 0x0000000000007941 */ /* 0x000fea0003800000 */
.L_x_1341:
[----:B------:R-:W-:Y:S02]  /*1c590*/  IMAD.MOV.U32 R3, RZ, RZ, R14 ;  /* 0x000000ffff037224 */ /* 0x000fe400078e000e */
[----:B------:R-:W-:Y:S02]  /*1c5a0*/  IMAD.MOV.U32 R13, RZ, RZ, R25 ;  /* 0x000000ffff0d7224 */ /* 0x000fe400078e0019 */
[----:B------:R-:W0:Y:S01]  /*1c5b0*/  POPC R7, R3 ;  /* 0x0000000300077309 */ /* 0x000e220000000000 */
[----:B------:R-:W-:Y:S02]  /*1c5c0*/  IMAD.MOV.U32 R11, RZ, RZ, 0x1f ;  /* 0x0000001fff0b7424 */ /* 0x000fe400078e00ff */
[----:B------:R-:W-:Y:S02]  /*1c5d0*/  IMAD.MOV.U32 R15, RZ, RZ, -0x1 ;  /* 0xffffffffff0f7424 */ /* 0x000fe400078e00ff */
[----:B0-----:R-:W-:Y:S02]  /*1c5e0*/  IMAD.MOV.U32 R12, RZ, RZ, R7 ;  /* 0x000000ffff0c7224 */ /* 0x001fe400078e0007 */
[----:B------:R-:W-:-:S07]  /*1c5f0*/  IMAD.IADD R27, R7, 0x1, R27 ;  /* 0x00000001071b7824 */ /* 0x000fce00078e021b */
[----:B------:R-:W-:Y:S05]  /*1c600*/  WARPSYNC.COLLECTIVE R15, `(.L_x_1343) ;  /* 0x000000000f087348 */ /* 0x000fea0003c00000 */
[----:B------:R0:W1:Y:S02]  /*1c610*/  SHFL.IDX P6, R14, R13, R12, R11 ;  /* 0x0000000c0d0e7389 */ /* 0x00006400000c000b */
[----:B01----:R-:W-:Y:S01]  /*1c620*/  ENDCOLLECTIVE ;  /* 0x000000000000791b */ /* 0x003fe20003800000 */
.L_x_1343:
[----:B------:R-:W-:Y:S02]  /*1c630*/  IMAD.MOV.U32 R13, RZ, RZ, R5 ;  /* 0x000000ffff0d7224 */ /* 0x000fe400078e0005 */
[----:B------:R-:W-:-:S07]  /*1c640*/  IMAD.MOV.U32 R25, RZ, RZ, R14 ;  /* 0x000000ffff197224 */ /* 0x000fce00078e000e */
[----:B------:R-:W-:Y:S05]  /*1c650*/  WARPSYNC.COLLECTIVE R15, `(.L_x_1344) ;  /* 0x000000000f087348 */ /* 0x000fea0003c00000 */
[----:B------:R0:W1:Y:S02]  /*1c660*/  SHFL.IDX P6, R14, R13, R12, R11 ;  /* 0x0000000c0d0e7389 */ /* 0x00006400000c000b */
[----:B01----:R-:W-:Y:S01]  /*1c670*/  ENDCOLLECTIVE ;  /* 0x000000000000791b */ /* 0x003fe20003800000 */
.L_x_1344:
[----:B------:R-:W-:Y:S01]  /*1c680*/  IMAD.MOV.U32 R5, RZ, RZ, R14 ;  /* 0x000000ffff057224 */ /* 0x000fe200078e000e */
[----:B------:R-:W-:Y:S06]  /*1c690*/  BRA `(.L_x_1345) ;  /* 0xffffffc400747947 */ /* 0x000fec000383ffff */
.L_x_1243:
[----:B------:R-:W-:Y:S01]  /*1c6a0*/  BSSY B0, `(.L_x_1346) ;  /* 0x0000007000007945 */ /* 0x000fe20003800000 */
[----:B------:R-:W-:Y:S02]  /*1c6b0*/  IMAD.MOV.U32 R13, RZ, RZ, R2 ;  /* 0x000000ffff0d7224 */ /* 0x000fe400078e0002 */
[----:B------:R-:W-:Y:S02]  /*1c6c0*/  IMAD.MOV.U32 R11, RZ, RZ, 0x1f ;  /* 0x0000001fff0b7424 */ /* 0x000fe400078e00ff */
[----:B------:R-:W-:-:S07]  /*1c6d0*/  IMAD.MOV.U32 R15, RZ, RZ, -0x1 ;  /* 0xffffffffff0f7424 */ /* 0x000fce00078e00ff */
[----:B0123--:R-:W-:Y:S05]  /*1c6e0*/  WARPSYNC.COLLECTIVE R15, `(.L_x_1347) ;  /* 0x000000000f087348 */ /* 0x00ffea0003c00000 */
[----:B------:R4:W0:Y:S02]  /*1c6f0*/  SHFL.IDX P6, R14, R13, R12, R11 ;  /* 0x0000000c0d0e7389 */ /* 0x00082400000c000b */
[----:B01234-:R-:W-:Y:S01]  /*1c700*/  ENDCOLLECTIVE ;  /* 0x000000000000791b */ /* 0x01ffe20003800000 */
.L_x_1347:
[----:B------:R-:W-:Y:S05]  /*1c710*/  BSYNC B0 ;  /* 0x0000000000007941 */ /* 0x000fea0003800000 */
.L_x_1346:
[----:B------:R-:W-:Y:S01]  /*1c720*/  IMAD.MOV.U32 R24, RZ, RZ, R14 ;  /* 0x000000ffff187224 */ /* 0x000fe200078e000e */
[----:B------:R-:W-:Y:S06]  /*1c730*/  BRA `(.L_x_1242) ;  /* 0xffffffc400647947 */ /* 0x000fec000383ffff */
.L_x_1249:
[----:B0-----:R0:W1:Y:S02]  /*1c740*/  SYNCS.PHASECHK.TRANS64.TRYWAIT P0, [R5+URZ+0x2d820], R0 ;  /* 0x02d82000050075a7 */ /* 0x001064000800017f */
[----:B-1----:R-:W-:Y:S05]  /*1c750*/  @!P0 NANOSLEEP.SYNCS 0x989680 ;  /* 0x009896800000895d */ /* 0x002fea0003900000 */
[----:B------:R-:W1:Y:S02]  /*1c760*/  @!P0 SYNCS.PHASECHK.TRANS64 P0, [R5+URZ+0x2d820], R0 ;  /* 0x02d82000050085a7 */ /* 0x000e64000800007f */
[----:B-1----:R-:W-:Y:S05]  /*1c770*/  @!P0 BRA `(.L_x_1249) ;  /* 0xfffffffc00f08947 */ /* 0x002fea000383ffff */
[----:B------:R-:W-:Y:S05]  /*1c780*/  BRA `(.L_x_1348) ;  /* 0xffffffcc00c07947 */ /* 0x000fea000383ffff */
.L_x_1250:
        /* <DEDUP_REMOVED lines=11> */
.L_x_1350:
[----:B------:R-:W-:Y:S05]  /*1c840*/  BSYNC B0 ;  /* 0x0000000000007941 */ /* 0x000fea0003800000 */
.L_x_1349:
[----:B------:R-:W-:Y:S05]  /*1c850*/  BRA `(.L_x_1351) ;  /* 0xffffffcc00a87947 */ /* 0x000fea000383ffff */
.L_x_1253:
[----:B------:R-:W-:Y:S01]  /*1c860*/  BSSY B1, `(.L_x_1352) ;  /* 0x0000006000017945 */ /* 0x000fe20003800000 */
[----:B------:R-:W-:-:S07]  /*1c870*/  IMAD.MOV.U32 R15, RZ, RZ, -0x1 ;  /* 0xffffffffff0f7424 */ /* 0x000fce00078e00ff */
[----:B0-2---:R-:W-:Y:S05]  /*1c880*/  WARPSYNC.COLLECTIVE R15, `(.L_x_1353) ;  /* 0x000000000f0c7348 */ /* 0x005fea0003c00000 */
[----:B------:R-:W-:Y:S02]  /*1c890*/  ELECT P6, UR62, PT ;  /* 0x00000000003e782f */ /* 0x000fe400038c0000 */
[----:B------:R-:W-:Y:S01]  /*1c8a0*/  MOV R14, UR62 ;  /* 0x0000003e000e7c02 */ /* 0x000fe20008000f00 */
[----:B0-2---:R-:W-:Y:S10]  /*1c8b0*/  ENDCOLLECTIVE ;  /* 0x000000000000791b */ /* 0x005ff40003800000 */
.L_x_1353:
[----:B------:R-:W-:Y:S05]  /*1c8c0*/  BSYNC B1 ;  /* 0x0000000000017941 */ /* 0x000fea0003800000 */
.L_x_1352:
[----:B------:R-:W-:Y:S05]  /*1c8d0*/  BRA `(.L_x_1354) ;  /* 0xffffffcc00a07947 */ /* 0x000fea000383ffff */
.L_x_1255:
[----:B0-----:R0:W1:Y:S02]  /*1c8e0*/  SYNCS.PHASECHK.TRANS64.TRYWAIT P1, [R3+URZ+0x2d840], R2 ;  /* 0x02d84002030075a7 */ /* 0x001064000802017f */
[----:B-1----:R-:W-:Y:S05]  /*1c8f0*/  @!P1 NANOSLEEP.SYNCS 0x989680 ;  /* 0x009896800000995d */ /* 0x002fea0003900000 */
[----:B------:R-:W1:Y:S02]  /*1c900*/  @!P1 SYNCS.PHASECHK.TRANS64 P1, [R3+URZ+0x2d840], R2 ;  /* 0x02d84002030095a7 */ /* 0x000e64000802007f */
[----:B-1----:R-:W-:Y:S05]  /*1c910*/  @!P1 BRA `(.L_x_1255) ;  /* 0xfffffffc00f09947 */ /* 0x002fea000383ffff */
[----:B------:R-:W-:Y:S05]  /*1c920*/  BRA `(.L_x_1355) ;  /* 0xffffffcc00c07947 */ /* 0x000fea000383ffff */
.L_x_1257:
[----:B-1----:R1:W3:Y:S02]  /*1c930*/  SYNCS.PHASECHK.TRANS64.TRYWAIT P1, [R23+URZ+0x2d840], R0 ;  /* 0x02d84000170075a7 */ /* 0x0022e4000802017f */
[----:B---3--:R-:W-:Y:S05]  /*1c940*/  @!P1 NANOSLEEP.SYNCS 0x989680 ;  /* 0x009896800000995d */ /* 0x008fea0003900000 */
[----:B------:R-:W3:Y:S02]  /*1c950*/  @!P1 SYNCS.PHASECHK.TRANS64 P1, [R23+URZ+0x2d840], R0 ;  /* 0x02d84000170095a7 */ /* 0x000ee4000802007f */
[----:B---3--:R-:W-:Y:S05]  /*1c960*/  @!P1 BRA `(.L_x_1257) ;  /* 0xfffffffc00f09947 */ /* 0x008fea000383ffff */
[----:B------:R-:W-:Y:S05]  /*1c970*/  BRA `(.L_x_1356) ;  /* 0xffffffcc00cc7947 */ /* 0x000fea000383ffff */
.L_x_1259:
[----:B---3--:R3:W4:Y:S02]  /*1c980*/  SYNCS.PHASECHK.TRANS64.TRYWAIT P1, [R3+URZ+0x2d860], R2 ;  /* 0x02d86002030075a7 */ /* 0x008724000802017f */
[----:B----4-:R-:W-:Y:S05]  /*1c990*/  @!P1 NANOSLEEP.SYNCS 0x989680 ;  /* 0x009896800000995d */ /* 0x010fea0003900000 */
[----:B------:R-:W4:Y:S02]  /*1c9a0*/  @!P1 SYNCS.PHASECHK.TRANS64 P1, [R3+URZ+0x2d860], R2 ;  /* 0x02d86002030095a7 */ /* 0x000f24000802007f */
[----:B----4-:R-:W-:Y:S05]  /*1c9b0*/  @!P1 BRA `(.L_x_1259) ;  /* 0xfffffffc00f09947 */ /* 0x010fea000383ffff */
[----:B------:R-:W-:Y:S05]  /*1c9c0*/  BRA `(.L_x_1357) ;  /* 0xffffffcc00c87947 */ /* 0x000fea000383ffff */
.L_x_1358:
        /* <DEDUP_REMOVED lines=11> */
.L_x_2784:


//--------------------- .text._ZN7cutlass13device_kernelIN5flash11enable_sm90INS1_16FlashAttnFwdSm90INS1_25CollectiveMainloopFwdSm90ILi2EN4cute5tupleIJNS5_1CILi1EEES8_S8_EEENS6_IJNS7_ILi192EEENS7_ILi128EEENS7_ILi96EEEEEELi96ENS_10bfloat16_tEfNS_4arch4Sm90ELb0ELb1ELb1ELb1ELb1ELb1ELb0ELb0ELb1ELb1ELb1ELb0EEENS1_21CollectiveEpilogueFwdINS6_IJSA_SC_SB_EEES9_SE_SG_Li384ELb1ELb1ELb1ELb0EEENS1_36VarlenDynamicPersistentTileSchedulerILi192ELi128ELi384ELi128ELb1ELb1ELb1ELb1ELb0ELb1EEEEEEEEEvNT_6ParamsE --------------------------
	.section	.text._ZN7cutlass13device_kernelIN5flash11enable_sm90INS1_16FlashAttnFwdSm90INS1_25CollectiveMainloopFwdSm90ILi2EN4cute5tupleIJNS5_1CILi1EEES8_S8_EEENS6_IJNS7_ILi192EEENS7_ILi128EEENS7_ILi96EEEEEELi96ENS_10bfloat16_tEfNS_4arch4Sm90ELb0ELb1ELb1ELb1ELb1ELb1ELb0ELb0ELb1ELb1ELb1ELb0EEENS1_21CollectiveEpilogueFwdINS6_IJSA_SC_SB_EEES9_SE_SG_Li384ELb1ELb1ELb1ELb0EEENS1_36VarlenDynamicPersistentTileSchedulerILi192ELi128ELi384ELi128ELb1ELb1ELb1ELb1ELb0ELb1EEEEEEEEEvNT_6ParamsE,"ax",@progbits
	.align	128
.text._ZN7cutlass13device_kernelIN5flash11enable_sm90INS1_16FlashAttnFwdSm90INS1_25CollectiveMainloopFwdSm90ILi2EN4cute5tupleIJNS5_1CILi1EEES8_S8_EEENS6_IJNS7_ILi192EEENS7_ILi128EEENS7_ILi96EEEEEELi96ENS_10bfloat16_tEfNS_4arch4Sm90ELb0ELb1ELb1ELb1ELb1ELb1ELb0ELb0ELb1ELb1ELb1ELb0EEENS1_21CollectiveEpilogueFwdINS6_IJSA_SC_SB_EEES9_SE_SG_Li384ELb1ELb1ELb1ELb0EEENS1_36VarlenDynamicPersistentTileSchedulerILi192ELi128ELi384ELi128ELb1ELb1ELb1ELb1ELb0ELb1EEEEEEEEEvNT_6ParamsE:
        .type           _ZN7cutlass13device_kernelIN5flash11enable_sm90INS1_16FlashAttnFwdSm90INS1_25CollectiveMainloopFwdSm90ILi2EN4cute5tupleIJNS5_1CILi1EEES8_S8_EEENS6_IJNS7_ILi192EEENS7_ILi128EEENS7_ILi96EEEEEELi96ENS_10bfloat16_tEfNS_4arch4Sm90ELb0ELb1ELb1ELb1ELb1ELb1ELb0ELb0ELb1ELb1ELb1ELb0EEENS1_21CollectiveEpilogueFwdINS6_IJSA_SC_SB_EEES9_SE_SG_Li384ELb1ELb1ELb1ELb0EEENS1_36VarlenDynamicPersistentTileSchedulerILi192ELi128ELi384ELi128ELb1ELb1ELb1ELb1ELb0ELb1EEEEEEEEEvNT_6ParamsE,@function
        .size           _ZN7cutlass13device_kernelIN5flash11enable_sm90INS1_16FlashAttnFwdSm90INS1_25CollectiveMainloopFwdSm90ILi2EN4cute5tupleIJNS5_1CILi1EEES8_S8_EEENS6_IJNS7_ILi192EEENS7_ILi128EEENS7_ILi96EEEEEELi96ENS_10bfloat16_tEfNS_4arch4Sm90ELb0ELb1ELb1ELb1ELb1ELb1ELb0ELb0ELb1ELb1ELb1ELb0EEENS1_21CollectiveEpilogueFwdINS6_IJSA_SC_SB_EEES9_SE_SG_Li384ELb1ELb1ELb1ELb0EEENS1_36VarlenDynamicPersistentTileSchedulerILi192ELi128ELi384ELi128ELb1ELb1ELb1ELb1ELb0ELb1EEEEEEEEEvNT_6ParamsE,(.L_x_2785 - _ZN7cutlass13device_kernelIN5flash11enable_sm90INS1_16FlashAttnFwdSm90INS1_25CollectiveMainloopFwdSm90ILi2EN4cute5tupleIJNS5_1CILi1EEES8_S8_EEENS6_IJNS7_ILi192EEENS7_ILi128EEENS7_ILi96EEEEEELi96ENS_10bfloat16_tEfNS_4arch4Sm90ELb0ELb1ELb1ELb1ELb1ELb1ELb0ELb0ELb1ELb1ELb1ELb0EEENS1_21CollectiveEpilogueFwdINS6_IJSA_SC_SB_EEES9_SE_SG_Li384ELb1ELb1ELb1ELb0EEENS1_36VarlenDynamicPersistentTileSchedulerILi192ELi128ELi384ELi128ELb1ELb1ELb1ELb1ELb0ELb1EEEEEEEEEvNT_6ParamsE)
        .other          _ZN7cutlass13device_kernelIN5flash11enable_sm90INS1_16FlashAttnFwdSm90INS1_25CollectiveMainloopFwdSm90ILi2EN4cute5tupleIJNS5_1CILi1EEES8_S8_EEENS6_IJNS7_ILi192EEENS7_ILi128EEENS7_ILi96EEEEEELi96ENS_10bfloat16_tEfNS_4arch4Sm90ELb0ELb1ELb1ELb1ELb1ELb1ELb0ELb0ELb1ELb1ELb1ELb0EEENS1_21CollectiveEpilogueFwdINS6_IJSA_SC_SB_EEES9_SE_SG_Li384ELb1ELb1ELb1ELb0EEENS1_36VarlenDynamicPersistentTileSchedulerILi192ELi128ELi384ELi128ELb1ELb1ELb1ELb1ELb0ELb1EEEEEEEEEvNT_6ParamsE,@"STO_CUDA_ENTRY STV_DEFAULT"
_ZN7cutlass13device_kernelIN5flash11enable_sm90INS1_16FlashAttnFwdSm90INS1_25CollectiveMainloopFwdSm90ILi2EN4cute5tupleIJNS5_1CILi1EEES8_S8_EEENS6_IJNS7_ILi192EEENS7_ILi128EEENS7_ILi96EEEEEELi96ENS_10bfloat16_tEfNS_4arch4Sm90ELb0ELb1ELb1ELb1ELb1ELb1ELb0ELb0ELb1ELb1ELb1ELb0EEENS1_21CollectiveEpilogueFwdINS6_IJSA_SC_SB_EEES9_SE_SG_Li384ELb1ELb1ELb1ELb0EEENS1_36VarlenDynamicPersistentTileSchedulerILi192ELi128ELi384ELi128ELb1ELb1ELb1ELb1ELb0ELb1EEEEEEEEEvNT_6ParamsE:
        /* <DEDUP_REMOVED lines=18> */
.L_x_1360:
[----:B------:R-:W-:Y:S05]  /*0120*/  BSYNC B0 ;  /* 0x0000000000007941 */ /* 0x000fea0003800000 */
.L_x_1359:
        /* <DEDUP_REMOVED lines=41> */
.L_x_1361:
        /* <DEDUP_REMOVED lines=22> */
.L_x_1362:
        /* <DEDUP_REMOVED lines=18> */
.L_x_1363:
        /* <DEDUP_REMOVED lines=22> */
.L_x_1364:
        /* <DEDUP_REMOVED lines=22> */
.L_x_1365:
        /* <DEDUP_REMOVED lines=8> */
.L_x_1368:
        /* <DEDUP_REMOVED lines=22> */
[----:B------:R-:W-:Y:S02]  /*0ae0*/  R2UR UR40, R2 ;  /* 0x00000000022872ca */ /* 0x000fe400000e0000 */
[----:B------:R-:W-:Y:S01]  /*0af0*/  CS2R R22, SRZ ;  /* 0x0000000000167805 */ /* 0x000fe2000001ff00 */
[----:B------:R-:W-:Y:S01]  /*0b00*/  ULOP3.LUT UR39, UR36, 0x1, URZ, 0xfc, !UPT ;  /* 0x0000000124277892 */ /* 0x000fe2000f8efc3f */
[----:B------:R-:W-:-:S09]  /*0b10*/  UMOV UR37, URZ ;  /* 0x0000003f00257c82 */ /* 0x000fd20008000000 */
[----:B------:R-:W-:Y:S01]  /*0b20*/  UIADD3 UR40, UR40, 0xc400, URZ ;  /* 0x0000c40028287890 */ /* 0x000fe2000fffe03f */
[----:B0-----:R-:W-:-:S05]  /*0b30*/  VIADD R0, R0, 0xffffff80 ;  /* 0xffffff8000007836 */ /* 0x001fca0000000000 */
[----:B------:R-:W-:Y:S02]  /*0b40*/  SHF.R.S32.HI R3, RZ, 0x1f, R0 ;  /* 0x0000001fff037819 */ /* 0x000fe40000011400 */
[-C--:B------:R-:W-:Y:S02]  /*0b50*/  LEA.HI R6, R0, R0.reuse, RZ, 0x1 ;  /* 0x0000000000067211 */ /* 0x080fe400078f08ff */
[CC--:B------:R-:W-:Y:S02]  /*0b60*/  LEA.HI R5, R3.reuse, R0.reuse, RZ, 0x4 ;  /* 0x0000000003057211 */ /* 0x0c0fe400078f20ff */
[CC--:B------:R-:W-:Y:S02]  /*0b70*/  LEA.HI R7, R3.reuse, R0.reuse, RZ, 0x5 ;  /* 0x0000000003077211 */ /* 0x0c0fe400078f28ff */
[CC--:B------:R-:W-:Y:S02]  /*0b80*/  LEA.HI R4, R3.reuse, R0.reuse, RZ, 0x2 ;  /* 0x0000000003047211 */ /* 0x0c0fe400078f10ff */
[----:B------:R-:W-:-:S02]  /*0b90*/  LEA.HI R3, R3, R0, RZ, 0x7 ;  /* 0x0000000003037211 */ /* 0x000fc400078f38ff */
[----:B------:R-:W-:Y:S02]  /*0ba0*/  LOP3.LUT R9, R6, 0xfffffffe, RZ, 0xc0, !PT ;  /* 0xfffffffe06097812 */ /* 0x000fe400078ec0ff */
[--C-:B------:R-:W-:Y:S02]  /*0bb0*/  SHF.R.S32.HI R8, RZ, 0x2, R4.reuse ;  /* 0x00000002ff087819 */ /* 0x100fe40000011404 */
[----:B------:R-:W-:Y:S01]  /*0bc0*/  SHF.R.S32.HI R11, RZ, 0x1f, R4 ;  /* 0x0000001fff0b7819 */ /* 0x000fe20000011404 */
[----:B------:R-:W-:Y:S01]  /*0bd0*/  IMAD.IADD R18, R0, 0x1, -R9 ;  /* 0x0000000100127824 */ /* 0x000fe200078e0a09 */
[----:B------:R-:W-:Y:S02]  /*0be0*/  LOP3.LUT R13, R4, 0xfffffffc, RZ, 0xc0, !PT ;  /* 0xfffffffc040d7812 */ /* 0x000fe400078ec0ff */
[----:B------:R-:W-:Y:S01]  /*0bf0*/  SHF.R.S32.HI R4, RZ, 0x7, R3 ;  /* 0x00000007ff047819 */ /* 0x000fe20000011403 */
[----:B------:R-:W-:Y:S01]  /*0c00*/  IMAD.SHL.U32 R24, R18, 0x4, RZ ;  /* 0x0000000412187824 */ /* 0x000fe200078e00ff */
[----:B------:R-:W-:Y:S01]  /*0c10*/  SHF.R.S32.HI R12, RZ, 0x1, R6 ;  /* 0x00000001ff0c7819 */ /* 0x000fe20000011406 */
[----:B------:R-:W-:Y:S01]  /*0c20*/  IMAD.IADD R13, R0, 0x1, -R13 ;  /* 0x00000001000d7824 */ /* 0x000fe200078e0a0d */
[----:B------:R-:W-:Y:S01]  /*0c30*/  LOP3.LUT R15, R3, 0xffffff80, RZ, 0xc0, !PT ;  /* 0xffffff80030f7812 */ /* 0x000fe200078ec0ff */
[----:B------:R-:W-:Y:S01]  /*0c40*/  IMAD.HI R10, R4, 0x55555556, RZ ;  /* 0x55555556040a7827 */ /* 0x000fe200078e02ff */
[----:B------:R-:W-:Y:S01]  /*0c50*/  LEA.HI R11, R11, R8, RZ, 0x2 ;  /* 0x000000080b0b7211 */ /* 0x000fe200078f10ff */
[----:B------:R0:W-:Y:S01]  /*0c60*/  STL [R1+0xb4], R18 ;  /* 0x0000b41201007387 */ /* 0x0001e20000100800 */
[----:B------:R-:W-:Y:S01]  /*0c70*/  LEA.HI R9, R6, R12, RZ, 0x1 ;  /* 0x0000000c06097211 */ /* 0x000fe200078f08ff */
[----:B------:R-:W-:Y:S01]  /*0c80*/  IMAD.IADD R21, R0, 0x1, -R15 ;  /* 0x0000000100157824 */ /* 0x000fe200078e0a0f */
[----:B------:R-:W-:Y:S01]  /*0c90*/  LOP3.LUT R3, R5, 0xfffffff0, RZ, 0xc0, !PT ;  /* 0xfffffff005037812 */ /* 0x000fe200078ec0ff */
[----:B------:R-:W-:Y:S01]  /*0ca0*/  VIADD R20, R24, 0x20 ;  /* 0x0000002018147836 */ /* 0x000fe20000000000 */
[----:B------:R-:W-:-:S02]  /*0cb0*/  SHF.R.S32.HI R6, RZ, 0x4, R5 ;  /* 0x00000004ff067819 */ /* 0x000fc40000011405 */
[----:B------:R-:W-:Y:S01]  /*0cc0*/  LOP3.LUT R11, R11, 0xfffffffc, RZ, 0xc0, !PT ;  /* 0xfffffffc0b0b7812 */ /* 0x000fe200078ec0ff */
[----:B------:R-:W-:Y:S01]  /*0cd0*/  IMAD.IADD R3, R0, 0x1, -R3 ;  /* 0x0000000100037824 */ /* 0x000fe200078e0a03 */
[----:B------:R-:W-:Y:S01]  /*0ce0*/  LEA.HI R17, R10, R10, RZ, 0x1 ;  /* 0x0000000a0a117211 */ /* 0x000fe200078f08ff */
[----:B------:R-:W-:Y:S01]  /*0cf0*/  VIADD R0, R24, 0x10 ;  /* 0x0000001018007836 */ /* 0x000fe20000000000 */
[----:B------:R-:W-:Y:S01]  /*0d00*/  LEA.HI R5, R5, R6, RZ, 0x1 ;  /* 0x0000000605057211 */ /* 0x000fe200078f08ff */
[----:B------:R-:W-:Y:S01]  /*0d10*/  IMAD.IADD R11, R8, 0x1, -R11 ;  /* 0x00000001080b7824 */ /* 0x000fe200078e0a0b */
[----:B------:R-:W-:Y:S01]  /*0d20*/  LOP3.LUT R9, R9, 0x7fffffe, RZ, 0xc0, !PT ;  /* 0x07fffffe09097812 */ /* 0x000fe200078ec0ff */
[----:B------:R-:W-:Y:S01]  /*0d30*/  STL [R1+0xb8], R21 ;  /* 0x0000b81501007387 */ /* 0x000fe20000100800 */
[----:B------:R-:W-:Y:S01]  /*0d40*/  SHF.R.S32.HI R8, RZ, 0x1f, R21 ;  /* 0x0000001fff087819 */ /* 0x000fe20000011415 */
[----:B------:R-:W-:Y:S01]  /*0d50*/  IMAD R17, R17, -0x3, R4 ;  /* 0xfffffffd11117824 */ /* 0x000fe200078e0204 */
[----:B------:R-:W-:Y:S01]  /*0d60*/  LOP3.LUT R5, R5, 0x1ffffffe, RZ, 0xc0, !PT ;  /* 0x1ffffffe05057812 */ /* 0x000fe200078ec0ff */
[----:B------:R-:W-:Y:S01]  /*0d70*/  IMAD.IADD R9, R12, 0x1, -R9 ;  /* 0x000000010c097824 */ /* 0x000fe200078e0a09 */
[----:B------:R-:W-:Y:S01]  /*0d80*/  STL [R1+0x60], R24 ;  /* 0x0000601801007387 */ /* 0x000fe20000100800 */
[C---:B------:R-:W-:Y:S01]  /*0d90*/  LEA.HI R4, R13.reuse, R13, RZ, 0x1 ;  /* 0x0000000d0d047211 */ /* 0x040fe200078f08ff */
[----:B------:R-:W-:Y:S01]  /*0da0*/  IMAD.IADD R12, R24, 0x1, R0 ;  /* 0x00000001180c7824 */ /* 0x000fe200078e0200 */
[----:B------:R-:W-:Y:S01]  /*0db0*/  LEA.HI R10, R8, R21, RZ, 0x2 ;  /* 0x00000015080a7211 */ /* 0x000fe200078f10ff */
[----:B------:R1:W-:Y:S01]  /*0dc0*/  STL [R1+0x88], R0 ;  /* 0x0000880001007387 */ /* 0x0003e20000100800 */
[----:B------:R-:W-:Y:S01]  /*0dd0*/  IMAD.IADD R5, R6, 0x1, -R5 ;  /* 0x0000000106057824 */ /* 0x000fe200078e0a05 */
[----:B------:R-:W-:Y:S01]  /*0de0*/  LOP3.LUT R4, R4, 0x1ffffffe, RZ, 0xc0, !PT ;  /* 0x1ffffffe04047812 */ /* 0x000fe200078ec0ff */
[----:B------:R-:W-:Y:S01]  /*0df0*/  IMAD R14, R6, 0x8, R9 ;  /* 0x00000008060e7824 */ /* 0x000fe200078e0209 */
[--C-:B------:R-:W-:Y:S01]  /*0e00*/  SHF.R.S32.HI R6, RZ, 0x2, R10.reuse ;  /* 0x00000002ff067819 */ /* 0x100fe2000001140a */
[----:B------:R2:W-:Y:S01]  /*0e10*/  STL [R1+0x84], R20 ;  /* 0x0000841401007387 */ /* 0x0005e20000100800 */
[----:B------:R-:W-:Y:S01]  /*0e20*/  SHF.R.S32.HI R9, RZ, 0x1f, R10 ;  /* 0x0000001fff097819 */ /* 0x000fe2000001140a */
[----:B------:R-:W-:Y:S01]  /*0e30*/  IMAD.IADD R13, R13, 0x1, -R4 ;  /* 0x000000010d0d7824 */ /* 0x000fe200078e0a04 */
[----:B------:R-:W-:Y:S01]  /*0e40*/  SHF.R.S32.HI R7, RZ, 0x5, R7 ;  /* 0x00000005ff077819 */ /* 0x000fe20000011407 */
[----:B0-----:R-:W-:Y:S01]  /*0e50*/  IMAD.SHL.U32 R18, R18, 0x8, RZ ;  /* 0x0000000812127824 */ /* 0x001fe200078e00ff */
[--C-:B-1----:R-:W-:Y:S01]  /*0e60*/  SHF.R.S32.HI R0, RZ, 0x1f, R3.reuse ;  /* 0x0000001fff007819 */ /* 0x102fe20000011403 */
[----:B------:R-:W-:Y:S01]  /*0e70*/  IMAD.SHL.U32 R11, R11, 0x40, RZ ;  /* 0x000000400b0b7824 */ /* 0x000fe200078e00ff */
[----:B------:R-:W-:Y:S01]  /*0e80*/  LEA.HI R9, R9, R6, RZ, 0x3 ;  /* 0x0000000609097211 */ /* 0x000fe200078f18ff */
[----:B------:R-:W-:Y:S01]  /*0e90*/  IMAD R19, R7, 0x10, R3 ;  /* 0x0000001007137824 */ /* 0x000fe200078e0203 */
[----:B------:R-:W-:Y:S01]  /*0ea0*/  LEA.HI R0, R0, R3, RZ, 0x3 ;  /* 0x0000000300007211 */ /* 0x000fe200078f18ff */
[C---:B------:R-:W-:Y:S01]  /*0eb0*/  VIADD R137, R18.reuse, 0x30 ;  /* 0x0000003012897836 */ /* 0x040fe20000000000 */
[----:B------:R-:W-:Y:S01]  /*0ec0*/  LOP3.LUT R9, R9, 0xfffffff8, RZ, 0xc0, !PT ;  /* 0xfffffff809097812 */ /* 0x000fe200078ec0ff */
[----:B------:R-:W-:Y:S01]  /*0ed0*/  VIADD R136, R18, 0x40 ;  /* 0x0000004012887836 */ /* 0x000fe20000000000 */
[----:B------:R-:W-:Y:S01]  /*0ee0*/  LOP3.LUT R4, R0, 0xfffffff8, RZ, 0xc0, !PT ;  /* 0xfffffff800047812 */ /* 0x000fe200078ec0ff */
[----:B------:R-:W-:Y:S01]  /*0ef0*/  VIADD R138, R18, 0x50 ;  /* 0x00000050128a7836 */ /* 0x000fe20000000000 */
[----:B------:R-:W-:Y:S01]  /*0f00*/  LEA.HI R8, R8, R21, RZ, 0x5 ;  /* 0x0000001508087211 */ /* 0x000fe200078f28ff */
[----:B------:R-:W-:Y:S01]  /*0f10*/  IMAD.IADD R9, R6, 0x1, -R9 ;  /* 0x0000000106097824 */ /* 0x000fe200078e0a09 */
[----:B------:R-:W-:Y:S01]  /*0f20*/  SHF.R.S32.HI R15, RZ, 0x1f, R12 ;  /* 0x0000001fff0f7819 */ /* 0x000fe2000001140c */
[----:B------:R-:W-:Y:S01]  /*0f30*/  IMAD.IADD R4, R3, 0x1, -R4 ;  /* 0x0000000103047824 */ /* 0x000fe200078e0a04 */
[----:B------:R-:W-:Y:S01]  /*0f40*/  SHF.R.S32.HI R8, RZ, 0x5, R8 ;  /* 0x00000005ff087819 */ /* 0x000fe20000011408 */
[----:B------:R-:W-:Y:S01]  /*0f50*/  IMAD.SHL.U32 R6, R0, 0x40, RZ ;  /* 0x0000004000067824 */ /* 0x000fe200078e00ff */
[----:B------:R-:W-:Y:S01]  /*0f60*/  LEA.HI R15, R15, R12, RZ, 0x3 ;  /* 0x0000000c0f0f7211 */ /* 0x000fe200078f18ff */
[C---:B------:R-:W-:Y:S01]  /*0f70*/  IMAD.SHL.U32 R3, R4.reuse, 0x40, RZ ;  /* 0x0000004004037824 */ /* 0x040fe200078e00ff */
[----:B------:R-:W-:Y:S01]  /*0f80*/  R2P PR, R4, 0x6 ;  /* 0x0000000604007804 */ /* 0x000fe20000000000 */
[----:B------:R-:W-:Y:S01]  /*0f90*/  IMAD.SHL.U32 R0, R5, 0x8, RZ ;  /* 0x0000000805007824 */ /* 0x000fe200078e00ff */
[----:B------:R-:W-:Y:S01]  /*0fa0*/  LOP3.LUT R6, R6, 0x7ffffe00, RZ, 0xc0, !PT ;  /* 0x7ffffe0006067812 */ /* 0x000fe200078ec0ff */
[----:B------:R-:W-:Y:S01]  /*0fb0*/  IMAD.IADD R12, R24, 0x1, R20 ;  /* 0x00000001180c7824 */ /* 0x000fe200078e0214 */
[----:B------:R-:W-:Y:S01]  /*0fc0*/  LOP3.LUT R3, R3, 0x1c0, RZ, 0xc0, !PT ;  /* 0x000001c003037812 */ /* 0x000fe200078ec0ff */
[--C-:B--2---:R-:W-:Y:S01]  /*0fd0*/  IMAD.U32 R20, R19, 0x20, R0.reuse ;  /* 0x0000002013147824 */ /* 0x104fe200078e0000 */
[----:B------:R-:W-:Y:S01]  /*0fe0*/  LOP3.LUT R10, R10, 0x7ffffffc, RZ, 0xc0, !PT ;  /* 0x7ffffffc0a0a7812 */ /* 0x000fe200078ec0ff */
[----:B------:R-:W-:Y:S01]  /*0ff0*/  IMAD R8, R8, 0x10, R9 ;  /* 0x0000001008087824 */ /* 0x000fe200078e0209 */
[----:B------:R-:W-:Y:S01]  /*1000*/  LOP3.LUT R0, R3, 0x8, R0, 0xf8, !PT ;  /* 0x0000000803007812 */ /* 0x000fe200078ef800 */
[----:B------:R-:W-:Y:S01]  /*1010*/  IMAD R6, R7, 0x400, R6 ;  /* 0x0000040007067824 */ /* 0x000fe200078e0206 */
[----:B------:R-:W-:Y:S01]  /*1020*/  SHF.R.U32.HI R3, RZ, 0x3, R3 ;  /* 0x00000003ff037819 */ /* 0x000fe20000011603 */
[----:B------:R0:W-:Y:S01]  /*1030*/  STL [R1+0xc4], R20 ;  /* 0x0000c41401007387 */ /* 0x0001e20000100800 */
[C---:B------:R-:W-:Y:S01]  /*1040*/  VIADD R7, R24.reuse, 0x8 ;  /* 0x0000000818077836 */ /* 0x040fe20000000000 */
[----:B------:R-:W-:Y:S01]  /*1050*/  SHF.R.S32.HI R5, RZ, 0x1f, R12 ;  /* 0x0000001fff057819 */ /* 0x000fe2000001140c */
[----:B------:R-:W-:Y:S01]  /*1060*/  VIADD R4, R24, 0x18 ;  /* 0x0000001818047836 */ /* 0x000fe20000000000 */
[----:B------:R-:W-:Y:S01]  /*1070*/  LOP3.LUT R3, R0, R3, RZ, 0x3c, !PT ;  /* 0x0000000300037212 */ /* 0x000fe200078e3cff */
[----:B------:R-:W-:Y:S01]  /*1080*/  VIADD R0, R24, 0x28 ;  /* 0x0000002818007836 */ /* 0x000fe20000000000 */
[----:B------:R-:W-:Y:S01]  /*1090*/  LEA.HI R5, R5, R12, RZ, 0x3 ;  /* 0x0000000c05057211 */ /* 0x000fe200078f18ff */
[----:B------:R-:W-:Y:S01]  /*10a0*/  IMAD.SHL.U32 R24, R14, 0x20, RZ ;  /* 0x000000200e187824 */ /* 0x000fe200078e00ff */
[----:B------:R-:W-:Y:S01]  /*10b0*/  SHF.R.S32.HI R19, RZ, 0x1f, R18 ;  /* 0x0000001fff137819 */ /* 0x000fe20000011412 */
[----:B------:R-:W-:-:S02]  /*10c0*/  IMAD.IADD R10, R21, 0x1, -R10 ;  /* 0x00000001150a7824 */ /* 0x000fc400078e0a0a */
[----:B0-----:R-:W-:Y:S01]  /*10d0*/  IMAD R20, R17, 0x40, R8 ;  /* 0x0000004011147824 */ /* 0x001fe200078e0208 */
[----:B------:R-:W-:Y:S01]  /*10e0*/  SHF.R.S32.HI R8, RZ, 0x3, R15 ;  /* 0x00000003ff087819 */ /* 0x000fe2000001140f */
[----:B------:R-:W-:Y:S02]  /*10f0*/  IMAD.SHL.U32 R156, R10, 0x2, RZ ;  /* 0x000000020a9c7824 */ /* 0x000fe400078e00ff */
[----:B------:R-:W-:Y:S01]  /*1100*/  IMAD.IADD R3, R6, 0x1, R3 ;  /* 0x0000000106037824 */ /* 0x000fe200078e0203 */
[----:B------:R-:W-:Y:S01]  /*1110*/  STL [R1+0xc0], R20 ;  /* 0x0000c01401007387 */ /* 0x000fe20000100800 */
[----:B------:R-:W-:Y:S02]  /*1120*/  IMAD.MOV.U32 R6, RZ, RZ, 0x40 ;  /* 0x00000040ff067424 */ /* 0x000fe400078e00ff */
[C---:B------:R-:W-:Y:S01]  /*1130*/  VIADD R21, R156.reuse, 0x8 ;  /* 0x000000089c157836 */ /* 0x040fe20000000000 */
[----:B------:R-:W-:Y:S01]  /*1140*/  STL [R1+0xc], RZ ;  /* 0x00000cff01007387 */ /* 0x000fe20000100800 */
[----:B------:R-:W-:-:S02]  /*1150*/  VIADD R12, R156, 0x20 ;  /* 0x000000209c0c7836 */ /* 0x000fc40000000000 */
[C---:B------:R-:W-:Y:S01]  /*1160*/  VIADD R10, R156.reuse, 0x30 ;  /* 0x000000309c0a7836 */ /* 0x040fe20000000000 */
[----:B------:R-:W-:Y:S01]  /*1170*/  STL [R1+0x90], R7 ;  /* 0x0000900701007387 */ /* 0x000fe20000100800 */
[C---:B------:R-:W-:Y:S02]  /*1180*/  VIADD R9, R156.reuse, 0x38 ;  /* 0x000000389c097836 */ /* 0x040fe40000000000 */
[----:B------:R-:W-:Y:S01]  /*1190*/  IMAD R3, R3, 0x2, R2 ;  /* 0x0000000203037824 */ /* 0x000fe200078e0202 */
[----:B------:R0:W-:Y:S01]  /*11a0*/  STL [R1+0x8c], R4 ;  /* 0x00008c0401007387 */ /* 0x0001e20000100800 */
[C---:B------:R-:W-:Y:S01]  /*11b0*/  VIADD R15, R156.reuse, 0x10 ;  /* 0x000000109c0f7836 */ /* 0x040fe20000000000 */
[----:B------:R-:W-:Y:S01]  /*11c0*/  SHF.R.S32.HI R9, RZ, 0x1f, R9 ;  /* 0x0000001fff097819 */ /* 0x000fe20000011409 */
[C---:B------:R-:W-:Y:S01]  /*11d0*/  VIADD R14, R156.reuse, 0x18 ;  /* 0x000000189c0e7836 */ /* 0x040fe20000000000 */
[----:B------:R1:W-:Y:S01]  /*11e0*/  STL [R1+0x98], R0 ;  /* 0x0000980001007387 */ /* 0x0003e20000100800 */
[----:B------:R-:W-:Y:S01]  /*11f0*/  IMAD.MOV.U32 R17, RZ, RZ, RZ ;  /* 0x000000ffff117224 */ /* 0x000fe200078e00ff */
[----:B------:R-:W-:Y:S01]  /*1200*/  SHF.R.S32.HI R15, RZ, 0x1f, R15 ;  /* 0x0000001fff0f7819 */ /* 0x000fe2000001140f */
[----:B------:R-:W-:Y:S01]  /*1210*/  VIADD R25, R156, 0x58 ;  /* 0x000000589c197836 */ /* 0x000fe20000000000 */
[----:B------:R-:W-:-:S02]  /*1220*/  SHF.R.S32.HI R14, RZ, 0x1f, R14 ;  /* 0x0000001fff0e7819 */ /* 0x000fc4000001140e */
[----:B0-----:R-:W-:Y:S02]  /*1230*/  SHF.R.S32.HI R4, RZ, 0x1f, R137 ;  /* 0x0000001fff047819 */ /* 0x001fe40000011489 */
[----:B-1----:R-:W-:-:S03]  /*1240*/  SHF.R.S32.HI R0, RZ, 0x1f, R136 ;  /* 0x0000001fff007819 */ /* 0x002fc60000011488 */
[----:B------:R0:W-:Y:S04]  /*1250*/  STL [R1+0x80], R4 ;  /* 0x0000800401007387 */ /* 0x0001e80000100800 */
[----:B------:R1:W-:Y:S01]  /*1260*/  STL [R1+0x7c], R0 ;  /* 0x00007c0001007387 */ /* 0x0003e20000100800 */
[----:B0-----:R-:W-:Y:S01]  /*1270*/  LOP3.LUT R4, R11, 0xc0, RZ, 0xc0, !PT ;  /* 0x000000c00b047812 */ /* 0x001fe200078ec0ff */
[----:B------:R-:W-:Y:S01]  /*1280*/  VIADD R11, R156, 0x28 ;  /* 0x000000289c0b7836 */ /* 0x000fe20000000000 */
[----:B-1----:R-:W-:Y:S02]  /*1290*/  SHF.R.S32.HI R0, RZ, 0x1f, R138 ;  /* 0x0000001fff007819 */ /* 0x002fe4000001148a */
[----:B------:R-:W-:Y:S02]  /*12a0*/  SHF.R.U32.HI R7, RZ, 0x3, R4 ;  /* 0x00000003ff077819 */ /* 0x000fe40000011604 */
[----:B------:R-:W-:Y:S01]  /*12b0*/  SHF.R.S32.HI R11, RZ, 0x1f, R11 ;  /* 0x0000001fff0b7819 */ /* 0x000fe2000001140b */
[----:B------:R0:W-:Y:S04]  /*12c0*/  STL [R1+0x78], R0 ;  /* 0x0000780001007387 */ /* 0x0001e80000100800 */
[----:B------:R1:W-:Y:S04]  /*12d0*/  STL [R1+0x50], R4 ;  /* 0x0000500401007387 */ /* 0x0003e80000100800 */
[----:B------:R-:W-:Y:S01]  /*12e0*/  STL [R1+0x58], R24 ;  /* 0x0000581801007387 */ /* 0x000fe20000100800 */
[----:B0-----:R-:W-:-:S03]  /*12f0*/  LOP3.LUT R0, R4, 0x8, R18, 0xf8, !PT ;  /* 0x0000000804007812 */ /* 0x001fc600078ef812 */
[----:B------:R0:W-:Y:S01]  /*1300*/  STL [R1+0x54], R7 ;  /* 0x0000540701007387 */ /* 0x0001e20000100800 */
[----:B------:R-:W-:-:S03]  /*1310*/  LOP3.LUT R0, R0, R7, RZ, 0x3c, !PT ;  /* 0x0000000700007212 */ /* 0x000fc600078e3cff */
[----:B------:R2:W-:Y:S01]  /*1320*/  STL [R1+0x68], R8 ;  /* 0x0000680801007387 */ /* 0x0005e20000100800 */
[----:B-1----:R-:W-:Y:S01]  /*1330*/  LOP3.LUT R4, R4, 0x18, R18, 0xf8, !PT ;  /* 0x0000001804047812 */ /* 0x002fe200078ef812 */
[----:B------:R-:W-:-:S03]  /*1340*/  IMAD.IADD R0, R24, 0x1, R0 ;  /* 0x0000000118007824 */ /* 0x000fc600078e0200 */
[----:B------:R-:W-:Y:S01]  /*1350*/  LOP3.LUT R4, R4, R7, RZ, 0x3c, !PT ;  /* 0x0000000704047212 */ /* 0x000fe200078e3cff */
[----:B0-----:R-:W-:Y:S01]  /*1360*/  VIADD R7, R156, 0x48 ;  /* 0x000000489c077836 */ /* 0x001fe20000000000 */
[----:B--2---:R-:W-:-:S03]  /*1370*/  SHF.R.S32.HI R8, RZ, 0x3, R5 ;  /* 0x00000003ff087819 */ /* 0x004fc60000011405 */
[----:B------:R-:W-:Y:S01]  /*1380*/  IMAD.IADD R4, R24, 0x1, R4 ;  /* 0x0000000118047824 */ /* 0x000fe200078e0204 */
[----:B------:R-:W-:Y:S02]  /*1390*/  SEL R5, R6, 0xffffffc0, !P2 ;  /* 0xffffffc006057807 */ /* 0x000fe40005000000 */
[----:B------:R-:W-:Y:S01]  /*13a0*/  SHF.R.S32.HI R6, RZ, 0x1f, R156 ;  /* 0x0000001fff067819 */ /* 0x000fe2000001149c */
[----:B------:R0:W-:Y:S01]  /*13b0*/  STL [R1+0x6c], R8 ;  /* 0x00006c0801007387 */ /* 0x0001e20000100800 */
[----:B------:R-:W-:-:S03]  /*13c0*/  VIADD R6, R156, 0x50 ;  /* 0x000000509c067836 */ /* 0x000fc60000000000 */
[----:B------:R1:W-:Y:S04]  /*13d0*/  STL [R1+0xa4], R0 ;  /* 0x0000a40001007387 */ /* 0x0003e80000100800 */
[----:B------:R2:W-:Y:S01]  /*13e0*/  STL [R1], R3 ;  /* 0x0000000301007387 */ /* 0x0005e20000100800 */
[----:B0-----:R-:W-:Y:S01]  /*13f0*/  VIADD R8, R156, 0x40 ;  /* 0x000000409c087836 */ /* 0x001fe20000000000 */
[----:B-1----:R-:W-:Y:S02]  /*1400*/  SHF.R.S32.HI R0, RZ, 0x1f, R21 ;  /* 0x0000001fff007819 */ /* 0x002fe40000011415 */
[----:B------:R-:W-:Y:S02]  /*1410*/  SHF.R.S32.HI R0, RZ, 0x1f, R12 ;  /* 0x0000001fff007819 */ /* 0x000fe4000001140c */
[----:B------:R-:W-:Y:S01]  /*1420*/  SHF.R.S32.HI R0, RZ, 0x1f, R10 ;  /* 0x0000001fff007819 */ /* 0x000fe2000001140a */
[C---:B------:R-:W-:Y:S01]  /*1430*/  VIADD R0, R3.reuse, 0x21800 ;  /* 0x0002180003007836 */ /* 0x040fe20000000000 */
[----:B------:R-:W-:Y:S01]  /*1440*/  SHF.R.S32.HI R9, RZ, 0x1f, R8 ;  /* 0x0000001fff097819 */ /* 0x000fe20000011408 */
[----:B--2---:R-:W-:Y:S01]  /*1450*/  VIADD R3, R3, 0x21820 ;  /* 0x0002182003037836 */ /* 0x004fe20000000000 */
[----:B------:R-:W-:Y:S01]  /*1460*/  SHF.R.S32.HI R8, RZ, 0x1f, R7 ;  /* 0x0000001fff087819 */ /* 0x000fe20000011407 */
[C---:B------:R-:W-:Y:S01]  /*1470*/  @P1 VIADD R3, R0.reuse, 0xffffffe0 ;  /* 0xffffffe000031836 */ /* 0x040fe20000000000 */
[----:B------:R-:W-:Y:S01]  /*1480*/  SHF.R.S32.HI R7, RZ, 0x1f, R6 ;  /* 0x0000001fff077819 */ /* 0x000fe20000011406 */
[----:B------:R-:W-:Y:S01]  /*1490*/  IMAD.IADD R0, R0, 0x1, R5 ;  /* 0x0000000100007824 */ /* 0x000fe200078e0205 */
[----:B------:R-:W-:Y:S01]  /*14a0*/  LEA R6, R4, UR40, 0x1 ;  /* 0x0000002804067c11 */ /* 0x000fe2000f8e08ff */
[----:B------:R-:W-:-:S04]  /*14b0*/  IMAD R4, R13, 0x8, R20 ;  /* 0x000000080d047824 */ /* 0x000fc800078e0214 */
        /* <DEDUP_REMOVED lines=8> */
.L_x_1596:
[----:B------:R-:W-:Y:S05]  /*1540*/  YIELD ;  /* 0x0000000000007946 */ /* 0x000fea0003800000 */
[----:B------:R-:W-:Y:S01]  /*1550*/  ULDC.64 UR4, c[0x0][0xa28] ;  /* 0x00028a0000047ab9 */ /* 0x000fe20000000a00 */
[----:B0-2-4-:R-:W0:Y:S01]  /*1560*/  LDC.64 R4, c[0x0][0xa08] ;  /* 0x00028200ff047b82 */ /* 0x015e220000000a00 */
[----:B------:R-:W-:Y:S01]  /*1570*/  ISETP.NE.U32.AND P1, PT, RZ, UR4, PT ;  /* 0x00000004ff007c0c */ /* 0x000fe2000bf25070 */
[----:B------:R-:W-:Y:S02]  /*1580*/  IMAD.MOV.U32 R10, RZ, RZ, RZ ;  /* 0x000000ffff0a7224 */ /* 0x000fe400078e00ff */
[----:B------:R-:W-:Y:S01]  /*1590*/  IMAD.MOV.U32 R78, RZ, RZ, RZ ;  /* 0x000000ffff4e7224 */ /* 0x000fe200078e00ff */
[----:B------:R-:W-:Y:S01]  /*15a0*/  ISETP.NE.AND.EX P1, PT, RZ, UR5, PT, P1 ;  /* 0x00000005ff007c0c */ /* 0x000fe2000bf25310 */
[----:B------:R-:W-:-:S02]  /*15b0*/  ULDC.64 UR4, c[0x0][0xa18] ;  /* 0x0002860000047ab9 */ /* 0x000fc40000000a00 */
[----:B------:R-:W-:-:S04]  /*15c0*/  ISETP.NE.U32.AND P2, PT, RZ, UR4, PT ;  /* 0x00000004ff007c0c */ /* 0x000fc8000bf45070 */
[----:B------:R-:W-:Y:S01]  /*15d0*/  ISETP.NE.AND.EX P2, PT, RZ, UR5, PT, P2 ;  /* 0x00000005ff007c0c */ /* 0x000fe2000bf45320 */
[----:B------:R-:W-:Y:S02]  /*15e0*/  ULDC.64 UR4, c[0x0][0xa08] ;  /* 0x0002820000047ab9 */ /* 0x000fe40000000a00 */
[----:B------:R-:W-:-:S03]  /*15f0*/  ISETP.NE.U32.AND P0, PT, RZ, UR4, PT ;  /* 0x00000004ff007c0c */ /* 0x000fc6000bf05070 */
[----:B------:R-:W1:Y:S01]  /*1600*/  @P1 LDC.64 R6, c[0x0][0xa28] ;  /* 0x00028a00ff061b82 */ /* 0x000e620000000a00 */
[----:B------:R-:W-:Y:S01]  /*1610*/  ISETP.NE.AND.EX P0, PT, RZ, UR5, PT, P0 ;  /* 0x00000005ff007c0c */ /* 0x000fe2000bf05300 */
[----:B0-----:R-:W-:-:S06]  /*1620*/  IMAD.WIDE R4, R35, 0x4, R4 ;  /* 0x0000000423047825 */ /* 0x001fcc00078e0204 */
[----:B------:R-:W0:Y:S01]  /*1630*/  @P2 LDC.64 R8, c[0x0][0xa18] ;  /* 0x00028600ff082b82 */ /* 0x000e220000000a00 */
[----:B------:R-:W-:Y:S02]  /*1640*/  ULDC UR4, c[0x0][0x288] ;  /* 0x0000a20000047ab9 */ /* 0x000fe40000000800 */
[----:B------:R-:W-:Y:S01]  /*1650*/  IMAD.U32 R154, RZ, RZ, UR4 ;  /* 0x00000004ff9a7e24 */ /* 0x000fe2000f8e00ff */
[----:B------:R-:W-:Y:S02]  /*1660*/  ULDC.64 UR4, c[0x0][0x418] ;  /* 0x0001060000047ab9 */ /* 0x000fe40000000a00 */
[----:B------:R2:W5:Y:S01]  /*1670*/  @P0 LDG.E R78, desc[UR54][R4.64] ;  /* 0x00000036044e0981 */ /* 0x000562000c1e1900 */
[----:B-1----:R-:W-:-:S05]  /*1680*/  @P1 IMAD.WIDE R6, R35, 0x4, R6 ;  /* 0x0000000423061825 */ /* 0x002fca00078e0206 */
[----:B------:R2:W5:Y:S01]  /*1690*/  @P1 LDG.E R10, desc[UR54][R6.64] ;  /* 0x00000036060a1981 */ /* 0x000562000c1e1900 */
[----:B0-----:R-:W-:-:S05]  /*16a0*/  @P2 IMAD.WIDE R8, R35, 0x4, R8 ;  /* 0x0000000423082825 */ /* 0x001fca00078e0208 */
[----:B------:R2:W5:Y:S01]  /*16b0*/  @P2 LDG.E R154, desc[UR54][R8.64] ;  /* 0x00000036089a2981 */ /* 0x000562000c1e1900 */
[----:B------:R-:W-:-:S03]  /*16c0*/  UISETP.NE.U32.AND UP0, UPT, UR4, URZ, UPT ;  /* 0x0000003f0400728c */ /* 0x000fc6000bf05070 */
[----:B------:R-:W-:Y:S01]  /*16d0*/  ULDC UR4, c[0x0][0x424] ;  /* 0x0001090000047ab9 */ /* 0x000fe20000000800 */
[----:B------:R-:W-:-:S03]  /*16e0*/  UISETP.NE.AND.EX UP0, UPT, UR5, URZ, UPT, UP0 ;  /* 0x0000003f0500728c */ /* 0x000fc6000bf05300 */
[----:B------:R-:W-:Y:S01]  /*16f0*/  ULDC UR5, c[0x0][0x2f0] ;  /* 0x0000bc0000057ab9 */ /* 0x000fe20000000800 */
[----:B------:R-:W-:-:S04]  /*1700*/  USEL UR4, UR4, 0x1, UP0 ;  /* 0x0000000104047887 */ /* 0x000fc80008000000 */
[----:B------:R-:W-:-:S03]  /*1710*/  UIMAD UR4, UR4, UR5, URZ ;  /* 0x00000005040472a4 */ /* 0x000fc6000f8e023f */
[----:B------:R-:W-:Y:S02]  /*1720*/  ULDC UR5, c[0x0][0x348] ;  /* 0x0000d20000057ab9 */ /* 0x000fe40000000800 */
[----:B------:R-:W-:Y:S02]  /*1730*/  IMAD.U32 R24, RZ, RZ, UR5 ;  /* 0x00000005ff187e24 */ /* 0x000fe4000f8e00ff */
[----:B------:R-:W-:Y:S01]  /*1740*/  IMAD.U32 R27, RZ, RZ, UR4 ;  /* 0x00000004ff1b7e24 */ /* 0x000fe2000f8e00ff */
[----:B--23--:R-:W-:Y:S06]  /*1750*/  @P2 BRA `(.L_x_1370) ;  /* 0x0000000000242947 */ /* 0x00cfec0003800000 */
        /* <DEDUP_REMOVED lines=9> */
.L_x_1370:
        /* <DEDUP_REMOVED lines=10> */
[----:B------:R-:W0:Y:S02]  /*1890*/  LDC.64 R4, c[0x0][0xa20] ;  /* 0x00028800ff047b82 */ /* 0x000e240000000a00 */
[----:B0-----:R-:W-:-:S05]  /*18a0*/  IMAD.WIDE R4, R35, 0x4, R4 ;  /* 0x0000000423047825 */ /* 0x001fca00078e0204 */
[----:B------:R0:W5:Y:S01]  /*18b0*/  LDG.E R27, desc[UR54][R4.64] ;  /* 0x00000036041b7981 */ /* 0x000162000c1e1900 */
[----:B------:R-:W-:Y:S05]  /*18c0*/  BRA `(.L_x_1372) ;  /* 0x0000000000107947 */ /* 0x000fea0003800000 */
.L_x_1371:
[----:B------:R-:W-:Y:S05]  /*18d0*/  @!P0 BRA `(.L_x_1372) ;  /* 0x00000000000c8947 */ /* 0x000fea0003800000 */
[----:B------:R-:W2:Y:S04]  /*18e0*/  LDG.E R0, desc[UR54][R4.64] ;  /* 0x0000003604007981 */ /* 0x000ea8000c1e1900 */
[----:B------:R-:W2:Y:S02]  /*18f0*/  LDG.E R27, desc[UR54][R4.64+0x4] ;  /* 0x00000436041b7981 */ /* 0x000ea4000c1e1900 */
[----:B--2---:R-:W-:-:S07]  /*1900*/  IMAD.IADD R27, R27, 0x1, -R0 ;  /* 0x000000011b1b7824 */ /* 0x004fce00078e0a00 */
.L_x_1372:
[----:B------:R-:W-:Y:S01]  /*1910*/  ULDC.64 UR4, c[0x0][0xa10] ;  /* 0x0002840000047ab9 */ /* 0x000fe20000000a00 */
[----:B0-----:R-:W0:Y:S01]  /*1920*/  LDC R4, c[0x0][0x448] ;  /* 0x00011200ff047b82 */ /* 0x001e220000000800 */
[----:B------:R-:W-:-:S04]  /*1930*/  ISETP.NE.U32.AND P0, PT, RZ, UR4, PT ;  /* 0x00000004ff007c0c */ /* 0x000fc8000bf05070 */
[----:B------:R-:W-:Y:S01]  /*1940*/  ISETP.NE.AND.EX P0, PT, RZ, UR5, PT, P0 ;  /* 0x00000005ff007c0c */ /* 0x000fe2000bf05300 */
[----:B------:R-:W-:Y:S02]  /*1950*/  ULDC.64 UR4, c[0x0][0xa30] ;  /* 0x00028c0000047ab9 */ /* 0x000fe40000000a00 */
[----:B------:R-:W-:-:S04]  /*1960*/  ISETP.NE.U32.AND P1, PT, RZ, UR4, PT ;  /* 0x00000004ff007c0c */ /* 0x000fc8000bf25070 */
[----:B------:R-:W-:-:S06]  /*1970*/  ISETP.NE.AND.EX P1, PT, RZ, UR5, PT, P1 ;  /* 0x00000005ff007c0c */ /* 0x000fcc000bf25310 */
[----:B------:R-:W1:Y:S08]  /*1980*/  @P0 LDC.64 R6, c[0x0][0xa10] ;  /* 0x00028400ff060b82 */ /* 0x000e700000000a00 */
[----:B------:R-:W2:Y:S01]  /*1990*/  @P1 LDC.64 R8, c[0x0][0xa30] ;  /* 0x00028c00ff081b82 */ /* 0x000ea20000000a00 */
[----:B-1----:R-:W-:-:S05]  /*19a0*/  @P0 IMAD.WIDE R6, R35, 0x4, R6 ;  /* 0x0000000423060825 */ /* 0x002fca00078e0206 */
[----:B------:R-:W3:Y:S04]  /*19b0*/  @P0 LDG.E R0, desc[UR54][R6.64] ;  /* 0x0000003606000981 */ /* 0x000ee8000c1e1900 */
[----:B------:R-:W3:Y:S01]  /*19c0*/  @P0 LDG.E R3, desc[UR54][R6.64+0x4] ;  /* 0x0000043606030981 */ /* 0x000ee2000c1e1900 */
[----:B-----5:R-:W-:Y:S02]  /*19d0*/  IMAD.MOV.U32 R96, RZ, RZ, R27 ;  /* 0x000000ffff607224 */ /* 0x020fe400078e001b */
[----:B--2---:R-:W-:-:S05]  /*19e0*/  @P1 IMAD.WIDE R8, R35, 0x4, R8 ;  /* 0x0000000423081825 */ /* 0x004fca00078e0208 */
[----:B------:R1:W5:Y:S01]  /*19f0*/  @P1 LDG.E R96, desc[UR54][R8.64] ;  /* 0x0000003608601981 */ /* 0x000362000c1e1900 */
[----:B0-----:R-:W-:Y:S01]  /*1a00*/  ISETP.NE.AND P1, PT, R4, 0x1, PT ;  /* 0x000000010400780c */ /* 0x001fe20003f25270 */
[----:B------:R-:W-:Y:S01]  /*1a10*/  IMAD R14, R33, 0xc0, RZ ;  /* 0x000000c0210e7824 */ /* 0x000fe200078e02ff */
[----:B------:R-:W0:Y:S01]  /*1a20*/  LDC.64 R4, c[0x0][0x9e0] ;  /* 0x00027800ff047b82 */ /* 0x000e220000000a00 */
[----:B------:R-:W-:-:S03]  /*1a30*/  IMAD.IADD R15, R27, 0x1, -R10 ;  /* 0x000000011b0f7824 */ /* 0x000fc600078e0a0a */
[----:B------:R2:W-:Y:S07]  /*1a40*/  STL [R1+0x5c], R14 ;  /* 0x00005c0e01007387 */ /* 0x0005ee0000100800 */
[----:B------:R-:W4:Y:S08]  /*1a50*/  @P1 LDC R11, c[0x0][0x44c] ;  /* 0x00011300ff0b1b82 */ /* 0x000f300000000800 */
[----:B------:R-:W1:Y:S01]  /*1a60*/  @P1 LDC R12, c[0x0][0x450] ;  /* 0x00011400ff0c1b82 */ /* 0x000e620000000800 */
[----:B0-----:R-:W-:Y:S01]  /*1a70*/  ISETP.GE.AND P2, PT, R5, 0x1, PT ;  /* 0x000000010500780c */ /* 0x001fe20003f46270 */
[----:B---3--:R-:W-:-:S02]  /*1a80*/  @P0 IMAD.IADD R24, R3, 0x1, -R0 ;  /* 0x0000000103180824 */ /* 0x008fc400078e0a00 */
[----:B------:R-:W-:Y:S02]  /*1a90*/  VIADD R0, R14, 0xbf ;  /* 0x000000bf0e007836 */ /* 0x000fe40000000000 */
[----:B------:R-:W-:Y:S02]  /*1aa0*/  IMAD.IADD R157, R15, 0x1, R24 ;  /* 0x000000010f9d7824 */ /* 0x000fe400078e0218 */
[----:B----4-:R-:W-:-:S03]  /*1ab0*/  @P1 IMAD.HI.U32 R3, R0, R11, RZ ;  /* 0x0000000b00031227 */ /* 0x010fc600078e00ff */
[C---:B------:R-:W-:Y:S01]  /*1ac0*/  IADD3 R7, R157.reuse, 0x1, -R154 ;  /* 0x000000019d077810 */ /* 0x040fe20007ffe89a */
[----:B------:R-:W-:Y:S01]  /*1ad0*/  IMAD.MOV.U32 R6, RZ, RZ, R0 ;  /* 0x000000ffff067224 */ /* 0x000fe200078e0000 */
[----:B-1----:R-:W-:Y:S01]  /*1ae0*/  @P1 SHF.R.U32.HI R6, RZ, R12, R3 ;  /* 0x0000000cff061219 */ /* 0x002fe20000011603 */
[----:B------:R-:W-:-:S04]  /*1af0*/  VIADD R0, R157, 0x7f ;  /* 0x0000007f9d007836 */ /* 0x000fc80000000000 */
[----:B------:R-:W-:Y:S01]  /*1b00*/  IMAD.IADD R9, R7, 0x1, R6 ;  /* 0x0000000107097824 */ /* 0x000fe200078e0206 */
[----:B------:R-:W-:-:S03]  /*1b10*/  SHF.R.S32.HI R3, RZ, 0x1f, R0 ;  /* 0x0000001fff037819 */ /* 0x000fc60000011400 */
[----:B------:R-:W-:Y:S01]  /*1b20*/  IMAD.IADD R4, R9, 0x1, R4 ;  /* 0x0000000109047824 */ /* 0x000fe200078e0204 */
[----:B------:R-:W-:-:S04]  /*1b30*/  LEA.HI R3, R3, R0, RZ, 0x7 ;  /* 0x0000000003037211 */ /* 0x000fc800078f38ff */
[----:B------:R-:W-:Y:S01]  /*1b40*/  SHF.R.S32.HI R100, RZ, 0x7, R3 ;  /* 0x00000007ff647819 */ /* 0x000fe20000011403 */
[----:B--2---:R-:W-:Y:S06]  /*1b50*/  @!P2 BRA `(.L_x_1373) ;  /* 0x000000000048a947 */ /* 0x004fec0003800000 */
        /* <DEDUP_REMOVED lines=11> */
.L_x_1375:
[----:B------:R-:W-:-:S13]  /*1c10*/  ISETP.NE.AND P0, PT, R5, 0x1, PT ;  /* 0x000000010500780c */ /* 0x000fda0003f05270 */
[----:B------:R-:W0:Y:S02]  /*1c20*/  @P0 LDC.64 R6, c[0x0][0x9e8] ;  /* 0x00027a00ff060b82 */ /* 0x000e240000000a00 */
[----:B0-----:R-:W-:-:S05]  /*1c30*/  @P0 IMAD.HI.U32 R6, R0, R6, RZ ;  /* 0x0000000600060227 */ /* 0x001fca00078e00ff */
[----:B------:R-:W-:-:S07]  /*1c40*/  @P0 SHF.R.U32.HI R0, RZ, R7, R6 ;  /* 0x00000007ff000219 */ /* 0x000fce0000011606 */
.L_x_1376:
[----:B------:R-:W-:Y:S05]  /*1c50*/  BSYNC B0 ;  /* 0x0000000000007941 */ /* 0x000fea0003800000 */
.L_x_1374:
[----:B------:R-:W-:-:S05]  /*1c60*/  IMAD R3, R0, R5, R5 ;  /* 0x0000000500037224 */ /* 0x000fca00078e0205 */
[----:B------:R-:W-:-:S07]  /*1c70*/  VIMNMX R4, R4, R3, PT ;  /* 0x0000000304047248 */ /* 0x000fce0003fe0100 */
.L_x_1373:
[----:B------:R-:W0:Y:S01]  /*1c80*/  @P1 LDC R6, c[0x0][0x44c] ;  /* 0x00011300ff061b82 */ /* 0x000e220000000800 */
[----:B------:R-:W-:Y:S01]  /*1c90*/  VIADD R4, R4, 0x7f ;  /* 0x0000007f04047836 */ /* 0x000fe20000000000 */
[----:B------:R-:W-:Y:S01]  /*1ca0*/  ULDC UR4, c[0x0][0x9dc] ;  /* 0x0002770000047ab9 */ /* 0x000fe20000000800 */
[----:B------:R-:W-:Y:S02]  /*1cb0*/  IMAD.MOV.U32 R0, RZ, RZ, R14 ;  /* 0x000000ffff007224 */ /* 0x000fe400078e000e */
[----:B------:R-:W-:Y:S01]  /*1cc0*/  IMAD.IADD R139, R157, 0x1, -R154 ;  /* 0x000000019d8b7824 */ /* 0x000fe200078e0a9a */
[----:B------:R-:W-:Y:S02]  /*1cd0*/  SHF.R.S32.HI R3, RZ, 0x1f, R4 ;  /* 0x0000001fff037819 */ /* 0x000fe40000011404 */
[----:B------:R-:W1:Y:S02]  /*1ce0*/  @P1 LDC R7, c[0x0][0x450] ;  /* 0x00011400ff071b82 */ /* 0x000e640000000800 */
[----:B------:R-:W-:-:S04]  /*1cf0*/  LEA.HI R3, R3, R4, RZ, 0x7 ;  /* 0x0000000403037211 */ /* 0x000fc800078f38ff */
[----:B------:R-:W-:-:S04]  /*1d00*/  SHF.R.S32.HI R3, RZ, 0x7, R3 ;  /* 0x00000007ff037819 */ /* 0x000fc80000011403 */
[----:B------:R-:W-:Y:S01]  /*1d10*/  VIMNMX R8, R100, R3, PT ;  /* 0x0000000364087248 */ /* 0x000fe20003fe0100 */
[----:B0-----:R-:W-:-:S05]  /*1d20*/  @P1 IMAD.HI.U32 R6, R14, R6, RZ ;  /* 0x000000060e061227 */ /* 0x001fca00078e00ff */
[----:B-1----:R-:W-:-:S05]  /*1d30*/  @P1 SHF.R.U32.HI R0, RZ, R7, R6 ;  /* 0x00000007ff001219 */ /* 0x002fca0000011606 */
[----:B------:R-:W-:-:S04]  /*1d40*/  IMAD.IADD R0, R139, 0x1, R0 ;  /* 0x000000018b007824 */ /* 0x000fc800078e0200 */
[----:B------:R-:W-:Y:S01]  /*1d50*/  VIADD R3, R0, -UR4 ;  /* 0x8000000400037c36 */ /* 0x000fe20008000000 */
        /* <DEDUP_REMOVED lines=11> */
.L_x_1379:
[----:B------:R-:W-:-:S13]  /*1e10*/  ISETP.NE.AND P0, PT, R5, 0x1, PT ;  /* 0x000000010500780c */ /* 0x000fda0003f05270 */
[----:B------:R-:W0:Y:S02]  /*1e20*/  @P0 LDC.64 R6, c[0x0][0x9e8] ;  /* 0x00027a00ff060b82 */ /* 0x000e240000000a00 */
[----:B0-----:R-:W-:-:S05]  /*1e30*/  @P0 IMAD.HI.U32 R6, R0, R6, RZ ;  /* 0x0000000600060227 */ /* 0x001fca00078e00ff */
[----:B------:R-:W-:-:S07]  /*1e40*/  @P0 SHF.R.U32.HI R0, RZ, R7, R6 ;  /* 0x00000007ff000219 */ /* 0x000fce0000011606 */
.L_x_1380:
[----:B------:R-:W-:Y:S05]  /*1e50*/  BSYNC B0 ;  /* 0x0000000000007941 */ /* 0x000fea0003800000 */
.L_x_1378:
[----:B------:R-:W-:-:S05]  /*1e60*/  IMAD R0, R0, R5, RZ ;  /* 0x0000000500007224 */ /* 0x000fca00078e02ff */
[----:B------:R-:W-:-:S07]  /*1e70*/  VIMNMX R3, R3, R0, !PT ;  /* 0x0000000003037248 */ /* 0x000fce0007fe0100 */
.L_x_1377:
[----:B------:R-:W-:Y:S01]  /*1e80*/  SHF.R.S32.HI R0, RZ, 0x1f, R3 ;  /* 0x0000001fff007819 */ /* 0x000fe20000011403 */
[----:B------:R-:W-:Y:S01]  /*1e90*/  BSSY B0, `(.L_x_1381) ;  /* 0x000002a000007945 */ /* 0x000fe20003800000 */
[----:B------:R-:W-:Y:S02]  /*1ea0*/  LOP3.LUT R14, R13, 0xff, RZ, 0xc0, !PT ;  /* 0x000000ff0d0e7812 */ /* 0x000fe400078ec0ff */
[----:B------:R-:W-:Y:S02]  /*1eb0*/  LEA.HI R0, R0, R3, RZ, 0x7 ;  /* 0x0000000300007211 */ /* 0x000fe400078f38ff */
[----:B------:R-:W-:Y:S01]  /*1ec0*/  SHF.R.U32.HI R4, RZ, 0x10, R13 ;  /* 0x00000010ff047819 */ /* 0x000fe2000001160d */
[----:B------:R0:W-:Y:S01]  /*1ed0*/  STL [R1+0xb0], R14 ;  /* 0x0000b00e01007387 */ /* 0x0001e20000100800 */
[----:B------:R-:W-:-:S03]  /*1ee0*/  SHF.R.S32.HI R0, RZ, 0x7, R0 ;  /* 0x00000007ff007819 */ /* 0x000fc60000011400 */
[----:B------:R0:W-:Y:S01]  /*1ef0*/  STL [R1+0xa8], R4 ;  /* 0x0000a80401007387 */ /* 0x0001e20000100800 */
[----:B------:R-:W-:Y:S01]  /*1f00*/  VIMNMX R9, RZ, R0, !PT ;  /* 0x00000000ff097248 */ /* 0x000fe20007fe0100 */
[----:B------:R-:W-:-:S03]  /*1f10*/  IMAD.MOV.U32 R0, RZ, RZ, RZ ;  /* 0x000000ffff007224 */ /* 0x000fc600078e00ff */
[----:B------:R-:W-:-:S13]  /*1f20*/  ISETP.GT.AND P0, PT, R8, R9, PT ;  /* 0x000000090800720c */ /* 0x000fda0003f04270 */
[----:B0-----:R-:W-:Y:S05]  /*1f30*/  @!P0 BRA `(.L_x_1382) ;  /* 0x00000000007c8947 */ /* 0x001fea0003800000 */
[----:B------:R-:W-:Y:S01]  /*1f40*/  ISETP.NE.AND P0, PT, R4, RZ, PT ;  /* 0x000000ff0400720c */ /* 0x000fe20003f05270 */
[----:B------:R-:W-:-:S03]  /*1f50*/  ULDC UR4, c[0x0][0x9f0] ;  /* 0x00027c0000047ab9 */ /* 0x000fc60000000800 */
[----:B------:R-:W-:-:S04]  /*1f60*/  SEL R11, R4, UR4, P0 ;  /* 0x00000004040b7c07 */ /* 0x000fc80008000000 */
[-C--:B------:R-:W-:Y:S02]  /*1f70*/  IABS R6, R11.reuse ;  /* 0x0000000b00067213 */ /* 0x080fe40000000000 */
[----:B------:R-:W-:Y:S02]  /*1f80*/  IADD3 R0, R11, -0x1, R8 ;  /* 0xffffffff0b007810 */ /* 0x000fe40007ffe008 */
[----:B------:R-:W0:Y:S01]  /*1f90*/  I2F.RP R3, R6 ;  /* 0x0000000600037306 */ /* 0x000e220000209400 */
[----:B------:R-:W-:Y:S02]  /*1fa0*/  IABS R12, R11 ;  /* 0x0000000b000c7213 */ /* 0x000fe40000000000 */
[----:B------:R-:W-:-:S05]  /*1fb0*/  IMAD.IADD R0, R0, 0x1, -R9 ;  /* 0x0000000100007824 */ /* 0x000fca00078e0a09 */
[----:B------:R-:W-:Y:S02]  /*1fc0*/  IABS R10, R0 ;  /* 0x00000000000a7213 */ /* 0x000fe40000000000 */
[----:B------:R-:W-:-:S04]  /*1fd0*/  LOP3.LUT R0, R0, R11, RZ, 0x3c, !PT ;  /* 0x0000000b00007212 */ /* 0x000fc800078e3cff */
[----:B------:R-:W-:Y:S01]  /*1fe0*/  ISETP.GE.AND P2, PT, R0, RZ, PT ;  /* 0x000000ff0000720c */ /* 0x000fe20003f46270 */
[----:B0-----:R-:W0:Y:S02]  /*1ff0*/  MUFU.RCP R3, R3 ;  /* 0x0000000300037308 */ /* 0x001e240000001000 */
[----:B0-----:R-:W-:Y:S02]  /*2000*/  VIADD R4, R3, 0xffffffe ;  /* 0x0ffffffe03047836 */ /* 0x001fe40000000000 */
[----:B------:R-:W-:-:S04]  /*2010*/  IMAD.MOV R3, RZ, RZ, -R12 ;  /* 0x000000ffff037224 */ /* 0x000fc800078e0a0c */
[----:B------:R0:W1:Y:S02]  /*2020*/  F2I.FTZ.U32.TRUNC.NTZ R5, R4 ;  /* 0x0000000400057305 */ /* 0x000064000021f000 */
[----:B0-----:R-:W-:Y:S02]  /*2030*/  IMAD.MOV.U32 R4, RZ, RZ, RZ ;  /* 0x000000ffff047224 */ /* 0x001fe400078e00ff */
[----:B-1----:R-:W-:-:S04]  /*2040*/  IMAD.MOV R7, RZ, RZ, -R5 ;  /* 0x000000ffff077224 */ /* 0x002fc800078e0a05 */
[----:B------:R-:W-:-:S04]  /*2050*/  IMAD R7, R7, R6, RZ ;  /* 0x0000000607077224 */ /* 0x000fc800078e02ff */
[----:B------:R-:W-:-:S04]  /*2060*/  IMAD.HI.U32 R5, R5, R7, R4 ;  /* 0x0000000705057227 */ /* 0x000fc800078e0004 */
[----:B------:R-:W-:-:S04]  /*2070*/  IMAD.MOV.U32 R4, RZ, RZ, R10 ;  /* 0x000000ffff047224 */ /* 0x000fc800078e000a */
        /* <DEDUP_REMOVED lines=11> */
.L_x_1382:
[----:B------:R-:W-:Y:S05]  /*2130*/  BSYNC B0 ;  /* 0x0000000000007941 */ /* 0x000fea0003800000 */
.L_x_1381:
[----:B------:R-:W-:-:S05]  /*2140*/  IMAD R3, R14, R0, R9 ;  /* 0x000000000e037224 */ /* 0x000fca00078e0209 */
        /* <DEDUP_REMOVED lines=35> */
.L_x_1385:
[----:B------:R-:W-:Y:S05]  /*2380*/  BSYNC B6 ;  /* 0x0000000000067941 */ /* 0x000fea0003800000 */
.L_x_1384:
        /* <DEDUP_REMOVED lines=20> */
.L_x_1387:
[----:B------:R-:W-:Y:S05]  /*24d0*/  BSYNC B6 ;  /* 0x0000000000067941 */ /* 0x000fea0003800000 */
.L_x_1386:
[----:B------:R-:W2:Y:S01]  /*24e0*/  LDL.64 R36, [R1+0x60] ;  /* 0x0000600001247983 */ /* 0x000ea20000100a00 */
[----:B------:R-:W-:-:S03]  /*24f0*/  ULDC.64 UR4, c[0x0][0x9f8] ;  /* 0x00027e0000047ab9 */ /* 0x000fc60000000a00 */
[----:B------:R-:W2:Y:S01]  /*2500*/  LDL.64 R20, [R1+0x60] ;  /* 0x0000600001147983 */ /* 0x000ea20000100a00 */
[----:B------:R-:W-:Y:S01]  /*2510*/  ISETP.NE.U32.AND P0, PT, RZ, UR4, PT ;  /* 0x00000004ff007c0c */ /* 0x000fe2000bf05070 */
[----:B------:R-:W-:Y:S01]  /*2520*/  IMAD.MOV.U32 R0, RZ, RZ, R35 ;  /* 0x000000ffff007224 */ /* 0x000fe200078e0023 */
[----:B------:R-:W0:Y:S01]  /*2530*/  LDC.64 R8, c[0x0][0x408] ;  /* 0x00010200ff087b82 */ /* 0x000e220000000a00 */
[----:B------:R-:W1:Y:S01]  /*2540*/  S2R R29, SR_TID.X ;  /* 0x00000000001d7919 */ /* 0x000e620000002100 */
[----:B------:R-:W-:Y:S01]  /*2550*/  ISETP.NE.AND.EX P0, PT, RZ, UR5, PT, P0 ;  /* 0x00000005ff007c0c */ /* 0x000fe2000bf05300 */
[----:B------:R-:W-:-:S05]  /*2560*/  VIADD R3, R18, 0x10 ;  /* 0x0000001012037836 */ /* 0x000fca0000000000 */
[----:B------:R-:W3:Y:S08]  /*2570*/  LDC R11, c[0x0][0x3f4] ;  /* 0x0000fd00ff0b7b82 */ /* 0x000ef00000000800 */
[----:B------:R-:W4:Y:S01]  /*2580*/  @P0 LDC.64 R4, c[0x0][0x9f8] ;  /* 0x00027e00ff040b82 */ /* 0x000f220000000a00 */
[----:B------:R-:W-:-:S07]  /*2590*/  IMAD.IADD R78, R78, 0x1, R27 ;  /* 0x000000014e4e7824 */ /* 0x000fce00078e021b */
[----:B------:R-:W3:Y:S01]  /*25a0*/  LDC.64 R86, c[0x0][0x3f8] ;  /* 0x0000fe00ff567b82 */ /* 0x000ee20000000a00 */
[----:B-1----:R-:W-:Y:S01]  /*25b0*/  VIADD R31, R29, 0xffffff80 ;  /* 0xffffff801d1f7836 */ /* 0x002fe20000000000 */
[----:B------:R-:W-:Y:S01]  /*25c0*/  SHF.R.U32.HI R28, RZ, 0x7, R29 ;  /* 0x00000007ff1c7819 */ /* 0x000fe2000001161d */
[----:B----4-:R-:W-:-:S04]  /*25d0*/  @P0 IMAD.WIDE R4, R35, 0x4, R4 ;  /* 0x0000000423040825 */ /* 0x010fc800078e0204 */
[C---:B------:R-:W-:Y:S01]  /*25e0*/  VIADD R30, R29.reuse, 0xffffff80 ;  /* 0xffffff801d1e7836 */ /* 0x040fe20000000000 */
[----:B------:R1:W4:Y:S01]  /*25f0*/  @P0 LDG.E R0, desc[UR54][R4.64] ;  /* 0x0000003604000981 */ /* 0x000322000c1e1900 */
[----:B------:R-:W-:Y:S01]  /*2600*/  ISETP.NE.AND P6, PT, R28, 0x1, PT ;  /* 0x000000011c00780c */ /* 0x000fe20003fc5270 */
[----:B------:R-:W-:Y:S01]  /*2610*/  VIADD R6, R29, 0xffffff80 ;  /* 0xffffff801d067836 */ /* 0x000fe20000000000 */
[----:B------:R-:W-:Y:S02]  /*2620*/  LOP3.LUT R16, R16, 0xfffffffb, RZ, 0xc0, !PT ;  /* 0xfffffffb10107812 */ /* 0x000fe400078ec0ff */
[----:B------:R-:W-:Y:S02]  /*2630*/  LEA.HI R30, R30, R31, RZ, 0x1 ;  /* 0x0000001f1e1e7211 */ /* 0x000fe400078f08ff */
[----:B------:R-:W-:Y:S02]  /*2640*/  SHF.R.S32.HI R7, RZ, 0x1f, R6 ;  /* 0x0000001fff077819 */ /* 0x000fe40000011406 */
[----:B------:R-:W-:-:S02]  /*2650*/  SHF.R.S32.HI R30, RZ, 0x1, R30 ;  /* 0x00000001ff1e7819 */ /* 0x000fc4000001141e */
[----:B------:R-:W-:Y:S02]  /*2660*/  LEA.HI R7, R7, R6, RZ, 0x2 ;  /* 0x0000000607077211 */ /* 0x000fe400078f10ff */
[----:B------:R-:W-:Y:S01]  /*2670*/  SHF.R.S32.HI R13, RZ, 0x1f, R30 ;  /* 0x0000001fff0d7819 */ /* 0x000fe2000001141e */
[----:B------:R-:W-:Y:S05]  /*2680*/  @!P6 WARPSYNC.ALL ;  /* 0x000000000000e948 */ /* 0x000fea0003800000 */
[----:B------:R-:W-:Y:S01]  /*2690*/  ULDC UR4, c[0x0][0x2f4] ;  /* 0x0000bd0000047ab9 */ /* 0x000fe20000000800 */
[----:B------:R-:W-:Y:S01]  /*26a0*/  SHF.R.S32.HI R32, RZ, 0x2, R7 ;  /* 0x00000002ff207819 */ /* 0x000fe20000011407 */
[----:B0-----:R-:W-:Y:S01]  /*26b0*/  IMAD R6, R13, R8, RZ ;  /* 0x000000080d067224 */ /* 0x001fe200078e02ff */
[----:B------:R-:W-:Y:S01]  /*26c0*/  ISETP.GE.AND P1, PT, R3, UR4, PT ;  /* 0x0000000403007c0c */ /* 0x000fe2000bf26270 */
[----:B---3--:R-:W-:Y:S01]  /*26d0*/  IMAD.WIDE.U32 R70, R30, R86, R18 ;  /* 0x000000561e467225 */ /* 0x008fe200078e0012 */
[----:B------:R-:W-:-:S02]  /*26e0*/  ISETP.GE.AND P0, PT, R18, UR4, PT ;  /* 0x0000000412007c0c */ /* 0x000fc4000bf06270 */
[----:B-1----:R-:W-:Y:S01]  /*26f0*/  SEL R5, RZ, 0xffffffff, P1 ;  /* 0xffffffffff057807 */ /* 0x002fe20000800000 */
[C---:B------:R-:W-:Y:S01]  /*2700*/  IMAD R15, R30.reuse, R9, R6 ;  /* 0x000000091e0f7224 */ /* 0x040fe200078e0206 */
[----:B------:R-:W-:Y:S01]  /*2710*/  SHF.R.S32.HI R7, RZ, 0x1f, R7 ;  /* 0x0000001fff077819 */ /* 0x000fe20000011407 */
[----:B------:R-:W-:Y:S01]  /*2720*/  IMAD.WIDE.U32 R66, R30, R8, R18 ;  /* 0x000000081e427225 */ /* 0x000fe200078e0012 */
[----:B------:R-:W-:Y:S02]  /*2730*/  SEL R4, RZ, 0x1, P0 ;  /* 0x00000001ff047807 */ /* 0x000fe40000000000 */
[----:B------:R-:W-:Y:S01]  /*2740*/  LEA.HI R7, R7, R32, RZ, 0x2 ;  /* 0x0000002007077211 */ /* 0x000fe200078f10ff */
[----:B------:R-:W-:Y:S01]  /*2750*/  IMAD.SHL.U32 R5, R5, 0x2, RZ ;  /* 0x0000000205057824 */ /* 0x000fe200078e00ff */
[----:B------:R-:W-:Y:S01]  /*2760*/  ISETP.GE.AND P1, PT, R137, UR4, PT ;  /* 0x0000000489007c0c */ /* 0x000fe2000bf26270 */
[----:B------:R-:W-:Y:S01]  /*2770*/  IMAD.IADD R67, R67, 0x1, R15 ;  /* 0x0000000143437824 */ /* 0x000fe200078e020f */
[----:B------:R-:W-:-:S02]  /*2780*/  LOP3.LUT R7, R7, 0xfffffffc, RZ, 0xc0, !PT ;  /* 0xfffffffc07077812 */ /* 0x000fc400078ec0ff */
[----:B------:R-:W-:Y:S01]  /*2790*/  LOP3.LUT R5, R5, 0x2, R4, 0xe2, !PT ;  /* 0x0000000205057812 */ /* 0x000fe200078ee204 */
[----:B------:R-:W-:Y:S01]  /*27a0*/  VIADD R4, R18, 0x20 ;  /* 0x0000002012047836 */ /* 0x000fe20000000000 */
[-C--:B------:R-:W-:Y:S01]  /*27b0*/  ISETP.GE.AND P2, PT, R3, R11.reuse, PT ;  /* 0x0000000b0300720c */ /* 0x080fe20003f46270 */
[----:B------:R-:W-:Y:S01]  /*27c0*/  IMAD.IADD R32, R32, 0x1, -R7 ;  /* 0x0000000120207824 */ /* 0x000fe200078e0a07 */
[----:B------:R-:W-:Y:S02]  /*27d0*/  SEL R7, RZ, 0x8, P1 ;  /* 0x00000008ff077807 */ /* 0x000fe40000800000 */
[C---:B------:R-:W-:Y:S02]  /*27e0*/  ISETP.GE.AND P0, PT, R4.reuse, UR4, PT ;  /* 0x0000000404007c0c */ /* 0x040fe4000bf06270 */
[----:B------:R-:W-:Y:S02]  /*27f0*/  ISETP.GE.AND P1, PT, R4, R11, PT ;  /* 0x0000000b0400720c */ /* 0x000fe40003f26270 */
[----:B------:R-:W-:-:S02]  /*2800*/  SEL R6, RZ, 0x4, P0 ;  /* 0x00000004ff067807 */ /* 0x000fc40000000000 */
[----:B------:R-:W-:Y:S02]  /*2810*/  ISETP.GE.AND P0, PT, R136, UR4, PT ;  /* 0x0000000488007c0c */ /* 0x000fe4000bf06270 */
[----:B------:R-:W-:Y:S02]  /*2820*/  LOP3.LUT R5, R7, R5, R6, 0xfe, !PT ;  /* 0x0000000507057212 */ /* 0x000fe400078efe06 */
[----:B------:R-:W-:Y:S02]  /*2830*/  SEL R6, RZ, 0x10, P0 ;  /* 0x00000010ff067807 */ /* 0x000fe40000000000 */
[----:B------:R-:W-:Y:S02]  /*2840*/  LOP3.LUT P0, RZ, R32, 0x2, RZ, 0xc0, !PT ;  /* 0x0000000220ff7812 */ /* 0x000fe4000780c0ff */
[----:B------:R-:W-:Y:S01]  /*2850*/  LOP3.LUT R29, R5, R6, RZ, 0xfc, !PT ;  /* 0x00000006051d7212 */ /* 0x000fe200078efcff */
[----:B------:R-:W-:Y:S02]  /*2860*/  IMAD R6, R13, R86, RZ ;  /* 0x000000560d067224 */ /* 0x000fe400078e02ff */
[----:B--2---:R-:W-:-:S08]  /*2870*/  IMAD.MOV.U32 R20, RZ, RZ, R36 ;  /* 0x000000ffff147224 */ /* 0x004fd000078e0024 */
[----:B------:R-:W-:Y:S01]  /*2880*/  @P0 LOP3.LUT R16, R16, 0x4, RZ, 0xfc, !PT ;  /* 0x0000000410100812 */ /* 0x000fe200078efcff */
[----:B------:R-:W-:Y:S01]  /*2890*/  IMAD R13, R30, R87, R6 ;  /* 0x000000571e0d7224 */ /* 0x000fe200078e0206 */
[----:B------:R-:W-:Y:S02]  /*28a0*/  ISETP.GE.AND P0, PT, R18, R11, PT ;  /* 0x0000000b1200720c */ /* 0x000fe40003f06270 */
[----:B------:R-:W-:-:S05]  /*28b0*/  SHF.R.S32.HI R21, RZ, 0x1f, R20 ;  /* 0x0000001fff157819 */ /* 0x000fca0000011414 */
[----:B------:R0:W-:Y:S01]  /*28c0*/  STL [R1+0x64], R21 ;  /* 0x0000641501007387 */ /* 0x0001e20000100800 */
[C---:B------:R-:W-:Y:S01]  /*28d0*/  SEL R5, R11.reuse, RZ, P0 ;  /* 0x000000ff0b057207 */ /* 0x040fe20000000000 */
[C-C-:B------:R-:W-:Y:S02]  /*28e0*/  IMAD.WIDE.U32 R72, R30.reuse, R86, R20.reuse ;  /* 0x000000561e487225 */ /* 0x140fe400078e0014 */
[----:B------:R-:W2:Y:S01]  /*28f0*/  LDL R35, [R1+0x50] ;  /* 0x0000500001237983 */ /* 0x000ea20000100800 */
[C---:B------:R-:W-:Y:S01]  /*2900*/  SEL R10, R11.reuse, RZ, P2 ;  /* 0x000000ff0b0a7207 */ /* 0x040fe20001000000 */
[----:B------:R-:W-:Y:S02]  /*2910*/  IMAD.WIDE.U32 R68, R30, R8, R20 ;  /* 0x000000081e447225 */ /* 0x000fe400078e0014 */
[----:B------:R-:W3:Y:S04]  /*2920*/  LDL R34, [R1+0x54] ;  /* 0x0000540001227983 */ /* 0x000ee80000100800 */
[----:B------:R-:W3:Y:S04]  /*2930*/  LDL R31, [R1+0x58] ;  /* 0x00005800011f7983 */ /* 0x000ee80000100800 */
[----:B------:R-:W3:Y:S01]  /*2940*/  LDL R27, [R1+0xb4] ;  /* 0x0000b400011b7983 */ /* 0x000ee20000100800 */
[----:B------:R-:W-:Y:S01]  /*2950*/  SEL R7, R11, RZ, P1 ;  /* 0x000000ff0b077207 */ /* 0x000fe20000800000 */
[----:B------:R-:W-:-:S02]  /*2960*/  IMAD.IADD R6, R18, 0x1, R5 ;  /* 0x0000000112067824 */ /* 0x000fc400078e0205 */
[----:B------:R-:W-:Y:S02]  /*2970*/  IMAD.IADD R12, R3, 0x1, R10 ;  /* 0x00000001030c7824 */ /* 0x000fe400078e020a */
[----:B------:R-:W-:Y:S01]  /*2980*/  IMAD.IADD R14, R4, 0x1, R7 ;  /* 0x00000001040e7824 */ /* 0x000fe200078e0207 */
[----:B------:R-:W-:Y:S01]  /*2990*/  SHF.R.S32.HI R7, RZ, 0x1f, R6 ;  /* 0x0000001fff077819 */ /* 0x000fe20000011406 */
[----:B------:R-:W-:Y:S02]  /*29a0*/  IMAD.IADD R71, R71, 0x1, R13 ;  /* 0x0000000147477824 */ /* 0x000fe400078e020d */
[----:B------:R-:W-:Y:S01]  /*29b0*/  IMAD.IADD R73, R13, 0x1, R73 ;  /* 0x000000010d497824 */ /* 0x000fe200078e0249 */
[----:B------:R-:W-:Y:S01]  /*29c0*/  SHF.R.S32.HI R13, RZ, 0x1f, R12 ;  /* 0x0000001fff0d7819 */ /* 0x000fe2000001140c */
[----:B------:R-:W-:Y:S01]  /*29d0*/  IMAD.IADD R69, R15, 0x1, R69 ;  /* 0x000000010f457824 */ /* 0x000fe200078e0245 */
[----:B------:R-:W-:Y:S02]  /*29e0*/  LOP3.LUT R16, R16, 0xfffffffe, RZ, 0xc0, !PT ;  /* 0xfffffffe10107812 */ /* 0x000fe400078ec0ff */
[----:B------:R-:W-:-:S02]  /*29f0*/  LEA.HI R10, R7, R6, RZ, 0x5 ;  /* 0x00000006070a7211 */ /* 0x000fc400078f28ff */
[----:B------:R-:W-:Y:S02]  /*2a00*/  SHF.R.S32.HI R15, RZ, 0x1f, R14 ;  /* 0x0000001fff0f7819 */ /* 0x000fe4000001140e */
[----:B------:R-:W-:Y:S02]  /*2a10*/  LEA.HI R5, R7, R6, RZ, 0x3 ;  /* 0x0000000607057211 */ /* 0x000fe400078f18ff */
[CC--:B------:R-:W-:Y:S02]  /*2a20*/  LEA.HI R6, R13.reuse, R12.reuse, RZ, 0x3 ;  /* 0x0000000c0d067211 */ /* 0x0c0fe400078f18ff */
[----:B------:R-:W-:Y:S02]  /*2a30*/  @P2 LOP3.LUT R16, R16, 0x1, RZ, 0xfc, !PT ;  /* 0x0000000110102812 */ /* 0x000fe400078efcff */
[----:B------:R-:W-:Y:S01]  /*2a40*/  LEA.HI R13, R13, R12, RZ, 0x5 ;  /* 0x0000000c0d0d7211 */ /* 0x000fe200078f28ff */
[----:B------:R-:W-:Y:S01]  /*2a50*/  IMAD.SHL.U32 R12, R10, 0x80, RZ ;  /* 0x000000800a0c7824 */ /* 0x000fe200078e00ff */
[----:B------:R-:W-:-:S02]  /*2a60*/  LEA.HI R7, R15, R14, RZ, 0x3 ;  /* 0x0000000e0f077211 */ /* 0x000fc400078f18ff */
[----:B------:R-:W-:Y:S02]  /*2a70*/  LEA.HI R15, R15, R14, RZ, 0x5 ;  /* 0x0000000e0f0f7211 */ /* 0x000fe400078f28ff */
[----:B0----5:R-:W-:Y:S02]  /*2a80*/  SHF.R.S32.HI R21, RZ, 0x1f, R96 ;  /* 0x0000001fff157819 */ /* 0x021fe40000011460 */
[----:B------:R-:W-:Y:S01]  /*2a90*/  LOP3.LUT R16, R16, 0xfffffffd, RZ, 0xc0, !PT ;  /* 0xfffffffd10107812 */ /* 0x000fe200078ec0ff */
[----:B------:R-:W-:-:S03]  /*2aa0*/  IMAD.SHL.U32 R20, R15, 0x80, RZ ;  /* 0x000000800f147824 */ /* 0x000fc600078e00ff */
[----:B------:R-:W-:Y:S02]  /*2ab0*/  @P1 LOP3.LUT R16, R16, 0x2, RZ, 0xfc, !PT ;  /* 0x0000000210101812 */ /* 0x000fe400078efcff */
[----:B------:R-:W-:Y:S01]  /*2ac0*/  ISETP.GE.AND P1, PT, R138, UR4, PT ;  /* 0x000000048a007c0c */ /* 0x000fe2000bf26270 */
[----:B------:R-:W-:Y:S01]  /*2ad0*/  IMAD.SHL.U32 R14, R13, 0x80, RZ ;  /* 0x000000800d0e7824 */ /* 0x000fe200078e00ff */
[----:B------:R-:W-:Y:S01]  /*2ae0*/  LOP3.LUT R20, R20, 0xfffff000, RZ, 0xc0, !PT ;  /* 0xfffff00014147812 */ /* 0x000fe200078ec0ff */
[----:B------:R-:W-:-:S04]  /*2af0*/  IMAD.WIDE.U32 R70, R96, R86, R70 ;  /* 0x0000005660467225 */ /* 0x000fc800078e0046 */
[----:B------:R-:W-:-:S04]  /*2b00*/  IMAD.WIDE.U32 R72, R96, R86, R72 ;  /* 0x0000005660487225 */ /* 0x000fc800078e0048 */
[----:B------:R-:W-:Y:S01]  /*2b10*/  VIADD R99, R28, 0x8 ;  /* 0x000000081c637836 */ /* 0x000fe20000000000 */
[----:B------:R-:W-:Y:S01]  /*2b20*/  SEL R28, RZ, 0x20, P1 ;  /* 0x00000020ff1c7807 */ /* 0x000fe20000800000 */
[-C--:B------:R-:W-:Y:S01]  /*2b30*/  IMAD.WIDE.U32 R66, R96, R8.reuse, R66 ;  /* 0x0000000860427225 */ /* 0x080fe200078e0042 */
[----:B------:R-:W-:Y:S02]  /*2b40*/  LOP3.LUT R12, R12, 0xfffff000, RZ, 0xc0, !PT ;  /* 0xfffff0000c0c7812 */ /* 0x000fe400078ec0ff */
[----:B------:R-:W-:Y:S01]  /*2b50*/  LOP3.LUT R14, R14, 0xfffff000, RZ, 0xc0, !PT ;  /* 0xfffff0000e0e7812 */ /* 0x000fe200078ec0ff */
[----:B------:R-:W-:Y:S01]  /*2b60*/  IMAD.WIDE.U32 R68, R96, R8, R68 ;  /* 0x0000000860447225 */ /* 0x000fe200078e0044 */
[----:B------:R-:W-:Y:S02]  /*2b70*/  LOP3.LUT R28, R29, R28, RZ, 0xfc, !PT ;  /* 0x0000001c1d1c7212 */ /* 0x000fe400078efcff */
[----:B------:R-:W-:Y:S01]  /*2b80*/  SHF.L.U64.HI R80, R8, 0x7, R9 ;  /* 0x0000000708507819 */ /* 0x000fe20000010209 */
[----:B------:R-:W-:Y:S01]  /*2b90*/  IMAD.SHL.U32 R98, R11, 0x2, RZ ;  /* 0x000000020b627824 */ /* 0x000fe200078e00ff */
[----:B----4-:R-:W-:-:S02]  /*2ba0*/  SHF.R.S32.HI R79, RZ, 0x1f, R0 ;  /* 0x0000001fff4f7819 */ /* 0x010fc40000011400 */
[----:B------:R-:W-:Y:S01]  /*2bb0*/  LOP3.LUT R29, R29, 0x1, RZ, 0xc0, !PT ;  /* 0x000000011d1d7812 */ /* 0x000fe200078ec0ff */
[----:B------:R-:W-:Y:S01]  /*2bc0*/  @!P6 BAR.SYNC.DEFER_BLOCKING 0x9, 0x100 ;  /* 0x024400000000eb1d */ /* 0x000fe20000010000 */
[C---:B--2---:R-:W-:Y:S02]  /*2bd0*/  LOP3.LUT R10, R35.reuse, 0x18, R5, 0xf8, !PT ;  /* 0x00000018230a7812 */ /* 0x044fe400078ef805 */
[----:B------:R-:W-:Y:S02]  /*2be0*/  LOP3.LUT R15, R35, 0x18, R7, 0xf8, !PT ;  /* 0x00000018230f7812 */ /* 0x000fe400078ef807 */
[----:B---3--:R-:W-:Y:S01]  /*2bf0*/  LOP3.LUT R95, R10, R34, RZ, 0x3c, !PT ;  /* 0x000000220a5f7212 */ /* 0x008fe200078e3cff */
[C---:B------:R-:W-:Y:S02]  /*2c00*/  IMAD R10, R21.reuse, R8, RZ ;  /* 0x00000008150a7224 */ /* 0x040fe400078e02ff */
[----:B------:R-:W-:Y:S01]  /*2c10*/  IMAD R21, R21, R86, RZ ;  /* 0x0000005615157224 */ /* 0x000fe200078e02ff */
[----:B------:R-:W-:-:S02]  /*2c20*/  LOP3.LUT R13, R35, 0x18, R6, 0xf8, !PT ;  /* 0x00000018230d7812 */ /* 0x000fc400078ef806 */
[-C--:B------:R-:W-:Y:S01]  /*2c30*/  LOP3.LUT R15, R15, R34.reuse, RZ, 0x3c, !PT ;  /* 0x000000220f0f7212 */ /* 0x080fe200078e3cff */
[C---:B------:R-:W-:Y:S01]  /*2c40*/  IMAD R21, R96.reuse, R87, R21 ;  /* 0x0000005760157224 */ /* 0x040fe200078e0215 */
[----:B------:R-:W-:Y:S01]  /*2c50*/  LOP3.LUT R13, R13, R34, RZ, 0x3c, !PT ;  /* 0x000000220d0d7212 */ /* 0x000fe200078e3cff */
[----:B------:R-:W-:Y:S01]  /*2c60*/  IMAD R75, R96, R9, R10 ;  /* 0x00000009604b7224 */ /* 0x000fe200078e020a */
[----:B------:R-:W-:Y:S01]  /*2c70*/  IADD3 R93, R15, R20, R31 ;  /* 0x000000140f5d7210 */ /* 0x000fe20007ffe01f */
[----:B------:R-:W-:Y:S01]  /*2c80*/  IMAD R10, R27, 0xc0, R30 ;  /* 0x000000c01b0a7824 */ /* 0x000fe200078e021e */
[----:B------:R-:W-:Y:S01]  /*2c90*/  LOP3.LUT R20, R5, 0xfffffff8, RZ, 0xc0, !PT ;  /* 0xfffffff805147812 */ /* 0x000fe200078ec0ff */
[----:B------:R-:W-:Y:S01]  /*2ca0*/  IMAD.IADD R76, R71, 0x1, R21 ;  /* 0x00000001474c7824 */ /* 0x000fe200078e0215 */
[----:B------:R-:W-:Y:S01]  /*2cb0*/  LOP3.LUT R27, R7, 0xfffffff8, RZ, 0xc0, !PT ;  /* 0xfffffff8071b7812 */ /* 0x000fe200078ec0ff */
[----:B------:R-:W-:Y:S01]  /*2cc0*/  IMAD.IADD R74, R21, 0x1, R73 ;  /* 0x00000001154a7824 */ /* 0x000fe200078e0249 */
[----:B------:R-:W-:Y:S01]  /*2cd0*/  LOP3.LUT R21, R6, 0xfffffff8, RZ, 0xc0, !PT ;  /* 0xfffffff806157812 */ /* 0x000fe200078ec0ff */
[----:B------:R-:W-:Y:S01]  /*2ce0*/  IMAD.IADD R77, R67, 0x1, R75 ;  /* 0x00000001434d7824 */ /* 0x000fe200078e024b */
[--C-:B------:R-:W-:Y:S01]  /*2cf0*/  IADD3 R95, R95, R12, R31.reuse ;  /* 0x0000000c5f5f7210 */ /* 0x100fe20007ffe01f */
[----:B------:R-:W-:Y:S01]  /*2d00*/  IMAD.SHL.U32 R8, R8, 0x80, RZ ;  /* 0x0000008008087824 */ /* 0x000fe200078e00ff */
[----:B------:R-:W-:Y:S01]  /*2d10*/  IADD3 R94, R13, R14, R31 ;  /* 0x0000000e0d5e7210 */ /* 0x000fe20007ffe01f */
[C---:B------:R-:W-:Y:S01]  /*2d20*/  IMAD.SHL.U32 R9, R86.reuse, 0x80, RZ ;  /* 0x0000008056097824 */ /* 0x040fe200078e00ff */
[----:B------:R-:W-:Y:S01]  /*2d30*/  SHF.L.U64.HI R87, R86, 0x7, R87 ;  /* 0x0000000756577819 */ /* 0x000fe20000010257 */
[----:B------:R-:W-:Y:S01]  /*2d40*/  IMAD.IADD R75, R75, 0x1, R69 ;  /* 0x000000014b4b7824 */ /* 0x000fe200078e0245 */
[----:B------:R-:W-:-:S02]  /*2d50*/  SHF.R.S32.HI R92, RZ, 0x1f, R20 ;  /* 0x0000001fff5c7819 */ /* 0x000fc40000011414 */
[----:B------:R-:W-:Y:S02]  /*2d60*/  SHF.R.S32.HI R89, RZ, 0x1f, R21 ;  /* 0x0000001fff597819 */ /* 0x000fe40000011415 */
[----:B------:R-:W-:Y:S02]  /*2d70*/  SHF.R.S32.HI R88, RZ, 0x1f, R27 ;  /* 0x0000001fff587819 */ /* 0x000fe4000001141b */
[C---:B------:R-:W-:Y:S02]  /*2d80*/  LOP3.LUT R30, R28.reuse, 0x2, RZ, 0xc0, !PT ;  /* 0x000000021c1e7812 */ /* 0x040fe400078ec0ff */
[----:B------:R-:W-:-:S07]  /*2d90*/  LOP3.LUT R31, R28, 0x4, RZ, 0xc0, !PT ;  /* 0x000000041c1f7812 */ /* 0x000fce00078ec0ff */
.L_x_1446:
[----:B--2---:R-:W2:Y:S01]  /*2da0*/  LDL R37, [R1+0xa4] ;  /* 0x0000a40001257983 */ /* 0x004ea20000100800 */
[----:B0-----:R-:W0:Y:S01]  /*2db0*/  LDC R82, c[0x0][0x430] ;  /* 0x00010c00ff527b82 */ /* 0x001e220000000800 */
[----:B------:R-:W-:Y:S02]  /*2dc0*/  VIADD R11, R25, 0xffffffff ;  /* 0xffffffff190b7836 */ /* 0x000fe40000000000 */
[----:B------:R-:W-:Y:S02]  /*2dd0*/  IMAD.MOV.U32 R81, RZ, RZ, RZ ;  /* 0x000000ffff517224 */ /* 0x000fe400078e00ff */
[----:B------:R-:W-:-:S03]  /*2de0*/  IMAD R13, R11, 0x80, R10 ;  /* 0x000000800b0d7824 */ /* 0x000fc600078e020a */
[----:B------:R-:W1:Y:S01]  /*2df0*/  LDC R97, c[0x0][0x3f4] ;  /* 0x0000fd00ff617b82 */ /* 0x000e620000000800 */
[----:B------:R-:W-:Y:S01]  /*2e00*/  IMAD.IADD R38, R78, 0x1, R13 ;  /* 0x000000014e267824 */ /* 0x000fe200078e020d */
[----:B------:R-:W-:-:S03]  /*2e10*/  ISETP.GE.AND P1, PT, R13, R24, PT ;  /* 0x000000180d00720c */ /* 0x000fc60003f26270 */
[----:B------:R-:W-:Y:S01]  /*2e20*/  IMAD.MOV.U32 R34, RZ, RZ, R38 ;  /* 0x000000ffff227224 */ /* 0x000fe200078e0026 */
[----:B------:R-:W-:Y:S02]  /*2e30*/  ISETP.GT.OR P1, PT, R10, 0x7f, P1 ;  /* 0x0000007f0a00780c */ /* 0x000fe40000f24670 */
[----:B0-----:R-:W-:-:S11]  /*2e40*/  ISETP.NE.AND P2, PT, R82, 0x1, PT ;  /* 0x000000015200780c */ /* 0x001fd60003f45270 */
[----:B------:R-:W0:Y:S08]  /*2e50*/  @!P1 LDC.64 R14, c[0x0][0x428] ;  /* 0x00010a00ff0e9b82 */ /* 0x000e300000000a00 */
[----:B------:R-:W3:Y:S08]  /*2e60*/  @!P1 LDC.64 R12, c[0x0][0x418] ;  /* 0x00010600ff0c9b82 */ /* 0x000ef00000000a00 */
[----:B------:R-:W4:Y:S08]  /*2e70*/  @P2 LDC R25, c[0x0][0x434] ;  /* 0x00010d00ff192b82 */ /* 0x000f300000000800 */
[----:B------:R-:W1:Y:S01]  /*2e80*/  @P2 LDC R36, c[0x0][0x438] ;  /* 0x00010e00ff242b82 */ /* 0x000e620000000800 */
[----:B----4-:R-:W-:-:S05]  /*2e90*/  @P2 IMAD.HI.U32 R25, R38, R25, RZ ;  /* 0x0000001926192227 */ /* 0x010fca00078e00ff */
[----:B-1----:R-:W-:Y:S01]  /*2ea0*/  @P2 SHF.R.U32.HI R34, RZ, R36, R25 ;  /* 0x00000024ff222219 */ /* 0x002fe20000011619 */
[----:B0-----:R-:W-:-:S03]  /*2eb0*/  @!P1 IMAD R25, R79, R14, RZ ;  /* 0x0000000e4f199224 */ /* 0x001fc600078e02ff */
[--C-:B------:R-:W-:Y:S01]  /*2ec0*/  @!P1 SHF.R.S32.HI R35, RZ, 0x1f, R34.reuse ;  /* 0x0000001fff239819 */ /* 0x100fe20000011422 */
[C---:B------:R-:W-:Y:S02]  /*2ed0*/  @!P1 IMAD R25, R0.reuse, R15, R25 ;  /* 0x0000000f00199224 */ /* 0x040fe400078e0219 */
[----:B------:R-:W-:-:S04]  /*2ee0*/  @!P1 IMAD.WIDE.U32 R14, R0, R14, R34 ;  /* 0x0000000e000e9225 */ /* 0x000fc800078e0022 */
[----:B------:R-:W-:Y:S01]  /*2ef0*/  @!P1 IMAD.IADD R15, R15, 0x1, R25 ;  /* 0x000000010f0f9824 */ /* 0x000fe200078e0219 */
[----:B---3--:R-:W-:Y:S02]  /*2f00*/  @!P1 LEA R12, P2, R14, R12, 0x2 ;  /* 0x0000000c0e0c9211 */ /* 0x008fe400078410ff */
[----:B------:R-:W-:Y:S02]  /*2f10*/  LOP3.LUT P3, RZ, R32, 0x2, RZ, 0xc0, !PT ;  /* 0x0000000220ff7812 */ /* 0x000fe4000786c0ff */
[----:B------:R-:W-:Y:S02]  /*2f20*/  @!P1 LEA.HI.X R13, R14, R13, R15, 0x2, P2 ;  /* 0x0000000d0e0d9211 */ /* 0x000fe400010f140f */
[----:B------:R-:W-:Y:S01]  /*2f30*/  ISETP.GE.AND P2, PT, R97, 0x1, PT ;  /* 0x000000016100780c */ /* 0x000fe20003f46270 */
[----:B------:R-:W-:Y:S01]  /*2f40*/  IMAD.MOV R25, RZ, RZ, -R34 ;  /* 0x000000ffff197224 */ /* 0x000fe200078e0a22 */
[----:B------:R-:W-:Y:S05]  /*2f50*/  YIELD ;  /* 0x0000000000007946 */ /* 0x000fea0003800000 */
[----:B------:R-:W-:Y:S01]  /*2f60*/  BSSY B0, `(.L_x_1388) ;  /* 0x0000452000007945 */ /* 0x000fe20003800000 */
[----:B------:R0:W5:Y:S01]  /*2f70*/  @!P1 LDG.E R81, desc[UR54][R12.64] ;  /* 0x000000360c519981 */ /* 0x000162000c1e1900 */
[----:B------:R-:W-:Y:S01]  /*2f80*/  IMAD R82, R82, R25, R38 ;  /* 0x0000001952527224 */ /* 0x000fe200078e0226 */
        /* <DEDUP_REMOVED lines=11> */
[----:B------:R-:W-:-:S04]  /*3040*/  IMAD.WIDE.U32 R12, R82, UR4, RZ ;  /* 0x00000004520c7c25 */ /* 0x000fc8000f8e00ff */
[----:B------:R-:W-:Y:S02]  /*3050*/  IMAD R15, R83, UR4, RZ ;  /* 0x00000004530f7c24 */ /* 0x000fe4000f8e02ff */
[----:B------:R-:W-:Y:S02]  /*3060*/  IMAD R85, R11, -0x80, R24 ;  /* 0xffffff800b557824 */ /* 0x000fe400078e0218 */
[----:B------:R-:W-:Y:S01]  /*3070*/  IMAD R15, R82, UR5, R15 ;  /* 0x00000005520f7c24 */ /* 0x000fe2000f8e020f */
[----:B------:R-:W-:Y:S02]  /*3080*/  ULDC.64 UR4, c[0x0][0x310] ;  /* 0x0000c40000047ab9 */ /* 0x000fe40000000a00 */
[----:B------:R-:W-:Y:S01]  /*3090*/  IMAD R14, R84, UR4, RZ ;  /* 0x00000004540e7c24 */ /* 0x000fe2000f8e02ff */
[----:B------:R-:W-:Y:S01]  /*30a0*/  VIMNMX R85, R85, 0x80, PT ;  /* 0x0000008055557848 */ /* 0x000fe20003fe0100 */
[----:B------:R-:W-:Y:S02]  /*30b0*/  IMAD.IADD R13, R13, 0x1, R15 ;  /* 0x000000010d0d7824 */ /* 0x000fe400078e020f */
[C---:B------:R-:W-:Y:S01]  /*30c0*/  IMAD R15, R81.reuse, UR5, R14 ;  /* 0x00000005510f7c24 */ /* 0x040fe2000f8e020e */
[----:B------:R-:W-:Y:S01]  /*30d0*/  SHF.R.S32.HI R14, RZ, 0x1f, R25 ;  /* 0x0000001fff0e7819 */ /* 0x000fe20000011419 */
[----:B------:R-:W-:Y:S01]  /*30e0*/  IMAD.WIDE.U32 R12, R81, UR4, R12 ;  /* 0x00000004510c7c25 */ /* 0x000fe2000f8e000c */
[----:B------:R-:W-:-:S03]  /*30f0*/  ULDC.64 UR4, c[0x0][0x308] ;  /* 0x0000c20000047ab9 */ /* 0x000fc60000000a00 */
[----:B------:R-:W-:Y:S02]  /*3100*/  IMAD.IADD R13, R13, 0x1, R15 ;  /* 0x000000010d0d7824 */ /* 0x000fe400078e020f */
[----:B------:R-:W-:Y:S02]  /*3110*/  IMAD R15, R87, R25, RZ ;  /* 0x00000019570f7224 */ /* 0x000fe400078e02ff */
[----:B------:R-:W-:-:S04]  /*3120*/  IMAD.WIDE.U32 R12, R155, UR4, R12 ;  /* 0x000000049b0c7c25 */ /* 0x000fc8000f8e000c */
[----:B------:R-:W-:Y:S01]  /*3130*/  IMAD R61, R155, UR5, R13 ;  /* 0x000000059b3d7c24 */ /* 0x000fe2000f8e020d */
[----:B------:R-:W-:Y:S01]  /*3140*/  ULDC.64 UR4, c[0x0][0x2e8] ;  /* 0x0000ba0000047ab9 */ /* 0x000fe20000000a00 */
[----:B------:R-:W-:Y:S01]  /*3150*/  IMAD R13, R80, R25, RZ ;  /* 0x00000019500d7224 */ /* 0x000fe200078e02ff */
[----:B------:R-:W-:Y:S01]  /*3160*/  LEA R60, P2, R12, UR4, 0x1 ;  /* 0x000000040c3c7c11 */ /* 0x000fe2000f8408ff */
[----:B------:R-:W-:Y:S01]  /*3170*/  ULDC.U8 UR4, c[0x0][0x410] ;  /* 0x0001040000047ab9 */ /* 0x000fe20000000000 */
[----:B------:R-:W-:Y:S02]  /*3180*/  IMAD R37, R14, R9, R15 ;  /* 0x000000090e257224 */ /* 0x000fe400078e020f */
[----:B------:R-:W-:Y:S01]  /*3190*/  LEA.HI.X R61, R12, UR5, R61, 0x1, P2 ;  /* 0x000000050c3d7c11 */ /* 0x000fe200090f0c3d */
[----:B------:R-:W-:Y:S01]  /*31a0*/  IMAD R39, R14, R8, R13 ;  /* 0x000000080e277224 */ /* 0x000fe200078e020d */
[----:B------:R-:W-:Y:S01]  /*31b0*/  ISETP.NE.AND P2, PT, RZ, UR4, PT ;  /* 0x00000004ff007c0c */ /* 0x000fe2000bf45270 */
[----:B------:R-:W-:-:S04]  /*31c0*/  IMAD.WIDE.U32 R14, R9, R25, RZ ;  /* 0x00000019090e7225 */ /* 0x000fc800078e00ff */
[----:B------:R-:W-:-:S04]  /*31d0*/  IMAD.WIDE.U32 R12, R8, R25, RZ ;  /* 0x00000019080c7225 */ /* 0x000fc800078e00ff */
[----:B------:R-:W-:Y:S02]  /*31e0*/  IMAD.IADD R11, R15, 0x1, R37 ;  /* 0x000000010f0b7824 */ /* 0x000fe400078e0225 */
[----:B------:R-:W-:Y:S02]  /*31f0*/  IMAD.IADD R34, R13, 0x1, R39 ;  /* 0x000000010d227824 */ /* 0x000fe400078e0227 */
[----:B------:R-:W-:Y:S05]  /*3200*/  @!P2 BRA `(.L_x_1390) ;  /* 0x0000001c0084a947 */ /* 0x000fea0003800000 */
[----:B------:R-:W0:Y:S01]  /*3210*/  S2R R36, SR_TID.X ;  /* 0x0000000000247919 */ /* 0x000e220000002100 */
        /* <DEDUP_REMOVED lines=11> */
[C---:B0-----:R-:W-:Y:S02]  /*32d0*/  VIADD R40, R36.reuse, 0xffffff80 ;  /* 0xffffff8024287836 */ /* 0x041fe40000000000 */
[----:B------:R-:W-:-:S05]  /*32e0*/  VIADD R36, R36, 0xffffff80 ;  /* 0xffffff8024247836 */ /* 0x000fca0000000000 */
[----:B------:R-:W-:Y:S02]  /*32f0*/  LEA.HI R36, R36, R40, RZ, 0x1 ;  /* 0x0000002824247211 */ /* 0x000fe400078f08ff */
[----:B------:R-:W-:Y:S02]  /*3300*/  CS2R R40, SRZ ;  /* 0x0000000000287805 */ /* 0x000fe4000001ff00 */
[----:B------:R-:W-:-:S04]  /*3310*/  SHF.R.S32.HI R36, RZ, 0x1, R36 ;  /* 0x00000001ff247819 */ /* 0x000fc80000011424 */
[----:B------:R-:W-:Y:S02]  /*3320*/  ISETP.GE.AND P3, PT, R36, R85, PT ;  /* 0x000000552400720c */ /* 0x000fe40003f66270 */
[----:B------:R-:W-:-:S11]  /*3330*/  CS2R R36, SRZ ;  /* 0x0000000000247805 */ /* 0x000fd6000001ff00 */
[----:B------:R-:W-:Y:S05]  /*3340*/  @P3 BRA `(.L_x_1392) ;  /* 0x0000000000b83947 */ /* 0x000fea0003800000 */
[----:B------:R-:W2:Y:S04]  /*3350*/  LDL.64 R102, [R1+0x60] ;  /* 0x0000600001667983 */ /* 0x000ea80000100a00 */
[----:B------:R-:W3:Y:S04]  /*3360*/  LDL R91, [R1+0x90] ;  /* 0x00009000015b7983 */ /* 0x000ee80000100800 */
[----:B------:R-:W4:Y:S04]  /*3370*/  LDL R90, [R1+0x88] ;  /* 0x00008800015a7983 */ /* 0x000f280000100800 */
        /* <DEDUP_REMOVED lines=43> */
.L_x_1392:
[----:B------:R-:W-:Y:S05]  /*3630*/  BSYNC B1 ;  /* 0x0000000000017941 */ /* 0x000fea0003800000 */
.L_x_1391:
        /* <DEDUP_REMOVED lines=43> */
.L_x_1393:
[----:B------:R-:W2:Y:S01]  /*38f0*/  LDL R11, [R1+0xc] ;  /* 0x00000c00010b7983 */ /* 0x000ea20000100800 */
[----:B------:R-:W-:Y:S01]  /*3900*/  IMAD R34, R22, 0x8, R2 ;  /* 0x0000000816227824 */ /* 0x000fe200078e0202 */
[----:B------:R-:W-:Y:S01]  /*3910*/  BSSY B1, `(.L_x_1394) ;  /* 0x0000004000017945 */ /* 0x000fe20003800000 */
[----:B--2---:R-:W-:-:S04]  /*3920*/  SHF.L.U32 R86, R11, 0x1f, RZ ;  /* 0x0000001f0b567819 */ /* 0x004fc800000006ff */
[----:B------:R-:W0:Y:S02]  /*3930*/  SYNCS.PHASECHK.TRANS64.TRYWAIT P4, [R34+URZ+0x2d890], R86 ;  /* 0x02d89056220075a7 */ /* 0x000e24000808017f */
[----:B0-----:R-:W-:Y:S05]  /*3940*/  @!P4 BRA `(.L_x_1395) ;  /* 0x0000023400a8c947 */ /* 0x001fea0003800000 */
.L_x_1739:
[----:B------:R-:W-:Y:S05]  /*3950*/  BSYNC B1 ;  /* 0x0000000000017941 */ /* 0x000fea0003800000 */
.L_x_1394:
[----:B------:R-:W-:-:S03]  /*3960*/  UMOV UR4, 0xffffffff ;  /* 0xffffffff00047882 */ /* 0x000fc60000000000 */
[----:B------:R-:W-:Y:S05]  /*3970*/  BRA.DIV UR4, `(.L_x_1396) ;  /* 0x0000023604b07947 */ /* 0x000fea000b800000 */
[----:B------:R-:W1:Y:S04]  /*3980*/  SHFL.IDX PT, R61, R61, RZ, 0x1e1f ;  /* 0x001e1fff3d3d7589 */ /* 0x000e6800000e0000 */
[----:B------:R-:W2:Y:S02]  /*3990*/  SHFL.IDX PT, R60, R60, RZ, 0x1e1f ;  /* 0x001e1fff3c3c7589 */ /* 0x000ea400000e0000 */
.L_x_1743:
[----:B------:R-:W-:Y:S05]  /*39a0*/  @P3 BRA `(.L_x_1397) ;  /* 0x0000003800b43947 */ /* 0x000fea0003800000 */
[----:B------:R-:W-:Y:S01]  /*39b0*/  ISETP.NE.AND P3, PT, R29, RZ, PT ;  /* 0x000000ff1d00720c */ /* 0x000fe20003f65270 */
[----:B------:R-:W-:-:S12]  /*39c0*/  BSSY B1, `(.L_x_1398) ;  /* 0x000003a000017945 */ /* 0x000fd80003800000 */
[----:B------:R-:W-:Y:S05]  /*39d0*/  @!P3 BRA `(.L_x_1399) ;  /* 0x0000000000e0b947 */ /* 0x000fea0003800000 */
[----:B------:R-:W3:Y:S01]  /*39e0*/  LDL.64 R90, [R1+0x60] ;  /* 0x00006000015a7983 */ /* 0x000ee20000100a00 */
[----:B------:R-:W-:Y:S03]  /*39f0*/  BSSY B2, `(.L_x_1400) ;  /* 0x0000033000027945 */ /* 0x000fe60003800000 */
[----:B------:R4:W0:Y:S01]  /*3a00*/  LDS.128 R12, [R64+0x15000] ;  /* 0x01500000400c7984 */ /* 0x0008220000000c00 */
[----:B---3--:R-:W-:-:S13]  /*3a10*/  ISETP.GE.AND P3, PT, R90, R97, PT ;  /* 0x000000615a00720c */ /* 0x008fda0003f66270 */
[----:B0---4-:R-:W-:Y:S05]  /*3a20*/  @P3 BRA `(.L_x_1401) ;  /* 0x0000000000bc3947 */ /* 0x011fea0003800000 */
        /* <DEDUP_REMOVED lines=8> */
[C---:B------:R-:W-:Y:S01]  /*3ab0*/  IMAD.U32 R62, R13.reuse, 0x10000, RZ ;  /* 0x000100000d3e7824 */ /* 0x040fe200078e00ff */
        /* <DEDUP_REMOVED lines=8> */
[----:B------:R-:W-:-:S03]  /*3b40*/  LOP3.LUT R90, R14, 0xffff0000, RZ, 0xc0, !PT ;  /* 0xffff00000e5a7812 */ /* 0x000fc600078ec0ff */
[----:B------:R-:W-:Y:S01]  /*3b50*/  FFMA.FTZ R13, R62, R63, R13 ;  /* 0x0000003f3e0d7223 */ /* 0x000fe2000001000d */
[C---:B------:R-:W-:Y:S01]  /*3b60*/  IMAD.U32 R63, R56.reuse, 0x10000, RZ ;  /* 0x00010000383f7824 */ /* 0x040fe200078e00ff */
[----:B------:R-:W-:Y:S01]  /*3b70*/  LOP3.LUT R56, R56, 0xffff0000, RZ, 0xc0, !PT ;  /* 0xffff000038387812 */ /* 0x000fe200078ec0ff */
[----:B------:R-:W-:Y:S02]  /*3b80*/  IMAD.U32 R62, R14, 0x10000, RZ ;  /* 0x000100000e3e7824 */ /* 0x000fe400078e00ff */
[C---:B------:R-:W-:Y:S02]  /*3b90*/  IMAD.U32 R14, R59.reuse, 0x10000, RZ ;  /* 0x000100003b0e7824 */ /* 0x040fe400078e00ff */
        /* <DEDUP_REMOVED lines=24> */
.L_x_1401:
[----:B------:R-:W-:Y:S05]  /*3d20*/  BSYNC B2 ;  /* 0x0000000000027941 */ /* 0x000fea0003800000 */
.L_x_1400:
[----:B--2---:R-:W-:-:S04]  /*3d30*/  LEA R56, P3, R18, R60, 0x1 ;  /* 0x0000003c12387211 */ /* 0x004fc800078608ff */
[----:B-1----:R-:W-:-:S05]  /*3d40*/  LEA.HI.X R57, R18, R61, R19, 0x1, P3 ;  /* 0x0000003d12397211 */ /* 0x002fca00018f0c13 */
[----:B------:R3:W-:Y:S04]  /*3d50*/  ST.E.128 desc[UR54][R56.64], R12 ;  /* 0x0000000c38007985 */ /* 0x0007e8000c101d36 */
.L_x_1399:
[----:B------:R-:W-:Y:S05]  /*3d60*/  BSYNC B1 ;  /* 0x0000000000017941 */ /* 0x000fea0003800000 */
.L_x_1398:
        /* <DEDUP_REMOVED lines=55> */
.L_x_1405:
[----:B------:R-:W-:Y:S05]  /*40e0*/  BSYNC B2 ;  /* 0x0000000000027941 */ /* 0x000fea0003800000 */
.L_x_1404:
[----:B------:R-:W3:Y:S01]  /*40f0*/  LDL R11, [R1+0x68] ;  /* 0x00006800010b7983 */ /* 0x000ee20000100800 */
[----:B--2---:R-:W-:Y:S02]  /*4100*/  IMAD.MOV.U32 R52, RZ, RZ, R60 ;  /* 0x000000ffff347224 */ /* 0x004fe400078e003c */
[----:B-1----:R-:W-:Y:S02]  /*4110*/  IMAD.MOV.U32 R53, RZ, RZ, R61 ;  /* 0x000000ffff357224 */ /* 0x002fe400078e003d */
[----:B---3--:R-:W-:-:S04]  /*4120*/  IMAD.SHL.U32 R11, R11, 0x8, RZ ;  /* 0x000000080b0b7824 */ /* 0x008fc800078e00ff */
[----:B------:R-:W-:-:S05]  /*4130*/  IMAD.WIDE R52, R11, 0x2, R52 ;  /* 0x000000020b347825 */ /* 0x000fca00078e0234 */
[----:B------:R4:W-:Y:S02]  /*4140*/  ST.E.128 desc[UR54][R52.64], R12 ;  /* 0x0000000c34007985 */ /* 0x0009e4000c101d36 */
.L_x_1403:
[----:B------:R-:W-:Y:S05]  /*4150*/  BSYNC B1 ;  /* 0x0000000000017941 */ /* 0x000fea0003800000 */
.L_x_1402:
        /* <DEDUP_REMOVED lines=55> */
.L_x_1409:
[----:B------:R-:W-:Y:S05]  /*44d0*/  BSYNC B2 ;  /* 0x0000000000027941 */ /* 0x000fea0003800000 */
.L_x_1408:
[----:B------:R-:W3:Y:S01]  /*44e0*/  LDL R11, [R1+0x6c] ;  /* 0x00006c00010b7983 */ /* 0x000ee20000100800 */
[----:B--2---:R-:W-:Y:S02]  /*44f0*/  IMAD.MOV.U32 R48, RZ, RZ, R60 ;  /* 0x000000ffff307224 */ /* 0x004fe400078e003c */
[----:B-1----:R-:W-:Y:S02]  /*4500*/  IMAD.MOV.U32 R49, RZ, RZ, R61 ;  /* 0x000000ffff317224 */ /* 0x002fe400078e003d */
[----:B---3--:R-:W-:-:S04]  /*4510*/  IMAD.SHL.U32 R11, R11, 0x8, RZ ;  /* 0x000000080b0b7824 */ /* 0x008fc800078e00ff */
[----:B------:R-:W-:-:S05]  /*4520*/  IMAD.WIDE R48, R11, 0x2, R48 ;  /* 0x000000020b307825 */ /* 0x000fca00078e0230 */
[----:B------:R1:W-:Y:S02]  /*4530*/  ST.E.128 desc[UR54][R48.64], R12 ;  /* 0x0000000c30007985 */ /* 0x0003e4000c101d36 */
.L_x_1407:
[----:B------:R-:W-:Y:S05]  /*4540*/  BSYNC B1 ;  /* 0x0000000000017941 */ /* 0x000fea0003800000 */
.L_x_1406:
        /* <DEDUP_REMOVED lines=8> */
[----:B------:R-:W-:Y:S02]  /*45d0*/  SHF.R.U64 R11, R44, 0x10, R45 ;  /* 0x000000102c0b7819 */ /* 0x000fe4000000122d */
[--C-:B------:R-:W-:Y:S02]  /*45e0*/  SHF.R.U64 R44, R46, 0x10, R47.reuse ;  /* 0x000000102e2c7819 */ /* 0x100fe4000000122f */
[----:B------:R-:W-:Y:S02]  /*45f0*/  SHF.R.U32.HI R46, RZ, 0x10, R47 ;  /* 0x00000010ff2e7819 */ /* 0x000fe4000001162f */
[C---:B------:R-:W-:Y:S02]  /*4600*/  PRMT R44, R106.reuse, 0x5410, R44 ;  /* 0x000054106a2c7816 */ /* 0x040fe4000000002c */
[----:B------:R-:W-:Y:S02]  /*4610*/  PRMT R11, R105, 0x5410, R11 ;  /* 0x00005410690b7816 */ /* 0x000fe4000000000b */
[----:B------:R-:W-:-:S02]  /*4620*/  PRMT R106, R106, 0x5432, R46 ;  /* 0x000054326a6a7816 */ /* 0x000fc4000000002e */
[C---:B------:R-:W-:Y:S01]  /*4630*/  LOP3.LUT R48, R13.reuse, 0xffff0000, RZ, 0xc0, !PT ;  /* 0xffff00000d307812 */ /* 0x040fe200078ec0ff */
[----:B------:R-:W-:Y:S01]  /*4640*/  IMAD.U32 R13, R13, 0x10000, RZ ;  /* 0x000100000d0d7824 */ /* 0x000fe200078e00ff */
[C---:B------:R-:W-:Y:S01]  /*4650*/  LOP3.LUT R47, R44.reuse, 0xffff0000, RZ, 0xc0, !PT ;  /* 0xffff00002c2f7812 */ /* 0x040fe200078ec0ff */
[----:B------:R-:W-:Y:S01]  /*4660*/  IMAD.U32 R44, R44, 0x10000, RZ ;  /* 0x000100002c2c7824 */ /* 0x000fe200078e00ff */
[C---:B------:R-:W-:Y:S01]  /*4670*/  LOP3.LUT R46, R11.reuse, 0xffff0000, RZ, 0xc0, !PT ;  /* 0xffff00000b2e7812 */ /* 0x040fe200078ec0ff */
[----:B------:R-:W-:Y:S01]  /*4680*/  IMAD.U32 R11, R11, 0x10000, RZ ;  /* 0x000100000b0b7824 */ /* 0x000fe200078e00ff */
[----:B------:R-:W-:Y:S01]  /*4690*/  SHF.R.U32.HI R45, RZ, 0x10, R45 ;  /* 0x00000010ff2d7819 */ /* 0x000fe2000001162d */
[C---:B------:R-:W-:Y:S02]  /*46a0*/  FMUL.FTZ R49, R48.reuse, R47 ;  /* 0x0000002f30317220 */ /* 0x040fe40000410000 */
[-C--:B------:R-:W-:Y:S01]  /*46b0*/  FMUL.FTZ R48, R48, R46.reuse ;  /* 0x0000002e30307220 */ /* 0x080fe20000410000 */
[----:B------:R-:W-:Y:S01]  /*46c0*/  PRMT R45, R105, 0x5432, R45 ;  /* 0x00005432692d7816 */ /* 0x000fe2000000002d */
[----:B------:R-:W-:-:S02]  /*46d0*/  FFMA.FTZ R46, R13, R46, -R49 ;  /* 0x0000002e0d2e7223 */ /* 0x000fc40000010831 */
[----:B------:R-:W-:Y:S01]  /*46e0*/  FFMA.FTZ R13, R13, R47, R48 ;  /* 0x0000002f0d0d7223 */ /* 0x000fe20000010030 */
[----:B------:R-:W-:Y:S01]  /*46f0*/  LOP3.LUT R48, R14, 0xffff0000, RZ, 0xc0, !PT ;  /* 0xffff00000e307812 */ /* 0x000fe200078ec0ff */
[C---:B------:R-:W-:Y:S01]  /*4700*/  IMAD.U32 R47, R106.reuse, 0x10000, RZ ;  /* 0x000100006a2f7824 */ /* 0x040fe200078e00ff */
[----:B------:R-:W-:Y:S01]  /*4710*/  LOP3.LUT R106, R106, 0xffff0000, RZ, 0xc0, !PT ;  /* 0xffff00006a6a7812 */ /* 0x000fe200078ec0ff */
[C---:B------:R-:W-:Y:S01]  /*4720*/  IMAD.U32 R49, R45.reuse, 0x10000, RZ ;  /* 0x000100002d317824 */ /* 0x040fe200078e00ff */
[----:B------:R-:W-:Y:S01]  /*4730*/  LOP3.LUT R45, R45, 0xffff0000, RZ, 0xc0, !PT ;  /* 0xffff00002d2d7812 */ /* 0x000fe200078ec0ff */
[----:B------:R-:W-:Y:S01]  /*4740*/  FMUL.FTZ R50, R48, R47 ;  /* 0x0000002f30327220 */ /* 0x000fe20000410000 */
[----:B------:R-:W-:Y:S02]  /*4750*/  IMAD.U32 R14, R14, 0x10000, RZ ;  /* 0x000100000e0e7824 */ /* 0x000fe400078e00ff */
[-C--:B------:R-:W-:Y:S01]  /*4760*/  FMUL.FTZ R48, R48, R49.reuse ;  /* 0x0000003130307220 */ /* 0x080fe20000410000 */
[----:B------:R-:W-:Y:S01]  /*4770*/  F2FP.BF16.F32.PACK_AB R13, R13, R46 ;  /* 0x0000002e0d0d723e */ /* 0x000fe200000010ff */
[----:B------:R-:W-:-:S02]  /*4780*/  FFMA.FTZ R50, R14, R49, -R50 ;  /* 0x000000310e327223 */ /* 0x000fc40000010832 */
[----:B------:R-:W-:Y:S01]  /*4790*/  FFMA.FTZ R48, R14, R47, R48 ;  /* 0x0000002f0e307223 */ /* 0x000fe20000010030 */
[C---:B------:R-:W-:Y:S01]  /*47a0*/  LOP3.LUT R14, R15.reuse, 0xffff0000, RZ, 0xc0, !PT ;  /* 0xffff00000f0e7812 */ /* 0x040fe200078ec0ff */
[----:B------:R-:W-:-:S04]  /*47b0*/  IMAD.U32 R15, R15, 0x10000, RZ ;  /* 0x000100000f0f7824 */ /* 0x000fc800078e00ff */
[C---:B------:R-:W-:Y:S01]  /*47c0*/  FMUL.FTZ R47, R14.reuse, R106 ;  /* 0x0000006a0e2f7220 */ /* 0x040fe20000410000 */
[----:B------:R-:W-:-:S03]  /*47d0*/  FMUL.FTZ R14, R14, R45 ;  /* 0x0000002d0e0e7220 */ /* 0x000fc60000410000 */
[C---:B------:R-:W-:Y:S01]  /*47e0*/  FFMA.FTZ R47, R15.reuse, R45, -R47 ;  /* 0x0000002d0f2f7223 */ /* 0x040fe2000001082f */
[----:B------:R-:W-:Y:S01]  /*47f0*/  FFMA.FTZ R14, R15, R106, R14 ;  /* 0x0000006a0f0e7223 */ /* 0x000fe2000001000e */
[C---:B------:R-:W-:Y:S01]  /*4800*/  LOP3.LUT R15, R12.reuse, 0xffff0000, RZ, 0xc0, !PT ;  /* 0xffff00000c0f7812 */ /* 0x040fe200078ec0ff */
[----:B------:R-:W-:-:S04]  /*4810*/  IMAD.U32 R12, R12, 0x10000, RZ ;  /* 0x000100000c0c7824 */ /* 0x000fc800078e00ff */
[C---:B------:R-:W-:Y:S01]  /*4820*/  FMUL.FTZ R45, R15.reuse, R44 ;  /* 0x0000002c0f2d7220 */ /* 0x040fe20000410000 */
[----:B------:R-:W-:-:S03]  /*4830*/  FMUL.FTZ R15, R15, R11 ;  /* 0x0000000b0f0f7220 */ /* 0x000fc60000410000 */
[C---:B------:R-:W-:Y:S01]  /*4840*/  FFMA.FTZ R45, R12.reuse, R11, -R45 ;  /* 0x0000000b0c2d7223 */ /* 0x040fe2000001082d */
[----:B------:R-:W-:Y:S01]  /*4850*/  FFMA.FTZ R12, R12, R44, R15 ;  /* 0x0000002c0c0c7223 */ /* 0x000fe2000001000f */
[----:B------:R-:W-:Y:S02]  /*4860*/  F2FP.BF16.F32.PACK_AB R15, R14, R47 ;  /* 0x0000002f0e0f723e */ /* 0x000fe400000010ff */
[----:B------:R-:W-:Y:S02]  /*4870*/  F2FP.BF16.F32.PACK_AB R14, R48, R50 ;  /* 0x00000032300e723e */ /* 0x000fe400000010ff */
[----:B------:R-:W-:-:S07]  /*4880*/  F2FP.BF16.F32.PACK_AB R12, R12, R45 ;  /* 0x0000002d0c0c723e */ /* 0x000fce00000010ff */
.L_x_1413:
[----:B------:R-:W-:Y:S05]  /*4890*/  BSYNC B2 ;  /* 0x0000000000027941 */ /* 0x000fea0003800000 */
.L_x_1412:
[----:B------:R-:W3:Y:S01]  /*48a0*/  LDL R11, [R1+0x80] ;  /* 0x00008000010b7983 */ /* 0x000ee20000100800 */
[----:B--2---:R-:W-:-:S04]  /*48b0*/  LEA R44, P3, R137, R60, 0x1 ;  /* 0x0000003c892c7211 */ /* 0x004fc800078608ff */
[----:B---3--:R-:W-:-:S05]  /*48c0*/  LEA.HI.X R45, R137, R61, R11, 0x1, P3 ;  /* 0x0000003d892d7211 */ /* 0x008fca00018f0c0b */
[----:B------:R1:W-:Y:S04]  /*48d0*/  ST.E.128 desc[UR54][R44.64], R12 ;  /* 0x0000000c2c007985 */ /* 0x0003e8000c101d36 */
.L_x_1411:
[----:B------:R-:W-:Y:S05]  /*48e0*/  BSYNC B1 ;  /* 0x0000000000017941 */ /* 0x000fea0003800000 */
.L_x_1410:
        /* <DEDUP_REMOVED lines=13> */
[----:B------:R-:W-:Y:S01]  /*49c0*/  SHF.R.U64 R41, R42, 0x10, R43 ;  /* 0x000000102a297819 */ /* 0x000fe2000000122b */
[----:B--2---:R-:W-:Y:S01]  /*49d0*/  IMAD.U32 R42, R13, 0x10000, RZ ;  /* 0x000100000d2a7824 */ /* 0x004fe200078e00ff */
[----:B------:R-:W-:Y:S02]  /*49e0*/  PRMT R11, R103, 0x5410, R46 ;  /* 0x00005410670b7816 */ /* 0x000fe4000000002e */
[----:B------:R-:W-:Y:S02]  /*49f0*/  PRMT R41, R104, 0x5410, R41 ;  /* 0x0000541068297816 */ /* 0x000fe40000000029 */
[----:B------:R-:W-:-:S02]  /*4a00*/  LOP3.LUT R46, R13, 0xffff0000, RZ, 0xc0, !PT ;  /* 0xffff00000d2e7812 */ /* 0x000fc400078ec0ff */
[C---:B------:R-:W-:Y:S01]  /*4a10*/  LOP3.LUT R47, R41.reuse, 0xffff0000, RZ, 0xc0, !PT ;  /* 0xffff0000292f7812 */ /* 0x040fe200078ec0ff */
[----:B------:R-:W-:Y:S01]  /*4a20*/  IMAD.U32 R41, R41, 0x10000, RZ ;  /* 0x0001000029297824 */ /* 0x000fe200078e00ff */
[----:B------:R-:W-:Y:S02]  /*4a30*/  LOP3.LUT R49, R11, 0xffff0000, RZ, 0xc0, !PT ;  /* 0xffff00000b317812 */ /* 0x000fe400078ec0ff */
[----:B------:R-:W-:Y:S01]  /*4a40*/  SHF.R.U32.HI R43, RZ, 0x10, R43 ;  /* 0x00000010ff2b7819 */ /* 0x000fe2000001162b */
[C---:B------:R-:W-:Y:S01]  /*4a50*/  FMUL.FTZ R13, R46.reuse, R47 ;  /* 0x0000002f2e0d7220 */ /* 0x040fe20000410000 */
[----:B------:R-:W-:Y:S01]  /*4a60*/  PRMT R40, R103, 0x5432, R40 ;  /* 0x0000543267287816 */ /* 0x000fe20000000028 */
[-C--:B------:R-:W-:Y:S01]  /*4a70*/  FMUL.FTZ R46, R46, R49.reuse ;  /* 0x000000312e2e7220 */ /* 0x080fe20000410000 */
[----:B------:R-:W-:Y:S01]  /*4a80*/  PRMT R43, R104, 0x5432, R43 ;  /* 0x00005432682b7816 */ /* 0x000fe2000000002b */
[C---:B------:R-:W-:Y:S02]  /*4a90*/  FFMA.FTZ R13, R42.reuse, R49, -R13 ;  /* 0x000000312a0d7223 */ /* 0x040fe4000001080d */
[----:B------:R-:W-:Y:S01]  /*4aa0*/  FFMA.FTZ R42, R42, R47, R46 ;  /* 0x0000002f2a2a7223 */ /* 0x000fe2000001002e */
[----:B------:R-:W-:Y:S01]  /*4ab0*/  LOP3.LUT R46, R14, 0xffff0000, RZ, 0xc0, !PT ;  /* 0xffff00000e2e7812 */ /* 0x000fe200078ec0ff */
[C---:B------:R-:W-:Y:S01]  /*4ac0*/  IMAD.U32 R47, R43.reuse, 0x10000, RZ ;  /* 0x000100002b2f7824 */ /* 0x040fe200078e00ff */
[----:B------:R-:W-:Y:S01]  /*4ad0*/  LOP3.LUT R43, R43, 0xffff0000, RZ, 0xc0, !PT ;  /* 0xffff00002b2b7812 */ /* 0x000fe200078ec0ff */
[----:B------:R-:W-:Y:S01]  /*4ae0*/  IMAD.U32 R49, R40, 0x10000, RZ ;  /* 0x0001000028317824 */ /* 0x000fe200078e00ff */
[----:B------:R-:W-:Y:S01]  /*4af0*/  F2FP.BF16.F32.PACK_AB R13, R42, R13 ;  /* 0x0000000d2a0d723e */ /* 0x000fe200000010ff */
[----:B------:R-:W-:Y:S01]  /*4b00*/  FMUL.FTZ R51, R46, R47 ;  /* 0x0000002f2e337220 */ /* 0x000fe20000410000 */
[----:B------:R-:W-:-:S02]  /*4b10*/  IMAD.U32 R14, R14, 0x10000, RZ ;  /* 0x000100000e0e7824 */ /* 0x000fc400078e00ff */
[-C--:B------:R-:W-:Y:S02]  /*4b20*/  FMUL.FTZ R46, R46, R49.reuse ;  /* 0x000000312e2e7220 */ /* 0x080fe40000410000 */
[C---:B------:R-:W-:Y:S02]  /*4b30*/  FFMA.FTZ R48, R14.reuse, R49, -R51 ;  /* 0x000000310e307223 */ /* 0x040fe40000010833 */
[----:B------:R-:W-:Y:S01]  /*4b40*/  FFMA.FTZ R47, R14, R47, R46 ;  /* 0x0000002f0e2f7223 */ /* 0x000fe2000001002e */
[----:B------:R-:W-:Y:S02]  /*4b50*/  LOP3.LUT R14, R40, 0xffff0000, RZ, 0xc0, !PT ;  /* 0xffff0000280e7812 */ /* 0x000fe400078ec0ff */
[C---:B------:R-:W-:Y:S01]  /*4b60*/  LOP3.LUT R40, R15.reuse, 0xffff0000, RZ, 0xc0, !PT ;  /* 0xffff00000f287812 */ /* 0x040fe200078ec0ff */
[----:B------:R-:W-:-:S04]  /*4b70*/  IMAD.U32 R15, R15, 0x10000, RZ ;  /* 0x000100000f0f7824 */ /* 0x000fc800078e00ff */
[C---:B------:R-:W-:Y:S01]  /*4b80*/  FMUL.FTZ R46, R40.reuse, R43 ;  /* 0x0000002b282e7220 */ /* 0x040fe20000410000 */
[----:B------:R-:W-:-:S03]  /*4b90*/  FMUL.FTZ R40, R40, R14 ;  /* 0x0000000e28287220 */ /* 0x000fc60000410000 */
[C---:B------:R-:W-:Y:S01]  /*4ba0*/  FFMA.FTZ R14, R15.reuse, R14, -R46 ;  /* 0x0000000e0f0e7223 */ /* 0x040fe2000001082e */
[----:B------:R-:W-:Y:S01]  /*4bb0*/  FFMA.FTZ R15, R15, R43, R40 ;  /* 0x0000002b0f0f7223 */ /* 0x000fe20000010028 */
[----:B------:R-:W-:Y:S01]  /*4bc0*/  IMAD.U32 R40, R11, 0x10000, RZ ;  /* 0x000100000b287824 */ /* 0x000fe200078e00ff */
[C---:B------:R-:W-:Y:S01]  /*4bd0*/  LOP3.LUT R11, R12.reuse, 0xffff0000, RZ, 0xc0, !PT ;  /* 0xffff00000c0b7812 */ /* 0x040fe200078ec0ff */
[----:B------:R-:W-:Y:S02]  /*4be0*/  IMAD.U32 R12, R12, 0x10000, RZ ;  /* 0x000100000c0c7824 */ /* 0x000fe400078e00ff */
[----:B------:R-:W-:Y:S02]  /*4bf0*/  F2FP.BF16.F32.PACK_AB R15, R15, R14 ;  /* 0x0000000e0f0f723e */ /* 0x000fe400000010ff */
[C---:B------:R-:W-:Y:S01]  /*4c00*/  FMUL.FTZ R43, R11.reuse, R41 ;  /* 0x000000290b2b7220 */ /* 0x040fe20000410000 */
[----:B------:R-:W-:Y:S01]  /*4c10*/  FMUL.FTZ R46, R11, R40 ;  /* 0x000000280b2e7220 */ /* 0x000fe20000410000 */
[----:B------:R-:W-:-:S02]  /*4c20*/  F2FP.BF16.F32.PACK_AB R14, R47, R48 ;  /* 0x000000302f0e723e */ /* 0x000fc400000010ff */
[C---:B------:R-:W-:Y:S01]  /*4c30*/  FFMA.FTZ R43, R12.reuse, R40, -R43 ;  /* 0x000000280c2b7223 */ /* 0x040fe2000001082b */
[----:B------:R-:W-:-:S05]  /*4c40*/  FFMA.FTZ R46, R12, R41, R46 ;  /* 0x000000290c2e7223 */ /* 0x000fca000001002e */
[----:B------:R-:W-:-:S07]  /*4c50*/  F2FP.BF16.F32.PACK_AB R12, R46, R43 ;  /* 0x0000002b2e0c723e */ /* 0x000fce00000010ff */
.L_x_1417:
[----:B------:R-:W-:Y:S05]  /*4c60*/  BSYNC B2 ;  /* 0x0000000000027941 */ /* 0x000fea0003800000 */
.L_x_1416:
[----:B--2---:R1:W-:Y:S02]  /*4c70*/  ST.E.128 desc[UR54][R44.64], R12 ;  /* 0x0000000c2c007985 */ /* 0x0043e4000c101d36 */
.L_x_1415:
[----:B------:R-:W-:Y:S05]  /*4c80*/  BSYNC B1 ;  /* 0x0000000000017941 */ /* 0x000fea0003800000 */
.L_x_1414:
        /* <DEDUP_REMOVED lines=10> */
[----:B------:R-:W-:Y:S02]  /*4d30*/  SHF.R.U64 R43, R38, 0x10, R39 ;  /* 0x00000010262b7819 */ /* 0x000fe40000001227 */
[--C-:B------:R-:W-:Y:S01]  /*4d40*/  SHF.R.U64 R44, R36, 0x10, R37.reuse ;  /* 0x00000010242c7819 */ /* 0x100fe20000001225 */
[C---:B--2---:R-:W-:Y:S01]  /*4d50*/  IMAD.U32 R36, R14.reuse, 0x10000, RZ ;  /* 0x000100000e247824 */ /* 0x044fe200078e00ff */
[----:B------:R-:W-:Y:S02]  /*4d60*/  SHF.R.U32.HI R42, RZ, 0x10, R37 ;  /* 0x00000010ff2a7819 */ /* 0x000fe40000011625 */
[----:B------:R-:W-:Y:S02]  /*4d70*/  SHF.R.U32.HI R45, RZ, 0x10, R39 ;  /* 0x00000010ff2d7819 */ /* 0x000fe40000011627 */
[----:B------:R-:W-:Y:S01]  /*4d80*/  LOP3.LUT R37, R14, 0xffff0000, RZ, 0xc0, !PT ;  /* 0xffff00000e257812 */ /* 0x000fe200078ec0ff */
[C---:B------:R-:W-:Y:S01]  /*4d90*/  IMAD.U32 R14, R15.reuse, 0x10000, RZ ;  /* 0x000100000f0e7824 */ /* 0x040fe200078e00ff */
[----:B------:R-:W-:-:S02]  /*4da0*/  LOP3.LUT R11, R15, 0xffff0000, RZ, 0xc0, !PT ;  /* 0xffff00000f0b7812 */ /* 0x000fc400078ec0ff */
[C---:B------:R-:W-:Y:S02]  /*4db0*/  PRMT R39, R102.reuse, 0x5410, R43 ;  /* 0x0000541066277816 */ /* 0x040fe4000000002b */
[----:B------:R-:W-:Y:S02]  /*4dc0*/  PRMT R15, R101, 0x5410, R44 ;  /* 0x00005410650f7816 */ /* 0x000fe4000000002c */
[----:B------:R-:W-:Y:S02]  /*4dd0*/  PRMT R102, R102, 0x5432, R45 ;  /* 0x0000543266667816 */ /* 0x000fe4000000002d */
[----:B------:R-:W-:Y:S02]  /*4de0*/  LOP3.LUT R43, R13, 0xffff0000, RZ, 0xc0, !PT ;  /* 0xffff00000d2b7812 */ /* 0x000fe400078ec0ff */
[----:B------:R-:W-:Y:S01]  /*4df0*/  LOP3.LUT R46, R39, 0xffff0000, RZ, 0xc0, !PT ;  /* 0xffff0000272e7812 */ /* 0x000fe200078ec0ff */
[C---:B------:R-:W-:Y:S01]  /*4e00*/  IMAD.U32 R38, R102.reuse, 0x10000, RZ ;  /* 0x0001000066267824 */ /* 0x040fe200078e00ff */
[----:B------:R-:W-:Y:S01]  /*4e10*/  PRMT R101, R101, 0x5432, R42 ;  /* 0x0000543265657816 */ /* 0x000fe2000000002a */
[----:B------:R-:W-:Y:S01]  /*4e20*/  IMAD.U32 R42, R13, 0x10000, RZ ;  /* 0x000100000d2a7824 */ /* 0x000fe200078e00ff */
[----:B------:R-:W-:Y:S01]  /*4e30*/  LOP3.LUT R44, R15, 0xffff0000, RZ, 0xc0, !PT ;  /* 0xffff00000f2c7812 */ /* 0x000fe200078ec0ff */
[----:B------:R-:W-:Y:S01]  /*4e40*/  FMUL.FTZ R13, R43, R46 ;  /* 0x0000002e2b0d7220 */ /* 0x000fe20000410000 */
[----:B------:R-:W-:Y:S01]  /*4e50*/  FMUL.FTZ R47, R37, R38 ;  /* 0x00000026252f7220 */ /* 0x000fe20000410000 */
[----:B------:R-:W-:Y:S01]  /*4e60*/  IMAD.U32 R45, R101, 0x10000, RZ ;  /* 0x00010000652d7824 */ /* 0x000fe200078e00ff */
[----:B------:R-:W-:Y:S01]  /*4e70*/  LOP3.LUT R102, R102, 0xffff0000, RZ, 0xc0, !PT ;  /* 0xffff000066667812 */ /* 0x000fe200078ec0ff */
[-C--:B------:R-:W-:Y:S01]  /*4e80*/  FMUL.FTZ R43, R43, R44.reuse ;  /* 0x0000002c2b2b7220 */ /* 0x080fe20000410000 */
[C---:B------:R-:W-:Y:S01]  /*4e90*/  FFMA.FTZ R13, R42.reuse, R44, -R13 ;  /* 0x0000002c2a0d7223 */ /* 0x040fe2000001080d */
[----:B------:R-:W-:Y:S01]  /*4ea0*/  LOP3.LUT R101, R101, 0xffff0000, RZ, 0xc0, !PT ;  /* 0xffff000065657812 */ /* 0x000fe200078ec0ff */
[----:B------:R-:W-:Y:S01]  /*4eb0*/  FMUL.FTZ R37, R37, R45 ;  /* 0x0000002d25257220 */ /* 0x000fe20000410000 */
[----:B------:R-:W-:Y:S01]  /*4ec0*/  FFMA.FTZ R42, R42, R46, R43 ;  /* 0x0000002e2a2a7223 */ /* 0x000fe2000001002b */
[C---:B------:R-:W-:Y:S01]  /*4ed0*/  LOP3.LUT R44, R12.reuse, 0xffff0000, RZ, 0xc0, !PT ;  /* 0xffff00000c2c7812 */ /* 0x040fe200078ec0ff */
[----:B------:R-:W-:-:S02]  /*4ee0*/  IMAD.U32 R43, R12, 0x10000, RZ ;  /* 0x000100000c2b7824 */ /* 0x000fc400078e00ff */
[C---:B------:R-:W-:Y:S01]  /*4ef0*/  FFMA.FTZ R12, R36.reuse, R45, -R47 ;  /* 0x0000002d240c7223 */ /* 0x040fe2000001082f */
[----:B------:R-:W-:Y:S02]  /*4f00*/  IMAD.U32 R39, R39, 0x10000, RZ ;  /* 0x0001000027277824 */ /* 0x000fe400078e00ff */
[----:B------:R-:W-:Y:S01]  /*4f10*/  FMUL.FTZ R45, R11, R102 ;  /* 0x000000660b2d7220 */ /* 0x000fe20000410000 */
[----:B------:R-:W-:Y:S02]  /*4f20*/  IMAD.U32 R15, R15, 0x10000, RZ ;  /* 0x000100000f0f7824 */ /* 0x000fe400078e00ff */
[----:B------:R-:W-:Y:S01]  /*4f30*/  FFMA.FTZ R37, R36, R38, R37 ;  /* 0x0000002624257223 */ /* 0x000fe20000010025 */
[----:B------:R-:W-:Y:S01]  /*4f40*/  FMUL.FTZ R11, R11, R101 ;  /* 0x000000650b0b7220 */ /* 0x000fe20000410000 */
        /* <DEDUP_REMOVED lines=9> */
[----:B------:R-:W-:-:S07]  /*4fe0*/  F2FP.BF16.F32.PACK_AB R12, R39, R36 ;  /* 0x00000024270c723e */ /* 0x000fce00000010ff */
.L_x_1419:
[----:B------:R-:W-:Y:S05]  /*4ff0*/  BSYNC B1 ;  /* 0x0000000000017941 */ /* 0x000fea0003800000 */
.L_x_1418:
[----:B--2---:R1:W-:Y:S01]  /*5000*/  ST.E.128 desc[UR54][R40.64], R12 ;  /* 0x0000000c28007985 */ /* 0x0043e2000c101d36 */
[----:B------:R-:W-:Y:S05]  /*5010*/  BRA `(.L_x_1397) ;  /* 0x0000002400187947 */ /* 0x000fea0003800000 */
.L_x_1390:
        /* <DEDUP_REMOVED lines=12> */
[----:B------:R-:W-:Y:S01]  /*50e0*/  CS2R R56, SRZ ;  /* 0x0000000000387805 */ /* 0x000fe2000001ff00 */
[----:B0-----:R-:W-:-:S02]  /*50f0*/  VIADD R37, R36, 0xffffff80 ;  /* 0xffffff8024257836 */ /* 0x001fc40000000000 */
[----:B------:R-:W-:-:S05]  /*5100*/  VIADD R36, R36, 0xffffff80 ;  /* 0xffffff8024247836 */ /* 0x000fca0000000000 */
[----:B------:R-:W-:-:S04]  /*5110*/  LEA.HI R36, R36, R37, RZ, 0x1 ;  /* 0x0000002524247211 */ /* 0x000fc800078f08ff */
[----:B------:R-:W-:-:S04]  /*5120*/  SHF.R.S32.HI R36, RZ, 0x1, R36 ;  /* 0x00000001ff247819 */ /* 0x000fc80000011424 */
[----:B------:R-:W-:Y:S02]  /*5130*/  ISETP.GE.AND P3, PT, R36, R85, PT ;  /* 0x000000552400720c */ /* 0x000fe40003f66270 */
[----:B------:R-:W-:-:S11]  /*5140*/  CS2R R36, SRZ ;  /* 0x0000000000247805 */ /* 0x000fd6000001ff00 */
[----:B------:R-:W-:Y:S05]  /*5150*/  @P3 BRA `(.L_x_1421) ;  /* 0x00000000007c3947 */ /* 0x000fea0003800000 */
        /* <DEDUP_REMOVED lines=31> */
.L_x_1421:
[----:B------:R-:W-:Y:S05]  /*5350*/  BSYNC B1 ;  /* 0x0000000000017941 */ /* 0x000fea0003800000 */
.L_x_1420:
        /* <DEDUP_REMOVED lines=43> */
.L_x_1422:
[----:B------:R-:W2:Y:S01]  /*5610*/  LDL R11, [R1+0xc] ;  /* 0x00000c00010b7983 */ /* 0x000ea20000100800 */
[----:B------:R-:W-:Y:S01]  /*5620*/  IMAD R34, R22, 0x8, R2 ;  /* 0x0000000816227824 */ /* 0x000fe200078e0202 */
[----:B------:R-:W-:Y:S01]  /*5630*/  BSSY B1, `(.L_x_1423) ;  /* 0x0000004000017945 */ /* 0x000fe20003800000 */
[----:B--2---:R-:W-:-:S04]  /*5640*/  SHF.L.U32 R86, R11, 0x1f, RZ ;  /* 0x0000001f0b567819 */ /* 0x004fc800000006ff */
[----:B------:R-:W0:Y:S02]  /*5650*/  SYNCS.PHASECHK.TRANS64.TRYWAIT P4, [R34+URZ+0x2d890], R86 ;  /* 0x02d89056220075a7 */ /* 0x000e24000808017f */
[----:B0-----:R-:W-:Y:S05]  /*5660*/  @!P4 BRA `(.L_x_1424) ;  /* 0x0000021800c0c947 */ /* 0x001fea0003800000 */
.L_x_1744:
[----:B------:R-:W-:Y:S05]  /*5670*/  BSYNC B1 ;  /* 0x0000000000017941 */ /* 0x000fea0003800000 */
.L_x_1423:
[----:B------:R-:W-:-:S03]  /*5680*/  UMOV UR4, 0xffffffff ;  /* 0xffffffff00047882 */ /* 0x000fc60000000000 */
[----:B------:R-:W-:Y:S05]  /*5690*/  BRA.DIV UR4, `(.L_x_1425) ;  /* 0x0000021a04c87947 */ /* 0x000fea000b800000 */
[----:B------:R1:W2:Y:S04]  /*56a0*/  SHFL.IDX PT, R91, R61, RZ, 0x1e1f ;  /* 0x001e1fff3d5b7589 */ /* 0x0002a800000e0000 */
[----:B------:R1:W3:Y:S02]  /*56b0*/  SHFL.IDX PT, R90, R60, RZ, 0x1e1f ;  /* 0x001e1fff3c5a7589 */ /* 0x0002e400000e0000 */
.L_x_1748:
[----:B------:R-:W-:Y:S05]  /*56c0*/  @P3 BRA `(.L_x_1397) ;  /* 0x0000001c006c3947 */ /* 0x000fea0003800000 */
[----:B------:R-:W4:Y:S01]  /*56d0*/  LDC R11, c[0x0][0x2f4] ;  /* 0x0000bd00ff0b7b82 */ /* 0x000f220000000800 */
[----:B------:R-:W-:Y:S01]  /*56e0*/  ISETP.NE.AND P3, PT, R29, RZ, PT ;  /* 0x000000ff1d00720c */ /* 0x000fe20003f65270 */
[----:B------:R-:W-:Y:S01]  /*56f0*/  BSSY B1, `(.L_x_1426) ;  /* 0x0000080000017945 */ /* 0x000fe20003800000 */
[----:B----4-:R-:W-:-:S11]  /*5700*/  IMAD.IADD R101, R11, 0x1, -R98 ;  /* 0x000000010b657824 */ /* 0x010fd600078e0a62 */
[----:B------:R-:W-:Y:S05]  /*5710*/  @!P3 BRA `(.L_x_1427) ;  /* 0x0000000400f4b947 */ /* 0x000fea0003800000 */
[----:B-1----:R-:W4:Y:S04]  /*5720*/  LDL R60, [R1+0x50] ;  /* 0x00005000013c7983 */ /* 0x002f280000100800 */
[----:B------:R-:W5:Y:S04]  /*5730*/  LDL R15, [R1+0x54] ;  /* 0x00005400010f7983 */ /* 0x000f680000100800 */
[----:B------:R-:W2:Y:S01]  /*5740*/  LDL R14, [R1+0x58] ;  /* 0x00005800010e7983 */ /* 0x000ea20000100800 */
[----:B------:R-:W-:Y:S01]  /*5750*/  SEL R12, R98, R101, !P0 ;  /* 0x00000065620c7207 */ /* 0x000fe20004000000 */
[----:B------:R-:W-:Y:S01]  /*5760*/  BSSY B2, `(.L_x_1428) ;  /* 0x0000072000027945 */ /* 0x000fe20003800000 */
[----:B------:R-:W-:-:S02]  /*5770*/  ISETP.GE.AND P3, PT, R18, R97, PT ;  /* 0x000000611200720c */ /* 0x000fc40003f66270 */
[----:B------:R-:W-:-:S04]  /*5780*/  SHF.R.S32.HI R13, RZ, 0x1f, R12 ;  /* 0x0000001fff0d7819 */ /* 0x000fc8000001140c */
[----:B------:R-:W-:-:S04]  /*5790*/  LEA.HI R13, R13, R12, RZ, 0x4 ;  /* 0x0000000c0d0d7211 */ /* 0x000fc800078f20ff */
[----:B------:R-:W-:-:S04]  /*57a0*/  SHF.R.S32.HI R13, RZ, 0x4, R13 ;  /* 0x00000004ff0d7819 */ /* 0x000fc8000001140d */
[----:B------:R-:W-:-:S04]  /*57b0*/  LEA.HI.SX32 R102, R5, R13, 0x1d ;  /* 0x0000000d05667211 */ /* 0x000fc800078feaff */
[----:B------:R-:W-:-:S04]  /*57c0*/  SHF.R.S32.HI R12, RZ, 0x1f, R102 ;  /* 0x0000001fff0c7819 */ /* 0x000fc80000011466 */
[----:B------:R-:W-:Y:S01]  /*57d0*/  LEA.HI R12, R12, R102, RZ, 0x2 ;  /* 0x000000660c0c7211 */ /* 0x000fe200078f10ff */
[----:B------:R-:W-:-:S04]  /*57e0*/  IMAD.SHL.U32 R102, R102, 0x8, RZ ;  /* 0x0000000866667824 */ /* 0x000fc800078e00ff */
[----:B------:R-:W-:-:S05]  /*57f0*/  IMAD.SHL.U32 R12, R12, 0x400, RZ ;  /* 0x000004000c0c7824 */ /* 0x000fca00078e00ff */
[----:B------:R-:W-:Y:S02]  /*5800*/  LOP3.LUT R12, R12, 0x7ffff000, RZ, 0xc0, !PT ;  /* 0x7ffff0000c0c7812 */ /* 0x000fe400078ec0ff */
[----:B----4-:R-:W-:-:S04]  /*5810*/  LOP3.LUT R13, R60, 0x18, R102, 0xf8, !PT ;  /* 0x000000183c0d7812 */ /* 0x010fc800078ef866 */
[----:B-----5:R-:W-:-:S04]  /*5820*/  LOP3.LUT R13, R13, R15, RZ, 0x3c, !PT ;  /* 0x0000000f0d0d7212 */ /* 0x020fc800078e3cff */
[----:B--2---:R-:W-:-:S05]  /*5830*/  IADD3 R12, R13, R12, R14 ;  /* 0x0000000c0d0c7210 */ /* 0x004fca0007ffe00e */
[C---:B------:R-:W-:Y:S02]  /*5840*/  IMAD R60, R22.reuse, 0x3000, R12 ;  /* 0x00003000163c7824 */ /* 0x040fe400078e020c */
[----:B------:R-:W-:Y:S02]  /*5850*/  IMAD R12, R22, 0x3000, R95 ;  /* 0x00003000160c7824 */ /* 0x000fe400078e025f */
[--C-:B------:R-:W-:Y:S02]  /*5860*/  IMAD R60, R60, 0x2, R2.reuse ;  /* 0x000000023c3c7824 */ /* 0x100fe400078e0202 */
[----:B------:R-:W-:-:S04]  /*5870*/  IMAD R12, R12, 0x2, R2 ;  /* 0x000000020c0c7824 */ /* 0x000fc800078e0202 */
[----:B------:R-:W1:Y:S04]  /*5880*/  LDS.128 R60, [R60+0x15400] ;  /* 0x015400003c3c7984 */ /* 0x000e680000000c00 */
[----:B------:R-:W2:Y:S01]  /*5890*/  LDS.128 R12, [R12+0x15400] ;  /* 0x015400000c0c7984 */ /* 0x000ea20000000c00 */
        /* <DEDUP_REMOVED lines=20> */
[----:B--2---:R-:W-:Y:S02]  /*59e0*/  IMAD.U32 R105, R13, 0x10000, RZ ;  /* 0x000100000d697824 */ /* 0x004fe400078e00ff */
        /* <DEDUP_REMOVED lines=25> */
[----:B------:R-:W-:Y:S02]  /*5b80*/  IMAD.U32 R58, R60, 0x10000, RZ ;  /* 0x000100003c3a7824 */ /* 0x000fe400078e00ff */
[----:B------:R-:W-:Y:S01]  /*5b90*/  FFMA.FTZ R104, R104, R105, R103 ;  /* 0x0000006968687223 */ /* 0x000fe20000010067 */
[----:B------:R-:W-:Y:S01]  /*5ba0*/  FMUL.FTZ R103, R63, R57 ;  /* 0x000000393f677220 */ /* 0x000fe20000410000 */
[C---:B------:R-:W-:Y:S01]  /*5bb0*/  IMAD.U32 R59, R44.reuse, 0x10000, RZ ;  /* 0x000100002c3b7824 */ /* 0x040fe200078e00ff */
[----:B------:R-:W-:-:S02]  /*5bc0*/  LOP3.LUT R44, R44, 0xffff0000, RZ, 0xc0, !PT ;  /* 0xffff00002c2c7812 */ /* 0x000fc400078ec0ff */
        /* <DEDUP_REMOVED lines=43> */
.L_x_1429:
[----:B------:R-:W-:Y:S05]  /*5e80*/  BSYNC B2 ;  /* 0x0000000000027941 */ /* 0x000fea0003800000 */
.L_x_1428:
[----:B---3--:R-:W-:-:S04]  /*5e90*/  LEA R44, P3, R20, R90, 0x1 ;  /* 0x0000005a142c7211 */ /* 0x008fc800078608ff */
[----:B------:R-:W-:Y:S02]  /*5ea0*/  LEA.HI.X R45, R20, R91, R92, 0x1, P3 ;  /* 0x0000005b142d7211 */ /* 0x000fe400018f0c5c */
[----:B------:R-:W-:-:S03]  /*5eb0*/  ISETP.GE.AND P3, PT, R102, R11, PT ;  /* 0x0000000b6600720c */ /* 0x000fc60003f66270 */
[----:B--2---:R2:W-:Y:S10]  /*5ec0*/  ST.E.128 desc[UR54][R44.64], R12 ;  /* 0x0000000c2c007985 */ /* 0x0045f4000c101d36 */
[----:B--2---:R-:W-:-:S05]  /*5ed0*/  @!P3 IMAD.WIDE R12, R102, 0x2, R90 ;  /* 0x00000002660cb825 */ /* 0x004fca00078e025a */
[----:B-1----:R4:W-:Y:S02]  /*5ee0*/  @!P3 ST.E.128 desc[UR54][R12.64], R60 ;  /* 0x0000003c0c00b985 */ /* 0x0029e4000c101d36 */
.L_x_1427:
[----:B------:R-:W-:Y:S05]  /*5ef0*/  BSYNC B1 ;  /* 0x0000000000017941 */ /* 0x000fea0003800000 */
.L_x_1426:
[----:B------:R-:W-:Y:S01]  /*5f00*/  ISETP.NE.AND P3, PT, R30, RZ, PT ;  /* 0x000000ff1e00720c */ /* 0x000fe20003f65270 */
[----:B------:R-:W-:-:S12]  /*5f10*/  BSSY B1, `(.L_x_1430) ;  /* 0x0000081000017945 */ /* 0x000fd80003800000 */
[----:B------:R-:W-:Y:S05]  /*5f20*/  @!P3 BRA `(.L_x_1431) ;  /* 0x0000000400fcb947 */ /* 0x000fea0003800000 */
[----:B------:R-:W5:Y:S04]  /*5f30*/  LDL R44, [R1+0x50] ;  /* 0x00005000012c7983 */ /* 0x000f680000100800 */
[----:B------:R-:W2:Y:S04]  /*5f40*/  LDL R15, [R1+0x54] ;  /* 0x00005400010f7983 */ /* 0x000ea80000100800 */
[----:B------:R-:W3:Y:S01]  /*5f50*/  LDL R14, [R1+0x58] ;  /* 0x00005800010e7983 */ /* 0x000ee20000100800 */
[----:B------:R-:W-:Y:S01]  /*5f60*/  LOP3.LUT P4, RZ, R16, 0x1, RZ, 0xc0, !PT ;  /* 0x0000000110ff7812 */ /* 0x000fe2000788c0ff */
[----:B------:R-:W-:Y:S01]  /*5f70*/  BSSY B2, `(.L_x_1432) ;  /* 0x0000074000027945 */ /* 0x000fe20003800000 */
[----:B------:R-:W-:-:S02]  /*5f80*/  ISETP.GE.AND P3, PT, R3, R97, PT ;  /* 0x000000610300720c */ /* 0x000fc40003f66270 */
        /* <DEDUP_REMOVED lines=10> */
[----:B-----5:R-:W-:-:S04]  /*6030*/  LOP3.LUT R13, R44, 0x18, R56, 0xf8, !PT ;  /* 0x000000182c0d7812 */ /* 0x020fc800078ef838 */
[----:B--2---:R-:W-:-:S04]  /*6040*/  LOP3.LUT R13, R13, R15, RZ, 0x3c, !PT ;  /* 0x0000000f0d0d7212 */ /* 0x004fc800078e3cff */
[----:B---3--:R-:W-:-:S05]  /*6050*/  IADD3 R12, R13, R12, R14 ;  /* 0x0000000c0d0c7210 */ /* 0x008fca0007ffe00e */
[C---:B------:R-:W-:Y:S02]  /*6060*/  IMAD R44, R22.reuse, 0x3000, R12 ;  /* 0x00003000162c7824 */ /* 0x040fe400078e020c */
[----:B------:R-:W-:Y:S02]  /*6070*/  IMAD R12, R22, 0x3000, R94 ;  /* 0x00003000160c7824 */ /* 0x000fe400078e025e */
[--C-:B------:R-:W-:Y:S02]  /*6080*/  IMAD R44, R44, 0x2, R2.reuse ;  /* 0x000000022c2c7824 */ /* 0x100fe400078e0202 */
[----:B------:R-:W-:-:S04]  /*6090*/  IMAD R12, R12, 0x2, R2 ;  /* 0x000000020c0c7824 */ /* 0x000fc800078e0202 */
[----:B------:R-:W2:Y:S04]  /*60a0*/  LDS.128 R44, [R44+0x15400] ;  /* 0x015400002c2c7984 */ /* 0x000ea80000000c00 */
[----:B------:R-:W3:Y:S01]  /*60b0*/  LDS.128 R12, [R12+0x15400] ;  /* 0x015400000c0c7984 */ /* 0x000ee20000000c00 */
[----:B------:R-:W-:Y:S05]  /*60c0*/  @P3 BRA `(.L_x_1433) ;  /* 0x0000000400783947 */ /* 0x000fea0003800000 */
[----:B------:R-:W-:Y:S01]  /*60d0*/  SHF.R.U32.HI R58, RZ, 0x10, R53 ;  /* 0x00000010ff3a7819 */ /* 0x000fe20000011635 */
[----:B-12---:R-:W-:Y:S01]  /*60e0*/  IMAD.U32 R61, R45, 0x10000, RZ ;  /* 0x000100002d3d7824 */ /* 0x006fe200078e00ff */
[--C-:B------:R-:W-:Y:S01]  /*60f0*/  SHF.R.U64 R40, R40, 0x10, R41.reuse ;  /* 0x0000001028287819 */ /* 0x100fe20000001229 */
[----:B---3--:R-:W-:Y:S01]  /*6100*/  IMAD.U32 R59, R13, 0x10000, RZ ;  /* 0x000100000d3b7824 */ /* 0x008fe200078e00ff */
        /* <DEDUP_REMOVED lines=87> */
[----:B------:R-:W-:-:S03]  /*6680*/  F2FP.BF16.F32.PACK_AB R40, R40, R54 ;  /* 0x000000362828723e */ /* 0x000fc600000010ff */
[----:B------:R-:W-:Y:S02]  /*6690*/  IMAD.MOV.U32 R14, RZ, RZ, R43 ;  /* 0x000000ffff0e7224 */ /* 0x000fe400078e002b */
[----:B------:R-:W-:-:S07]  /*66a0*/  IMAD.MOV.U32 R46, RZ, RZ, R40 ;  /* 0x000000ffff2e7224 */ /* 0x000fce00078e0028 */
.L_x_1433:
[----:B------:R-:W-:Y:S05]  /*66b0*/  BSYNC B2 ;  /* 0x0000000000027941 */ /* 0x000fea0003800000 */
.L_x_1432:
[----:B------:R-:W-:-:S04]  /*66c0*/  LEA R40, P3, R21, R90, 0x1 ;  /* 0x0000005a15287211 */ /* 0x000fc800078608ff */
[----:B------:R-:W-:Y:S02]  /*66d0*/  LEA.HI.X R41, R21, R91, R89, 0x1, P3 ;  /* 0x0000005b15297211 */ /* 0x000fe400018f0c59 */
[----:B------:R-:W-:-:S03]  /*66e0*/  ISETP.GE.AND P3, PT, R56, R11, PT ;  /* 0x0000000b3800720c */ /* 0x000fc60003f66270 */
[----:B---3--:R3:W-:Y:S10]  /*66f0*/  ST.E.128 desc[UR54][R40.64], R12 ;  /* 0x0000000c28007985 */ /* 0x0087f4000c101d36 */
[----:B---3--:R-:W-:-:S05]  /*6700*/  @!P3 IMAD.WIDE R12, R56, 0x2, R90 ;  /* 0x00000002380cb825 */ /* 0x008fca00078e025a */
[----:B--2---:R2:W-:Y:S02]  /*6710*/  @!P3 ST.E.128 desc[UR54][R12.64], R44 ;  /* 0x0000002c0c00b985 */ /* 0x0045e4000c101d36 */
.L_x_1431:
[----:B------:R-:W-:Y:S05]  /*6720*/  BSYNC B1 ;  /* 0x0000000000017941 */ /* 0x000fea0003800000 */
.L_x_1430:
[----:B------:R-:W-:-:S13]  /*6730*/  ISETP.NE.AND P3, PT, R31, RZ, PT ;  /* 0x000000ff1f00720c */ /* 0x000fda0003f65270 */
[----:B------:R-:W-:Y:S05]  /*6740*/  @!P3 BRA `(.L_x_1397) ;  /* 0x0000000c004cb947 */ /* 0x000fea0003800000 */
[----:B------:R-:W5:Y:S04]  /*6750*/  LDL R40, [R1+0x50] ;  /* 0x0000500001287983 */ /* 0x000f680000100800 */
[----:B------:R-:W5:Y:S04]  /*6760*/  LDL R15, [R1+0x54] ;  /* 0x00005400010f7983 */ /* 0x000f680000100800 */
[----:B------:R-:W5:Y:S01]  /*6770*/  LDL R14, [R1+0x58] ;  /* 0x00005800010e7983 */ /* 0x000f620000100800 */
[----:B------:R-:W-:Y:S01]  /*6780*/  LOP3.LUT P4, RZ, R16, 0x2, RZ, 0xc0, !PT ;  /* 0x0000000210ff7812 */ /* 0x000fe2000788c0ff */
[----:B------:R-:W-:Y:S01]  /*6790*/  BSSY B1, `(.L_x_1434) ;  /* 0x0000076000017945 */ /* 0x000fe20003800000 */
[----:B--23--:R-:W-:-:S02]  /*67a0*/  LEA R44, P3, R27, R90, 0x1 ;  /* 0x0000005a1b2c7211 */ /* 0x00cfc400078608ff */
[----:B------:R-:W-:Y:S02]  /*67b0*/  SEL R101, R98, R101, !P4 ;  /* 0x0000006562657207 */ /* 0x000fe40006000000 */
[----:B------:R-:W-:Y:S02]  /*67c0*/  LEA.HI.X R45, R27, R91, R88, 0x1, P3 ;  /* 0x0000005b1b2d7211 */ /* 0x000fe400018f0c58 */
[----:B----4-:R-:W-:Y:S02]  /*67d0*/  SHF.R.S32.HI R12, RZ, 0x1f, R101 ;  /* 0x0000001fff0c7819 */ /* 0x010fe40000011465 */
[----:B------:R-:W-:Y:S02]  /*67e0*/  ISETP.GE.AND P3, PT, R4, R97, PT ;  /* 0x000000610400720c */ /* 0x000fe40003f66270 */
[----:B------:R-:W-:-:S04]  /*67f0*/  LEA.HI R12, R12, R101, RZ, 0x4 ;  /* 0x000000650c0c7211 */ /* 0x000fc800078f20ff */
[----:B------:R-:W-:-:S04]  /*6800*/  SHF.R.S32.HI R12, RZ, 0x4, R12 ;  /* 0x00000004ff0c7819 */ /* 0x000fc8000001140c */
[----:B------:R-:W-:-:S04]  /*6810*/  LEA.HI.SX32 R12, R7, R12, 0x1d ;  /* 0x0000000c070c7211 */ /* 0x000fc800078feaff */
[----:B------:R-:W-:Y:S01]  /*6820*/  SHF.R.S32.HI R13, RZ, 0x1f, R12 ;  /* 0x0000001fff0d7819 */ /* 0x000fe2000001140c */
[----:B------:R-:W-:-:S03]  /*6830*/  IMAD.SHL.U32 R46, R12, 0x8, RZ ;  /* 0x000000080c2e7824 */ /* 0x000fc600078e00ff */
[----:B------:R-:W-:-:S05]  /*6840*/  LEA.HI R13, R13, R12, RZ, 0x2 ;  /* 0x0000000c0d0d7211 */ /* 0x000fca00078f10ff */
[----:B------:R-:W-:-:S05]  /*6850*/  IMAD.SHL.U32 R13, R13, 0x400, RZ ;  /* 0x000004000d0d7824 */ /* 0x000fca00078e00ff */
[----:B------:R-:W-:Y:S02]  /*6860*/  LOP3.LUT R13, R13, 0x7ffff000, RZ, 0xc0, !PT ;  /* 0x7ffff0000d0d7812 */ /* 0x000fe400078ec0ff */
[----:B-----5:R-:W-:-:S04]  /*6870*/  LOP3.LUT R12, R40, 0x18, R46, 0xf8, !PT ;  /* 0x00000018280c7812 */ /* 0x020fc800078ef82e */
[----:B------:R-:W-:-:S04]  /*6880*/  LOP3.LUT R12, R12, R15, RZ, 0x3c, !PT ;  /* 0x0000000f0c0c7212 */ /* 0x000fc800078e3cff */
[----:B------:R-:W-:-:S05]  /*6890*/  IADD3 R13, R12, R13, R14 ;  /* 0x0000000d0c0d7210 */ /* 0x000fca0007ffe00e */
[C---:B------:R-:W-:Y:S02]  /*68a0*/  IMAD R15, R22.reuse, 0x3000, R13 ;  /* 0x00003000160f7824 */ /* 0x040fe400078e020d */
[----:B------:R-:W-:Y:S02]  /*68b0*/  IMAD R13, R22, 0x3000, R93 ;  /* 0x00003000160d7824 */ /* 0x000fe400078e025d */
[--C-:B------:R-:W-:Y:S02]  /*68c0*/  IMAD R40, R15, 0x2, R2.reuse ;  /* 0x000000020f287824 */ /* 0x100fe400078e0202 */
[----:B------:R-:W-:-:S04]  /*68d0*/  IMAD R13, R13, 0x2, R2 ;  /* 0x000000020d0d7824 */ /* 0x000fc800078e0202 */
[----:B------:R-:W2:Y:S04]  /*68e0*/  LDS.128 R40, [R40+0x15400] ;  /* 0x0154000028287984 */ /* 0x000ea80000000c00 */
[----:B------:R-:W3:Y:S01]  /*68f0*/  LDS.128 R12, [R13+0x15400] ;  /* 0x015400000d0c7984 */ /* 0x000ee20000000c00 */
[----:B------:R-:W-:Y:S05]  /*6900*/  @P3 BRA `(.L_x_1435) ;  /* 0x0000000400783947 */ /* 0x000fea0003800000 */
[--C-:B------:R-:W-:Y:S01]  /*6910*/  SHF.R.U64 R38, R38, 0x10, R39.reuse ;  /* 0x0000001026267819 */ /* 0x100fe20000001227 */
[----:B--2---:R-:W-:Y:S01]  /*6920*/  IMAD.U32 R53, R41, 0x10000, RZ ;  /* 0x0001000029357824 */ /* 0x004fe200078e00ff */
[----:B------:R-:W-:Y:S02]  /*6930*/  SHF.R.U32.HI R47, RZ, 0x10, R39 ;  /* 0x00000010ff2f7819 */ /* 0x000fe40000011627 */
[----:B------:R-:W-:Y:S02]  /*6940*/  SHF.R.U64 R39, R48, 0x10, R49 ;  /* 0x0000001030277819 */ /* 0x000fe40000001231 */
[----:B------:R-:W-:Y:S02]  /*6950*/  SHF.R.U64 R36, R36, 0x10, R37 ;  /* 0x0000001024247819 */ /* 0x000fe40000001225 */
[----:B------:R-:W-:Y:S02]  /*6960*/  SHF.R.U32.HI R48, RZ, 0x10, R49 ;  /* 0x00000010ff307819 */ /* 0x000fe40000011631 */
[----:B------:R-:W-:-:S02]  /*6970*/  SHF.R.U32.HI R37, RZ, 0x10, R37 ;  /* 0x00000010ff257819 */ /* 0x000fc40000011625 */
[C---:B------:R-:W-:Y:S02]  /*6980*/  PRMT R39, R111.reuse, 0x5410, R39 ;  /* 0x000054106f277816 */ /* 0x040fe40000000027 */
[----:B------:R-:W-:Y:S01]  /*6990*/  PRMT R111, R111, 0x5432, R48 ;  /* 0x000054326f6f7816 */ /* 0x000fe20000000030 */
[----:B---3--:R-:W-:Y:S01]  /*69a0*/  IMAD.U32 R48, R13, 0x10000, RZ ;  /* 0x000100000d307824 */ /* 0x008fe200078e00ff */
[----:B------:R-:W-:Y:S02]  /*69b0*/  PRMT R37, R109, 0x5432, R37 ;  /* 0x000054326d257816 */ /* 0x000fe40000000025 */
[--C-:B------:R-:W-:Y:S01]  /*69c0*/  SHF.R.U64 R49, R50, 0x10, R51.reuse ;  /* 0x0000001032317819 */ /* 0x100fe20000001233 */
[----:B------:R-:W-:Y:S01]  /*69d0*/  IMAD.U32 R52, R111, 0x10000, RZ ;  /* 0x000100006f347824 */ /* 0x000fe200078e00ff */
[----:B------:R-:W-:Y:S01]  /*69e0*/  SHF.R.U32.HI R50, RZ, 0x10, R51 ;  /* 0x00000010ff327819 */ /* 0x000fe20000011633 */
[----:B------:R-:W-:Y:S01]  /*69f0*/  IMAD.U32 R51, R37, 0x10000, RZ ;  /* 0x0001000025337824 */ /* 0x000fe200078e00ff */
[----:B------:R-:W-:Y:S01]  /*6a00*/  LOP3.LUT R41, R41, 0xffff0000, RZ, 0xc0, !PT ;  /* 0xffff000029297812 */ /* 0x000fe200078ec0ff */
[-C--:B------:R-:W-:Y:S01]  /*6a10*/  FMUL.FTZ R54, R53, R52.reuse ;  /* 0x0000003435367220 */ /* 0x080fe20000410000 */
[----:B------:R-:W-:Y:S01]  /*6a20*/  LOP3.LUT R37, R37, 0xffff0000, RZ, 0xc0, !PT ;  /* 0xffff000025257812 */ /* 0x000fe200078ec0ff */
[-C--:B------:R-:W-:Y:S01]  /*6a30*/  FMUL.FTZ R53, R53, R51.reuse ;  /* 0x0000003335357220 */ /* 0x080fe20000410000 */
[----:B------:R-:W-:Y:S01]  /*6a40*/  LOP3.LUT R13, R13, 0xffff0000, RZ, 0xc0, !PT ;  /* 0xffff00000d0d7812 */ /* 0x000fe200078ec0ff */
[----:B------:R-:W-:Y:S01]  /*6a50*/  FFMA.FTZ R51, R48, R51, -R54 ;  /* 0x0000003330337223 */ /* 0x000fe20000010836 */
[----:B------:R-:W-:Y:S01]  /*6a60*/  PRMT R49, R110, 0x5410, R49 ;  /* 0x000054106e317816 */ /* 0x000fe20000000031 */
[----:B------:R-:W-:Y:S01]  /*6a70*/  FFMA.FTZ R48, R48, R52, R53 ;  /* 0x0000003430307223 */ /* 0x000fe20000010035 */
[----:B------:R-:W-:Y:S01]  /*6a80*/  LOP3.LUT R52, R111, 0xffff0000, RZ, 0xc0, !PT ;  /* 0xffff00006f347812 */ /* 0x000fe200078ec0ff */
[----:B------:R-:W-:Y:S01]  /*6a90*/  IMAD.U32 R54, R43, 0x10000, RZ ;  /* 0x000100002b367824 */ /* 0x000fe200078e00ff */
[----:B------:R-:W-:-:S02]  /*6aa0*/  PRMT R110, R110, 0x5432, R50 ;  /* 0x000054326e6e7816 */ /* 0x000fc40000000032 */
[----:B------:R-:W-:Y:S01]  /*6ab0*/  PRMT R47, R108, 0x5432, R47 ;  /* 0x000054326c2f7816 */ /* 0x000fe2000000002f */
[CC--:B------:R-:W-:Y:S01]  /*6ac0*/  FMUL.FTZ R53, R41.reuse, R52.reuse ;  /* 0x0000003429357220 */ /* 0x0c0fe20000410000 */
[-C--:B------:R-:W-:Y:S01]  /*6ad0*/  FMUL.FTZ R41, R41, R37.reuse ;  /* 0x0000002529297220 */ /* 0x080fe20000410000 */
[----:B------:R-:W-:Y:S02]  /*6ae0*/  PRMT R36, R109, 0x5410, R36 ;  /* 0x000054106d247816 */ /* 0x000fe40000000024 */
[C---:B------:R-:W-:Y:S01]  /*6af0*/  FFMA.FTZ R37, R13.reuse, R37, -R53 ;  /* 0x000000250d257223 */ /* 0x040fe20000010835 */
[----:B------:R-:W-:Y:S01]  /*6b00*/  FFMA.FTZ R13, R13, R52, R41 ;  /* 0x000000340d0d7223 */ /* 0x000fe20000010029 */
[C---:B------:R-:W-:Y:S01]  /*6b10*/  IMAD.U32 R53, R110.reuse, 0x10000, RZ ;  /* 0x000100006e357824 */ /* 0x040fe200078e00ff */
[----:B------:R-:W-:Y:S01]  /*6b20*/  LOP3.LUT R110, R110, 0xffff0000, RZ, 0xc0, !PT ;  /* 0xffff00006e6e7812 */ /* 0x000fe200078ec0ff */
[C---:B------:R-:W-:Y:S01]  /*6b30*/  IMAD.U32 R41, R47.reuse, 0x10000, RZ ;  /* 0x000100002f297824 */ /* 0x040fe200078e00ff */
[----:B------:R-:W-:Y:S01]  /*6b40*/  LOP3.LUT R47, R47, 0xffff0000, RZ, 0xc0, !PT ;  /* 0xffff00002f2f7812 */ /* 0x000fe200078ec0ff */
[----:B------:R-:W-:-:S02]  /*6b50*/  IMAD.U32 R52, R15, 0x10000, RZ ;  /* 0x000100000f347824 */ /* 0x000fc400078e00ff */
[C---:B------:R-:W-:Y:S01]  /*6b60*/  FMUL.FTZ R50, R54.reuse, R53 ;  /* 0x0000003536327220 */ /* 0x040fe20000410000 */
[-C--:B------:R-:W-:Y:S01]  /*6b70*/  FMUL.FTZ R54, R54, R41.reuse ;  /* 0x0000002936367220 */ /* 0x080fe20000410000 */
[----:B------:R-:W-:Y:S02]  /*6b80*/  LOP3.LUT R15, R15, 0xffff0000, RZ, 0xc0, !PT ;  /* 0xffff00000f0f7812 */ /* 0x000fe400078ec0ff */
[C---:B------:R-:W-:Y:S01]  /*6b90*/  FFMA.FTZ R50, R52.reuse, R41, -R50 ;  /* 0x0000002934327223 */ /* 0x040fe20000010832 */
[----:B------:R-:W-:Y:S01]  /*6ba0*/  FFMA.FTZ R41, R52, R53, R54 ;  /* 0x0000003534297223 */ /* 0x000fe20000010036 */
[----:B------:R-:W-:Y:S01]  /*6bb0*/  LOP3.LUT R52, R43, 0xffff0000, RZ, 0xc0, !PT ;  /* 0xffff00002b347812 */ /* 0x000fe200078ec0ff */
[C---:B------:R-:W-:Y:S01]  /*6bc0*/  IMAD.U32 R53, R40.reuse, 0x10000, RZ ;  /* 0x0001000028357824 */ /* 0x040fe200078e00ff */
[----:B------:R-:W-:Y:S01]  /*6bd0*/  LOP3.LUT R40, R40, 0xffff0000, RZ, 0xc0, !PT ;  /* 0xffff000028287812 */ /* 0x000fe200078ec0ff */
[----:B------:R-:W-:Y:S01]  /*6be0*/  IMAD.U32 R54, R36, 0x10000, RZ ;  /* 0x0001000024367824 */ /* 0x000fe200078e00ff */
[----:B------:R-:W-:Y:S01]  /*6bf0*/  PRMT R38, R108, 0x5410, R38 ;  /* 0x000054106c267816 */ /* 0x000fe20000000026 */
[----:B------:R-:W-:Y:S01]  /*6c00*/  FMUL.FTZ R43, R52, R110 ;  /* 0x0000006e342b7220 */ /* 0x000fe20000410000 */
[----:B------:R-:W-:-:S02]  /*6c10*/  F2FP.BF16.F32.PACK_AB R37, R37, R51 ;  /* 0x000000332525723e */ /* 0x000fc400000010ff */
[----:B------:R-:W-:Y:S01]  /*6c20*/  F2FP.BF16.F32.PACK_AB R48, R13, R48 ;  /* 0x000000300d30723e */ /* 0x000fe200000010ff */
[-C--:B------:R-:W-:Y:S01]  /*6c30*/  FFMA.FTZ R43, R15, R47.reuse, -R43 ;  /* 0x0000002f0f2b7223 */ /* 0x080fe2000001082b */
[----:B------:R-:W-:Y:S01]  /*6c40*/  FMUL.FTZ R47, R52, R47 ;  /* 0x0000002f342f7220 */ /* 0x000fe20000410000 */
[C---:B------:R-:W-:Y:S01]  /*6c50*/  IMAD.U32 R52, R39.reuse, 0x10000, RZ ;  /* 0x0001000027347824 */ /* 0x040fe200078e00ff */
[----:B------:R-:W-:Y:S01]  /*6c60*/  LOP3.LUT R39, R39, 0xffff0000, RZ, 0xc0, !PT ;  /* 0xffff000027277812 */ /* 0x000fe200078ec0ff */
[----:B------:R-:W-:Y:S02]  /*6c70*/  IMAD.MOV.U32 R13, RZ, RZ, R37 ;  /* 0x000000ffff0d7224 */ /* 0x000fe400078e0025 */
[----:B------:R-:W-:Y:S01]  /*6c80*/  FFMA.FTZ R15, R15, R110, R47 ;  /* 0x0000006e0f0f7223 */ /* 0x000fe2000001002f */
[C---:B------:R-:W-:Y:S01]  /*6c90*/  FMUL.FTZ R55, R53.reuse, R52 ;  /* 0x0000003435377220 */ /* 0x040fe20000410000 */
[----:B------:R-:W-:Y:S02]  /*6ca0*/  IMAD.U32 R47, R12, 0x10000, RZ ;  /* 0x000100000c2f7824 */ /* 0x000fe400078e00ff */
[----:B------:R-:W-:Y:S01]  /*6cb0*/  FMUL.FTZ R53, R53, R54 ;  /* 0x0000003635357220 */ /* 0x000fe20000410000 */
[----:B------:R-:W-:Y:S01]  /*6cc0*/  FMUL.FTZ R57, R40, R39 ;  /* 0x0000002728397220 */ /* 0x000fe20000410000 */
[----:B------:R-:W-:Y:S01]  /*6cd0*/  F2FP.BF16.F32.PACK_AB R43, R43, R50 ;  /* 0x000000322b2b723e */ /* 0x000fe200000010ff */
[C---:B------:R-:W-:Y:S01]  /*6ce0*/  FFMA.FTZ R55, R47.reuse, R54, -R55 ;  /* 0x000000362f377223 */ /* 0x040fe20000010837 */
[----:B------:R-:W-:Y:S01]  /*6cf0*/  FFMA.FTZ R53, R47, R52, R53 ;  /* 0x000000342f357223 */ /* 0x000fe20000010035 */
[----:B------:R-:W-:Y:S01]  /*6d00*/  LOP3.LUT R47, R36, 0xffff0000, RZ, 0xc0, !PT ;  /* 0xffff0000242f7812 */ /* 0x000fe200078ec0ff */
[----:B------:R-:W-:Y:S01]  /*6d10*/  IMAD.U32 R52, R38, 0x10000, RZ ;  /* 0x0001000026347824 */ /* 0x000fe200078e00ff */
[----:B------:R-:W-:-:S03]  /*6d20*/  LOP3.LUT R36, R12, 0xffff0000, RZ, 0xc0, !PT ;  /* 0xffff00000c247812 */ /* 0x000fc600078ec0ff */
[-C--:B------:R-:W-:Y:S02]  /*6d30*/  FMUL.FTZ R40, R40, R47.reuse ;  /* 0x0000002f28287220 */ /* 0x080fe40000410000 */
[----:B------:R-:W-:Y:S01]  /*6d40*/  FFMA.FTZ R12, R36, R47, -R57 ;  /* 0x0000002f240c7223 */ /* 0x000fe20000010839 */
[----:B------:R-:W-:Y:S02]  /*6d50*/  IMAD.U32 R47, R42, 0x10000, RZ ;  /* 0x000100002a2f7824 */ /* 0x000fe400078e00ff */
[----:B------:R-:W-:Y:S01]  /*6d60*/  FFMA.FTZ R36, R36, R39, R40 ;  /* 0x0000002724247223 */ /* 0x000fe20000010028 */
[C---:B------:R-:W-:Y:S01]  /*6d70*/  IMAD.U32 R40, R49.reuse, 0x10000, RZ ;  /* 0x0001000031287824 */ /* 0x040fe200078e00ff */
[----:B------:R-:W-:Y:S01]  /*6d80*/  LOP3.LUT R42, R42, 0xffff0000, RZ, 0xc0, !PT ;  /* 0xffff00002a2a7812 */ /* 0x000fe200078ec0ff */
[C---:B------:R-:W-:Y:S01]  /*6d90*/  IMAD.U32 R39, R14.reuse, 0x10000, RZ ;  /* 0x000100000e277824 */ /* 0x040fe200078e00ff */
[----:B------:R-:W-:Y:S01]  /*6da0*/  LOP3.LUT R49, R49, 0xffff0000, RZ, 0xc0, !PT ;  /* 0xffff000031317812 */ /* 0x000fe200078ec0ff */
[C---:B------:R-:W-:Y:S01]  /*6db0*/  FMUL.FTZ R54, R47.reuse, R40 ;  /* 0x000000282f367220 */ /* 0x040fe20000410000 */
[----:B------:R-:W-:Y:S01]  /*6dc0*/  FMUL.FTZ R47, R47, R52 ;  /* 0x000000342f2f7220 */ /* 0x000fe20000410000 */
[----:B------:R-:W-:-:S02]  /*6dd0*/  LOP3.LUT R14, R14, 0xffff0000, RZ, 0xc0, !PT ;  /* 0xffff00000e0e7812 */ /* 0x000fc400078ec0ff */
[C---:B------:R-:W-:Y:S01]  /*6de0*/  FFMA.FTZ R54, R39.reuse, R52, -R54 ;  /* 0x0000003427367223 */ /* 0x040fe20000010836 */
[----:B------:R-:W-:Y:S01]  /*6df0*/  FFMA.FTZ R39, R39, R40, R47 ;  /* 0x0000002827277223 */ /* 0x000fe2000001002f */
[----:B------:R-:W-:Y:S01]  /*6e00*/  LOP3.LUT R47, R38, 0xffff0000, RZ, 0xc0, !PT ;  /* 0xffff0000262f7812 */ /* 0x000fe200078ec0ff */
[----:B------:R-:W-:Y:S01]  /*6e10*/  FMUL.FTZ R57, R42, R49 ;  /* 0x000000312a397220 */ /* 0x000fe20000410000 */
[----:B------:R-:W-:Y:S01]  /*6e20*/  F2FP.BF16.F32.PACK_AB R38, R15, R41 ;  /* 0x000000290f26723e */ /* 0x000fe200000010ff */
[----:B------:R-:W-:Y:S01]  /*6e30*/  IMAD.MOV.U32 R15, RZ, RZ, R43 ;  /* 0x000000ffff0f7224 */ /* 0x000fe200078e002b */
[----:B------:R-:W-:Y:S01]  /*6e40*/  F2FP.BF16.F32.PACK_AB R12, R12, R55 ;  /* 0x000000370c0c723e */ /* 0x000fe200000010ff */
[-C--:B------:R-:W-:Y:S01]  /*6e50*/  FMUL.FTZ R42, R42, R47.reuse ;  /* 0x0000002f2a2a7220 */ /* 0x080fe20000410000 */
[----:B------:R-:W-:Y:S01]  /*6e60*/  FFMA.FTZ R47, R14, R47, -R57 ;  /* 0x0000002f0e2f7223 */ /* 0x000fe20000010839 */
[----:B------:R-:W-:Y:S01]  /*6e70*/  F2FP.BF16.F32.PACK_AB R40, R36, R53 ;  /* 0x000000352428723e */ /* 0x000fe200000010ff */
[----:B------:R-:W-:-:S02]  /*6e80*/  IMAD.MOV.U32 R41, RZ, RZ, R48 ;  /* 0x000000ffff297224 */ /* 0x000fc400078e0030 */
[----:B------:R-:W-:Y:S01]  /*6e90*/  FFMA.FTZ R14, R14, R49, R42 ;  /* 0x000000310e0e7223 */ /* 0x000fe2000001002a */
[----:B------:R-:W-:Y:S01]  /*6ea0*/  IMAD.MOV.U32 R43, RZ, RZ, R38 ;  /* 0x000000ffff2b7224 */ /* 0x000fe200078e0026 */
[----:B------:R-:W-:-:S03]  /*6eb0*/  F2FP.BF16.F32.PACK_AB R42, R47, R54 ;  /* 0x000000362f2a723e */ /* 0x000fc600000010ff */
[----:B------:R-:W-:Y:S02]  /*6ec0*/  F2FP.BF16.F32.PACK_AB R39, R14, R39 ;  /* 0x000000270e27723e */ /* 0x000fe400000010ff */
[----:B------:R-:W-:-:S03]  /*6ed0*/  IMAD.MOV.U32 R14, RZ, RZ, R42 ;  /* 0x000000ffff0e7224 */ /* 0x000fc600078e002a */
[----:B------:R-:W-:-:S07]  /*6ee0*/  IMAD.MOV.U32 R42, RZ, RZ, R39 ;  /* 0x000000ffff2a7224 */ /* 0x000fce00078e0027 */
.L_x_1435:
[----:B------:R-:W-:Y:S05]  /*6ef0*/  BSYNC B1 ;  /* 0x0000000000017941 */ /* 0x000fea0003800000 */
.L_x_1434:
[----:B---3--:R3:W-:Y:S01]  /*6f00*/  ST.E.128 desc[UR54][R44.64], R12 ;  /* 0x0000000c2c007985 */ /* 0x0087e2000c101d36 */
[----:B------:R-:W-:-:S13]  /*6f10*/  ISETP.GE.AND P3, PT, R46, R11, PT ;  /* 0x0000000b2e00720c */ /* 0x000fda0003f66270 */
[----:B------:R-:W-:Y:S05]  /*6f20*/  @P3 BRA `(.L_x_1397) ;  /* 0x0000000400543947 */ /* 0x000fea0003800000 */
[----:B------:R-:W-:-:S05]  /*6f30*/  IMAD.WIDE R90, R46, 0x2, R90 ;  /* 0x000000022e5a7825 */ /* 0x000fca00078e025a */
[----:B--2---:R2:W-:Y:S01]  /*6f40*/  ST.E.128 desc[UR54][R90.64], R40 ;  /* 0x000000285a007985 */ /* 0x0045e2000c101d36 */
[----:B------:R-:W-:Y:S05]  /*6f50*/  BRA `(.L_x_1397) ;  /* 0x0000000400487947 */ /* 0x000fea0003800000 */
.L_x_1389:
[----:B------:R-:W-:-:S06]  /*6f60*/  UISETP.NE.AND UP0, UPT, UR39, 0x3, UPT ;  /* 0x000000032700788c */ /* 0x000fcc000bf05270 */
[----:B------:R-:W-:-:S13]  /*6f70*/  PLOP3.LUT P2, PT, PT, PT, UP0, 0x80, 0x0 ;  /* 0x000000000000781c */ /* 0x000fda0003f4f008 */
[----:B------:R-:W-:Y:S05]  /*6f80*/  @!P2 BRA `(.L_x_1436) ;  /* 0x000000000004a947 */ /* 0x000fea0003800000 */
[----:B------:R-:W-:Y:S01]  /*6f90*/  BPT.TRAP 0x1 ;  /* 0x000000040000795c */ /* 0x000fe20000300000 */
.L_x_1436:
[----:B------:R-:W2:Y:S01]  /*6fa0*/  LDL R12, [R1+0xc] ;  /* 0x00000c00010c7983 */ /* 0x000ea20000100800 */
[----:B------:R-:W-:Y:S01]  /*6fb0*/  IMAD R34, R22, 0x8, R2 ;  /* 0x0000000816227824 */ /* 0x000fe200078e0202 */
[----:B------:R-:W-:Y:S01]  /*6fc0*/  BSSY B1, `(.L_x_1437) ;  /* 0x0000005000017945 */ /* 0x000fe20003800000 */
[----:B------:R-:W-:Y:S02]  /*6fd0*/  SHF.R.S32.HI R83, RZ, 0x1f, R82 ;  /* 0x0000001fff537819 */ /* 0x000fe40000011452 */
[----:B--2---:R-:W-:-:S04]  /*6fe0*/  SHF.L.U32 R86, R12, 0x1f, RZ ;  /* 0x0000001f0c567819 */ /* 0x004fc800000006ff */
[----:B------:R-:W0:Y:S02]  /*6ff0*/  SYNCS.PHASECHK.TRANS64.TRYWAIT P3, [R34+URZ+0x2d890], R86 ;  /* 0x02d89056220075a7 */ /* 0x000e24000806017f */
[----:B0-----:R-:W-:Y:S05]  /*7000*/  @!P3 BRA `(.L_x_1438) ;  /* 0x0000020000b8b947 */ /* 0x001fea0003800000 */
.L_x_1749:
[----:B------:R-:W-:Y:S05]  /*7010*/  BSYNC B1 ;  /* 0x0000000000017941 */ /* 0x000fea0003800000 */
.L_x_1437:
[----:B------:R-:W1:Y:S01]  /*7020*/  S2R R36, SR_TID.X ;  /* 0x0000000000247919 */ /* 0x000e620000002100 */
        /* <DEDUP_REMOVED lines=18> */
[----:B------:R-:W-:Y:S01]  /*7150*/  LEA R43, P3, R12, UR6, 0x1 ;  /* 0x000000060c2b7c11 */ /* 0x000fe2000f8608ff */
[C---:B-1----:R-:W-:Y:S02]  /*7160*/  VIADD R37, R36.reuse, 0xffffff80 ;  /* 0xffffff8024257836 */ /* 0x042fe40000000000 */
[----:B------:R-:W-:Y:S01]  /*7170*/  VIADD R36, R36, 0xffffff80 ;  /* 0xffffff8024247836 */ /* 0x000fe20000000000 */
[----:B------:R-:W-:-:S04]  /*7180*/  LEA.HI.X R13, R12, UR7, R13, 0x1, P3 ;  /* 0x000000070c0d7c11 */ /* 0x000fc800098f0c0d */
[----:B------:R-:W-:-:S04]  /*7190*/  LEA.HI R36, R36, R37, RZ, 0x1 ;  /* 0x0000002524247211 */ /* 0x000fc800078f08ff */
[----:B------:R-:W-:-:S04]  /*71a0*/  SHF.R.S32.HI R36, RZ, 0x1, R36 ;  /* 0x00000001ff247819 */ /* 0x000fc80000011424 */
[----:B------:R-:W-:Y:S01]  /*71b0*/  ISETP.GT.AND P3, PT, R85, R36, PT ;  /* 0x000000245500720c */ /* 0x000fe20003f64270 */
[----:B------:R-:W-:-:S12]  /*71c0*/  BRA.DIV UR4, `(.L_x_1439) ;  /* 0x00000202045c7947 */ /* 0x000fd8000b800000 */
[----:B------:R1:W2:Y:S04]  /*71d0*/  SHFL.IDX PT, R42, R13, RZ, 0x1e1f ;  /* 0x001e1fff0d2a7589 */ /* 0x0002a800000e0000 */
[----:B------:R-:W3:Y:S02]  /*71e0*/  SHFL.IDX PT, R43, R43, RZ, 0x1e1f ;  /* 0x001e1fff2b2b7589 */ /* 0x000ee400000e0000 */
.L_x_1753:
[----:B------:R-:W-:Y:S05]  /*71f0*/  @!P3 BRA `(.L_x_1397) ;  /* 0x0000000000a0b947 */ /* 0x000fea0003800000 */
[----:B-1----:R-:W4:Y:S01]  /*7200*/  LDL R13, [R1+0x80] ;  /* 0x00008000010d7983 */ /* 0x002f220000100800 */
[----:B------:R-:W-:-:S03]  /*7210*/  ULDC UR4, c[0x0][0x2f4] ;  /* 0x0000bd0000047ab9 */ /* 0x000fc60000000800 */
[----:B------:R-:W5:Y:S04]  /*7220*/  LDL R12, [R1+0x7c] ;  /* 0x00007c00010c7983 */ /* 0x000f680000100800 */
[----:B------:R-:W5:Y:S04]  /*7230*/  LDL R11, [R1+0x68] ;  /* 0x00006800010b7983 */ /* 0x000f680000100800 */
[----:B------:R-:W5:Y:S01]  /*7240*/  LDL R45, [R1+0x6c] ;  /* 0x00006c00012d7983 */ /* 0x000f620000100800 */
[C---:B------:R-:W-:Y:S02]  /*7250*/  ISETP.GE.AND P5, PT, R18.reuse, UR4, PT ;  /* 0x0000000412007c0c */ /* 0x040fe4000bfa6270 */
[----:B------:R-:W-:Y:S01]  /*7260*/  ISETP.GE.AND P4, PT, R137, UR4, PT ;  /* 0x0000000489007c0c */ /* 0x000fe2000bf86270 */
[----:B------:R-:W5:Y:S10]  /*7270*/  LDL R44, [R1+0x78] ;  /* 0x00007800012c7983 */ /* 0x000f740000100800 */
[----:B---3--:R-:W-:-:S04]  /*7280*/  @!P5 LEA R40, P3, R18, R43, 0x1 ;  /* 0x0000002b1228d211 */ /* 0x008fc800078608ff */
[----:B--2---:R-:W-:Y:S02]  /*7290*/  @!P5 LEA.HI.X R41, R18, R42, R19, 0x1, P3 ;  /* 0x0000002a1229d211 */ /* 0x004fe400018f0c13 */
[----:B------:R-:W-:-:S04]  /*72a0*/  @!P4 LEA R38, P3, R137, R43, 0x1 ;  /* 0x0000002b8926c211 */ /* 0x000fc800078608ff */
[----:B----4-:R-:W-:Y:S02]  /*72b0*/  @!P4 LEA.HI.X R39, R137, R42, R13, 0x1, P3 ;  /* 0x0000002a8927c211 */ /* 0x010fe400018f0c0d */
[----:B------:R-:W-:-:S13]  /*72c0*/  ISETP.GE.AND P3, PT, R136, UR4, PT ;  /* 0x0000000488007c0c */ /* 0x000fda000bf66270 */
[----:B------:R-:W-:-:S04]  /*72d0*/  @!P3 LEA R36, P6, R136, R43, 0x1 ;  /* 0x0000002b8824b211 */ /* 0x000fc800078c08ff */
[----:B-----5:R-:W-:Y:S02]  /*72e0*/  @!P3 LEA.HI.X R37, R136, R42, R12, 0x1, P6 ;  /* 0x0000002a8825b211 */ /* 0x020fe400030f0c0c */
[----:B------:R-:W1:Y:S04]  /*72f0*/  @!P5 LDS.128 R12, [R64+0x15000] ;  /* 0x01500000400cd984 */ /* 0x000e680000000c00 */
[----:B-1----:R1:W-:Y:S01]  /*7300*/  @!P5 ST.E.128 desc[UR54][R40.64], R12 ;  /* 0x0000000c2800d985 */ /* 0x0023e2000c101d36 */
[----:B------:R-:W-:-:S13]  /*7310*/  ISETP.GE.AND P5, PT, R3, UR4, PT ;  /* 0x0000000403007c0c */ /* 0x000fda000bfa6270 */
[----:B------:R-:W2:Y:S01]  /*7320*/  @!P5 LDS.128 R12, [R35+0x15000] ;  /* 0x01500000230cd984 */ /* 0x000ea20000000c00 */
[----:B------:R-:W-:Y:S02]  /*7330*/  @!P5 IMAD.SHL.U32 R11, R11, 0x8, RZ ;  /* 0x000000080b0bd824 */ /* 0x000fe400078e00ff */
        /* <DEDUP_REMOVED lines=20> */
.L_x_1397:
[----:B------:R-:W-:Y:S05]  /*7480*/  BSYNC B0 ;  /* 0x0000000000007941 */ /* 0x000fea0003800000 */
.L_x_1388:
        /* <DEDUP_REMOVED lines=16> */
.L_x_1441:
[----:B------:R-:W-:Y:S05]  /*7590*/  BSYNC B0 ;  /* 0x0000000000007941 */ /* 0x000fea0003800000 */
.L_x_1440:
[----:B------:R-:W5:Y:S01]  /*75a0*/  SYNCS.PHASECHK.TRANS64.TRYWAIT P2, [R34+URZ+0x2d8b0], R86 ;  /* 0x02d8b056220075a7 */ /* 0x000f62000804017f */
[----:B------:R-:W-:Y:S04]  /*75b0*/  BSSY B0, `(.L_x_1442) ;  /* 0x0000002000007945 */ /* 0x000fe80003800000 */
[----:B-----5:R-:W-:Y:S05]  /*75c0*/  @!P2 BRA `(.L_x_1443) ;  /* 0x000001fc00a4a947 */ /* 0x020fea0003800000 */
.L_x_1754:
[----:B------:R-:W-:Y:S05]  /*75d0*/  BSYNC B0 ;  /* 0x0000000000007941 */ /* 0x000fea0003800000 */
.L_x_1442:
[----:B-1-34-:R-:W1:Y:S01]  /*75e0*/  S2R R14, SR_TID.X ;  /* 0x00000000000e7919 */ /* 0x01ae620000002100 */
[----:B------:R-:W-:Y:S01]  /*75f0*/  ULDC.64 UR4, c[0x0][0x328] ;  /* 0x0000ca0000047ab9 */ /* 0x000fe20000000a00 */
[----:B------:R-:W-:Y:S01]  /*7600*/  ULDC.64 UR6, c[0x0][0x318] ;  /* 0x0000c60000067ab9 */ /* 0x000fe20000000a00 */
[----:B------:R-:W-:Y:S01]  /*7610*/  IMAD R83, R83, UR4, RZ ;  /* 0x0000000453537c24 */ /* 0x000fe2000f8e02ff */
[----:B------:R-:W-:Y:S01]  /*7620*/  BSSY B0, `(.L_x_1444) ;  /* 0x000003c000007945 */ /* 0x000fe20003800000 */
[----:B--2---:R-:W-:-:S04]  /*7630*/  IMAD.WIDE.U32 R12, R82, UR4, RZ ;  /* 0x00000004520c7c25 */ /* 0x004fc8000f8e00ff */
        /* <DEDUP_REMOVED lines=10> */
[----:B------:R-:W-:Y:S01]  /*76e0*/  LEA R11, P2, R12, UR6, 0x1 ;  /* 0x000000060c0b7c11 */ /* 0x000fe2000f8408ff */
[C---:B-1----:R-:W-:Y:S02]  /*76f0*/  VIADD R15, R14.reuse, 0xffffff80 ;  /* 0xffffff800e0f7836 */ /* 0x042fe40000000000 */
[----:B------:R-:W-:Y:S01]  /*7700*/  VIADD R14, R14, 0xffffff80 ;  /* 0xffffff800e0e7836 */ /* 0x000fe20000000000 */
[----:B------:R-:W-:Y:S01]  /*7710*/  LEA.HI.X R12, R12, UR7, R13, 0x1, P2 ;  /* 0x000000070c0c7c11 */ /* 0x000fe200090f0c0d */
[----:B------:R0:W1:Y:S03]  /*7720*/  SHFL.IDX PT, R40, R11, RZ, 0x1e1f ;  /* 0x001e1fff0b287589 */ /* 0x00006600000e0000 */
[----:B------:R-:W-:Y:S01]  /*7730*/  LEA.HI R14, R14, R15, RZ, 0x1 ;  /* 0x0000000f0e0e7211 */ /* 0x000fe200078f08ff */
[----:B------:R0:W2:Y:S03]  /*7740*/  SHFL.IDX PT, R41, R12, RZ, 0x1e1f ;  /* 0x001e1fff0c297589 */ /* 0x0000a600000e0000 */
[----:B------:R-:W-:-:S04]  /*7750*/  SHF.R.S32.HI R14, RZ, 0x1, R14 ;  /* 0x00000001ff0e7819 */ /* 0x000fc8000001140e */
[----:B------:R-:W-:-:S13]  /*7760*/  ISETP.GT.AND P2, PT, R85, R14, PT ;  /* 0x0000000e5500720c */ /* 0x000fda0003f44270 */
[----:B01----:R-:W-:Y:S05]  /*7770*/  @!P2 BRA `(.L_x_1445) ;  /* 0x000000000098a947 */ /* 0x003fea0003800000 */
[----:B------:R-:W3:Y:S01]  /*7780*/  LDL R15, [R1+0x80] ;  /* 0x00008000010f7983 */ /* 0x000ee20000100800 */
[----:B------:R-:W-:-:S03]  /*7790*/  ULDC UR4, c[0x0][0x2f4] ;  /* 0x0000bd0000047ab9 */ /* 0x000fc60000000800 */
[----:B------:R-:W4:Y:S04]  /*77a0*/  LDL R14, [R1+0x7c] ;  /* 0x00007c00010e7983 */ /* 0x000f280000100800 */
[----:B------:R-:W5:Y:S04]  /*77b0*/  LDL R46, [R1+0x68] ;  /* 0x00006800012e7983 */ /* 0x000f680000100800 */
[----:B------:R-:W5:Y:S01]  /*77c0*/  LDL R45, [R1+0x6c] ;  /* 0x00006c00012d7983 */ /* 0x000f620000100800 */
[C---:B------:R-:W-:Y:S02]  /*77d0*/  ISETP.GE.AND P5, PT, R18.reuse, UR4, PT ;  /* 0x0000000412007c0c */ /* 0x040fe4000bfa6270 */
[----:B------:R-:W-:Y:S01]  /*77e0*/  ISETP.GE.AND P4, PT, R137, UR4, PT ;  /* 0x0000000489007c0c */ /* 0x000fe2000bf86270 */
[----:B------:R-:W5:Y:S10]  /*77f0*/  LDL R44, [R1+0x78] ;  /* 0x00007800012c7983 */ /* 0x000f740000100800 */
[----:B------:R-:W-:-:S04]  /*7800*/  @!P5 LEA R42, P2, R18, R40, 0x1 ;  /* 0x00000028122ad211 */ /* 0x000fc800078408ff */
        /* <DEDUP_REMOVED lines=10> */
[----:B-----5:R-:W-:-:S04]  /*78b0*/  @!P5 IMAD.SHL.U32 R11, R46, 0x8, RZ ;  /* 0x000000082e0bd824 */ /* 0x020fc800078e00ff */
        /* <DEDUP_REMOVED lines=12> */
[----:B------:R-:W-:Y:S01]  /*7980*/  @!P5 LEA.HI.X R41, R138, R41, R44, 0x1, P6 ;  /* 0x000000298a29d211 */ /* 0x000fe200030f0c2c */
[----:B0-----:R-:W-:Y:S04]  /*7990*/  @!P4 ST.E.128 desc[UR54][R38.64], R12 ;  /* 0x0000000c2600c985 */ /* 0x001fe8000c101d36 */
[----:B------:R-:W0:Y:S04]  /*79a0*/  @!P2 LDS.128 R12, [R64+0x4000] ;  /* 0x00400000400ca984 */ /* 0x000e280000000c00 */
[----:B0-----:R-:W-:Y:S04]  /*79b0*/  @!P2 ST.E.128 desc[UR54][R36.64], R12 ;  /* 0x0000000c2400a985 */ /* 0x001fe8000c101d36 */
[----:B------:R-:W0:Y:S04]  /*79c0*/  @!P5 LDS.128 R12, [R35+0x4000] ;  /* 0x00400000230cd984 */ /* 0x000e280000000c00 */
[----:B0-----:R0:W-:Y:S02]  /*79d0*/  @!P5 ST.E.128 desc[UR54][R40.64], R12 ;  /* 0x0000000c2800d985 */ /* 0x0011e4000c101d36 */
.L_x_1445:
[----:B------:R-:W-:Y:S05]  /*79e0*/  BSYNC B0 ;  /* 0x0000000000007941 */ /* 0x000fea0003800000 */
.L_x_1444:
[----:B0-----:R-:W3:Y:S01]  /*79f0*/  LDL.LU R12, [R1+0xc] ;  /* 0x00000c00010c7983 */ /* 0x001ee20000300800 */
[----:B------:R-:W-:Y:S02]  /*7a00*/  VIADD R22, R22, 0x1 ;  /* 0x0000000116167836 */ /* 0x000fe40000000000 */
[----:B------:R-:W-:Y:S01]  /*7a10*/  @!P3 VIADD R34, R34, 0x2d8c0 ;  /* 0x0002d8c02222b836 */ /* 0x000fe20000000000 */
[----:B------:R-:W-:Y:S01]  /*7a20*/  @!PT LDS RZ, [RZ] ;  /* 0x00000000fffff984 */ /* 0x000fe20000000800 */
[----:B------:R-:W-:Y:S01]  /*7a30*/  @!PT LDS RZ, [RZ] ;  /* 0x00000000fffff984 */ /* 0x000fe20000000800 */
[----:B------:R-:W-:Y:S01]  /*7a40*/  @!PT LDS RZ, [RZ] ;  /* 0x00000000fffff984 */ /* 0x000fe20000000800 */
[----:B------:R-:W-:Y:S01]  /*7a50*/  @!PT LDS RZ, [RZ] ;  /* 0x00000000fffff984 */ /* 0x000fe20000000800 */
[----:B------:R0:W-:Y:S06]  /*7a60*/  MEMBAR.ALL.CTA ;  /* 0x0000000000007992 */ /* 0x0001ec0000008000 */
[----:B0-----:R-:W0:Y:S02]  /*7a70*/  FENCE.VIEW.ASYNC.S ;  /* 0x00000000000073c6 */ /* 0x001e240000000000 */
[----:B0-----:R0:W-:Y:S01]  /*7a80*/  BAR.SYNC.DEFER_BLOCKING R99, 0x80 ;  /* 0x000200630000751d */ /* 0x0011e20000010000 */
[----:B------:R-:W-:-:S02]  /*7a90*/  ISETP.NE.AND P2, PT, R22, 0x2, PT ;  /* 0x000000021600780c */ /* 0x000fc40003f45270 */
[----:B------:R-:W-:Y:S02]  /*7aa0*/  @!P3 PRMT R34, RZ, 0x654, R34 ;  /* 0x00000654ff22b816 */ /* 0x000fe40000000022 */
[----:B------:R-:W-:Y:S02]  /*7ab0*/  SEL R11, RZ, 0x1, P2 ;  /* 0x00000001ff0b7807 */ /* 0x000fe40001000000 */
[----:B------:R-:W-:Y:S01]  /*7ac0*/  SEL R22, R22, RZ, P2 ;  /* 0x000000ff16167207 */ /* 0x000fe20001000000 */
[----:B------:R0:W-:Y:S01]  /*7ad0*/  @!P3 SYNCS.ARRIVE.TRANS64.RED.A1T0 RZ, [R34+URZ], RZ ;  /* 0x000000ff22ffb9a7 */ /* 0x0001e2000810043f */
[----:B---3--:R-:W-:-:S05]  /*7ae0*/  LOP3.LUT R12, R12, R11, RZ, 0x3c, !PT ;  /* 0x0000000b0c0c7212 */ /* 0x008fca00078e3cff */
[----:B------:R0:W-:Y:S01]  /*7af0*/  STL [R1+0xc], R12 ;  /* 0x00000c0c01007387 */ /* 0x0001e20000100800 */
[----:B------:R-:W-:Y:S05]  /*7b00*/  @P1 BRA `(.L_x_1446) ;  /* 0xffffffb000a41947 */ /* 0x000fea000383ffff */
[----:B0-----:R-:W0:Y:S01]  /*7b10*/  S2R R12, SR_TID.X ;  /* 0x00000000000c7919 */ /* 0x001e220000002100 */
[----:B------:R-:W-:Y:S02]  /*7b20*/  PLOP3.LUT P0, PT, PT, PT, PT, 0x8, 0x0 ;  /* 0x000000000000781c */ /* 0x000fe40003f0e170 */
[----:B0-----:R-:W-:-:S04]  /*7b30*/  SHF.R.U32.HI R12, RZ, 0x7, R12 ;  /* 0x00000007ff0c7819 */ /* 0x001fc8000001160c */
[----:B------:R-:W-:-:S13]  /*7b40*/  ISETP.NE.AND P4, PT, R12, 0x1, PT ;  /* 0x000000010c00780c */ /* 0x000fda0003f85270 */
[----:B------:R-:W-:Y:S06]  /*7b50*/  @!P4 BAR.ARV 0x9, 0x100 ;  /* 0x024400000000cb1d */ /* 0x000fec0000002000 */
.L_x_1383:
[----:B------:R-:W3:Y:S01]  /*7b60*/  LDL R8, [R1+0x5c] ;  /* 0x00005c0001087983 */ /* 0x000ee20000100800 */
[----:B------:R-:W0:Y:S01]  /*7b70*/  LDC R0, c[0x0][0x448] ;  /* 0x00011200ff007b82 */ /* 0x000e220000000800 */
[----:B------:R-:W-:-:S07]  /*7b80*/  IADD3 R7, R157, 0x1, -R154 ;  /* 0x000000019d077810 */ /* 0x000fce0007ffe89a */
[----:B------:R-:W1:Y:S01]  /*7b90*/  LDC.64 R4, c[0x0][0x9e0] ;  /* 0x00027800ff047b82 */ /* 0x000e620000000a00 */
[----:B0-----:R-:W-:Y:S02]  /*7ba0*/  ISETP.NE.AND P1, PT, R0, 0x1, PT ;  /* 0x000000010000780c */ /* 0x001fe40003f25270 */
[----:B-1----:R-:W-:-:S11]  /*7bb0*/  ISETP.GE.AND P2, PT, R5, 0x1, PT ;  /* 0x000000010500780c */ /* 0x002fd60003f46270 */
[----:B------:R-:W0:Y:S08]  /*7bc0*/  @P1 LDC R3, c[0x0][0x44c] ;  /* 0x00011300ff031b82 */ /* 0x000e300000000800 */
[----:B------:R-:W1:Y:S01]  /*7bd0*/  @P1 LDC R6, c[0x0][0x450] ;  /* 0x00011400ff061b82 */ /* 0x000e620000000800 */
[----:B---3--:R-:W-:-:S04]  /*7be0*/  VIADD R0, R8, 0xbf ;  /* 0x000000bf08007836 */ /* 0x008fc80000000000 */
[----:B0-----:R-:W-:-:S05]  /*7bf0*/  @P1 IMAD.HI.U32 R3, R0, R3, RZ ;  /* 0x0000000300031227 */ /* 0x001fca00078e00ff */
[----:B-1----:R-:W-:-:S05]  /*7c00*/  @P1 SHF.R.U32.HI R0, RZ, R6, R3 ;  /* 0x00000006ff001219 */ /* 0x002fca0000011603 */
[----:B------:R-:W-:Y:S01]  /*7c10*/  IMAD.IADD R3, R7, 0x1, R0 ;  /* 0x0000000107037824 */ /* 0x000fe200078e0200 */
[----:B------:R-:W-:Y:S06]  /*7c20*/  @P0 BRA `(.L_x_1447) ;  /* 0x00000000000c0947 */ /* 0x000fec0003800000 */
[----:B------:R-:W0:Y:S01]  /*7c30*/  FENCE.VIEW.ASYNC.G ;  /* 0x00000000000073c6 */ /* 0x000e220000000100 */
[----:B------:R-:W-:Y:S05]  /*7c40*/  WARPSYNC.ALL ;  /* 0x0000000000007948 */ /* 0x000fea0003800000 */
[----:B0-----:R-:W-:Y:S06]  /*7c50*/  BAR.ARV 0xc, 0x200 ;  /* 0x0308000000007b1d */ /* 0x001fec0000002000 */
.L_x_1447:
[----:B------:R-:W-:Y:S01]  /*7c60*/  IMAD.IADD R4, R3, 0x1, R4 ;  /* 0x0000000103047824 */ /* 0x000fe200078e0204 */
[----:B------:R-:W-:Y:S06]  /*7c70*/  @!P2 BRA `(.L_x_1448) ;  /* 0x000000000048a947 */ /* 0x000fec0003800000 */
        /* <DEDUP_REMOVED lines=11> */
.L_x_1450:
[----:B------:R-:W-:-:S13]  /*7d30*/  ISETP.NE.AND P0, PT, R5, 0x1, PT ;  /* 0x000000010500780c */ /* 0x000fda0003f05270 */
[----:B------:R-:W0:Y:S02]  /*7d40*/  @P0 LDC.64 R6, c[0x0][0x9e8] ;  /* 0x00027a00ff060b82 */ /* 0x000e240000000a00 */
[----:B0-----:R-:W-:-:S05]  /*7d50*/  @P0 IMAD.HI.U32 R6, R0, R6, RZ ;  /* 0x0000000600060227 */ /* 0x001fca00078e00ff */
[----:B------:R-:W-:-:S07]  /*7d60*/  @P0 SHF.R.U32.HI R0, RZ, R7, R6 ;  /* 0x00000007ff000219 */ /* 0x000fce0000011606 */
.L_x_1451:
[----:B------:R-:W-:Y:S05]  /*7d70*/  BSYNC B0 ;  /* 0x0000000000007941 */ /* 0x000fea0003800000 */
.L_x_1449:
[----:B------:R-:W-:-:S05]  /*7d80*/  IMAD R3, R0, R5, R5 ;  /* 0x0000000500037224 */ /* 0x000fca00078e0205 */
[----:B------:R-:W-:-:S07]  /*7d90*/  VIMNMX R4, R4, R3, PT ;  /* 0x0000000304047248 */ /* 0x000fce0003fe0100 */
.L_x_1448:
[----:B------:R-:W0:Y:S01]  /*7da0*/  @P1 LDC R0, c[0x0][0x44c] ;  /* 0x00011300ff001b82 */ /* 0x000e220000000800 */
[----:B------:R-:W-:Y:S01]  /*7db0*/  VIADD R4, R4, 0x7f ;  /* 0x0000007f04047836 */ /* 0x000fe20000000000 */
[----:B------:R-:W-:-:S04]  /*7dc0*/  ULDC UR4, c[0x0][0x9dc] ;  /* 0x0002770000047ab9 */ /* 0x000fc80000000800 */
[----:B------:R-:W-:Y:S02]  /*7dd0*/  SHF.R.S32.HI R3, RZ, 0x1f, R4 ;  /* 0x0000001fff037819 */ /* 0x000fe40000011404 */
[----:B------:R-:W1:Y:S02]  /*7de0*/  @P1 LDC R7, c[0x0][0x450] ;  /* 0x00011400ff071b82 */ /* 0x000e640000000800 */
[----:B------:R-:W-:-:S04]  /*7df0*/  LEA.HI R3, R3, R4, RZ, 0x7 ;  /* 0x0000000403037211 */ /* 0x000fc800078f38ff */
[----:B------:R-:W-:-:S04]  /*7e00*/  SHF.R.S32.HI R3, RZ, 0x7, R3 ;  /* 0x00000007ff037819 */ /* 0x000fc80000011403 */
[----:B------:R-:W-:Y:S01]  /*7e10*/  VIMNMX R100, R100, R3, PT ;  /* 0x0000000364647248 */ /* 0x000fe20003fe0100 */
[----:B0-----:R-:W-:-:S04]  /*7e20*/  @P1 IMAD.HI.U32 R6, R8, R0, RZ ;  /* 0x0000000008061227 */ /* 0x001fc800078e00ff */
[----:B------:R-:W-:Y:S01]  /*7e30*/  IMAD.MOV.U32 R0, RZ, RZ, R8 ;  /* 0x000000ffff007224 */ /* 0x000fe200078e0008 */
        /* <DEDUP_REMOVED lines=14> */
.L_x_1454:
[----:B------:R-:W-:-:S13]  /*7f20*/  ISETP.NE.AND P0, PT, R5, 0x1, PT ;  /* 0x000000010500780c */ /* 0x000fda0003f05270 */
[----:B------:R-:W0:Y:S02]  /*7f30*/  @P0 LDC.64 R6, c[0x0][0x9e8] ;  /* 0x00027a00ff060b82 */ /* 0x000e240000000a00 */
[----:B0-----:R-:W-:-:S05]  /*7f40*/  @P0 IMAD.HI.U32 R4, R0, R6, RZ ;  /* 0x0000000600040227 */ /* 0x001fca00078e00ff */
[----:B------:R-:W-:-:S07]  /*7f50*/  @P0 SHF.R.U32.HI R0, RZ, R7, R4 ;  /* 0x00000007ff000219 */ /* 0x000fce0000011604 */
.L_x_1455:
[----:B------:R-:W-:Y:S05]  /*7f60*/  BSYNC B0 ;  /* 0x0000000000007941 */ /* 0x000fea0003800000 */
.L_x_1453:
[----:B------:R-:W-:-:S05]  /*7f70*/  IMAD R0, R0, R5, RZ ;  /* 0x0000000500007224 */ /* 0x000fca00078e02ff */
[----:B------:R-:W-:-:S07]  /*7f80*/  VIMNMX R3, R3, R0, !PT ;  /* 0x0000000003037248 */ /* 0x000fce0007fe0100 */
.L_x_1452:
[----:B------:R-:W-:Y:S01]  /*7f90*/  SHF.R.S32.HI R0, RZ, 0x1f, R3 ;  /* 0x0000001fff007819 */ /* 0x000fe20000011403 */
[----:B------:R-:W-:Y:S01]  /*7fa0*/  BSSY B0, `(.L_x_1456) ;  /* 0x0000027000007945 */ /* 0x000fe20003800000 */
[----:B------:R-:W-:Y:S02]  /*7fb0*/  IMAD.MOV.U32 R97, RZ, RZ, RZ ;  /* 0x000000ffff617224 */ /* 0x000fe400078e00ff */
[----:B------:R-:W-:-:S04]  /*7fc0*/  LEA.HI R0, R0, R3, RZ, 0x7 ;  /* 0x0000000300007211 */ /* 0x000fc800078f38ff */
[----:B------:R-:W-:-:S04]  /*7fd0*/  SHF.R.S32.HI R0, RZ, 0x7, R0 ;  /* 0x00000007ff007819 */ /* 0x000fc80000011400 */
[----:B------:R-:W-:-:S04]  /*7fe0*/  VIMNMX R9, RZ, R0, !PT ;  /* 0x00000000ff097248 */ /* 0x000fc80007fe0100 */
[----:B------:R-:W-:-:S13]  /*7ff0*/  ISETP.GT.AND P0, PT, R100, R9, PT ;  /* 0x000000096400720c */ /* 0x000fda0003f04270 */
[----:B------:R-:W-:Y:S05]  /*8000*/  @!P0 BRA `(.L_x_1457) ;  /* 0x0000000000808947 */ /* 0x000fea0003800000 */
[----:B------:R-:W3:Y:S01]  /*8010*/  LDL R4, [R1+0xa8] ;  /* 0x0000a80001047983 */ /* 0x000ee20000100800 */
[----:B------:R-:W-:Y:S01]  /*8020*/  ULDC UR4, c[0x0][0x9f0] ;  /* 0x00027c0000047ab9 */ /* 0x000fe20000000800 */
[----:B---3--:R-:W-:-:S04]  /*8030*/  ISETP.NE.AND P0, PT, R4, RZ, PT ;  /* 0x000000ff0400720c */ /* 0x008fc80003f05270 */
        /* <DEDUP_REMOVED lines=29> */
.L_x_1457:
[----:B------:R-:W-:Y:S05]  /*8210*/  BSYNC B0 ;  /* 0x0000000000007941 */ /* 0x000fea0003800000 */
.L_x_1456:
[----:B------:R-:W3:Y:S01]  /*8220*/  LDL R0, [R1+0xb0] ;  /* 0x0000b00001007983 */ /* 0x000ee20000100800 */
        /* <DEDUP_REMOVED lines=25> */
[----:B---3--:R-:W-:-:S02]  /*83c0*/  IMAD R4, R0, R97, R9 ;  /* 0x0000006100047224 */ /* 0x008fc400078e0209 */
[----:B------:R-:W-:-:S03]  /*83d0*/  IMAD.MOV.U32 R0, RZ, RZ, RZ ;  /* 0x000000ffff007224 */ /* 0x000fc600078e00ff */
[----:B------:R0:W-:Y:S01]  /*83e0*/  STL [R1+0xa0], R4 ;  /* 0x0000a00401007387 */ /* 0x0001e20000100800 */
[----:B------:R-:W-:Y:S02]  /*83f0*/  VIADDMNMX R97, R4, R97, R100, PT ;  /* 0x0000006104617246 */ /* 0x000fe40003800164 */
[----:B------:R-:W-:Y:S02]  /*8400*/  CS2R R100, SRZ ;  /* 0x0000000000647805 */ /* 0x000fe4000001ff00 */
[----:B------:R-:W-:-:S13]  /*8410*/  ISETP.GT.AND P1, PT, R97, R4, PT ;  /* 0x000000046100720c */ /* 0x000fda0003f24270 */
[----:B0-----:R-:W-:Y:S05]  /*8420*/  @!P1 BRA `(.L_x_1458) ;  /* 0x0000013c00409947 */ /* 0x001fea0003800000 */
[----:B------:R-:W0:Y:S01]  /*8430*/  S2R R4, SR_TID.X ;  /* 0x0000000000047919 */ /* 0x000e220000002100 */
[----:B------:R-:W-:Y:S01]  /*8440*/  UMOV UR4, 0xffffffff ;  /* 0xffffffff00047882 */ /* 0x000fe20000000000 */
[----:B0-----:R-:W-:-:S05]  /*8450*/  VIADD R40, R4, 0xffffff80 ;  /* 0xffffff8004287836 */ /* 0x001fca0000000000 */
[----:B--2---:R-:W-:-:S04]  /*8460*/  SHF.R.S32.HI R41, RZ, 0x1f, R40 ;  /* 0x0000001fff297819 */ /* 0x004fc80000011428 */
[----:B------:R-:W-:-:S04]  /*8470*/  LEA.HI R13, R41, R40, RZ, 0x7 ;  /* 0x00000028290d7211 */ /* 0x000fc800078f38ff */
[----:B------:R-:W-:Y:S01]  /*8480*/  SHF.R.S32.HI R13, RZ, 0x7, R13 ;  /* 0x00000007ff0d7819 */ /* 0x000fe2000001140d */
[----:B------:R-:W-:Y:S06]  /*8490*/  BRA.DIV UR4, `(.L_x_1459) ;  /* 0x000001f204047947 */ /* 0x000fec000b800000 */
[----:B------:R-:W0:Y:S04]  /*84a0*/  SHFL.IDX PT, R0, R13, RZ, 0x1f ;  /* 0x00001fff0d007589 */ /* 0x000e2800000e0000 */
[----:B0-----:R1:W-:Y:S02]  /*84b0*/  STL [R1+0x48], R0 ;  /* 0x0000480001007387 */ /* 0x0013e40000100800 */
.L_x_1757:
[----:B------:R-:W1:Y:S01]  /*84c0*/  LDL R3, [R1+0x48] ;  /* 0x0000480001037983 */ /* 0x000e620000100800 */
[----:B------:R-:W-:Y:S01]  /*84d0*/  VIADD R4, R2, 0x21800 ;  /* 0x0002180002047836 */ /* 0x000fe20000000000 */
[----:B------:R-:W-:Y:S04]  /*84e0*/  BSSY B6, `(.L_x_1460) ;  /* 0x000001e000067945 */ /* 0x000fe80003800000 */
[----:B------:R-:W-:Y:S01]  /*84f0*/  LOP3.LUT P0, RZ, R4, 0x3ff, RZ, 0xc0, !PT ;  /* 0x000003ff04ff7812 */ /* 0x000fe2000780c0ff */
[----:B-1----:R-:W-:-:S05]  /*8500*/  IMAD.HI R0, R3, 0x55555556, RZ ;  /* 0x5555555603007827 */ /* 0x002fca00078e02ff */
[----:B------:R-:W-:-:S05]  /*8510*/  LEA.HI R141, R0, R0, RZ, 0x1 ;  /* 0x00000000008d7211 */ /* 0x000fca00078f08ff */
[----:B------:R-:W-:-:S04]  /*8520*/  IMAD R141, R141, -0x3, R3 ;  /* 0xfffffffd8d8d7824 */ /* 0x000fc800078e0203 */
[C---:B------:R-:W-:Y:S02]  /*8530*/  IMAD R3, R141.reuse, 0x2000, R4 ;  /* 0x000020008d037824 */ /* 0x040fe400078e0204 */
[----:B------:R-:W-:-:S03]  /*8540*/  IMAD R0, R141, 0x1000, R2 ;  /* 0x000010008d007824 */ /* 0x000fc600078e0202 */
[----:B------:R-:W-:Y:S01]  /*8550*/  SHF.R.U32.HI R3, RZ, 0x4, R3 ;  /* 0x00000004ff037819 */ /* 0x000fe20000011603 */
[----:B------:R-:W-:-:S03]  /*8560*/  VIADD R0, R0, 0xc400 ;  /* 0x0000c40000007836 */ /* 0x000fc60000000000 */
[----:B------:R-:W-:Y:S02]  /*8570*/  LOP3.LUT R3, R3, 0x3fff, RZ, 0xc0, !PT ;  /* 0x00003fff03037812 */ /* 0x000fe400078ec0ff */
[----:B------:R-:W-:-:S03]  /*8580*/  SHF.R.U32.HI R0, RZ, 0x4, R0 ;  /* 0x00000004ff007819 */ /* 0x000fc60000011600 */
[----:B------:R1:W-:Y:S01]  /*8590*/  STL [R1+0x94], R3 ;  /* 0x0000940301007387 */ /* 0x0003e20000100800 */
[----:B------:R-:W-:Y:S01]  /*85a0*/  LOP3.LUT R44, R0, 0x3fff, RZ, 0xc0, !PT ;  /* 0x00003fff002c7812 */ /* 0x000fe200078ec0ff */
        /* <DEDUP_REMOVED lines=17> */
.L_x_1461:
[----:B------:R-:W-:Y:S05]  /*86c0*/  BSYNC B6 ;  /* 0x0000000000067941 */ /* 0x000fea0003800000 */
.L_x_1460:
[----:B------:R-:W-:Y:S02]  /*86d0*/  ULDC UR4, c[0x0][0x3f4] ;  /* 0x0000fd0000047ab9 */ /* 0x000fe40000000800 */
[----:B------:R-:W-:-:S13]  /*86e0*/  ISETP.LT.AND P0, PT, RZ, UR4, PT ;  /* 0x00000004ff007c0c */ /* 0x000fda000bf01270 */
[----:B------:R-:W-:Y:S05]  /*86f0*/  @P0 BRA `(.L_x_1462) ;  /* 0x0000000000400947 */ /* 0x000fea0003800000 */
[----:B------:R-:W-:-:S04]  /*8700*/  ULEA.HI UR4, UR37, UR37, URZ, 0x1 ;  /* 0x0000002525047291 */ /* 0x000fc8000f8f083f */
[----:B------:R-:W-:-:S04]  /*8710*/  ULOP3.LUT UR4, UR4, 0xfffffffe, URZ, 0xc0, !UPT ;  /* 0xfffffffe04047892 */ /* 0x000fc8000f8ec03f */
[----:B------:R-:W-:-:S06]  /*8720*/  UIADD3 UR4, UR37, -UR4, URZ ;  /* 0x8000000425047290 */ /* 0x000fcc000fffe03f */
[----:B-1----:R-:W-:-:S05]  /*8730*/  IMAD.U32 R3, RZ, RZ, UR4 ;  /* 0x00000004ff037e24 */ /* 0x002fca000f8e00ff */
[----:B------:R-:W-:-:S04]  /*8740*/  SHF.L.U32 R3, R3, 0x1f, RZ ;  /* 0x0000001f03037819 */ /* 0x000fc800000006ff */
[----:B------:R1:W2:Y:S03]  /*8750*/  SYNCS.PHASECHK.TRANS64.TRYWAIT P0, [R2+URZ+0x2d800], R3 ;  /* 0x02d80003020075a7 */ /* 0x0002a6000800017f */
[----:B--2---:R-:W-:Y:S05]  /*8760*/  @!P0 NANOSLEEP.SYNCS 0x989680 ;  /* 0x009896800000895d */ /* 0x004fea0003900000 */
[----:B------:R-:W2:Y:S01]  /*8770*/  @!P0 SYNCS.PHASECHK.TRANS64 P0, [R2+URZ+0x2d800], R3 ;  /* 0x02d80003020085a7 */ /* 0x000ea2000800007f */
[----:B------:R-:W-:Y:S04]  /*8780*/  BSSY B0, `(.L_x_1463) ;  /* 0x0000006000007945 */ /* 0x000fe80003800000 */
[----:B--2---:R-:W-:Y:S05]  /*8790*/  @P0 BRA `(.L_x_1464) ;  /* 0x0000000000100947 */ /* 0x004fea0003800000 */
.L_x_1465:
[----:B--2---:R2:W3:Y:S02]  /*87a0*/  SYNCS.PHASECHK.TRANS64.TRYWAIT P0, [R2+URZ+0x2d800], R3 ;  /* 0x02d80003020075a7 */ /* 0x0044e4000800017f */
[----:B---3--:R-:W-:Y:S05]  /*87b0*/  @!P0 NANOSLEEP.SYNCS 0x989680 ;  /* 0x009896800000895d */ /* 0x008fea0003900000 */
[----:B------:R-:W3:Y:S02]  /*87c0*/  @!P0 SYNCS.PHASECHK.TRANS64 P0, [R2+URZ+0x2d800], R3 ;  /* 0x02d80003020085a7 */ /* 0x000ee4000800007f */
[----:B---3--:R-:W-:Y:S05]  /*87d0*/  @!P0 BRA `(.L_x_1465) ;  /* 0xfffffffc00f08947 */ /* 0x008fea000383ffff */
.L_x_1464:
[----:B------:R-:W-:Y:S05]  /*87e0*/  BSYNC B0 ;  /* 0x0000000000007941 */ /* 0x000fea0003800000 */
.L_x_1463:
[----:B------:R-:W-:Y:S05]  /*87f0*/  BRA `(.L_x_1466) ;  /* 0x0000004000a07947 */ /* 0x000fea0003800000 */
.L_x_1462:
[----:B------:R-:W-:Y:S01]  /*8800*/  ULOP3.LUT UP0, URZ, UR40, 0x1bf, URZ, 0xc0, !UPT ;  /* 0x000001bf283f7892 */ /* 0x000fe2000f80c03f */
[----:B-----5:R-:W-:Y:S01]  /*8810*/  SHF.R.S32.HI R0, RZ, 0x1f, R96 ;  /* 0x0000001fff007819 */ /* 0x020fe20000011460 */
[----:B------:R-:W-:Y:S01]  /*8820*/  ULDC.64 UR4, c[0x0][0x3f8] ;  /* 0x0000fe0000047ab9 */ /* 0x000fe20000000a00 */
[----:B------:R-:W-:Y:S01]  /*8830*/  ULDC.64 UR6, c[0x0][0x408] ;  /* 0x0001020000067ab9 */ /* 0x000fe20000000a00 */
[----:B------:R-:W-:Y:S02]  /*8840*/  IMAD.WIDE.U32 R24, R96, UR4, RZ ;  /* 0x0000000460187c25 */ /* 0x000fe4000f8e00ff */
[----:B------:R-:W-:Y:S02]  /*8850*/  PLOP3.LUT P0, PT, PT, PT, UP0, 0x80, 0x0 ;  /* 0x000000000000781c */ /* 0x000fe40003f0f008 */
[C---:B-1----:R-:W-:Y:S02]  /*8860*/  IMAD R3, R0.reuse, UR4, RZ ;  /* 0x0000000400037c24 */ /* 0x042fe4000f8e02ff */
[----:B------:R-:W-:-:S02]  /*8870*/  IMAD R5, R0, UR6, RZ ;  /* 0x0000000600057c24 */ /* 0x000fc4000f8e02ff */
[C---:B------:R-:W-:Y:S02]  /*8880*/  IMAD R3, R96.reuse, UR5, R3 ;  /* 0x0000000560037c24 */ /* 0x040fe4000f8e0203 */
[C---:B------:R-:W-:Y:S02]  /*8890*/  IMAD R5, R96.reuse, UR7, R5 ;  /* 0x0000000760057c24 */ /* 0x040fe4000f8e0205 */
[----:B------:R-:W-:-:S04]  /*88a0*/  IMAD.WIDE.U32 R26, R96, UR6, RZ ;  /* 0x00000006601a7c25 */ /* 0x000fc8000f8e00ff */
[----:B------:R-:W-:Y:S02]  /*88b0*/  IMAD.IADD R29, R3, 0x1, R25 ;  /* 0x00000001031d7824 */ /* 0x000fe400078e0219 */
[----:B------:R-:W-:Y:S01]  /*88c0*/  IMAD.IADD R31, R5, 0x1, R27 ;  /* 0x00000001051f7824 */ /* 0x000fe200078e021b */
        /* <DEDUP_REMOVED lines=17> */
.L_x_1467:
[----:B------:R-:W2:Y:S01]  /*89e0*/  LDL R20, [R1+0x5c] ;  /* 0x00005c0001147983 */ /* 0x000ea20000100800 */
[----:B------:R-:W-:Y:S01]  /*89f0*/  ULDC.U8 UR4, c[0x0][0x410] ;  /* 0x0001040000047ab9 */ /* 0x000fe20000000000 */
[----:B------:R-:W1:Y:S01]  /*8a00*/  S2R R21, SR_TID.X ;  /* 0x0000000000157919 */ /* 0x000e620000002100 */
[----:B------:R-:W-:Y:S01]  /*8a10*/  ISETP.NE.AND P0, PT, RZ, UR4, PT ;  /* 0x00000004ff007c0c */ /* 0x000fe2000bf05270 */
[----:B------:R-:W-:Y:S01]  /*8a20*/  BSSY B0, `(.L_x_1468) ;  /* 0x00003fd000007945 */ /* 0x000fe20003800000 */
[C---:B-1----:R-:W-:Y:S02]  /*8a30*/  VIADD R59, R21.reuse, 0xffffff80 ;  /* 0xffffff80153b7836 */ /* 0x042fe40000000000 */
[----:B------:R-:W-:-:S05]  /*8a40*/  VIADD R58, R21, 0xffffff80 ;  /* 0xffffff80153a7836 */ /* 0x000fca0000000000 */
[----:B------:R-:W-:-:S04]  /*8a50*/  LEA.HI R58, R58, R59, RZ, 0x1 ;  /* 0x0000003b3a3a7211 */ /* 0x000fc800078f08ff */
[----:B------:R-:W-:-:S05]  /*8a60*/  SHF.R.S32.HI R58, RZ, 0x1, R58 ;  /* 0x00000001ff3a7819 */ /* 0x000fca000001143a */
[----:B--2---:R-:W-:Y:S01]  /*8a70*/  IMAD.IADD R6, R58, 0x1, R20 ;  /* 0x000000013a067824 */ /* 0x004fe200078e0214 */
[----:B------:R-:W-:Y:S06]  /*8a80*/  @!P0 BRA `(.L_x_1469) ;  /* 0x0000001c00e48947 */ /* 0x000fec0003800000 */
[----:B------:R-:W1:Y:S01]  /*8a90*/  LDC R5, c[0x0][0x448] ;  /* 0x00011200ff057b82 */ /* 0x000e620000000800 */
[----:B------:R-:W-:Y:S01]  /*8aa0*/  ULDC.64 UR4, c[0x0][0x3f8] ;  /* 0x0000fe0000047ab9 */ /* 0x000fe20000000a00 */
[----:B------:R-:W-:Y:S01]  /*8ab0*/  ULDC.64 UR6, c[0x0][0x408] ;  /* 0x0001020000067ab9 */ /* 0x000fe20000000a00 */
[----:B------:R-:W-:Y:S02]  /*8ac0*/  IMAD.MOV.U32 R25, RZ, RZ, R29 ;  /* 0x000000ffff197224 */ /* 0x000fe400078e001d */
[----:B------:R-:W-:Y:S01]  /*8ad0*/  IMAD.MOV.U32 R27, RZ, RZ, R31 ;  /* 0x000000ffff1b7224 */ /* 0x000fe200078e001f */
[----:B-1----:R-:W-:-:S13]  /*8ae0*/  ISETP.NE.AND P0, PT, R5, 0x1, PT ;  /* 0x000000010500780c */ /* 0x002fda0003f05270 */
[----:B------:R-:W1:Y:S08]  /*8af0*/  @P0 LDC R3, c[0x0][0x44c] ;  /* 0x00011300ff030b82 */ /* 0x000e700000000800 */
[----:B------:R-:W2:Y:S01]  /*8b00*/  @P0 LDC R7, c[0x0][0x450] ;  /* 0x00011400ff070b82 */ /* 0x000ea20000000800 */
[----:B-1----:R-:W-:-:S04]  /*8b10*/  @P0 IMAD.HI.U32 R0, R6, R3, RZ ;  /* 0x0000000306000227 */ /* 0x002fc800078e00ff */
[----:B------:R-:W-:Y:S01]  /*8b20*/  IMAD.MOV.U32 R3, RZ, RZ, R6 ;  /* 0x000000ffff037224 */ /* 0x000fe200078e0006 */
[----:B--2---:R-:W-:-:S04]  /*8b30*/  @P0 SHF.R.U32.HI R3, RZ, R7, R0 ;  /* 0x00000007ff030219 */ /* 0x004fc80000011600 */
[----:B------:R-:W-:Y:S01]  /*8b40*/  SHF.R.S32.HI R0, RZ, 0x1f, R3 ;  /* 0x0000001fff007819 */ /* 0x000fe20000011403 */
[----:B------:R-:W-:-:S04]  /*8b50*/  IMAD.WIDE.U32 R24, R3, UR4, R24 ;  /* 0x0000000403187c25 */ /* 0x000fc8000f8e0018 */
[C---:B------:R-:W-:Y:S02]  /*8b60*/  IMAD R4, R0.reuse, UR4, RZ ;  /* 0x0000000400047c24 */ /* 0x040fe4000f8e02ff */
[----:B------:R-:W-:Y:S02]  /*8b70*/  IMAD R0, R0, UR6, RZ ;  /* 0x0000000600007c24 */ /* 0x000fe4000f8e02ff */
[C---:B------:R-:W-:Y:S01]  /*8b80*/  IMAD R13, R3.reuse, UR5, R4 ;  /* 0x00000005030d7c24 */ /* 0x040fe2000f8e0204 */
[----:B------:R-:W-:Y:S01]  /*8b90*/  ULDC.64 UR4, c[0x0][0x3e8] ;  /* 0x0000fa0000047ab9 */ /* 0x000fe20000000a00 */
[C---:B------:R-:W-:Y:S01]  /*8ba0*/  IMAD.WIDE.U32 R26, R3.reuse, UR6, R26 ;  /* 0x00000006031a7c25 */ /* 0x040fe2000f8e001a */
[----:B------:R-:W-:Y:S01]  /*8bb0*/  LEA R38, P0, R24, UR4, 0x1 ;  /* 0x0000000418267c11 */ /* 0x000fe2000f8008ff */
[----:B------:R-:W-:Y:S02]  /*8bc0*/  UMOV UR4, 0xffffffff ;  /* 0xffffffff00047882 */ /* 0x000fe40000000000 */
[----:B------:R-:W-:Y:S01]  /*8bd0*/  IMAD R3, R3, UR7, R0 ;  /* 0x0000000703037c24 */ /* 0x000fe2000f8e0200 */
[----:B------:R-:W-:Y:S01]  /*8be0*/  ULDC.64 UR6, c[0x0][0x400] ;  /* 0x0001000000067ab9 */ /* 0x000fe20000000a00 */
[----:B------:R-:W-:Y:S01]  /*8bf0*/  IMAD.IADD R13, R25, 0x1, R13 ;  /* 0x00000001190d7824 */ /* 0x000fe200078e020d */
[----:B------:R-:W-:Y:S01]  /*8c00*/  LEA R39, P1, R26, UR6, 0x1 ;  /* 0x000000061a277c11 */ /* 0x000fe2000f8208ff */
[----:B------:R-:W-:-:S03]  /*8c10*/  IMAD.IADD R3, R27, 0x1, R3 ;  /* 0x000000011b037824 */ /* 0x000fc600078e0203 */
[----:B------:R-:W-:Y:S02]  /*8c20*/  LEA.HI.X R13, R24, UR5, R13, 0x1, P0 ;  /* 0x00000005180d7c11 */ /* 0x000fe400080f0c0d */
[----:B------:R-:W-:Y:S01]  /*8c30*/  LEA.HI.X R0, R26, UR7, R3, 0x1, P1 ;  /* 0x000000071a007c11 */ /* 0x000fe200088f0c03 */
[----:B------:R-:W-:Y:S06]  /*8c40*/  BRA.DIV UR4, `(.L_x_1470) ;  /* 0x000001ea04407947 */ /* 0x000fec000b800000 */
[----:B------:R1:W2:Y:S04]  /*8c50*/  SHFL.IDX PT, R3, R13, RZ, 0x1e1f ;  /* 0x001e1fff0d037589 */ /* 0x0002a800000e0000 */
[----:B------:R-:W3:Y:S04]  /*8c60*/  SHFL.IDX PT, R38, R38, RZ, 0x1e1f ;  /* 0x001e1fff26267589 */ /* 0x000ee800000e0000 */
[----:B------:R-:W4:Y:S04]  /*8c70*/  SHFL.IDX PT, R0, R0, RZ, 0x1e1f ;  /* 0x001e1fff00007589 */ /* 0x000f2800000e0000 */
[----:B-1----:R-:W0:Y:S02]  /*8c80*/  SHFL.IDX PT, R39, R39, RZ, 0x1e1f ;  /* 0x001e1fff27277589 */ /* 0x002e2400000e0000 */
.L_x_1763:
[----:B------:R-:W-:Y:S01]  /*8c90*/  IMAD R42, R154, R5, RZ ;  /* 0x000000059a2a7224 */ /* 0x000fe200078e02ff */
[----:B------:R-:W-:Y:S01]  /*8ca0*/  BSSY B1, `(.L_x_1471) ;  /* 0x000005e000017945 */ /* 0x000fe20003800000 */
[----:B------:R-:W-:Y:S02]  /*8cb0*/  CS2R R34, SRZ ;  /* 0x0000000000227805 */ /* 0x000fe4000001ff00 */
[----:B------:R-:W-:Y:S02]  /*8cc0*/  CS2R R30, SRZ ;  /* 0x00000000001e7805 */ /* 0x000fe4000001ff00 */
[----:B------:R-:W-:Y:S02]  /*8cd0*/  CS2R R26, SRZ ;  /* 0x00000000001a7805 */ /* 0x000fe4000001ff00 */
[----:B------:R-:W-:Y:S01]  /*8ce0*/  ISETP.GE.AND P0, PT, R6, R42, PT ;  /* 0x0000002a0600720c */ /* 0x000fe20003f06270 */
[----:B------:R-:W-:Y:S01]  /*8cf0*/  IMAD R42, R33, -0xc0, R42 ;  /* 0xffffff40212a7824 */ /* 0x000fe200078e022a */
[----:B------:R-:W-:-:S02]  /*8d00*/  CS2R R20, SRZ ;  /* 0x0000000000147805 */ /* 0x000fc4000001ff00 */
[----:B------:R-:W-:Y:S02]  /*8d10*/  CS2R R12, SRZ ;  /* 0x00000000000c7805 */ /* 0x000fe4000001ff00 */
[----:B------:R-:W-:Y:S02]  /*8d20*/  CS2R R8, SRZ ;  /* 0x0000000000087805 */ /* 0x000fe4000001ff00 */
[----:B------:R-:W-:Y:S02]  /*8d30*/  CS2R R36, SRZ ;  /* 0x0000000000247805 */ /* 0x000fe4000001ff00 */
[----:B------:R-:W-:Y:S02]  /*8d40*/  CS2R R32, SRZ ;  /* 0x0000000000207805 */ /* 0x000fe4000001ff00 */
[----:B------:R-:W-:Y:S02]  /*8d50*/  CS2R R28, SRZ ;  /* 0x00000000001c7805 */ /* 0x000fe4000001ff00 */
[----:B------:R-:W-:-:S02]  /*8d60*/  CS2R R24, SRZ ;  /* 0x0000000000187805 */ /* 0x000fc4000001ff00 */
[----:B0-----:R-:W-:Y:S02]  /*8d70*/  CS2R R14, SRZ ;  /* 0x00000000000e7805 */ /* 0x001fe4000001ff00 */
[----:B------:R-:W-:Y:S01]  /*8d80*/  CS2R R10, SRZ ;  /* 0x00000000000a7805 */ /* 0x000fe2000001ff00 */
[----:B------:R-:W-:Y:S06]  /*8d90*/  @P0 BRA `(.L_x_1472) ;  /* 0x0000000400380947 */ /* 0x000fec0003800000 */
[----:B------:R-:W2:Y:S01]  /*8da0*/  LDL R50, [R1+0x90] ;  /* 0x0000900001327983 */ /* 0x000ea20000100800 */
[----:B------:R-:W-:-:S03]  /*8db0*/  ULDC UR4, c[0x0][0x3f4] ;  /* 0x0000fd0000047ab9 */ /* 0x000fc60000000800 */
[----:B------:R-:W3:Y:S04]  /*8dc0*/  LDL R49, [R1+0x88] ;  /* 0x0000880001317983 */ /* 0x000ee80000100800 */
[----:B------:R-:W4:Y:S04]  /*8dd0*/  LDL R48, [R1+0x8c] ;  /* 0x00008c0001307983 */ /* 0x000f280000100800 */
[----:B------:R-:W4:Y:S04]  /*8de0*/  LDL R45, [R1+0x84] ;  /* 0x00008400012d7983 */ /* 0x000f280000100800 */
[----:B------:R-:W4:Y:S04]  /*8df0*/  LDL.64 R46, [R1+0x60] ;  /* 0x00006000012e7983 */ /* 0x000f280000100a00 */
        /* <DEDUP_REMOVED lines=16> */
[----:B------:R-:W-:Y:S02]  /*8f00*/  @!P3 IADD3 R24, P5, R39, R24, RZ ;  /* 0x000000182718b210 */ /* 0x000fe40007fbe0ff */
[----:B------:R-:W-:Y:S01]  /*8f10*/  SHF.L.U64.HI R4, R49, 0x1, R4 ;  /* 0x0000000131047819 */ /* 0x000fe20000010204 */
[--C-:B------:R-:W-:Y:S01]  /*8f20*/  @!P3 IMAD.X R27, R3, 0x1, R5.reuse, P4 ;  /* 0x00000001031bb824 */ /* 0x100fe200020e0605 */
[-C--:B------:R-:W-:Y:S01]  /*8f30*/  @!P2 IADD3 R20, P4, R38, R14.reuse, RZ ;  /* 0x0000000e2614a210 */ /* 0x080fe20007f9e0ff */
[----:B------:R-:W-:Y:S01]  /*8f40*/  @!P3 IMAD.X R25, R0, 0x1, R5, P5 ;  /* 0x000000010019b824 */ /* 0x000fe200028e0605 */
[----:B------:R-:W-:Y:S01]  /*8f50*/  @!P2 IADD3 R14, P5, R39, R14, RZ ;  /* 0x0000000e270ea210 */ /* 0x000fe20007fbe0ff */
[----:B------:R-:W-:Y:S01]  /*8f60*/  IMAD.SHL.U32 R31, R43, 0x2, RZ ;  /* 0x000000022b1f7824 */ /* 0x000fe200078e00ff */
[----:B------:R-:W-:Y:S01]  /*8f70*/  SHF.R.S32.HI R7, RZ, 0x1f, R48 ;  /* 0x0000001fff077819 */ /* 0x000fe20000011430 */
[--C-:B------:R-:W-:Y:S01]  /*8f80*/  @!P2 IMAD.X R21, R3, 0x1, R4.reuse, P4 ;  /* 0x000000010315a824 */ /* 0x100fe200020e0604 */
[-C--:B------:R-:W-:Y:S01]  /*8f90*/  @!P1 IADD3 R12, P4, R38, R10.reuse, RZ ;  /* 0x0000000a260c9210 */ /* 0x080fe20007f9e0ff */
[----:B------:R-:W-:Y:S01]  /*8fa0*/  @!P2 IMAD.X R15, R0, 0x1, R4, P5 ;  /* 0x00000001000fa824 */ /* 0x000fe200028e0604 */
[----:B------:R-:W-:Y:S01]  /*8fb0*/  SHF.L.U64.HI R7, R48, 0x1, R7 ;  /* 0x0000000130077819 */ /* 0x000fe20000010207 */
[----:B------:R-:W5:Y:S01]  /*8fc0*/  @!P3 LD.E.64 R32, desc[UR54][R26.64] ;  /* 0x000000361a20b980 */ /* 0x000f62000c101b00 */
[----:B------:R-:W-:-:S02]  /*8fd0*/  @!P1 IADD3 R10, P5, R39, R10, RZ ;  /* 0x0000000a270a9210 */ /* 0x000fc40007fbe0ff */
[----:B------:R-:W-:Y:S01]  /*8fe0*/  SHF.R.S32.HI R6, RZ, 0x1f, R45 ;  /* 0x0000001fff067819 */ /* 0x000fe2000001142d */
[--C-:B------:R-:W-:Y:S01]  /*8ff0*/  @!P1 IMAD.X R13, R3, 0x1, R7.reuse, P4 ;  /* 0x00000001030d9824 */ /* 0x100fe200020e0607 */
[----:B------:R-:W-:Y:S01]  /*9000*/  ISETP.GE.AND P4, PT, R46, UR4, PT ;  /* 0x000000042e007c0c */ /* 0x000fe2000bf86270 */
[----:B------:R-:W-:Y:S01]  /*9010*/  @!P1 IMAD.X R11, R0, 0x1, R7, P5 ;  /* 0x00000001000b9824 */ /* 0x000fe200028e0607 */
[----:B------:R-:W-:Y:S02]  /*9020*/  SHF.L.U64.HI R6, R45, 0x1, R6 ;  /* 0x000000012d067819 */ /* 0x000fe40000010206 */
[----:B------:R-:W-:Y:S02]  /*9030*/  @!P0 IADD3 R8, P5, R38, R28, RZ ;  /* 0x0000001c26088210 */ /* 0x000fe40007fbe0ff */
[----:B------:R-:W-:-:S03]  /*9040*/  SHF.R.S32.HI R30, RZ, 0x1f, R43 ;  /* 0x0000001fff1e7819 */ /* 0x000fc6000001142b */
[----:B------:R-:W-:Y:S01]  /*9050*/  @!P0 IMAD.X R9, R3, 0x1, R6, P5 ;  /* 0x0000000103098824 */ /* 0x000fe200028e0606 */
[----:B------:R-:W-:-:S03]  /*9060*/  @!P0 IADD3 R4, P5, R39, R28, RZ ;  /* 0x0000001c27048210 */ /* 0x000fc60007fbe0ff */
[----:B------:R-:W-:Y:S02]  /*9070*/  @!P4 IMAD.MOV.U32 R28, RZ, RZ, R38 ;  /* 0x000000ffff1cc224 */ /* 0x000fe400078e0026 */
[----:B------:R-:W-:Y:S01]  /*9080*/  @!P0 IMAD.X R5, R0, 0x1, R6, P5 ;  /* 0x0000000100058824 */ /* 0x000fe200028e0606 */
[----:B------:R-:W-:Y:S01]  /*9090*/  ISETP.GE.AND P5, PT, R43, UR4, PT ;  /* 0x000000042b007c0c */ /* 0x000fe2000bfa6270 */
[----:B------:R-:W-:Y:S02]  /*90a0*/  @!P4 IMAD.MOV.U32 R29, RZ, RZ, R3 ;  /* 0x000000ffff1dc224 */ /* 0x000fe400078e0003 */
        /* <DEDUP_REMOVED lines=29> */
.L_x_1472:
[----:B------:R-:W-:Y:S05]  /*9280*/  BSYNC B1 ;  /* 0x0000000000017941 */ /* 0x000fea0003800000 */
.L_x_1471:
        /* <DEDUP_REMOVED lines=49> */
[----:B------:R-:W-:Y:S01]  /*95a0*/  PRMT R51, R0, 0x7610, R51 ;  /* 0x0000761000337816 */ /* 0x000fe20000000033 */
[----:B------:R-:W-:Y:S01]  /*95b0*/  IMAD.MOV.U32 R0, RZ, RZ, R10 ;  /* 0x000000ffff007224 */ /* 0x000fe200078e000a */
[----:B------:R-:W-:Y:S01]  /*95c0*/  PRMT R52, R4, 0x7610, R52 ;  /* 0x0000761004347816 */ /* 0x000fe20000000034 */
[----:B------:R-:W-:Y:S01]  /*95d0*/  IMAD.MOV.U32 R4, RZ, RZ, R11 ;  /* 0x000000ffff047224 */ /* 0x000fe200078e000b */
[----:B------:R-:W-:-:S02]  /*95e0*/  PRMT R47, R5, 0x7610, R47 ;  /* 0x00007610052f7816 */ /* 0x000fc4000000002f */
[----:B------:R-:W-:Y:S01]  /*95f0*/  PRMT R48, R6, 0x7610, R48 ;  /* 0x0000761006307816 */ /* 0x000fe20000000030 */
[----:B0-----:R-:W-:Y:S06]  /*9600*/  @!P0 BRA `(.L_x_1474) ;  /* 0x000001e000408947 */ /* 0x001fec0003800000 */
.L_x_1764:
[----:B------:R-:W-:Y:S05]  /*9610*/  BSYNC B1 ;  /* 0x0000000000017941 */ /* 0x000fea0003800000 */
.L_x_1473:
[----:B------:R-:W-:Y:S02]  /*9620*/  PRMT R42, R0, 0x7610, R42 ;  /* 0x00007610002a7816 */ /* 0x000fe4000000002a */
[----:B------:R-:W-:Y:S01]  /*9630*/  PRMT R43, R4, 0x7610, R43 ;  /* 0x00007610042b7816 */ /* 0x000fe2000000002b */
[----:B------:R-:W-:Y:S06]  /*9640*/  @P1 BRA `(.L_x_1475) ;  /* 0x0000003000e81947 */ /* 0x000fec0003800000 */
[----:B------:R-:W2:Y:S01]  /*9650*/  LDL.64 R62, [R1+0x60] ;  /* 0x00006000013e7983 */ /* 0x000ea20000100a00 */
[----:B------:R-:W2:Y:S03]  /*9660*/  LDC R4, c[0x0][0x3f4] ;  /* 0x0000fd00ff047b82 */ /* 0x000ea60000000800 */
[----:B------:R-:W3:Y:S04]  /*9670*/  LDL R66, [R1+0xa4] ;  /* 0x0000a40001427983 */ /* 0x000ee80000100800 */
[----:B------:R-:W4:Y:S04]  /*9680*/  LDL R61, [R1+0x90] ;  /* 0x00009000013d7983 */ /* 0x000f280000100800 */
[----:B------:R-:W5:Y:S04]  /*9690*/  LDL R59, [R1+0x88] ;  /* 0x00008800013b7983 */ /* 0x000f680000100800 */
[----:B------:R-:W5:Y:S04]  /*96a0*/  LDL R58, [R1+0x8c] ;  /* 0x00008c00013a7983 */ /* 0x000f680000100800 */
[----:B------:R-:W5:Y:S04]  /*96b0*/  LDL R7, [R1+0x84] ;  /* 0x0000840001077983 */ /* 0x000f680000100800 */
[----:B------:R-:W5:Y:S01]  /*96c0*/  LDL R6, [R1+0x98] ;  /* 0x0000980001067983 */ /* 0x000f620000100800 */
[----:B------:R-:W-:-:S04]  /*96d0*/  LEA.HI R40, R41, R40, RZ, 0x2 ;  /* 0x0000002829287211 */ /* 0x000fc800078f10ff */
[--C-:B------:R-:W-:Y:S02]  /*96e0*/  SHF.R.S32.HI R0, RZ, 0x2, R40.reuse ;  /* 0x00000002ff007819 */ /* 0x100fe40000011428 */
[----:B0-----:R-:W-:-:S04]  /*96f0*/  SHF.R.S32.HI R3, RZ, 0x1f, R40 ;  /* 0x0000001fff037819 */ /* 0x001fc80000011428 */
[----:B------:R-:W-:-:S04]  /*9700*/  LEA.HI R3, R3, R0, RZ, 0x2 ;  /* 0x0000000003037211 */ /* 0x000fc800078f10ff */
[----:B------:R-:W-:Y:S01]  /*9710*/  LOP3.LUT R5, R3, 0xfffffffc, RZ, 0xc0, !PT ;  /* 0xfffffffc03057812 */ /* 0x000fe200078ec0ff */
[----:B------:R-:W-:Y:S04]  /*9720*/  BSSY B1, `(.L_x_1476) ;  /* 0x000003a000017945 */ /* 0x000fe80003800000 */
[----:B------:R-:W-:-:S05]  /*9730*/  IMAD.IADD R5, R0, 0x1, -R5 ;  /* 0x0000000100057824 */ /* 0x000fca00078e0a05 */
[----:B------:R-:W-:Y:S02]  /*9740*/  LOP3.LUT P0, RZ, R5, 0x2, RZ, 0xc0, !PT ;  /* 0x0000000205ff7812 */ /* 0x000fe4000780c0ff */
[----:B--2---:R-:W-:Y:S01]  /*9750*/  ISETP.GE.AND P6, PT, R62, R4, PT ;  /* 0x000000043e00720c */ /* 0x004fe20003fc6270 */
[----:B---3--:R-:W-:-:S04]  /*9760*/  IMAD R3, R66, 0x2, R2 ;  /* 0x0000000242037824 */ /* 0x008fc800078e0202 */
[----:B------:R-:W-:Y:S01]  /*9770*/  VIADD R0, R3, 0x20 ;  /* 0x0000002003007836 */ /* 0x000fe20000000000 */
[-C--:B----4-:R-:W-:Y:S02]  /*9780*/  ISETP.GE.AND P1, PT, R61, R4.reuse, PT ;  /* 0x000000043d00720c */ /* 0x090fe40003f26270 */
[-C--:B-----5:R-:W-:Y:S02]  /*9790*/  ISETP.GE.AND P2, PT, R59, R4.reuse, PT ;  /* 0x000000043b00720c */ /* 0x0a0fe40003f46270 */
[-C--:B------:R-:W-:Y:S02]  /*97a0*/  ISETP.GE.AND P3, PT, R58, R4.reuse, PT ;  /* 0x000000043a00720c */ /* 0x080fe40003f66270 */
        /* <DEDUP_REMOVED lines=49> */
.L_x_1477:
[----:B------:R-:W-:Y:S05]  /*9ac0*/  BSYNC B1 ;  /* 0x0000000000017941 */ /* 0x000fea0003800000 */
.L_x_1476:
[----:B------:R-:W-:Y:S01]  /*9ad0*/  BSSY B1, `(.L_x_1478) ;  /* 0x0000031000017945 */ /* 0x000fe20003800000 */
[----:B------:R-:W-:-:S03]  /*9ae0*/  @P0 VIADD R0, R3, 0xffffffe0 ;  /* 0xffffffe003000836 */ /* 0x000fc60000000000 */
[----:B------:R-:W-:Y:S05]  /*9af0*/  @P1 BRA `(.L_x_1479) ;  /* 0x0000000000b81947 */ /* 0x000fea0003800000 */
[----:B0-----:R-:W0:Y:S01]  /*9b00*/  LDS.128 R4, [R0+0xc400] ;  /* 0x00c4000000047984 */ /* 0x001e220000000c00 */
        /* <DEDUP_REMOVED lines=22> */
[-C--:B------:R-:W-:Y:S01]  /*9c70*/  FFMA.FTZ R41, R32, R35.reuse, -R31 ;  /* 0x0000002320297223 */ /* 0x080fe2000001081f */
[C---:B------:R-:W-:Y:S01]  /*9c80*/  IMAD.U32 R7, R5.reuse, 0x10000, RZ ;  /* 0x0001000005077824 */ /* 0x040fe200078e00ff */
[----:B------:R-:W-:Y:S01]  /*9c90*/  LOP3.LUT R4, R4, 0xffff0000, RZ, 0xc0, !PT ;  /* 0xffff000004047812 */ /* 0x000fe200078ec0ff */
[C---:B------:R-:W-:Y:S01]  /*9ca0*/  IMAD.U32 R31, R34.reuse, 0x10000, RZ ;  /* 0x00010000221f7824 */ /* 0x040fe200078e00ff */
[----:B------:R-:W-:Y:S01]  /*9cb0*/  LOP3.LUT R5, R5, 0xffff0000, RZ, 0xc0, !PT ;  /* 0xffff000005057812 */ /* 0x000fe200078ec0ff */
[----:B------:R-:W-:Y:S01]  /*9cc0*/  FMUL.FTZ R59, R33, R35 ;  /* 0x00000023213b7220 */ /* 0x000fe20000410000 */
[C---:B------:R-:W-:Y:S01]  /*9cd0*/  LOP3.LUT R30, R37.reuse, 0xffff0000, RZ, 0xc0, !PT ;  /* 0xffff0000251e7812 */ /* 0x040fe200078ec0ff */
[----:B------:R-:W-:Y:S01]  /*9ce0*/  IMAD.U32 R33, R37, 0x10000, RZ ;  /* 0x0001000025217824 */ /* 0x000fe200078e00ff */
[----:B------:R-:W-:Y:S01]  /*9cf0*/  LOP3.LUT R34, R34, 0xffff0000, RZ, 0xc0, !PT ;  /* 0xffff000022227812 */ /* 0x000fe200078ec0ff */
[----:B------:R-:W-:Y:S01]  /*9d00*/  FFMA.FTZ R40, R32, R40, R59 ;  /* 0x0000002820287223 */ /* 0x000fe2000001003b */
[C---:B------:R-:W-:Y:S01]  /*9d10*/  FMUL.FTZ R32, R4.reuse, R31 ;  /* 0x0000001f04207220 */ /* 0x040fe20000410000 */
[-C--:B------:R-:W-:Y:S01]  /*9d20*/  FMUL.FTZ R35, R4, R33.reuse ;  /* 0x0000002104237220 */ /* 0x080fe20000410000 */
[C---:B------:R-:W-:Y:S01]  /*9d30*/  FMUL.FTZ R36, R5.reuse, R30 ;  /* 0x0000001e05247220 */ /* 0x040fe20000410000 */
[-C--:B------:R-:W-:Y:S01]  /*9d40*/  FMUL.FTZ R37, R5, R34.reuse ;  /* 0x0000002205257220 */ /* 0x080fe20000410000 */
[C---:B------:R-:W-:Y:S01]  /*9d50*/  FFMA.FTZ R33, R6.reuse, R33, R32 ;  /* 0x0000002106217223 */ /* 0x040fe20000010020 */
[----:B------:R-:W-:Y:S01]  /*9d60*/  FFMA.FTZ R4, R6, R31, -R35 ;  /* 0x0000001f06047223 */ /* 0x000fe20000010823 */
[C---:B------:R-:W-:Y:S01]  /*9d70*/  FFMA.FTZ R5, R7.reuse, R34, -R36 ;  /* 0x0000002207057223 */ /* 0x040fe20000010824 */
[----:B------:R-:W-:Y:S01]  /*9d80*/  FFMA.FTZ R30, R7, R30, R37 ;  /* 0x0000001e071e7223 */ /* 0x000fe20000010025 */
[----:B------:R-:W-:-:S02]  /*9d90*/  F2FP.BF16.F32.PACK_AB R6, R58, R57 ;  /* 0x000000393a06723e */ /* 0x000fc400000010ff */
[----:B------:R-:W-:Y:S02]  /*9da0*/  F2FP.BF16.F32.PACK_AB R7, R40, R41 ;  /* 0x000000292807723e */ /* 0x000fe400000010ff */
[----:B------:R-:W-:Y:S02]  /*9db0*/  F2FP.BF16.F32.PACK_AB R4, R33, R4 ;  /* 0x000000042104723e */ /* 0x000fe400000010ff */
[----:B------:R-:W-:-:S05]  /*9dc0*/  F2FP.BF16.F32.PACK_AB R5, R30, R5 ;  /* 0x000000051e05723e */ /* 0x000fca00000010ff */
[----:B------:R1:W-:Y:S02]  /*9dd0*/  STS.128 [R0+0xc400], R4 ;  /* 0x00c4000400007388 */ /* 0x0003e40000000c00 */
.L_x_1479:
[----:B------:R-:W-:Y:S05]  /*9de0*/  BSYNC B1 ;  /* 0x0000000000017941 */ /* 0x000fea0003800000 */
.L_x_1478:
[----:B------:R-:W-:Y:S04]  /*9df0*/  BSSY B1, `(.L_x_1480) ;  /* 0x0000030000017945 */ /* 0x000fe80003800000 */
[----:B------:R-:W-:Y:S05]  /*9e00*/  @P2 BRA `(.L_x_1481) ;  /* 0x0000000000b82947 */ /* 0x000fea0003800000 */
[----:B01----:R-:W0:Y:S01]  /*9e10*/  LDS.128 R4, [R3+0xf400] ;  /* 0x00f4000003047984 */ /* 0x003e220000000c00 */
[--C-:B------:R-:W-:Y:S02]  /*9e20*/  SHF.R.U64 R31, R28, 0x10, R29.reuse ;  /* 0x000000101c1f7819 */ /* 0x100fe4000000121d */
[----:B------:R-:W-:Y:S02]  /*9e30*/  SHF.R.U32.HI R28, RZ, 0x10, R29 ;  /* 0x00000010ff1c7819 */ /* 0x000fe4000001161d */
[--C-:B------:R-:W-:Y:S02]  /*9e40*/  SHF.R.U64 R29, R26, 0x10, R27.reuse ;  /* 0x000000101a1d7819 */ /* 0x100fe4000000121b */
[----:B------:R-:W-:Y:S02]  /*9e50*/  SHF.R.U32.HI R26, RZ, 0x10, R27 ;  /* 0x00000010ff1a7819 */ /* 0x000fe4000001161b */
[----:B------:R-:W-:Y:S02]  /*9e60*/  PRMT R55, R55, 0x5410, R28 ;  /* 0x0000541037377816 */ /* 0x000fe4000000001c */
[----:B------:R-:W-:-:S02]  /*9e70*/  PRMT R53, R53, 0x5410, R26 ;  /* 0x0000541035357816 */ /* 0x000fc4000000001a */
[----:B------:R-:W-:Y:S01]  /*9e80*/  PRMT R56, R56, 0x5410, R31 ;  /* 0x0000541038387816 */ /* 0x000fe2000000001f */
[----:B------:R-:W-:Y:S01]  /*9e90*/  IMAD.U32 R30, R55, 0x10000, RZ ;  /* 0x00010000371e7824 */ /* 0x000fe200078e00ff */
[----:B------:R-:W-:Y:S01]  /*9ea0*/  PRMT R54, R54, 0x5410, R29 ;  /* 0x0000541036367816 */ /* 0x000fe2000000001d */
[C---:B------:R-:W-:Y:S01]  /*9eb0*/  IMAD.U32 R31, R53.reuse, 0x10000, RZ ;  /* 0x00010000351f7824 */ /* 0x040fe200078e00ff */
[----:B------:R-:W-:Y:S02]  /*9ec0*/  LOP3.LUT R53, R53, 0xffff0000, RZ, 0xc0, !PT ;  /* 0xffff000035357812 */ /* 0x000fe400078ec0ff */
[----:B------:R-:W-:Y:S02]  /*9ed0*/  LOP3.LUT R55, R55, 0xffff0000, RZ, 0xc0, !PT ;  /* 0xffff000037377812 */ /* 0x000fe400078ec0ff */
[C---:B0-----:R-:W-:Y:S01]  /*9ee0*/  LOP3.LUT R27, R6.reuse, 0xffff0000, RZ, 0xc0, !PT ;  /* 0xffff0000061b7812 */ /* 0x041fe200078ec0ff */
[----:B------:R-:W-:Y:S01]  /*9ef0*/  IMAD.U32 R26, R6, 0x10000, RZ ;  /* 0x00010000061a7824 */ /* 0x000fe200078e00ff */
[C---:B------:R-:W-:Y:S01]  /*9f00*/  LOP3.LUT R29, R7.reuse, 0xffff0000, RZ, 0xc0, !PT ;  /* 0xffff0000071d7812 */ /* 0x040fe200078ec0ff */
[----:B------:R-:W-:-:S02]  /*9f10*/  IMAD.U32 R28, R7, 0x10000, RZ ;  /* 0x00010000071c7824 */ /* 0x000fc400078e00ff */
[CC--:B------:R-:W-:Y:S01]  /*9f20*/  FMUL.FTZ R32, R27.reuse, R30.reuse ;  /* 0x0000001e1b207220 */ /* 0x0c0fe20000410000 */
[----:B------:R-:W-:Y:S01]  /*9f30*/  FMUL.FTZ R33, R27, R31 ;  /* 0x0000001f1b217220 */ /* 0x000fe20000410000 */
[C---:B------:R-:W-:Y:S01]  /*9f40*/  FMUL.FTZ R27, R29.reuse, R53 ;  /* 0x000000351d1b7220 */ /* 0x040fe20000410000 */
[----:B------:R-:W-:Y:S02]  /*9f50*/  IMAD.U32 R6, R4, 0x10000, RZ ;  /* 0x0001000004067824 */ /* 0x000fe400078e00ff */
[----:B------:R-:W-:Y:S01]  /*9f60*/  FFMA.FTZ R35, R26, R31, R32 ;  /* 0x0000001f1a237223 */ /* 0x000fe20000010020 */
[-C--:B------:R-:W-:Y:S01]  /*9f70*/  FMUL.FTZ R31, R29, R55.reuse ;  /* 0x000000371d1f7220 */ /* 0x080fe20000410000 */
[----:B------:R-:W-:Y:S01]  /*9f80*/  FFMA.FTZ R55, R28, R55, -R27 ;  /* 0x000000371c377223 */ /* 0x000fe2000001081b */
        /* <DEDUP_REMOVED lines=22> */
.L_x_1481:
[----:B------:R-:W-:Y:S05]  /*a0f0*/  BSYNC B1 ;  /* 0x0000000000017941 */ /* 0x000fea0003800000 */
.L_x_1480:
        /* <DEDUP_REMOVED lines=48> */
.L_x_1483:
[----:B------:R-:W-:Y:S05]  /*a400*/  BSYNC B1 ;  /* 0x0000000000017941 */ /* 0x000fea0003800000 */
.L_x_1482:
        /* <DEDUP_REMOVED lines=48> */
.L_x_1485:
[----:B------:R-:W-:Y:S05]  /*a710*/  BSYNC B1 ;  /* 0x0000000000017941 */ /* 0x000fea0003800000 */
.L_x_1484:
        /* <DEDUP_REMOVED lines=48> */
.L_x_1469:
        /* <DEDUP_REMOVED lines=17> */
[----:B------:R-:W-:-:S04]  /*ab30*/  IMAD.WIDE.U32 R26, R3, UR6, R26 ;  /* 0x00000006031a7c25 */ /* 0x000fc8000f8e001a */
[----:B------:R-:W-:Y:S01]  /*ab40*/  IMAD R5, R3, UR7, R0 ;  /* 0x0000000703057c24 */ /* 0x000fe2000f8e0200 */
[----:B------:R-:W-:Y:S01]  /*ab50*/  ULDC.64 UR6, c[0x0][0x400] ;  /* 0x0001000000067ab9 */ /* 0x000fe20000000a00 */
[----:B------:R-:W-:Y:S01]  /*ab60*/  IMAD.IADD R13, R25, 0x1, R13 ;  /* 0x00000001190d7824 */ /* 0x000fe200078e020d */
[----:B------:R-:W-:Y:S01]  /*ab70*/  LEA R3, P0, R24, UR4, 0x1 ;  /* 0x0000000418037c11 */ /* 0x000fe2000f8008ff */
[----:B------:R-:W-:Y:S01]  /*ab80*/  IMAD.IADD R5, R27, 0x1, R5 ;  /* 0x000000011b057824 */ /* 0x000fe200078e0205 */
[----:B------:R-:W-:Y:S01]  /*ab90*/  LEA R38, P1, R26, UR6, 0x1 ;  /* 0x000000061a267c11 */ /* 0x000fe2000f8208ff */
[----:B------:R-:W-:Y:S01]  /*aba0*/  UMOV UR4, 0xffffffff ;  /* 0xffffffff00047882 */ /* 0x000fe20000000000 */
[----:B------:R-:W-:Y:S02]  /*abb0*/  LEA.HI.X R13, R24, UR5, R13, 0x1, P0 ;  /* 0x00000005180d7c11 */ /* 0x000fe400080f0c0d */
[----:B------:R-:W-:Y:S01]  /*abc0*/  LEA.HI.X R26, R26, UR7, R5, 0x1, P1 ;  /* 0x000000071a1a7c11 */ /* 0x000fe200088f0c05 */
[----:B------:R-:W-:Y:S08]  /*abd0*/  BRA.DIV UR4, `(.L_x_1486) ;  /* 0x000001ca04e07947 */ /* 0x000ff0000b800000 */
[----:B------:R1:W2:Y:S04]  /*abe0*/  SHFL.IDX PT, R0, R13, RZ, 0x1e1f ;  /* 0x001e1fff0d007589 */ /* 0x0002a800000e0000 */
[----:B------:R-:W3:Y:S04]  /*abf0*/  SHFL.IDX PT, R3, R3, RZ, 0x1e1f ;  /* 0x001e1fff03037589 */ /* 0x000ee800000e0000 */
[----:B------:R1:W4:Y:S04]  /*ac00*/  SHFL.IDX PT, R37, R26, RZ, 0x1e1f ;  /* 0x001e1fff1a257589 */ /* 0x00032800000e0000 */
[----:B------:R-:W0:Y:S02]  /*ac10*/  SHFL.IDX PT, R38, R38, RZ, 0x1e1f ;  /* 0x001e1fff26267589 */ /* 0x000e2400000e0000 */
.L_x_1770:
[----:B------:R-:W-:Y:S01]  /*ac20*/  IMAD R7, R154, R7, RZ ;  /* 0x000000079a077224 */ /* 0x000fe200078e02ff */
[----:B------:R-:W-:Y:S01]  /*ac30*/  BSSY B1, `(.L_x_1487) ;  /* 0x000003a000017945 */ /* 0x000fe20003800000 */
[----:B------:R-:W-:Y:S02]  /*ac40*/  CS2R R4, SRZ ;  /* 0x0000000000047805 */ /* 0x000fe4000001ff00 */
[----:B------:R-:W-:Y:S01]  /*ac50*/  CS2R R8, SRZ ;  /* 0x0000000000087805 */ /* 0x000fe2000001ff00 */
[----:B------:R-:W-:Y:S01]  /*ac60*/  IMAD R40, R33, -0xc0, R7 ;  /* 0xffffff4021287824 */ /* 0x000fe200078e0207 */
[----:B------:R-:W-:Y:S02]  /*ac70*/  ISETP.GE.AND P0, PT, R6, R7, PT ;  /* 0x000000070600720c */ /* 0x000fe40003f06270 */
[----:B------:R-:W-:Y:S02]  /*ac80*/  CS2R R6, SRZ ;  /* 0x0000000000067805 */ /* 0x000fe4000001ff00 */
[----:B------:R-:W-:-:S02]  /*ac90*/  CS2R R10, SRZ ;  /* 0x00000000000a7805 */ /* 0x000fc4000001ff00 */
[----:B-1----:R-:W-:Y:S02]  /*aca0*/  CS2R R12, SRZ ;  /* 0x00000000000c7805 */ /* 0x002fe4000001ff00 */
[----:B0-----:R-:W-:Y:S02]  /*acb0*/  CS2R R14, SRZ ;  /* 0x00000000000e7805 */ /* 0x001fe4000001ff00 */
[----:B------:R-:W-:Y:S02]  /*acc0*/  CS2R R24, SRZ ;  /* 0x0000000000187805 */ /* 0x000fe4000001ff00 */
[----:B------:R-:W-:Y:S02]  /*acd0*/  CS2R R26, SRZ ;  /* 0x00000000001a7805 */ /* 0x000fe4000001ff00 */
[----:B------:R-:W-:Y:S02]  /*ace0*/  CS2R R28, SRZ ;  /* 0x00000000001c7805 */ /* 0x000fe4000001ff00 */
[----:B------:R-:W-:-:S02]  /*acf0*/  CS2R R30, SRZ ;  /* 0x00000000001e7805 */ /* 0x000fc4000001ff00 */
[----:B------:R-:W-:Y:S02]  /*ad00*/  CS2R R32, SRZ ;  /* 0x0000000000207805 */ /* 0x000fe4000001ff00 */
[----:B------:R-:W-:Y:S01]  /*ad10*/  CS2R R34, SRZ ;  /* 0x0000000000227805 */ /* 0x000fe2000001ff00 */
[----:B------:R-:W-:Y:S06]  /*ad20*/  @P0 BRA `(.L_x_1488) ;  /* 0x0000000000a80947 */ /* 0x000fec0003800000 */
[----:B------:R-:W4:Y:S04]  /*ad30*/  LDL R21, [R1+0x68] ;  /* 0x0000680001157983 */ /* 0x000f280000100800 */
[----:B------:R-:W4:Y:S01]  /*ad40*/  LDL R20, [R1+0x6c] ;  /* 0x00006c0001147983 */ /* 0x000f220000100800 */
        /* <DEDUP_REMOVED lines=15> */
[----:B------:R-:W-:Y:S01]  /*ae40*/  @!P2 IMAD.SHL.U32 R36, R18, 0x2, RZ ;  /* 0x000000021224a824 */ /* 0x000fe200078e00ff */
[----:B------:R-:W-:Y:S02]  /*ae50*/  CS2R R14, SRZ ;  /* 0x00000000000e7805 */ /* 0x000fe4000001ff00 */
[----:B------:R-:W-:Y:S02]  /*ae60*/  CS2R R24, SRZ ;  /* 0x0000000000187805 */ /* 0x000fe4000001ff00 */
[----:B------:R-:W-:Y:S01]  /*ae70*/  CS2R R26, SRZ ;  /* 0x00000000001a7805 */ /* 0x000fe2000001ff00 */
[----:B------:R-:W-:-:S02]  /*ae80*/  @!P3 IMAD.SHL.U32 R13, R21, 0x8, RZ ;  /* 0x00000008150db824 */ /* 0x000fc400078e00ff */
[----:B------:R-:W-:Y:S01]  /*ae90*/  @!P4 IMAD.SHL.U32 R39, R20, 0x8, RZ ;  /* 0x000000081427c824 */ /* 0x000fe200078e00ff */
[-C--:B------:R-:W-:Y:S01]  /*aea0*/  @!P2 IADD3 R20, P0, R3, R36.reuse, RZ ;  /* 0x000000240314a210 */ /* 0x080fe20007f1e0ff */
[----:B------:R-:W-:Y:S01]  /*aeb0*/  @!P3 IMAD.WIDE R4, R13, 0x2, R6 ;  /* 0x000000020d04b825 */ /* 0x000fe200078e0206 */
[----:B------:R-:W-:Y:S02]  /*aec0*/  @!P2 IADD3 R36, P1, R38, R36, RZ ;  /* 0x000000242624a210 */ /* 0x000fe40007f3e0ff */
[----:B------:R-:W-:Y:S01]  /*aed0*/  @!P2 SHF.L.U64.HI R3, R18, 0x1, R19 ;  /* 0x000000011203a819 */ /* 0x000fe20000010213 */
[----:B------:R-:W-:Y:S01]  /*aee0*/  @!P4 IMAD.WIDE R6, R39, 0x2, R6 ;  /* 0x000000022706c825 */ /* 0x000fe200078e0206 */
[----:B------:R0:W5:Y:S03]  /*aef0*/  @!P3 LD.E.128 R28, desc[UR54][R4.64] ;  /* 0x00000036041cb980 */ /* 0x000166000c101d00 */
[--C-:B------:R-:W-:Y:S01]  /*af00*/  @!P3 IMAD.WIDE R12, R13, 0x2, R8.reuse ;  /* 0x000000020d0cb825 */ /* 0x100fe200078e0208 */
[----:B------:R1:W5:Y:S03]  /*af10*/  @!P4 LD.E.128 R32, desc[UR54][R6.64] ;  /* 0x000000360620c980 */ /* 0x000366000c101d00 */
[----:B------:R-:W-:Y:S01]  /*af20*/  @!P4 IMAD.WIDE R38, R39, 0x2, R8 ;  /* 0x000000022726c825 */ /* 0x000fe200078e0208 */
[----:B------:R-:W-:-:S02]  /*af30*/  CS2R R8, SRZ ;  /* 0x0000000000087805 */ /* 0x000fc4000001ff00 */
[----:B0-----:R-:W-:Y:S01]  /*af40*/  CS2R R4, SRZ ;  /* 0x0000000000047805 */ /* 0x001fe2000001ff00 */
[--C-:B------:R-:W-:Y:S02]  /*af50*/  @!P2 IMAD.X R21, R0, 0x1, R3.reuse, P0 ;  /* 0x000000010015a824 */ /* 0x100fe400000e0603 */
[----:B------:R-:W-:Y:S01]  /*af60*/  @!P2 IMAD.X R37, R37, 0x1, R3, P1 ;  /* 0x000000012525a824 */ /* 0x000fe200008e0603 */
[----:B------:R0:W5:Y:S01]  /*af70*/  @!P3 LD.E.128 R8, desc[UR54][R12.64] ;  /* 0x000000360c08b980 */ /* 0x000162000c101d00 */
[----:B-1----:R-:W-:-:S03]  /*af80*/  CS2R R6, SRZ ;  /* 0x0000000000067805 */ /* 0x002fc6000001ff00 */
[----:B------:R1:W5:Y:S04]  /*af90*/  @!P2 LD.E.128 R24, desc[UR54][R20.64] ;  /* 0x000000361418a980 */ /* 0x000368000c101d00 */
[----:B------:R1:W5:Y:S01]  /*afa0*/  @!P2 LD.E.128 R4, desc[UR54][R36.64] ;  /* 0x000000362404a980 */ /* 0x000362000c101d00 */
[----:B0-----:R-:W-:-:S06]  /*afb0*/  CS2R R12, SRZ ;  /* 0x00000000000c7805 */ /* 0x001fcc000001ff00 */
[----:B------:R1:W5:Y:S02]  /*afc0*/  @!P4 LD.E.128 R12, desc[UR54][R38.64] ;  /* 0x00000036260cc980 */ /* 0x000364000c101d00 */
.L_x_1488:
[----:B------:R-:W-:Y:S05]  /*afd0*/  BSYNC B1 ;  /* 0x0000000000017941 */ /* 0x000fea0003800000 */
.L_x_1487:
[----:B---3--:R-:W0:Y:S01]  /*afe0*/  S2R R3, SR_TID.X ;  /* 0x0000000000037919 */ /* 0x008e220000002100 */
[----:B------:R-:W-:Y:S01]  /*aff0*/  ULEA.HI UR4, UR37, UR37, URZ, 0x1 ;  /* 0x0000002525047291 */ /* 0x000fe2000f8f083f */
[----:B--2--5:R-:W-:Y:S01]  /*b000*/  IMAD.MOV.U32 R0, RZ, RZ, R4 ;  /* 0x000000ffff007224 */ /* 0x024fe200078e0004 */
[----:B------:R-:W-:Y:S01]  /*b010*/  VIMNMX R40, R40, 0xc0, PT ;  /* 0x000000c028287848 */ /* 0x000fe20003fe0100 */
[----:B-1----:R-:W-:Y:S01]  /*b020*/  IMAD.MOV.U32 R20, RZ, RZ, R6 ;  /* 0x000000ffff147224 */ /* 0x002fe200078e0006 */
[----:B------:R-:W-:Y:S01]  /*b030*/  ULOP3.LUT UR4, UR4, 0xfffffffe, URZ, 0xc0, !UPT ;  /* 0xfffffffe04047892 */ /* 0x000fe2000f8ec03f */
[----:B----4-:R-:W-:Y:S01]  /*b040*/  IMAD.MOV.U32 R37, RZ, RZ, R12 ;  /* 0x000000ffff257224 */ /* 0x010fe200078e000c */
[----:B------:R-:W-:Y:S01]  /*b050*/  PRMT R52, R0, 0x7610, R52 ;  /* 0x0000761000347816 */ /* 0x000fe20000000034 */
[----:B------:R-:W-:Y:S01]  /*b060*/  IMAD.MOV.U32 R0, RZ, RZ, R7 ;  /* 0x000000ffff007224 */ /* 0x000fe200078e0007 */
[----:B------:R-:W-:Y:S01]  /*b070*/  UIADD3 UR4, UR37, -UR4, URZ ;  /* 0x8000000425047290 */ /* 0x000fe2000fffe03f */
[----:B------:R-:W-:Y:S01]  /*b080*/  IMAD.MOV.U32 R38, RZ, RZ, R13 ;  /* 0x000000ffff267224 */ /* 0x000fe200078e000d */
[----:B------:R-:W-:Y:S01]  /*b090*/  PRMT R20, R20, 0x5410, R20 ;  /* 0x0000541014147816 */ /* 0x000fe20000000014 */
[----:B------:R-:W-:Y:S03]  /*b0a0*/  BSSY B1, `(.L_x_1489) ;  /* 0x0000031000017945 */ /* 0x000fe60003800000 */
[----:B------:R-:W-:Y:S01]  /*b0b0*/  PRMT R20, R37, 0x7610, R20 ;  /* 0x0000761025147816 */ /* 0x000fe20000000014 */
[----:B------:R-:W-:-:S05]  /*b0c0*/  IMAD.MOV.U32 R37, RZ, RZ, R24 ;  /* 0x000000ffff257224 */ /* 0x000fca00078e0018 */
[----:B------:R-:W-:Y:S01]  /*b0d0*/  PRMT R55, R37, 0x7610, R55 ;  /* 0x0000761025377816 */ /* 0x000fe20000000037 */
[----:B------:R-:W-:-:S05]  /*b0e0*/  IMAD.MOV.U32 R37, RZ, RZ, R28 ;  /* 0x000000ffff257224 */ /* 0x000fca00078e001c */
[----:B------:R-:W-:Y:S01]  /*b0f0*/  PRMT R65, R37, 0x7610, R65 ;  /* 0x0000761025417816 */ /* 0x000fe20000000041 */
[----:B------:R-:W-:Y:S02]  /*b100*/  IMAD.MOV.U32 R37, RZ, RZ, R32 ;  /* 0x000000ffff257224 */ /* 0x000fe400078e0020 */
[----:B0-----:R-:W-:-:S03]  /*b110*/  VIADD R36, R3, 0xffffff80 ;  /* 0xffffff8003247836 */ /* 0x001fc60000000000 */
[----:B------:R-:W-:Y:S01]  /*b120*/  PRMT R48, R37, 0x7610, R48 ;  /* 0x0000761025307816 */ /* 0x000fe20000000030 */
[----:B------:R-:W-:Y:S02]  /*b130*/  VIADD R21, R3, 0xffffff80 ;  /* 0xffffff8003157836 */ /* 0x000fe40000000000 */
[----:B------:R-:W-:-:S03]  /*b140*/  IMAD.MOV.U32 R3, RZ, RZ, R5 ;  /* 0x000000ffff037224 */ /* 0x000fc600078e0005 */
[----:B------:R-:W-:Y:S01]  /*b150*/  LEA.HI R21, R21, R36, RZ, 0x1 ;  /* 0x0000002415157211 */ /* 0x000fe200078f08ff */
[----:B------:R-:W-:Y:S01]  /*b160*/  IMAD.MOV.U32 R36, RZ, RZ, R9 ;  /* 0x000000ffff247224 */ /* 0x000fe200078e0009 */
[----:B------:R-:W-:Y:S01]  /*b170*/  PRMT R54, R3, 0x7610, R54 ;  /* 0x0000761003367816 */ /* 0x000fe20000000036 */
[----:B------:R-:W-:Y:S01]  /*b180*/  IMAD.U32 R3, RZ, RZ, UR4 ;  /* 0x00000004ff037e24 */ /* 0x000fe2000f8e00ff */
[----:B------:R-:W-:Y:S02]  /*b190*/  SHF.R.S32.HI R21, RZ, 0x1, R21 ;  /* 0x00000001ff157819 */ /* 0x000fe40000011415 */
[----:B------:R-:W-:Y:S01]  /*b1a0*/  PRMT R60, R36, 0x7610, R60 ;  /* 0x00007610243c7816 */ /* 0x000fe2000000003c */
[----:B------:R-:W-:Y:S01]  /*b1b0*/  IMAD.MOV.U32 R36, RZ, RZ, R11 ;  /* 0x000000ffff247224 */ /* 0x000fe200078e000b */
[----:B------:R-:W-:Y:S02]  /*b1c0*/  SHF.L.U32 R3, R3, 0x1f, RZ ;  /* 0x0000001f03037819 */ /* 0x000fe400000006ff */
[----:B------:R-:W-:Y:S01]  /*b1d0*/  ISETP.GE.AND P1, PT, R21, R40, PT ;  /* 0x000000281500720c */ /* 0x000fe20003f26270 */
[----:B------:R-:W-:Y:S01]  /*b1e0*/  IMAD.MOV.U32 R21, RZ, RZ, R8 ;  /* 0x000000ffff157224 */ /* 0x000fe200078e0008 */
[----:B------:R-:W0:Y:S01]  /*b1f0*/  SYNCS.PHASECHK.TRANS64.TRYWAIT P0, [R2+URZ+0x2d800], R3 ;  /* 0x02d80003020075a7 */ /* 0x000e22000800017f */
[----:B------:R-:W-:Y:S01]  /*b200*/  PRMT R58, R36, 0x7610, R58 ;  /* 0x00007610243a7816 */ /* 0x000fe2000000003a */
[----:B------:R-:W-:-:S02]  /*b210*/  IMAD.MOV.U32 R36, RZ, RZ, R15 ;  /* 0x000000ffff247224 */ /* 0x000fc400078e000f */
[----:B------:R-:W-:Y:S01]  /*b220*/  PRMT R21, R21, 0x5410, R0 ;  /* 0x0000541015157816 */ /* 0x000fe20000000000 */
[----:B------:R-:W-:Y:S02]  /*b230*/  IMAD.MOV.U32 R0, RZ, RZ, R10 ;  /* 0x000000ffff007224 */ /* 0x000fe400078e000a */
[----:B------:R-:W-:Y:S01]  /*b240*/  PRMT R46, R36, 0x7610, R46 ;  /* 0x00007610242e7816 */ /* 0x000fe2000000002e */
[----:B------:R-:W-:Y:S01]  /*b250*/  IMAD.MOV.U32 R36, RZ, RZ, R27 ;  /* 0x000000ffff247224 */ /* 0x000fe200078e001b */
[----:B------:R-:W-:Y:S02]  /*b260*/  PRMT R59, R21, 0x7610, R59 ;  /* 0x00007610153b7816 */ /* 0x000fe4000000003b */
[----:B------:R-:W-:Y:S01]  /*b270*/  PRMT R61, R0, 0x7610, R61 ;  /* 0x00007610003d7816 */ /* 0x000fe2000000003d */
[----:B------:R-:W-:Y:S01]  /*b280*/  IMAD.MOV.U32 R0, RZ, RZ, R14 ;  /* 0x000000ffff007224 */ /* 0x000fe200078e000e */
[----:B------:R-:W-:Y:S01]  /*b290*/  PRMT R21, R38, 0x7610, R21 ;  /* 0x0000761026157816 */ /* 0x000fe20000000015 */
[----:B------:R-:W-:-:S03]  /*b2a0*/  IMAD.MOV.U32 R38, RZ, RZ, R25 ;  /* 0x000000ffff267224 */ /* 0x000fc600078e0019 */
        /* <DEDUP_REMOVED lines=15> */
[----:B0-----:R-:W-:Y:S06]  /*b3a0*/  @!P0 BRA `(.L_x_1490) ;  /* 0x000001c4005c8947 */ /* 0x001fec0003800000 */
.L_x_1771:
[----:B------:R-:W-:Y:S05]  /*b3b0*/  BSYNC B1 ;  /* 0x0000000000017941 */ /* 0x000fea0003800000 */
.L_x_1489:
[----:B------:R-:W-:Y:S02]  /*b3c0*/  PRMT R50, R0, 0x7610, R50 ;  /* 0x0000761000327816 */ /* 0x000fe40000000032 */
[----:B------:R-:W-:Y:S01]  /*b3d0*/  PRMT R47, R36, 0x7610, R47 ;  /* 0x00007610242f7816 */ /* 0x000fe2000000002f */
[----:B------:R-:W-:Y:S06]  /*b3e0*/  @P1 BRA `(.L_x_1475) ;  /* 0x0000001400801947 */ /* 0x000fec0003800000 */
[----:B------:R1:W5:Y:S01]  /*b3f0*/  LDL R76, [R1+0x50] ;  /* 0x00005000014c7983 */ /* 0x0003620000100800 */
[----:B0-----:R-:W0:Y:S03]  /*b400*/  LDC R3, c[0x0][0x3f4] ;  /* 0x0000fd00ff037b82 */ /* 0x001e260000000800 */
[----:B------:R1:W5:Y:S04]  /*b410*/  LDL R74, [R1+0x54] ;  /* 0x00005400014a7983 */ /* 0x0003680000100800 */
[----:B------:R1:W5:Y:S01]  /*b420*/  LDL R72, [R1+0x58] ;  /* 0x0000580001487983 */ /* 0x0003620000100800 */
[C---:B------:R-:W-:Y:S01]  /*b430*/  VIADD R0, R18.reuse, 0x10 ;  /* 0x0000001012007836 */ /* 0x040fe20000000000 */
[----:B------:R-:W-:Y:S01]  /*b440*/  BSSY B1, `(.L_x_1491) ;  /* 0x000006e000017945 */ /* 0x000fe20003800000 */
[C---:B------:R-:W-:Y:S01]  /*b450*/  VIADD R36, R18.reuse, 0x20 ;  /* 0x0000002012247836 */ /* 0x040fe20000000000 */
[----:B0-----:R-:W-:-:S02]  /*b460*/  ISETP.GE.AND P0, PT, R18, R3, PT ;  /* 0x000000031200720c */ /* 0x001fc40003f06270 */
[-C--:B------:R-:W-:Y:S02]  /*b470*/  ISETP.GE.AND P1, PT, R0, R3.reuse, PT ;  /* 0x000000030000720c */ /* 0x080fe40003f26270 */
[----:B------:R-:W-:-:S09]  /*b480*/  ISETP.GE.AND P2, PT, R36, R3, PT ;  /* 0x000000032400720c */ /* 0x000fd20003f46270 */
[----:B-1----:R-:W-:Y:S05]  /*b490*/  @P0 BRA `(.L_x_1492) ;  /* 0x0000000400a00947 */ /* 0x002fea0003800000 */
[----:B------:R-:W2:Y:S04]  /*b4a0*/  LDL R37, [R1+0xb4] ;  /* 0x0000b40001257983 */ /* 0x000ea80000100800 */
[----:B------:R-:W3:Y:S01]  /*b4b0*/  LDL R77, [R1+0xbc] ;  /* 0x0000bc00014d7983 */ /* 0x000ee20000100800 */
[----:B------:R-:W-:Y:S02]  /*b4c0*/  SHF.R.U64 R57, R4, 0x10, R5 ;  /* 0x0000001004397819 */ /* 0x000fe40000001205 */
[--C-:B------:R-:W-:Y:S02]  /*b4d0*/  SHF.R.U64 R53, R24, 0x10, R25.reuse ;  /* 0x0000001018357819 */ /* 0x100fe40000001219 */
[----:B------:R-:W-:Y:S02]  /*b4e0*/  SHF.R.U32.HI R51, RZ, 0x10, R25 ;  /* 0x00000010ff337819 */ /* 0x000fe40000011619 */
[----:B------:R-:W-:-:S02]  /*b4f0*/  SHF.R.U64 R25, R26, 0x10, R27 ;  /* 0x000000101a197819 */ /* 0x000fc4000000121b */
[----:B------:R-:W-:Y:S02]  /*b500*/  SHF.R.U32.HI R26, RZ, 0x10, R27 ;  /* 0x00000010ff1a7819 */ /* 0x000fe4000001161b */
[----:B------:R-:W-:Y:S02]  /*b510*/  SHF.R.U32.HI R27, RZ, 0x10, R5 ;  /* 0x00000010ff1b7819 */ /* 0x000fe40000011605 */
[----:B------:R-:W-:Y:S02]  /*b520*/  PRMT R57, R52, 0x5410, R57 ;  /* 0x0000541034397816 */ /* 0x000fe40000000039 */
[----:B------:R-:W-:Y:S02]  /*b530*/  SHF.R.U64 R24, R6, 0x10, R7 ;  /* 0x0000001006187819 */ /* 0x000fe40000001207 */
        /* <DEDUP_REMOVED lines=9> */
[----:B------:R-:W-:-:S02]  /*b5d0*/  PRMT R4, R21, 0x5432, R4 ;  /* 0x0000543215047816 */ /* 0x000fc40000000004 */
[----:B------:R-:W-:Y:S02]  /*b5e0*/  LOP3.LUT R27, R27, 0xffff0000, RZ, 0xc0, !PT ;  /* 0xffff00001b1b7812 */ /* 0x000fe400078ec0ff */
[----:B--2---:R-:W-:-:S04]  /*b5f0*/  LEA.HI R0, R3, R37, RZ, 0x1d ;  /* 0x0000002503007211 */ /* 0x004fc800078fe8ff */
[----:B------:R-:W-:-:S04]  /*b600*/  SHF.R.S32.HI R37, RZ, 0x1f, R0 ;  /* 0x0000001fff257819 */ /* 0x000fc80000011400 */
[----:B------:R-:W-:Y:S01]  /*b610*/  LEA.HI R37, R37, R0, RZ, 0x2 ;  /* 0x0000000025257211 */ /* 0x000fe200078f10ff */
[----:B------:R-:W-:-:S03]  /*b620*/  IMAD.SHL.U32 R0, R0, 0x8, RZ ;  /* 0x0000000800007824 */ /* 0x000fc600078e00ff */
[----:B------:R-:W-:Y:S02]  /*b630*/  SHF.R.S32.HI R37, RZ, 0x2, R37 ;  /* 0x00000002ff257819 */ /* 0x000fe40000011425 */
[----:B-----5:R-:W-:-:S03]  /*b640*/  LOP3.LUT R0, R76, 0x18, R0, 0xf8, !PT ;  /* 0x000000184c007812 */ /* 0x020fc600078ef800 */
        /* <DEDUP_REMOVED lines=13> */
[C---:B-1----:R-:W-:Y:S01]  /*b720*/  LOP3.LUT R52, R40.reuse, 0xffff0000, RZ, 0xc0, !PT ;  /* 0xffff000028347812 */ /* 0x042fe200078ec0ff */
[----:B------:R-:W-:Y:S01]  /*b730*/  IMAD.U32 R66, R40, 0x10000, RZ ;  /* 0x0001000028427824 */ /* 0x000fe200078e00ff */
[C---:B------:R-:W-:Y:S01]  /*b740*/  LOP3.LUT R40, R41.reuse, 0xffff0000, RZ, 0xc0, !PT ;  /* 0xffff000029287812 */ /* 0x040fe200078ec0ff */
[----:B------:R-:W-:Y:S01]  /*b750*/  IMAD.U32 R67, R41, 0x10000, RZ ;  /* 0x0001000029437824 */ /* 0x000fe200078e00ff */
[----:B------:R-:W-:Y:S01]  /*b760*/  LOP3.LUT R38, R39, 0xffff0000, RZ, 0xc0, !PT ;  /* 0xffff000027267812 */ /* 0x000fe200078ec0ff */
[----:B------:R-:W-:-:S02]  /*b770*/  IMAD.U32 R41, R53, 0x10000, RZ ;  /* 0x0001000035297824 */ /* 0x000fc400078e00ff */
[----:B------:R-:W-:Y:S01]  /*b780*/  FMUL.FTZ R71, R66, R69 ;  /* 0x0000004542477220 */ /* 0x000fe20000410000 */
[C---:B------:R-:W-:Y:S01]  /*b790*/  IMAD.U32 R39, R42.reuse, 0x10000, RZ ;  /* 0x000100002a277824 */ /* 0x040fe200078e00ff */
[----:B------:R-:W-:Y:S01]  /*b7a0*/  LOP3.LUT R37, R42, 0xffff0000, RZ, 0xc0, !PT ;  /* 0xffff00002a257812 */ /* 0x000fe200078ec0ff */
[C---:B------:R-:W-:Y:S01]  /*b7b0*/  IMAD.U32 R68, R43.reuse, 0x10000, RZ ;  /* 0x000100002b447824 */ /* 0x040fe200078e00ff */
[----:B------:R-:W-:Y:S01]  /*b7c0*/  LOP3.LUT R42, R43, 0xffff0000, RZ, 0xc0, !PT ;  /* 0xffff00002b2a7812 */ /* 0x000fe200078ec0ff */
[-C--:B------:R-:W-:Y:S01]  /*b7d0*/  FMUL.FTZ R43, R66, R41.reuse ;  /* 0x00000029422b7220 */ /* 0x080fe20000410000 */
[----:B------:R-:W-:Y:S01]  /*b7e0*/  FFMA.FTZ R41, R54, R41, -R71 ;  /* 0x0000002936297223 */ /* 0x000fe20000010847 */
[----:B------:R-:W-:Y:S02]  /*b7f0*/  IMAD.U32 R66, R51, 0x10000, RZ ;  /* 0x0001000033427824 */ /* 0x000fe400078e00ff */
[----:B------:R-:W-:Y:S01]  /*b800*/  FMUL.FTZ R73, R67, R70 ;  /* 0x0000004643497220 */ /* 0x000fe20000410000 */
[----:B------:R-:W-:-:S02]  /*b810*/  IMAD.U32 R71, R4, 0x10000, RZ ;  /* 0x0001000004477824 */ /* 0x000fc400078e00ff */
[----:B------:R-:W-:Y:S01]  /*b820*/  FFMA.FTZ R43, R54, R69, R43 ;  /* 0x00000045362b7223 */ /* 0x000fe2000001002b */
[----:B------:R-:W-:Y:S02]  /*b830*/  IMAD.U32 R69, R5, 0x10000, RZ ;  /* 0x0001000005457824 */ /* 0x000fe400078e00ff */
[-C--:B------:R-:W-:Y:S01]  /*b840*/  FMUL.FTZ R75, R67, R66.reuse ;  /* 0x00000042434b7220 */ /* 0x080fe20000410000 */
[----:B------:R-:W-:Y:S01]  /*b850*/  FFMA.FTZ R54, R56, R66, -R73 ;  /* 0x0000004238367223 */ /* 0x000fe20000010849 */
[C---:B------:R-:W-:Y:S01]  /*b860*/  FMUL.FTZ R66, R68.reuse, R71 ;  /* 0x0000004744427220 */ /* 0x040fe20000410000 */
[----:B------:R-:W-:Y:S01]  /*b870*/  LOP3.LUT R67, R57, 0xffff0000, RZ, 0xc0, !PT ;  /* 0xffff000039437812 */ /* 0x000fe200078ec0ff */
[-C--:B------:R-:W-:Y:S01]  /*b880*/  FMUL.FTZ R68, R68, R69.reuse ;  /* 0x0000004544447220 */ /* 0x080fe20000410000 */
[----:B------:R-:W-:Y:S01]  /*b890*/  FFMA.FTZ R57, R56, R70, R75 ;  /* 0x0000004638397223 */ /* 0x000fe2000001004b */
[----:B------:R-:W-:Y:S01]  /*b8a0*/  LOP3.LUT R53, R53, 0xffff0000, RZ, 0xc0, !PT ;  /* 0xffff000035357812 */ /* 0x000fe200078ec0ff */
[----:B------:R-:W-:Y:S01]  /*b8b0*/  FFMA.FTZ R56, R55, R69, -R66 ;  /* 0x0000004537387223 */ /* 0x000fe20000010842 */
[C---:B------:R-:W-:Y:S01]  /*b8c0*/  FMUL.FTZ R69, R52.reuse, R67 ;  /* 0x0000004334457220 */ /* 0x040fe20000410000 */
[----:B------:R-:W-:Y:S01]  /*b8d0*/  LOP3.LUT R51, R51, 0xffff0000, RZ, 0xc0, !PT ;  /* 0xffff000033337812 */ /* 0x000fe200078ec0ff */
[----:B------:R-:W-:Y:S01]  /*b8e0*/  FFMA.FTZ R55, R55, R71, R68 ;  /* 0x0000004737377223 */ /* 0x000fe20000010044 */
[-C--:B------:R-:W-:Y:S01]  /*b8f0*/  FMUL.FTZ R71, R52, R53.reuse ;  /* 0x0000003534477220 */ /* 0x080fe20000410000 */
[----:B------:R-:W-:Y:S01]  /*b900*/  FFMA.FTZ R52, R26, R53, -R69 ;  /* 0x000000351a347223 */ /* 0x000fe20000010845 */
[C---:B------:R-:W-:Y:S01]  /*b910*/  FMUL.FTZ R53, R40.reuse, R27 ;  /* 0x0000001b28357220 */ /* 0x040fe20000410000 */
[----:B------:R-:W-:Y:S01]  /*b920*/  FMUL.FTZ R40, R40, R51 ;  /* 0x0000003328287220 */ /* 0x000fe20000410000 */
[C---:B------:R-:W-:Y:S01]  /*b930*/  IMAD.U32 R68, R7.reuse, 0x10000, RZ ;  /* 0x0001000007447824 */ /* 0x040fe200078e00ff */
[----:B------:R-:W-:Y:S01]  /*b940*/  LOP3.LUT R7, R7, 0xffff0000, RZ, 0xc0, !PT ;  /* 0xffff000007077812 */ /* 0x000fe200078ec0ff */
[----:B------:R-:W-:-:S02]  /*b950*/  IMAD.U32 R66, R6, 0x10000, RZ ;  /* 0x0001000006427824 */ /* 0x000fc400078e00ff */
[C---:B------:R-:W-:Y:S01]  /*b960*/  FFMA.FTZ R53, R36.reuse, R51, -R53 ;  /* 0x0000003324357223 */ /* 0x040fe20000010835 */
[----:B------:R-:W-:Y:S01]  /*b970*/  FFMA.FTZ R40, R36, R27, R40 ;  /* 0x0000001b24287223 */ /* 0x000fe20000010028 */
[----:B------:R-:W-:Y:S01]  /*b980*/  LOP3.LUT R6, R6, 0xffff0000, RZ, 0xc0, !PT ;  /* 0xffff000006067812 */ /* 0x000fe200078ec0ff */
[C---:B------:R-:W-:Y:S01]  /*b990*/  FMUL.FTZ R70, R39.reuse, R68 ;  /* 0x0000004427467220 */ /* 0x040fe20000410000 */
[-C--:B------:R-:W-:Y:S01]  /*b9a0*/  FMUL.FTZ R36, R39, R66.reuse ;  /* 0x0000004227247220 */ /* 0x080fe20000410000 */
[----:B------:R-:W-:Y:S01]  /*b9b0*/  LOP3.LUT R27, R4, 0xffff0000, RZ, 0xc0, !PT ;  /* 0xffff0000041b7812 */ /* 0x000fe200078ec0ff */
[----:B------:R-:W-:Y:S01]  /*b9c0*/  FFMA.FTZ R26, R26, R67, R71 ;  /* 0x000000431a1a7223 */ /* 0x000fe20000010047 */
[----:B------:R-:W-:Y:S01]  /*b9d0*/  LOP3.LUT R5, R5, 0xffff0000, RZ, 0xc0, !PT ;  /* 0xffff000005057812 */ /* 0x000fe200078ec0ff */
[C---:B------:R-:W-:Y:S01]  /*b9e0*/  FFMA.FTZ R70, R25.reuse, R66, -R70 ;  /* 0x0000004219467223 */ /* 0x040fe20000010846 */
        /* <DEDUP_REMOVED lines=19> */
.L_x_1492:
[----:B------:R-:W-:Y:S05]  /*bb20*/  BSYNC B1 ;  /* 0x0000000000017941 */ /* 0x000fea0003800000 */
.L_x_1491:
[----:B------:R-:W-:Y:S04]  /*bb30*/  BSSY B1, `(.L_x_1493) ;  /* 0x0000075000017945 */ /* 0x000fe80003800000 */
[----:B------:R-:W-:Y:S05]  /*bb40*/  @P1 BRA `(.L_x_1494) ;  /* 0x0000000400cc1947 */ /* 0x000fea0003800000 */
[----:B0-----:R-:W2:Y:S04]  /*bb50*/  LDL R6, [R1+0x88] ;  /* 0x0000880001067983 */ /* 0x001ea80000100800 */
[----:B------:R-:W2:Y:S04]  /*bb60*/  LDL.64 R4, [R1+0x60] ;  /* 0x0000600001047983 */ /* 0x000ea80000100a00 */
[----:B------:R-:W3:Y:S01]  /*bb70*/  LDL R0, [R1+0x68] ;  /* 0x0000680001007983 */ /* 0x000ee20000100800 */
[----:B------:R-:W-:Y:S02]  /*bb80*/  SHF.R.U64 R38, R28, 0x10, R29 ;  /* 0x000000101c267819 */ /* 0x000fe4000000121d */
[----:B------:R-:W-:-:S02]  /*bb90*/  SHF.R.U64 R28, R8, 0x10, R9 ;  /* 0x00000010081c7819 */ /* 0x000fc40000001209 */
[----:B------:R-:W-:Y:S02]  /*bba0*/  SHF.R.U64 R8, R10, 0x10, R11 ;  /* 0x000000100a087819 */ /* 0x000fe4000000120b */
[----:B------:R-:W-:Y:S02]  /*bbb0*/  PRMT R59, R59, 0x5410, R28 ;  /* 0x000054103b3b7816 */ /* 0x000fe4000000001c */
[----:B------:R-:W-:Y:S02]  /*bbc0*/  SHF.R.U32.HI R9, RZ, 0x10, R9 ;  /* 0x00000010ff097819 */ /* 0x000fe40000011609 */
[----:B------:R-:W-:Y:S01]  /*bbd0*/  SHF.R.U32.HI R11, RZ, 0x10, R11 ;  /* 0x00000010ff0b7819 */ /* 0x000fe2000001160b */
[----:B------:R-:W-:Y:S01]  /*bbe0*/  IMAD.U32 R39, R59, 0x10000, RZ ;  /* 0x000100003b277824 */ /* 0x000fe200078e00ff */
[----:B------:R-:W-:Y:S02]  /*bbf0*/  PRMT R65, R65, 0x5410, R38 ;  /* 0x0000541041417816 */ /* 0x000fe40000000026 */
[----:B------:R-:W-:-:S02]  /*bc00*/  PRMT R61, R61, 0x5410, R8 ;  /* 0x000054103d3d7816 */ /* 0x000fc40000000008 */
[----:B------:R-:W-:Y:S02]  /*bc10*/  SHF.R.U32.HI R29, RZ, 0x10, R29 ;  /* 0x00000010ff1d7819 */ /* 0x000fe4000001161d */
[----:B------:R-:W-:Y:S02]  /*bc20*/  SHF.R.U64 R30, R30, 0x10, R31 ;  /* 0x000000101e1e7819 */ /* 0x000fe4000000121f */
[----:B------:R-:W-:Y:S02]  /*bc30*/  PRMT R60, R60, 0x5410, R9 ;  /* 0x000054103c3c7816 */ /* 0x000fe40000000009 */
[----:B------:R-:W-:Y:S02]  /*bc40*/  PRMT R58, R58, 0x5410, R11 ;  /* 0x000054103a3a7816 */ /* 0x000fe4000000000b */
[----:B------:R-:W-:Y:S01]  /*bc50*/  SHF.R.U32.HI R31, RZ, 0x10, R31 ;  /* 0x00000010ff1f7819 */ /* 0x000fe2000001161f */
[----:B------:R-:W-:Y:S01]  /*bc60*/  IMAD.U32 R42, R60, 0x10000, RZ ;  /* 0x000100003c2a7824 */ /* 0x000fe200078e00ff */
[----:B------:R-:W-:Y:S01]  /*bc70*/  PRMT R64, R64, 0x5410, R29 ;  /* 0x0000541040407816 */ /* 0x000fe2000000001d */
[----:B------:R-:W-:Y:S01]  /*bc80*/  IMAD.U32 R41, R58, 0x10000, RZ ;  /* 0x000100003a297824 */ /* 0x000fe200078e00ff */
[----:B------:R-:W-:-:S02]  /*bc90*/  PRMT R62, R62, 0x5410, R31 ;  /* 0x000054103e3e7816 */ /* 0x000fc4000000001f */
[----:B------:R-:W-:Y:S02]  /*bca0*/  PRMT R63, R63, 0x5410, R30 ;  /* 0x000054103f3f7816 */ /* 0x000fe4000000001e */
[----:B------:R-:W-:Y:S02]  /*bcb0*/  LOP3.LUT R59, R59, 0xffff0000, RZ, 0xc0, !PT ;  /* 0xffff00003b3b7812 */ /* 0x000fe400078ec0ff */
[----:B------:R-:W-:Y:S01]  /*bcc0*/  LOP3.LUT R60, R60, 0xffff0000, RZ, 0xc0, !PT ;  /* 0xffff00003c3c7812 */ /* 0x000fe200078ec0ff */
[----:B--2---:R-:W-:Y:S01]  /*bcd0*/  IMAD.IADD R4, R4, 0x1, R6 ;  /* 0x0000000104047824 */ /* 0x004fe200078e0206 */
[----:B---3--:R-:W-:-:S04]  /*bce0*/  LEA.HI R0, R3, R0, RZ, 0x1d ;  /* 0x0000000003007211 */ /* 0x008fc800078fe8ff */
[----:B------:R-:W-:-:S04]  /*bcf0*/  SHF.R.S32.HI R5, RZ, 0x1f, R4 ;  /* 0x0000001fff057819 */ /* 0x000fc80000011404 */
[CC--:B------:R-:W-:Y:S02]  /*bd00*/  LEA.HI R6, R5.reuse, R4.reuse, RZ, 0x5 ;  /* 0x0000000405067211 */ /* 0x0c0fe400078f28ff */
[----:B------:R-:W-:Y:S02]  /*bd10*/  LEA.HI R4, R5, R4, RZ, 0x3 ;  /* 0x0000000405047211 */ /* 0x000fe400078f18ff */
[----:B------:R-:W-:Y:S02]  /*bd20*/  SHF.R.S32.HI R5, RZ, 0x1f, R0 ;  /* 0x0000001fff057819 */ /* 0x000fe40000011400 */
[----:B------:R-:W-:Y:S02]  /*bd30*/  SHF.R.S32.HI R7, RZ, 0x5, R6 ;  /* 0x00000005ff077819 */ /* 0x000fe40000011406 */
[----:B-----5:R-:W-:Y:S01]  /*bd40*/  LOP3.LUT R6, R76, 0x18, R4, 0xf8, !PT ;  /* 0x000000184c067812 */ /* 0x020fe200078ef804 */
[----:B------:R-:W-:Y:S01]  /*bd50*/  IMAD.SHL.U32 R4, R0, 0x8, RZ ;  /* 0x0000000800047824 */ /* 0x000fe200078e00ff */
[----:B------:R-:W-:Y:S01]  /*bd60*/  LEA.HI R5, R5, R0, RZ, 0x2 ;  /* 0x0000000005057211 */ /* 0x000fe200078f10ff */
[----:B------:R-:W-:Y:S01]  /*bd70*/  IMAD R7, R7, 0x1800, R72 ;  /* 0x0000180007077824 */ /* 0x000fe200078e0248 */
[----:B------:R-:W-:-:S02]  /*bd80*/  LOP3.LUT R6, R6, R74, RZ, 0x3c, !PT ;  /* 0x0000004a06067212 */ /* 0x000fc400078e3cff */
[----:B------:R-:W-:Y:S02]  /*bd90*/  LOP3.LUT R4, R76, 0x18, R4, 0xf8, !PT ;  /* 0x000000184c047812 */ /* 0x000fe400078ef804 */
[----:B------:R-:W-:Y:S01]  /*bda0*/  SHF.R.S32.HI R5, RZ, 0x2, R5 ;  /* 0x00000002ff057819 */ /* 0x000fe20000011405 */
[----:B------:R-:W-:Y:S01]  /*bdb0*/  IMAD.IADD R0, R7, 0x1, R6 ;  /* 0x0000000107007824 */ /* 0x000fe200078e0206 */
[----:B------:R-:W-:-:S03]  /*bdc0*/  LOP3.LUT R4, R4, R74, RZ, 0x3c, !PT ;  /* 0x0000004a04047212 */ /* 0x000fc600078e3cff */
[----:B------:R-:W-:Y:S01]  /*bdd0*/  IMAD R5, R5, 0x1800, R72 ;  /* 0x0000180005057824 */ /* 0x000fe200078e0248 */
[----:B------:R-:W-:-:S03]  /*bde0*/  LEA R0, R0, UR40, 0x1 ;  /* 0x0000002800007c11 */ /* 0x000fc6000f8e08ff */
[----:B------:R-:W-:Y:S02]  /*bdf0*/  IMAD.IADD R25, R5, 0x1, R4 ;  /* 0x0000000105197824 */ /* 0x000fe400078e0204 */
[----:B------:R-:W0:Y:S02]  /*be00*/  LDS.128 R4, [R0] ;  /* 0x0000000000047984 */ /* 0x000e240000000c00 */
        /* <DEDUP_REMOVED lines=10> */
[C---:B------:R-:W-:Y:S01]  /*beb0*/  IMAD.U32 R8, R24.reuse, 0x10000, RZ ;  /* 0x0001000018087824 */ /* 0x040fe200078e00ff */
[----:B------:R-:W-:Y:S01]  /*bec0*/  LOP3.LUT R31, R24, 0xffff0000, RZ, 0xc0, !PT ;  /* 0xffff0000181f7812 */ /* 0x000fe200078ec0ff */
[----:B------:R-:W-:Y:S01]  /*bed0*/  IMAD.U32 R11, R25, 0x10000, RZ ;  /* 0x00010000190b7824 */ /* 0x000fe200078e00ff */
[----:B------:R-:W-:Y:S01]  /*bee0*/  LOP3.LUT R6, R7, 0xffff0000, RZ, 0xc0, !PT ;  /* 0xffff000007067812 */ /* 0x000fe200078ec0ff */
[----:B------:R-:W-:-:S02]  /*bef0*/  IMAD.U32 R25, R65, 0x10000, RZ ;  /* 0x0001000041197824 */ /* 0x000fc400078e00ff */
[----:B------:R-:W-:Y:S01]  /*bf00*/  FMUL.FTZ R40, R8, R39 ;  /* 0x0000002708287220 */ /* 0x000fe20000410000 */
[----:B------:R-:W-:Y:S01]  /*bf10*/  IMAD.U32 R24, R27, 0x10000, RZ ;  /* 0x000100001b187824 */ /* 0x000fe200078e00ff */
[----:B------:R-:W-:Y:S01]  /*bf20*/  LOP3.LUT R7, R26, 0xffff0000, RZ, 0xc0, !PT ;  /* 0xffff00001a077812 */ /* 0x000fe200078ec0ff */
[-C--:B------:R-:W-:Y:S01]  /*bf30*/  FMUL.FTZ R52, R8, R25.reuse ;  /* 0x0000001908347220 */ /* 0x080fe20000410000 */
[----:B------:R-:W-:Y:S01]  /*bf40*/  FFMA.FTZ R8, R9, R25, -R40 ;  /* 0x0000001909087223 */ /* 0x000fe20000010828 */
[----:B------:R-:W-:Y:S01]  /*bf50*/  IMAD.U32 R38, R26, 0x10000, RZ ;  /* 0x000100001a267824 */ /* 0x000fe200078e00ff */
[----:B------:R-:W-:Y:S01]  /*bf60*/  LOP3.LUT R26, R27, 0xffff0000, RZ, 0xc0, !PT ;  /* 0xffff00001b1a7812 */ /* 0x000fe200078ec0ff */
[----:B------:R-:W-:Y:S02]  /*bf70*/  IMAD.U32 R40, R64, 0x10000, RZ ;  /* 0x0001000040287824 */ /* 0x000fe400078e00ff */
[----:B------:R-:W-:Y:S01]  /*bf80*/  FMUL.FTZ R54, R11, R42 ;  /* 0x0000002a0b367220 */ /* 0x000fe20000410000 */
[----:B------:R-:W-:Y:S01]  /*bf90*/  FFMA.FTZ R9, R9, R39, R52 ;  /* 0x0000002709097223 */ /* 0x000fe20000010034 */
[----:B------:R-:W-:-:S02]  /*bfa0*/  IMAD.U32 R27, R62, 0x10000, RZ ;  /* 0x000100003e1b7824 */ /* 0x000fc400078e00ff */
[C---:B------:R-:W-:Y:S01]  /*bfb0*/  FMUL.FTZ R39, R24.reuse, R41 ;  /* 0x0000002918277220 */ /* 0x040fe20000410000 */
[-C--:B------:R-:W-:Y:S01]  /*bfc0*/  FMUL.FTZ R52, R11, R40.reuse ;  /* 0x000000280b347220 */ /* 0x080fe20000410000 */
[----:B------:R-:W-:Y:S01]  /*bfd0*/  FFMA.FTZ R11, R29, R40, -R54 ;  /* 0x000000281d0b7223 */ /* 0x000fe20000010836 */
[-C--:B------:R-:W-:Y:S01]  /*bfe0*/  FMUL.FTZ R40, R24, R27.reuse ;  /* 0x0000001b18287220 */ /* 0x080fe20000410000 */
[----:B------:R-:W-:Y:S01]  /*bff0*/  LOP3.LUT R65, R65, 0xffff0000, RZ, 0xc0, !PT ;  /* 0xffff000041417812 */ /* 0x000fe200078ec0ff */
[----:B------:R-:W-:Y:S01]  /*c000*/  FFMA.FTZ R24, R30, R27, -R39 ;  /* 0x0000001b1e187223 */ /* 0x000fe20000010827 */
[----:B------:R-:W-:Y:S01]  /*c010*/  FMUL.FTZ R27, R31, R59 ;  /* 0x0000003b1f1b7220 */ /* 0x000fe20000410000 */
[----:B------:R-:W-:Y:S01]  /*c020*/  FFMA.FTZ R25, R29, R42, R52 ;  /* 0x0000002a1d197223 */ /* 0x000fe20000010034 */
[----:B------:R-:W-:Y:S02]  /*c030*/  IMAD.U32 R29, R61, 0x10000, RZ ;  /* 0x000100003d1d7824 */ /* 0x000fe400078e00ff */
[-C--:B------:R-:W-:Y:S01]  /*c040*/  FMUL.FTZ R31, R31, R65.reuse ;  /* 0x000000411f1f7220 */ /* 0x080fe20000410000 */
[----:B------:R-:W-:Y:S01]  /*c050*/  FFMA.FTZ R65, R28, R65, -R27 ;  /* 0x000000411c417223 */ /* 0x000fe2000001081b */
[----:B------:R-:W-:Y:S01]  /*c060*/  FFMA.FTZ R41, R30, R41, R40 ;  /* 0x000000291e297223 */ /* 0x000fe20000010028 */
[----:B------:R-:W-:-:S02]  /*c070*/  IMAD.U32 R27, R63, 0x10000, RZ ;  /* 0x000100003f1b7824 */ /* 0x000fc400078e00ff */
[----:B------:R-:W-:Y:S01]  /*c080*/  FMUL.FTZ R30, R38, R29 ;  /* 0x0000001d261e7220 */ /* 0x000fe20000410000 */
        /* <DEDUP_REMOVED lines=10> */
[C---:B------:R-:W-:Y:S01]  /*c130*/  FMUL.FTZ R5, R7.reuse, R61 ;  /* 0x0000003d07057220 */ /* 0x040fe20000410000 */
[----:B------:R-:W-:Y:S01]  /*c140*/  FMUL.FTZ R40, R7, R63 ;  /* 0x0000003f07287220 */ /* 0x000fe20000410000 */
[-C--:B------:R-:W-:Y:S01]  /*c150*/  FMUL.FTZ R37, R37, R64.reuse ;  /* 0x0000004025257220 */ /* 0x080fe20000410000 */
[C---:B------:R-:W-:Y:S01]  /*c160*/  FMUL.FTZ R7, R26.reuse, R31 ;  /* 0x0000001f1a077220 */ /* 0x040fe20000410000 */
[----:B------:R-:W-:Y:S01]  /*c170*/  FMUL.FTZ R26, R26, R27 ;  /* 0x0000001b1a1a7220 */ /* 0x000fe20000410000 */
[C---:B------:R-:W-:Y:S01]  /*c180*/  FFMA.FTZ R64, R10.reuse, R64, -R39 ;  /* 0x000000400a407223 */ /* 0x040fe20000010827 */
[----:B------:R-:W-:Y:S01]  /*c190*/  FFMA.FTZ R10, R10, R60, R37 ;  /* 0x0000003c0a0a7223 */ /* 0x000fe20000010025 */
        /* <DEDUP_REMOVED lines=14> */
.L_x_1494:
[----:B------:R-:W-:Y:S05]  /*c280*/  BSYNC B1 ;  /* 0x0000000000017941 */ /* 0x000fea0003800000 */
.L_x_1493:
[----:B------:R-:W-:Y:S05]  /*c290*/  @P2 BRA `(.L_x_1475) ;  /* 0x0000000400d42947 */ /* 0x000fea0003800000 */
[----:B01----:R-:W2:Y:S04]  /*c2a0*/  LDL.64 R4, [R1+0x60] ;  /* 0x0000600001047983 */ /* 0x003ea80000100a00 */
[----:B------:R-:W3:Y:S01]  /*c2b0*/  LDL R0, [R1+0x84] ;  /* 0x0000840001007983 */ /* 0x000ee20000100800 */
[----:B--2---:R-:W-:-:S03]  /*c2c0*/  IMAD.MOV.U32 R6, RZ, RZ, R4 ;  /* 0x000000ffff067224 */ /* 0x004fc600078e0004 */
[----:B------:R-:W2:Y:S01]  /*c2d0*/  LDL R4, [R1+0x6c] ;  /* 0x00006c0001047983 */ /* 0x000ea20000100800 */
[----:B------:R-:W-:Y:S02]  /*c2e0*/  IMAD.MOV.U32 R7, RZ, RZ, R5 ;  /* 0x000000ffff077224 */ /* 0x000fe400078e0005 */
[----:B---3--:R-:W-:-:S05]  /*c2f0*/  IMAD.IADD R0, R6, 0x1, R0 ;  /* 0x0000000106007824 */ /* 0x008fca00078e0200 */
[----:B------:R-:W-:-:S04]  /*c300*/  SHF.R.S32.HI R5, RZ, 0x1f, R0 ;  /* 0x0000001fff057819 */ /* 0x000fc80000011400 */
[CC--:B------:R-:W-:Y:S02]  /*c310*/  LEA.HI R6, R5.reuse, R0.reuse, RZ, 0x5 ;  /* 0x0000000005067211 */ /* 0x0c0fe400078f28ff */
[----:B------:R-:W-:-:S04]  /*c320*/  LEA.HI R0, R5, R0, RZ, 0x3 ;  /* 0x0000000005007211 */ /* 0x000fc800078f18ff */
[----:B-----5:R-:W-:Y:S02]  /*c330*/  LOP3.LUT R5, R76, 0x18, R0, 0xf8, !PT ;  /* 0x000000184c057812 */ /* 0x020fe400078ef800 */
[----:B------:R-:W-:Y:S02]  /*c340*/  SHF.R.S32.HI R6, RZ, 0x5, R6 ;  /* 0x00000005ff067819 */ /* 0x000fe40000011406 */
[----:B------:R-:W-:-:S03]  /*c350*/  LOP3.LUT R5, R5, R74, RZ, 0x3c, !PT ;  /* 0x0000004a05057212 */ /* 0x000fc600078e3cff */
[----:B------:R-:W-:-:S04]  /*c360*/  IMAD R6, R6, 0x1800, R72 ;  /* 0x0000180006067824 */ /* 0x000fc800078e0248 */
[----:B------:R-:W-:Y:S01]  /*c370*/  IMAD.IADD R5, R6, 0x1, R5 ;  /* 0x0000000106057824 */ /* 0x000fe200078e0205 */
[----:B------:R-:W-:Y:S02]  /*c380*/  SHF.R.U64 R29, R32, 0x10, R33 ;  /* 0x00000010201d7819 */ /* 0x000fe40000001221 */
[--C-:B------:R-:W-:Y:S02]  /*c390*/  SHF.R.U64 R25, R12, 0x10, R13.reuse ;  /* 0x000000100c197819 */ /* 0x100fe4000000120d */
[----:B------:R-:W-:Y:S02]  /*c3a0*/  SHF.R.U32.HI R28, RZ, 0x10, R13 ;  /* 0x00000010ff1c7819 */ /* 0x000fe4000001160d */
[----:B------:R-:W-:Y:S02]  /*c3b0*/  SHF.R.U64 R27, R34, 0x10, R35 ;  /* 0x00000010221b7819 */ /* 0x000fe40000001223 */
[----:B------:R-:W-:Y:S02]  /*c3c0*/  PRMT R48, R48, 0x5410, R29 ;  /* 0x0000541030307816 */ /* 0x000fe4000000001d */
[----:B------:R-:W-:-:S02]  /*c3d0*/  PRMT R26, R20, 0x5410, R25 ;  /* 0x00005410141a7816 */ /* 0x000fc40000000019 */
[----:B------:R-:W-:Y:S02]  /*c3e0*/  SHF.R.U32.HI R32, RZ, 0x10, R33 ;  /* 0x00000010ff207819 */ /* 0x000fe40000011621 */
[--C-:B------:R-:W-:Y:S02]  /*c3f0*/  SHF.R.U64 R12, R14, 0x10, R15.reuse ;  /* 0x000000100e0c7819 */ /* 0x100fe4000000120f */
[----:B------:R-:W-:Y:S01]  /*c400*/  PRMT R28, R21, 0x5410, R28 ;  /* 0x00005410151c7816 */ /* 0x000fe2000000001c */
[----:B------:R-:W-:Y:S01]  /*c410*/  IMAD.U32 R29, R26, 0x10000, RZ ;  /* 0x000100001a1d7824 */ /* 0x000fe200078e00ff */
[----:B------:R-:W-:Y:S02]  /*c420*/  SHF.R.U32.HI R15, RZ, 0x10, R15 ;  /* 0x00000010ff0f7819 */ /* 0x000fe4000001160f */
[----:B------:R-:W-:Y:S01]  /*c430*/  PRMT R50, R50, 0x5410, R27 ;  /* 0x0000541032327816 */ /* 0x000fe2000000001b */
[----:B------:R-:W-:Y:S01]  /*c440*/  IMAD.U32 R27, R48, 0x10000, RZ ;  /* 0x00010000301b7824 */ /* 0x000fe200078e00ff */
[----:B------:R-:W-:Y:S01]  /*c450*/  SHF.R.U32.HI R34, RZ, 0x10, R35 ;  /* 0x00000010ff227819 */ /* 0x000fe20000011623 */
[----:B------:R-:W-:Y:S01]  /*c460*/  IMAD.U32 R30, R28, 0x10000, RZ ;  /* 0x000100001c1e7824 */ /* 0x000fe200078e00ff */
[----:B------:R-:W-:-:S02]  /*c470*/  PRMT R49, R49, 0x5410, R32 ;  /* 0x0000541031317816 */ /* 0x000fc40000000020 */
[----:B------:R-:W-:Y:S02]  /*c480*/  PRMT R45, R45, 0x5410, R12 ;  /* 0x000054102d2d7816 */ /* 0x000fe4000000000c */
[----:B------:R-:W-:Y:S02]  /*c490*/  PRMT R46, R46, 0x5410, R15 ;  /* 0x000054102e2e7816 */ /* 0x000fe4000000000f */
[----:B------:R-:W-:-:S03]  /*c4a0*/  PRMT R47, R47, 0x5410, R34 ;  /* 0x000054102f2f7816 */ /* 0x000fc60000000022 */
[----:B------:R-:W-:Y:S01]  /*c4b0*/  IMAD.U32 R32, R46, 0x10000, RZ ;  /* 0x000100002e207824 */ /* 0x000fe200078e00ff */
[----:B------:R-:W-:Y:S02]  /*c4c0*/  LOP3.LUT R28, R28, 0xffff0000, RZ, 0xc0, !PT ;  /* 0xffff00001c1c7812 */ /* 0x000fe400078ec0ff */
[----:B------:R-:W-:Y:S02]  /*c4d0*/  LOP3.LUT R46, R46, 0xffff0000, RZ, 0xc0, !PT ;  /* 0xffff00002e2e7812 */ /* 0x000fe400078ec0ff */
[----:B--2---:R-:W-:-:S04]  /*c4e0*/  LEA.HI R3, R3, R4, RZ, 0x1d ;  /* 0x0000000403037211 */ /* 0x004fc800078fe8ff */
[----:B------:R-:W-:Y:S01]  /*c4f0*/  SHF.R.S32.HI R4, RZ, 0x1f, R3 ;  /* 0x0000001fff047819 */ /* 0x000fe20000011403 */
[----:B------:R-:W-:-:S03]  /*c500*/  IMAD.SHL.U32 R0, R3, 0x8, RZ ;  /* 0x0000000803007824 */ /* 0x000fc600078e00ff */
[----:B------:R-:W-:Y:S02]  /*c510*/  LEA.HI R4, R4, R3, RZ, 0x2 ;  /* 0x0000000304047211 */ /* 0x000fe400078f10ff */
[----:B------:R-:W-:Y:S02]  /*c520*/  LOP3.LUT R0, R76, 0x18, R0, 0xf8, !PT ;  /* 0x000000184c007812 */ /* 0x000fe400078ef800 */
[----:B------:R-:W-:Y:S02]  /*c530*/  SHF.R.S32.HI R4, RZ, 0x2, R4 ;  /* 0x00000002ff047819 */ /* 0x000fe40000011404 */
[----:B------:R-:W-:-:S03]  /*c540*/  LOP3.LUT R3, R0, R74, RZ, 0x3c, !PT ;  /* 0x0000004a00037212 */ /* 0x000fc600078e3cff */
[----:B------:R-:W-:-:S04]  /*c550*/  IMAD R4, R4, 0x1800, R72 ;  /* 0x0000180004047824 */ /* 0x000fc800078e0248 */
[----:B------:R-:W-:-:S04]  /*c560*/  IMAD.IADD R3, R4, 0x1, R3 ;  /* 0x0000000104037824 */ /* 0x000fc800078e0203 */
[----:B------:R-:W-:Y:S01]  /*c570*/  IMAD R3, R3, 0x2, R2 ;  /* 0x0000000203037824 */ /* 0x000fe200078e0202 */
[----:B------:R-:W-:-:S04]  /*c580*/  LEA R0, R5, UR40, 0x1 ;  /* 0x0000002805007c11 */ /* 0x000fc8000f8e08ff */
[----:B------:R-:W0:Y:S04]  /*c590*/  LDS.128 R8, [R3+0xc400] ;  /* 0x00c4000003087984 */ /* 0x000e280000000c00 */
[----:B------:R-:W1:Y:S01]  /*c5a0*/  LDS.128 R4, [R0] ;  /* 0x0000000000047984 */ /* 0x000e620000000c00 */
[----:B0-----:R-:W-:Y:S02]  /*c5b0*/  IMAD.U32 R20, R8, 0x10000, RZ ;  /* 0x0001000008147824 */ /* 0x001fe400078e00ff */
[----:B------:R-:W-:Y:S02]  /*c5c0*/  IMAD.U32 R21, R9, 0x10000, RZ ;  /* 0x0001000009157824 */ /* 0x000fe400078e00ff */
[----:B-1----:R-:W-:Y:S02]  /*c5d0*/  IMAD.U32 R12, R4, 0x10000, RZ ;  /* 0x00010000040c7824 */ /* 0x002fe400078e00ff */
[C---:B------:R-:W-:Y:S01]  /*c5e0*/  FMUL.FTZ R31, R20.reuse, R29 ;  /* 0x0000001d141f7220 */ /* 0x040fe20000410000 */
[----:B------:R-:W-:Y:S01]  /*c5f0*/  FMUL.FTZ R33, R20, R27 ;  /* 0x0000001b14217220 */ /* 0x000fe20000410000 */
[----:B------:R-:W-:-:S02]  /*c600*/  IMAD.U32 R13, R5, 0x10000, RZ ;  /* 0x00010000050d7824 */ /* 0x000fc400078e00ff */
[----:B------:R-:W-:Y:S01]  /*c610*/  FMUL.FTZ R34, R21, R30 ;  /* 0x0000001e15227220 */ /* 0x000fe20000410000 */
[----:B------:R-:W-:Y:S02]  /*c620*/  IMAD.U32 R20, R49, 0x10000, RZ ;  /* 0x0001000031147824 */ /* 0x000fe400078e00ff */
[C---:B------:R-:W-:Y:S01]  /*c630*/  FFMA.FTZ R31, R12.reuse, R27, -R31 ;  /* 0x0000001b0c1f7223 */ /* 0x040fe2000001081f */
[----:B------:R-:W-:Y:S02]  /*c640*/  IMAD.U32 R25, R11, 0x10000, RZ ;  /* 0x000100000b197824 */ /* 0x000fe400078e00ff */
[----:B------:R-:W-:Y:S01]  /*c650*/  FFMA.FTZ R33, R12, R29, R33 ;  /* 0x0000001d0c217223 */ /* 0x000fe20000010021 */
[----:B------:R-:W-:Y:S02]  /*c660*/  IMAD.U32 R12, R47, 0x10000, RZ ;  /* 0x000100002f0c7824 */ /* 0x000fe400078e00ff */
[-C--:B------:R-:W-:Y:S01]  /*c670*/  FMUL.FTZ R36, R21, R20.reuse ;  /* 0x0000001415247220 */ /* 0x080fe20000410000 */
[----:B------:R-:W-:Y:S01]  /*c680*/  FFMA.FTZ R34, R13, R20, -R34 ;  /* 0x000000140d227223 */ /* 0x000fe20000010822 */
[----:B------:R-:W-:Y:S01]  /*c690*/  FMUL.FTZ R20, R25, R32 ;  /* 0x0000002019147220 */ /* 0x000fe20000410000 */
[----:B------:R-:W-:Y:S01]  /*c6a0*/  IMAD.U32 R15, R7, 0x10000, RZ ;  /* 0x00010000070f7824 */ /* 0x000fe200078e00ff */
[----:B------:R-:W-:Y:S01]  /*c6b0*/  LOP3.LUT R8, R8, 0xffff0000, RZ, 0xc0, !PT ;  /* 0xffff000008087812 */ /* 0x000fe200078ec0ff */
[----:B------:R-:W-:Y:S01]  /*c6c0*/  FMUL.FTZ R25, R25, R12 ;  /* 0x0000000c19197220 */ /* 0x000fe20000410000 */
[----:B------:R-:W-:Y:S01]  /*c6d0*/  LOP3.LUT R21, R26, 0xffff0000, RZ, 0xc0, !PT ;  /* 0xffff00001a157812 */ /* 0x000fe200078ec0ff */
[----:B------:R-:W-:Y:S01]  /*c6e0*/  FFMA.FTZ R36, R13, R30, R36 ;  /* 0x0000001e0d247223 */ /* 0x000fe20000010024 */
[----:B------:R-:W-:Y:S01]  /*c6f0*/  LOP3.LUT R13, R48, 0xffff0000, RZ, 0xc0, !PT ;  /* 0xffff0000300d7812 */ /* 0x000fe200078ec0ff */
[C---:B------:R-:W-:Y:S01]  /*c700*/  FFMA.FTZ R29, R15.reuse, R12, -R20 ;  /* 0x0000000c0f1d7223 */ /* 0x040fe20000010814 */
[----:B------:R-:W-:Y:S01]  /*c710*/  LOP3.LUT R4, R4, 0xffff0000, RZ, 0xc0, !PT ;  /* 0xffff000004047812 */ /* 0x000fe200078ec0ff */
[----:B------:R-:W-:Y:S01]  /*c720*/  FFMA.FTZ R32, R15, R32, R25 ;  /* 0x000000200f207223 */ /* 0x000fe20000010019 */
[----:B------:R-:W-:Y:S01]  /*c730*/  LOP3.LUT R9, R9, 0xffff0000, RZ, 0xc0, !PT ;  /* 0xffff000009097812 */ /* 0x000fe200078ec0ff */
[C---:B------:R-:W-:Y:S01]  /*c740*/  FMUL.FTZ R15, R8.reuse, R21 ;  /* 0x00000015080f7220 */ /* 0x040fe20000410000 */
[----:B------:R-:W-:Y:S01]  /*c750*/  LOP3.LUT R12, R49, 0xffff0000, RZ, 0xc0, !PT ;  /* 0xffff0000310c7812 */ /* 0x000fe200078ec0ff */
[-C--:B------:R-:W-:Y:S01]  /*c760*/  FMUL.FTZ R25, R8, R13.reuse ;  /* 0x0000000d08197220 */ /* 0x080fe20000410000 */
[----:B------:R-:W-:Y:S01]  /*c770*/  LOP3.LUT R5, R5, 0xffff0000, RZ, 0xc0, !PT ;  /* 0xffff000005057812 */ /* 0x000fe200078ec0ff */
[----:B------:R-:W-:Y:S01]  /*c780*/  FFMA.FTZ R8, R4, R13, -R15 ;  /* 0x0000000d04087223 */ /* 0x000fe2000001080f */
[----:B------:R-:W-:-:S02]  /*c790*/  IMAD.U32 R24, R10, 0x10000, RZ ;  /* 0x000100000a187824 */ /* 0x000fc400078e00ff */
[----:B------:R-:W-:Y:S01]  /*c7a0*/  FMUL.FTZ R26, R9, R28 ;  /* 0x0000001c091a7220 */ /* 0x000fe20000410000 */
[----:B------:R-:W-:Y:S02]  /*c7b0*/  IMAD.U32 R15, R45, 0x10000, RZ ;  /* 0x000100002d0f7824 */ /* 0x000fe400078e00ff */
[-C--:B------:R-:W-:Y:S01]  /*c7c0*/  FMUL.FTZ R27, R9, R12.reuse ;  /* 0x0000000c091b7220 */ /* 0x080fe20000410000 */
[----:B------:R-:W-:Y:S02]  /*c7d0*/  IMAD.U32 R13, R50, 0x10000, RZ ;  /* 0x00010000320d7824 */ /* 0x000fe400078e00ff */
[----:B------:R-:W-:Y:S01]  /*c7e0*/  FFMA.FTZ R20, R4, R21, R25 ;  /* 0x0000001504147223 */ /* 0x000fe20000010019 */
[----:B------:R-:W-:Y:S01]  /*c7f0*/  IMAD.U32 R14, R6, 0x10000, RZ ;  /* 0x00010000060e7824 */ /* 0x000fe200078e00ff */
[----:B------:R-:W-:Y:S01]  /*c800*/  LOP3.LUT R10, R10, 0xffff0000, RZ, 0xc0, !PT ;  /* 0xffff00000a0a7812 */ /* 0x000fe200078ec0ff */
[C---:B------:R-:W-:Y:S01]  /*c810*/  FMUL.FTZ R21, R24.reuse, R15 ;  /* 0x0000000f18157220 */ /* 0x040fe20000410000 */
[----:B------:R-:W-:Y:S01]  /*c820*/  LOP3.LUT R11, R11, 0xffff0000, RZ, 0xc0, !PT ;  /* 0xffff00000b0b7812 */ /* 0x000fe200078ec0ff */
[C---:B------:R-:W-:Y:S01]  /*c830*/  FFMA.FTZ R9, R5.reuse, R12, -R26 ;  /* 0x0000000c05097223 */ /* 0x040fe2000001081a */
[----:B------:R-:W-:Y:S01]  /*c840*/  FFMA.FTZ R27, R5, R28, R27 ;  /* 0x0000001c051b7223 */ /* 0x000fe2000001001b */
[----:B------:R-:W-:Y:S01]  /*c850*/  FMUL.FTZ R25, R24, R13 ;  /* 0x0000000d18197220 */ /* 0x000fe20000410000 */
[----:B------:R-:W-:-:S02]  /*c860*/  LOP3.LUT R45, R45, 0xffff0000, RZ, 0xc0, !PT ;  /* 0xffff00002d2d7812 */ /* 0x000fc400078ec0ff */
[----:B------:R-:W-:Y:S02]  /*c870*/  LOP3.LUT R5, R50, 0xffff0000, RZ, 0xc0, !PT ;  /* 0xffff000032057812 */ /* 0x000fe400078ec0ff */
[----:B------:R-:W-:Y:S01]  /*c880*/  LOP3.LUT R4, R47, 0xffff0000, RZ, 0xc0, !PT ;  /* 0xffff00002f047812 */ /* 0x000fe200078ec0ff */
[----:B------:R-:W-:Y:S01]  /*c890*/  FFMA.FTZ R21, R14, R13, -R21 ;  /* 0x0000000d0e157223 */ /* 0x000fe20000010815 */
[----:B------:R-:W-:Y:S01]  /*c8a0*/  LOP3.LUT R6, R6, 0xffff0000, RZ, 0xc0, !PT ;  /* 0xffff000006067812 */ /* 0x000fe200078ec0ff */
[----:B------:R-:W-:Y:S01]  /*c8b0*/  FFMA.FTZ R25, R14, R15, R25 ;  /* 0x0000000f0e197223 */ /* 0x000fe20000010019 */
[----:B------:R-:W-:Y:S01]  /*c8c0*/  LOP3.LUT R7, R7, 0xffff0000, RZ, 0xc0, !PT ;  /* 0xffff000007077812 */ /* 0x000fe200078ec0ff */
[C---:B------:R-:W-:Y:S01]  /*c8d0*/  FMUL.FTZ R13, R10.reuse, R45 ;  /* 0x0000002d0a0d7220 */ /* 0x040fe20000410000 */
[C---:B------:R-:W-:Y:S01]  /*c8e0*/  FMUL.FTZ R14, R11.reuse, R46 ;  /* 0x0000002e0b0e7220 */ /* 0x040fe20000410000 */
[-C--:B------:R-:W-:Y:S01]  /*c8f0*/  FMUL.FTZ R12, R10, R5.reuse ;  /* 0x000000050a0c7220 */ /* 0x080fe20000410000 */
[-C--:B------:R-:W-:Y:S01]  /*c900*/  FMUL.FTZ R11, R11, R4.reuse ;  /* 0x000000040b0b7220 */ /* 0x080fe20000410000 */
[C---:B------:R-:W-:Y:S01]  /*c910*/  FFMA.FTZ R10, R6.reuse, R5, -R13 ;  /* 0x00000005060a7223 */ /* 0x040fe2000001080d */
[C---:B------:R-:W-:Y:S01]  /*c920*/  FFMA.FTZ R14, R7.reuse, R4, -R14 ;  /* 0x00000004070e7223 */ /* 0x040fe2000001080e */
        /* <DEDUP_REMOVED lines=12> */
.L_x_1475:
[----:B------:R-:W-:Y:S05]  /*c9f0*/  BSYNC B0 ;  /* 0x0000000000007941 */ /* 0x000fea0003800000 */
.L_x_1468:
[----:B------:R-:W-:Y:S01]  /*ca00*/  @!PT LDS RZ, [RZ] ;  /* 0x00000000fffff984 */ /* 0x000fe20000000800 */
[----:B------:R-:W-:Y:S01]  /*ca10*/  @!PT LDS RZ, [RZ] ;  /* 0x00000000fffff984 */ /* 0x000fe20000000800 */
[----:B------:R-:W-:Y:S01]  /*ca20*/  @!PT LDS RZ, [RZ] ;  /* 0x00000000fffff984 */ /* 0x000fe20000000800 */
[----:B------:R-:W-:Y:S01]  /*ca30*/  @!PT LDS RZ, [RZ] ;  /* 0x00000000fffff984 */ /* 0x000fe20000000800 */
[----:B------:R1:W-:Y:S06]  /*ca40*/  MEMBAR.ALL.CTA ;  /* 0x0000000000007992 */ /* 0x0003ec0000008000 */
[----:B-1----:R-:W1:Y:S01]  /*ca50*/  FENCE.VIEW.ASYNC.S ;  /* 0x00000000000073c6 */ /* 0x002e620000000000 */
[----:B------:R-:W-:Y:S05]  /*ca60*/  WARPSYNC.ALL ;  /* 0x0000000000007948 */ /* 0x000fea0003800000 */
[----:B-1----:R-:W-:Y:S06]  /*ca70*/  BAR.SYNC.DEFER_BLOCKING 0xd, 0x180 ;  /* 0x0346000000007b1d */ /* 0x002fec0000010000 */
.L_x_1466:
[----:B0--3--:R-:W-:-:S05]  /*ca80*/  IMAD.U32 R0, RZ, RZ, UR39 ;  /* 0x00000027ff007e24 */ /* 0x009fca000f8e00ff */
[----:B------:R-:W-:-:S13]  /*ca90*/  ISETP.NE.AND P0, PT, R0, 0x3, PT ;  /* 0x000000030000780c */ /* 0x000fda0003f05270 */
[----:B------:R-:W-:Y:S05]  /*caa0*/  @!P0 BRA `(.L_x_1495) ;  /* 0x0000000000048947 */ /* 0x000fea0003800000 */
[----:B------:R-:W-:Y:S01]  /*cab0*/  BPT.TRAP 0x1 ;  /* 0x000000040000795c */ /* 0x000fe20000300000 */
.L_x_1495:
[----:B------:R-:W-:Y:S01]  /*cac0*/  IMAD R0, R17, 0x8, R2 ;  /* 0x0000000811007824 */ /* 0x000fe200078e0202 */
[----:B--2-4-:R-:W-:-:S04]  /*cad0*/  SHF.L.U32 R5, R23, 0x1f, RZ ;  /* 0x0000001f17057819 */ /* 0x014fc800000006ff */
[----:B------:R0:W2:Y:S01]  /*cae0*/  SYNCS.PHASECHK.TRANS64.TRYWAIT P1, [R0+URZ+0x2d830], R5 ;  /* 0x02d83005000075a7 */ /* 0x0000a2000802017f */
[----:B------:R-:W-:Y:S05]  /*caf0*/  @!P0 BRA `(.L_x_1496) ;  /* 0x0000000000048947 */ /* 0x000fea0003800000 */
[----:B------:R-:W-:Y:S01]  /*cb00*/  BPT.TRAP 0x1 ;  /* 0x000000040000795c */ /* 0x000fe20000300000 */
.L_x_1496:
[----:B-1----:R-:W-:Y:S01]  /*cb10*/  VIADD R3, R2, 0x15400 ;  /* 0x0001540002037836 */ /* 0x002fe20000000000 */
[----:B------:R-:W-:Y:S01]  /*cb20*/  LOP3.LUT R6, R44, 0x10000, RZ, 0xfc, !PT ;  /* 0x000100002c067812 */ /* 0x000fe200078efcff */
[----:B------:R-:W-:-:S03]  /*cb30*/  IMAD.MOV.U32 R7, RZ, RZ, -0x7fffffe0 ;  /* 0x80000020ff077424 */ /* 0x000fc600078e00ff */
[----:B------:R-:W-:Y:S02]  /*cb40*/  SHF.R.U32.HI R3, RZ, 0x4, R3 ;  /* 0x00000004ff037819 */ /* 0x000fe40000011603 */
[----:B------:R1:W-:Y:S02]  /*cb50*/  STL.64 [R1+0x10], R6 ;  /* 0x0000100601007387 */ /* 0x0003e40000100a00 */
[----:B------:R-:W-:-:S04]  /*cb60*/  LOP3.LUT R3, R3, 0x3fff, RZ, 0xc0, !PT ;  /* 0x00003fff03037812 */ /* 0x000fc800078ec0ff */
[----:B------:R-:W-:-:S05]  /*cb70*/  LOP3.LUT R3, R3, 0x10000, RZ, 0xfc, !PT ;  /* 0x0001000003037812 */ /* 0x000fca00078efcff */
[----:B------:R1:W-:Y:S01]  /*cb80*/  STL [R1+0x4c], R3 ;  /* 0x00004c0301007387 */ /* 0x0003e20000100800 */
[----:B--2---:R-:W-:Y:S05]  /*cb90*/  @P1 BRA `(.L_x_1497) ;  /* 0x0000000000081947 */ /* 0x004fea0003800000 */
[----:B------:R-:W2:Y:S02]  /*cba0*/  SYNCS.PHASECHK.TRANS64.TRYWAIT P1, [R0+URZ+0x2d830], R5 ;  /* 0x02d83005000075a7 */ /* 0x000ea4000802017f */
[----:B--2---:R-:W-:Y:S05]  /*cbb0*/  @!P1 BRA `(.L_x_1498) ;  /* 0x000001ac006c9947 */ /* 0x004fea0003800000 */
.L_x_1497:
[----:B-1----:R-:W3:Y:S04]  /*cbc0*/  LDL R3, [R1+0x4c] ;  /* 0x00004c0001037983 */ /* 0x002ee80000100800 */
[----:B------:R-:W4:Y:S01]  /*cbd0*/  LDL.64 R8, [R1+0x10] ;  /* 0x0000100001087983 */ /* 0x000f220000100a00 */
[----:B0-2---:R-:W-:Y:S01]  /*cbe0*/  IMAD.MOV.U32 R5, RZ, RZ, -0x7fffffe0 ;  /* 0x80000020ff057424 */ /* 0x005fe200078e00ff */
[----:B------:R-:W-:Y:S05]  /*cbf0*/  WARPSYNC.ALL ;  /* 0x0000000000007948 */ /* 0x000fea0003800000 */
[----:B------:R-:W-:Y:S01]  /*cc00*/  R2UR UR7, R5 ;  /* 0x00000000050772ca */ /* 0x000fe200000e0000 */
[----:B-----5:R-:W-:Y:S01]  /*cc10*/  WARPGROUP.ARRIVE ;  /* 0x00000000000079c5 */ /* 0x020fe20000000000 */
[----:B------:R-:W-:-:S02]  /*cc20*/  IMAD.MOV.U32 R7, RZ, RZ, -0x7fffffe0 ;  /* 0x80000020ff077424 */ /* 0x000fc400078e00ff */
[----:B------:R-:W-:Y:S02]  /*cc30*/  IMAD.MOV.U32 R21, RZ, RZ, -0x7fffffe0 ;  /* 0x80000020ff157424 */ /* 0x000fe400078e00ff */
[----:B------:R-:W-:Y:S02]  /*cc40*/  IMAD.MOV.U32 R15, RZ, RZ, -0x7fffffe0 ;  /* 0x80000020ff0f7424 */ /* 0x000fe400078e00ff */
[----:B------:R-:W-:Y:S02]  /*cc50*/  IMAD.MOV.U32 R13, RZ, RZ, -0x7fffffe0 ;  /* 0x80000020ff0d7424 */ /* 0x000fe400078e00ff */
[----:B------:R-:W-:Y:S02]  /*cc60*/  IMAD.MOV.U32 R11, RZ, RZ, -0x7fffffe0 ;  /* 0x80000020ff0b7424 */ /* 0x000fe400078e00ff */
[----:B------:R-:W-:Y:S02]  /*cc70*/  IMAD.MOV.U32 R5, RZ, RZ, -0x7fffffe0 ;  /* 0x80000020ff057424 */ /* 0x000fe400078e00ff */
[----:B---3--:R-:W-:Y:S01]  /*cc80*/  IMAD R4, R17, 0x600, R3 ;  /* 0x0000060011047824 */ /* 0x008fe200078e0203 */
[----:B----4-:R-:W-:-:S03]  /*cc90*/  R2UR UR4, R8 ;  /* 0x00000000080472ca */ /* 0x010fc600000e0000 */
[----:B------:R-:W-:Y:S01]  /*cca0*/  VIADD R6, R4, 0x2 ;  /* 0x0000000204067836 */ /* 0x000fe20000000000 */
[----:B------:R-:W-:Y:S01]  /*ccb0*/  R2UR UR5, R9 ;  /* 0x00000000090572ca */ /* 0x000fe200000e0000 */
[----:B------:R-:W-:Y:S01]  /*ccc0*/  VIADD R20, R8, 0x2 ;  /* 0x0000000208147836 */ /* 0x000fe20000000000 */
[----:B------:R-:W-:Y:S01]  /*ccd0*/  R2UR UR6, R4 ;  /* 0x00000000040672ca */ /* 0x000fe200000e0000 */
[C---:B------:R-:W-:Y:S02]  /*cce0*/  VIADD R14, R8.reuse, 0x300 ;  /* 0x00000300080e7836 */ /* 0x040fe40000000000 */
[C---:B------:R-:W-:Y:S01]  /*ccf0*/  VIADD R12, R8.reuse, 0x302 ;  /* 0x00000302080c7836 */ /* 0x040fe20000000000 */
[----:B------:R0:W-:Y:S01]  /*cd00*/  STL.64 [R1+0x38], R20 ;  /* 0x0000381401007387 */ /* 0x0001e20000100a00 */
[----:B------:R-:W-:-:S03]  /*cd10*/  VIADD R10, R8, 0x600 ;  /* 0x00000600080a7836 */ /* 0x000fc60000000000 */
[----:B------:R0:W-:Y:S04]  /*cd20*/  STL.64 [R1+0x30], R14 ;  /* 0x0000300e01007387 */ /* 0x0001e80000100a00 */
[----:B------:R0:W-:Y:S01]  /*cd30*/  STL.64 [R1+0x28], R12 ;  /* 0x0000280c01007387 */ /* 0x0001e20000100a00 */
[----:B------:R-:W-:Y:S01]  /*cd40*/  HGMMA.64x128x16.F32.BF16 R24, gdesc[UR4], RZ, !UPT, gsb0 ;  /* 0x01e00000041879f0 */ /* 0x000fe2000c0018ff */
[----:B------:R-:W-:Y:S01]  /*cd50*/  R2UR UR6, R6 ;  /* 0x00000000060672ca */ /* 0x000fe200000e0000 */
[----:B------:R-:W-:Y:S01]  /*cd60*/  VIADD R6, R4, 0x200 ;  /* 0x0000020004067836 */ /* 0x000fe20000000000 */
[----:B------:R-:W-:Y:S01]  /*cd70*/  R2UR UR7, R7 ;  /* 0x00000000070772ca */ /* 0x000fe200000e0000 */
[----:B------:R-:W-:Y:S01]  /*cd80*/  IMAD.MOV.U32 R7, RZ, RZ, -0x7fffffe0 ;  /* 0x80000020ff077424 */ /* 0x000fe200078e00ff */
[----:B------:R-:W-:Y:S01]  /*cd90*/  R2UR UR4, R20 ;  /* 0x00000000140472ca */ /* 0x000fe200000e0000 */
[----:B------:R0:W-:Y:S01]  /*cda0*/  STL.64 [R1+0x20], R10 ;  /* 0x0000200a01007387 */ /* 0x0001e20000100a00 */
[----:B------:R-:W-:Y:S01]  /*cdb0*/  R2UR UR5, R21 ;  /* 0x00000000150572ca */ /* 0x000fe200000e0000 */
[----:B------:R-:W-:-:S02]  /*cdc0*/  WARPGROUP.DEPBAR.LE gsb0, 0x0 ;  /* 0x00008000000079c5 */ /* 0x000fc40000010000 */
        /* <DEDUP_REMOVED lines=41> */
.L_x_1499:
[----:B------:R-:W2:Y:S01]  /*d060*/  LDL R3, [R1+0x9c] ;  /* 0x00009c0001037983 */ /* 0x000ea20000100800 */
[----:B------:R-:W0:Y:S01]  /*d070*/  LDC R142, c[0x0][0x448] ;  /* 0x00011200ff8e7b82 */ /* 0x000e220000000800 */
[----:B------:R-:W-:Y:S02]  /*d080*/  ULDC UR4, c[0x0][0x9d8] ;  /* 0x0002760000047ab9 */ /* 0x000fe40000000800 */
[----:B------:R-:W2:Y:S01]  /*d090*/  LDL R88, [R1+0x5c] ;  /* 0x00005c0001587983 */ /* 0x000ea20000100800 */
[----:B------:R-:W-:Y:S01]  /*d0a0*/  FMUL.FTZ R9, R29, UR4 ;  /* 0x000000041d097c20 */ /* 0x000fe20008410000 */
[----:B------:R-:W-:Y:S01]  /*d0b0*/  FMUL.FTZ R29, R43, UR4 ;  /* 0x000000042b1d7c20 */ /* 0x000fe20008410000 */
[----:B------:R-:W-:Y:S01]  /*d0c0*/  FMUL.FTZ R43, R57, UR4 ;  /* 0x00000004392b7c20 */ /* 0x000fe20008410000 */
[----:B------:R-:W-:Y:S01]  /*d0d0*/  FMUL.FTZ R57, R71, UR4 ;  /* 0x0000000447397c20 */ /* 0x000fe20008410000 */
[----:B------:R-:W-:Y:S01]  /*d0e0*/  FMUL.FTZ R12, R32, UR4 ;  /* 0x00000004200c7c20 */ /* 0x000fe20008410000 */
[----:B------:R-:W-:-:S02]  /*d0f0*/  VIADD R0, R0, 0x2d840 ;  /* 0x0002d84000007836 */ /* 0x000fc40000000000 */
[----:B------:R-:W-:Y:S01]  /*d100*/  FMUL.FTZ R11, R31, UR4 ;  /* 0x000000041f0b7c20 */ /* 0x000fe20008410000 */
[----:B------:R-:W-:Y:S02]  /*d110*/  IMAD.U32 R71, RZ, RZ, UR38 ;  /* 0x00000026ff477e24 */ /* 0x000fe4000f8e00ff */
[----:B------:R-:W-:Y:S01]  /*d120*/  FMUL.FTZ R32, R46, UR4 ;  /* 0x000000042e207c20 */ /* 0x000fe20008410000 */
[----:B------:R-:W-:Y:S01]  /*d130*/  FMUL.FTZ R31, R45, UR4 ;  /* 0x000000042d1f7c20 */ /* 0x000fe20008410000 */
[----:B------:R-:W-:Y:S01]  /*d140*/  FMUL.FTZ R46, R60, UR4 ;  /* 0x000000043c2e7c20 */ /* 0x000fe20008410000 */
[----:B------:R-:W-:Y:S01]  /*d150*/  FMUL.FTZ R45, R59, UR4 ;  /* 0x000000043b2d7c20 */ /* 0x000fe20008410000 */
[----:B------:R-:W-:Y:S01]  /*d160*/  FMUL.FTZ R60, R74, UR4 ;  /* 0x000000044a3c7c20 */ /* 0x000fe20008410000 */
[----:B------:R-:W-:Y:S01]  /*d170*/  FMUL.FTZ R59, R73, UR4 ;  /* 0x00000004493b7c20 */ /* 0x000fe20008410000 */
[----:B------:R-:W-:Y:S01]  /*d180*/  PRMT R0, R71, 0x654, R0 ;  /* 0x0000065447007816 */ /* 0x000fe20000000000 */
[----:B------:R-:W-:Y:S01]  /*d190*/  IMAD.MOV.U32 R73, RZ, RZ, -0x80 ;  /* 0xffffff80ff497424 */ /* 0x000fe200078e00ff */
[----:B------:R-:W-:Y:S01]  /*d1a0*/  ULDC.64 UR6, c[0x0][0x9e0] ;  /* 0x0002780000067ab9 */ /* 0x000fe20000000a00 */
[----:B------:R-:W-:Y:S01]  /*d1b0*/  FMUL.FTZ R6, R26, UR4 ;  /* 0x000000041a067c20 */ /* 0x000fe20008410000 */
[----:B------:R-:W-:Y:S01]  /*d1c0*/  FMUL.FTZ R7, R27, UR4 ;  /* 0x000000041b077c20 */ /* 0x000fe20008410000 */
[----:B------:R-:W-:Y:S01]  /*d1d0*/  FMUL.FTZ R8, R28, UR4 ;  /* 0x000000041c087c20 */ /* 0x000fe20008410000 */
[----:B0-----:R-:W-:Y:S01]  /*d1e0*/  ISETP.NE.AND P1, PT, R142, 0x1, PT ;  /* 0x000000018e00780c */ /* 0x001fe20003f25270 */
        /* <DEDUP_REMOVED lines=10> */
[----:B------:R-:W-:Y:S01]  /*d290*/  UISETP.GE.AND UP0, UPT, UR7, 0x1, UPT ;  /* 0x000000010700788c */ /* 0x000fe2000bf06270 */
[----:B------:R-:W-:Y:S01]  /*d2a0*/  LOP3.LUT R16, R16, 0xffffffdf, RZ, 0xc0, !PT ;  /* 0xffffffdf10107812 */ /* 0x000fe200078ec0ff */
[----:B------:R-:W0:Y:S01]  /*d2b0*/  @P1 LDC R5, c[0x0][0x44c] ;  /* 0x00011300ff051b82 */ /* 0x000e220000000800 */
[----:B------:R-:W-:Y:S01]  /*d2c0*/  FMUL.FTZ R33, R47, UR4 ;  /* 0x000000042f217c20 */ /* 0x000fe20008410000 */
[----:B------:R-:W-:Y:S01]  /*d2d0*/  FMUL.FTZ R34, R48, UR4 ;  /* 0x0000000430227c20 */ /* 0x000fe20008410000 */
[----:B------:R-:W-:Y:S01]  /*d2e0*/  FMUL.FTZ R35, R49, UR4 ;  /* 0x0000000431237c20 */ /* 0x000fe20008410000 */
[----:B------:R-:W-:Y:S01]  /*d2f0*/  FMUL.FTZ R36, R50, UR4 ;  /* 0x0000000432247c20 */ /* 0x000fe20008410000 */
[----:B------:R-:W-:Y:S01]  /*d300*/  FMUL.FTZ R37, R51, UR4 ;  /* 0x0000000433257c20 */ /* 0x000fe20008410000 */
[----:B------:R-:W-:Y:S01]  /*d310*/  FMUL.FTZ R40, R54, UR4 ;  /* 0x0000000436287c20 */ /* 0x000fe20008410000 */
[----:B------:R-:W-:Y:S01]  /*d320*/  FMUL.FTZ R41, R55, UR4 ;  /* 0x0000000437297c20 */ /* 0x000fe20008410000 */
[----:B------:R-:W1:Y:S01]  /*d330*/  @P1 LDC R4, c[0x0][0x450] ;  /* 0x00011400ff041b82 */ /* 0x000e620000000800 */
        /* <DEDUP_REMOVED lines=11> */
[----:B------:R3:W-:Y:S01]  /*d3f0*/  SYNCS.ARRIVE.TRANS64.RED.A1T0 RZ, [R0+URZ], RZ ;  /* 0x000000ff00ff79a7 */ /* 0x0007e2000810043f */
        /* <DEDUP_REMOVED lines=10> */
[----:B---3--:R-:W-:Y:S01]  /*d4a0*/  FMUL.FTZ R0, R86, UR4 ;  /* 0x0000000456007c20 */ /* 0x008fe20008410000 */
[----:B------:R-:W-:Y:S01]  /*d4b0*/  FMUL.FTZ R71, R87, UR4 ;  /* 0x0000000457477c20 */ /* 0x000fe20008410000 */
[----:B------:R-:W-:Y:S01]  /*d4c0*/  @P1 LOP3.LUT R16, R16, 0x20, RZ, 0xfc, !PT ;  /* 0x0000002010101812 */ /* 0x000fe200078efcff */
[----:B------:R-:W3:Y:S01]  /*d4d0*/  MUFU.TANH R6, R6 ;  /* 0x0000000600067308 */ /* 0x000ee20000002400 */
[C-C-:B------:R-:W-:Y:S01]  /*d4e0*/  IADD3 R79, -R156.reuse, 0x1, R73.reuse ;  /* 0x000000019c4f7810 */ /* 0x140fe20007ffe149 */
[----:B------:R-:W-:Y:S01]  /*d4f0*/  ULDC UR52, c[0x0][0x9dc] ;  /* 0x0002770000347ab9 */ /* 0x000fe20000000800 */
[----:B------:R-:W-:Y:S01]  /*d500*/  IADD3 R78, -R156, R157, R73 ;  /* 0x0000009d9c4e7210 */ /* 0x000fe20007ffe149 */
[----:B------:R-:W-:Y:S01]  /*d510*/  ULOP3.LUT UR52, URZ, UR52, URZ, 0x33, !UPT ;  /* 0x000000343f347292 */ /* 0x000fe2000f8e333f */
[----:B------:R-:W-:-:S02]  /*d520*/  IADD3 R79, -R154, R79, R157 ;  /* 0x0000004f9a4f7210 */ /* 0x000fc40007ffe19d */
[----:B------:R-:W-:Y:S01]  /*d530*/  LEA R77, R97, 0xffffff80, 0x7 ;  /* 0xffffff80614d7811 */ /* 0x000fe200078e38ff */
        /* <DEDUP_REMOVED lines=27> */
[----:B------:R-:W3:Y:S01]  /*d6f0*/  MUFU.TANH R44, R44 ;  /* 0x0000002c002c7308 */ /* 0x000ee20000002400 */
[----:B--2---:R-:W-:-:S07]  /*d700*/  IMAD.IADD R3, R3, 0x1, R88 ;  /* 0x0000000103037824 */ /* 0x004fce00078e0258 */
[----:B------:R-:W2:Y:S01]  /*d710*/  MUFU.TANH R45, R45 ;  /* 0x0000002d002d7308 */ /* 0x000ea20000002400 */
[----:B0-----:R-:W-:-:S05]  /*d720*/  @P1 IMAD.HI.U32 R5, R3, R5, RZ ;  /* 0x0000000503051227 */ /* 0x001fca00078e00ff */
[----:B-1----:R-:W-:Y:S01]  /*d730*/  @P1 SHF.R.U32.HI R3, RZ, R4, R5 ;  /* 0x00000004ff031219 */ /* 0x002fe20000011605 */
        /* <DEDUP_REMOVED lines=11> */
[----:B------:R-:W-:Y:S01]  /*d7f0*/  PLOP3.LUT P1, PT, PT, PT, UP0, 0x40, 0x0 ;  /* 0x000000000000781c */ /* 0x000fe20003f2e808 */
[----:B------:R-:W1:Y:S01]  /*d800*/  MUFU.TANH R4, R4 ;  /* 0x0000000400047308 */ /* 0x000e620000002400 */
[----:B------:R-:W-:-:S02]  /*d810*/  VIADD R80, R79, UR6 ;  /* 0x000000064f507c36 */ /* 0x000fc40008000000 */
[----:B------:R-:W-:-:S05]  /*d820*/  VIADD R79, R79, UR52 ;  /* 0x000000344f4f7c36 */ /* 0x000fca0008000000 */
[----:B------:R-:W1:Y:S08]  /*d830*/  MUFU.TANH R5, R5 ;  /* 0x0000000500057308 */ /* 0x000e700000002400 */
[----:B------:R-:W1:Y:S01]  /*d840*/  MUFU.TANH R24, R24 ;  /* 0x0000001800187308 */ /* 0x000e620000002400 */
[----:B0-----:R-:W-:Y:S01]  /*d850*/  VIADDMNMX R76, R74, R80, R78, PT ;  /* 0x000000504a4c7246 */ /* 0x001fe2000380014e */
[----:B------:R-:W-:-:S06]  /*d860*/  IMAD.IADD R75, R79, 0x1, R74 ;  /* 0x000000014f4b7824 */ /* 0x000fcc00078e024a */
        /* <DEDUP_REMOVED lines=32> */
[----:B------:R-:W-:Y:S01]  /*da70*/  IADD3 R74, -R154, R157, R74 ;  /* 0x0000009d9a4a7210 */ /* 0x000fe20007ffe14a */
[----:B------:R-:W-:Y:S03]  /*da80*/  BSSY B0, `(.L_x_1501) ;  /* 0x0000010000007945 */ /* 0x000fe60003800000 */
[----:B------:R-:W-:-:S13]  /*da90*/  ISETP.GT.AND P1, PT, R74, -0x1, PT ;  /* 0xffffffff4a00780c */ /* 0x000fda0003f24270 */
[----:B------:R-:W-:Y:S05]  /*daa0*/  @P1 BRA `(.L_x_1502) ;  /* 0x0000000000201947 */ /* 0x000fea0003800000 */
[----:B------:R-:W-:Y:S01]  /*dab0*/  UISETP.NE.AND UP1, UPT, UR7, 0x1, UPT ;  /* 0x000000010700788c */ /* 0x000fe2000bf25270 */
[----:B------:R-:W-:-:S05]  /*dac0*/  LOP3.LUT R74, RZ, R74, RZ, 0x33, !PT ;  /* 0x0000004aff4a7212 */ /* 0x000fca00078e33ff */
[----:B------:R-:W-:-:S05]  /*dad0*/  PLOP3.LUT P1, PT, PT, PT, UP1, 0x80, 0x0 ;  /* 0x000000000000781c */ /* 0x000fca0003f2f018 */
[----:B------:R-:W-:-:S08]  /*dae0*/  @UP1 ULDC.64 UR4, c[0x0][0x9e8] ;  /* 0x00027a0000041ab9 */ /* 0x000fd00000000a00 */
[----:B------:R-:W-:-:S05]  /*daf0*/  @P1 IMAD.HI.U32 R81, R74, UR4, RZ ;  /* 0x000000044a511c27 */ /* 0x000fca000f8e00ff */
[----:B------:R-:W-:-:S04]  /*db00*/  @P1 SHF.R.U32.HI R74, RZ, UR5, R81 ;  /* 0x00000005ff4a1c19 */ /* 0x000fc80008011651 */
[----:B------:R-:W-:Y:S01]  /*db10*/  LOP3.LUT R74, RZ, R74, RZ, 0x33, !PT ;  /* 0x0000004aff4a7212 */ /* 0x000fe200078e33ff */
[----:B------:R-:W-:Y:S06]  /*db20*/  BRA `(.L_x_1503) ;  /* 0x0000000000147947 */ /* 0x000fec0003800000 */
.L_x_1502:
[----:B------:R-:W-:-:S06]  /*db30*/  UISETP.NE.AND UP1, UPT, UR7, 0x1, UPT ;  /* 0x000000010700788c */ /* 0x000fcc000bf25270 */
[----:B------:R-:W-:-:S05]  /*db40*/  PLOP3.LUT P1, PT, PT, PT, UP1, 0x80, 0x0 ;  /* 0x000000000000781c */ /* 0x000fca0003f2f018 */
[----:B------:R-:W-:-:S08]  /*db50*/  @UP1 ULDC.64 UR4, c[0x0][0x9e8] ;  /* 0x00027a0000041ab9 */ /* 0x000fd00000000a00 */
[----:B------:R-:W-:-:S05]  /*db60*/  @P1 IMAD.HI.U32 R81, R74, UR4, RZ ;  /* 0x000000044a511c27 */ /* 0x000fca000f8e00ff */
[----:B------:R-:W-:-:S07]  /*db70*/  @P1 SHF.R.U32.HI R74, RZ, UR5, R81 ;  /* 0x00000005ff4a1c19 */ /* 0x000fce0008011651 */
.L_x_1503:
[----:B------:R-:W-:Y:S05]  /*db80*/  BSYNC B0 ;  /* 0x0000000000007941 */ /* 0x000fea0003800000 */
.L_x_1501:
[----:B------:R-:W-:-:S04]  /*db90*/  IMAD R74, R74, UR7, -R77 ;  /* 0x000000074a4a7c24 */ /* 0x000fc8000f8e0a4d */
[----:B------:R-:W-:-:S05]  /*dba0*/  IMAD.IADD R74, R74, 0x1, -R156 ;  /* 0x000000014a4a7824 */ /* 0x000fca00078e0a9c */
[----:B------:R-:W-:Y:S02]  /*dbb0*/  VIMNMX R75, R75, R74, !PT ;  /* 0x0000004a4b4b7248 */ /* 0x000fe40007fe0100 */
[----:B------:R-:W-:-:S07]  /*dbc0*/  VIADDMNMX R76, R74, UR7, R76, PT ;  /* 0x000000074a4c7c46 */ /* 0x000fce000b80014c */
.L_x_1500:
[C---:B------:R-:W-:Y:S01]  /*dbd0*/  ISETP.GE.AND P2, PT, R73.reuse, 0x9, PT ;  /* 0x000000094900780c */ /* 0x040fe20003f46270 */
[----:B------:R-:W1:Y:S01]  /*dbe0*/  SHFL.IDX PT, R3, R3, 0x1, 0x1c1f ;  /* 0x003c1f0003037f89 */ /* 0x000e6200000e0000 */
[----:B------:R-:W-:Y:S02]  /*dbf0*/  ISETP.GE.AND P1, PT, R73, 0x2, PT ;  /* 0x000000024900780c */ /* 0x000fe40003f26270 */
[----:B------:R-:W-:Y:S02]  /*dc00*/  LOP3.LUT R16, R16, 0xfffffffe, RZ, 0xc0, !PT ;  /* 0xfffffffe10107812 */ /* 0x000fe400078ec0ff */
[----:B------:R-:W-:Y:S02]  /*dc10*/  ISETP.GT.AND P3, PT, R75, 0x1, !P1 ;  /* 0x000000014b00780c */ /* 0x000fe40004f64270 */
[----:B------:R-:W-:Y:S02]  /*dc20*/  ISETP.GE.AND P4, PT, R73, 0xa, PT ;  /* 0x0000000a4900780c */ /* 0x000fe40003f86270 */
[----:B------:R-:W-:-:S02]  /*dc30*/  ISETP.LT.OR P3, PT, R76, 0x2, P3 ;  /* 0x000000024c00780c */ /* 0x000fc40001f61670 */
[----:B------:R-:W-:Y:S02]  /*dc40*/  ISETP.GE.AND P6, PT, R73, 0x1, PT ;  /* 0x000000014900780c */ /* 0x000fe40003fc6270 */
[----:B------:R-:W-:Y:S02]  /*dc50*/  @P2 LOP3.LUT R16, R16, 0x1, RZ, 0xfc, !PT ;  /* 0x0000000110102812 */ /* 0x000fe400078efcff */
[----:B------:R-:W-:Y:S02]  /*dc60*/  ISETP.GT.AND P2, PT, R75, 0x8, !P2 ;  /* 0x000000084b00780c */ /* 0x000fe40005744270 */
[----:B------:R-:W-:Y:S02]  /*dc70*/  FSEL R74, R5, -INF , !P3 ;  /* 0xff800000054a7808 */ /* 0x000fe40005800000 */
[----:B------:R-:W-:Y:S02]  /*dc80*/  ISETP.LT.OR P2, PT, R76, 0x9, P2 ;  /* 0x000000094c00780c */ /* 0x000fe40001741670 */
[----:B------:R-:W-:-:S02]  /*dc90*/  ISETP.GE.AND P3, PT, R73, 0x11, PT ;  /* 0x000000114900780c */ /* 0x000fc40003f66270 */
[----:B------:R-:W-:Y:S01]  /*dca0*/  LOP3.LUT R16, R16, 0xfffffffd, RZ, 0xc0, !PT ;  /* 0xfffffffd10107812 */ /* 0x000fe200078ec0ff */
[----:B-1----:R-:W-:Y:S01]  /*dcb0*/  IMAD.IADD R79, R79, 0x1, R3 ;  /* 0x000000014f4f7824 */ /* 0x002fe200078e0203 */
[----:B------:R-:W-:Y:S02]  /*dcc0*/  FSEL R8, R8, -INF , !P2 ;  /* 0xff80000008087808 */ /* 0x000fe40005000000 */
[----:B------:R-:W-:Y:S02]  /*dcd0*/  ISETP.GT.AND P2, PT, R75, 0x9, !P4 ;  /* 0x000000094b00780c */ /* 0x000fe40006744270 */
[----:B------:R-:W-:Y:S02]  /*dce0*/  @P4 LOP3.LUT R16, R16, 0x2, RZ, 0xfc, !PT ;  /* 0x0000000210104812 */ /* 0x000fe400078efcff */
[----:B------:R-:W-:Y:S02]  /*dcf0*/  ISETP.LT.OR P2, PT, R76, 0xa, P2 ;  /* 0x0000000a4c00780c */ /* 0x000fe40001741670 */
[----:B------:R-:W-:-:S02]  /*dd00*/  LOP3.LUT R16, R16, 0xfffffffb, RZ, 0xc0, !PT ;  /* 0xfffffffb10107812 */ /* 0x000fc400078ec0ff */
[----:B------:R-:W-:Y:S02]  /*dd10*/  FSEL R9, R9, -INF , !P2 ;  /* 0xff80000009097808 */ /* 0x000fe40005000000 */
[----:B------:R-:W-:Y:S02]  /*dd20*/  @P3 LOP3.LUT R16, R16, 0x4, RZ, 0xfc, !PT ;  /* 0x0000000410103812 */ /* 0x000fe400078efcff */
[----:B------:R-:W-:Y:S02]  /*dd30*/  ISETP.GT.AND P2, PT, R75, 0x10, !P3 ;  /* 0x000000104b00780c */ /* 0x000fe40005f44270 */
[----:B------:R-:W-:Y:S02]  /*dd40*/  ISETP.GE.AND P3, PT, R73, 0x12, PT ;  /* 0x000000124900780c */ /* 0x000fe40003f66270 */
[----:B------:R-:W-:Y:S02]  /*dd50*/  ISETP.LT.OR P2, PT, R76, 0x11, P2 ;  /* 0x000000114c00780c */ /* 0x000fe40001741670 */
[----:B------:R-:W-:-:S02]  /*dd60*/  LOP3.LUT R16, R16, 0xfdffffff, RZ, 0xc0, !PT ;  /* 0xfdffffff10107812 */ /* 0x000fc400078ec0ff */
[----:B------:R-:W-:Y:S02]  /*dd70*/  FSEL R12, R12, -INF , !P2 ;  /* 0xff8000000c0c7808 */ /* 0x000fe40005000000 */
[----:B------:R-:W-:Y:S02]  /*dd80*/  ISETP.GT.AND P2, PT, R75, 0x11, !P3 ;  /* 0x000000114b00780c */ /* 0x000fe40005f44270 */
[----:B------:R-:W-:Y:S02]  /*dd90*/  VIADDMNMX R78, R3, R80, R78, PT ;  /* 0x00000050034e7246 */ /* 0x000fe4000380014e */
[----:B------:R-:W-:Y:S02]  /*dda0*/  ISETP.LT.OR P2, PT, R76, 0x12, P2 ;  /* 0x000000124c00780c */ /* 0x000fe40001741670 */
[----:B------:R-:W-:Y:S02]  /*ddb0*/  @P3 LOP3.LUT R16, R16, 0x2000000, RZ, 0xfc, !PT ;  /* 0x0200000010103812 */ /* 0x000fe400078efcff */
[----:B------:R-:W-:-:S02]  /*ddc0*/  ISETP.GE.AND P3, PT, R73, 0x19, PT ;  /* 0x000000194900780c */ /* 0x000fc40003f66270 */
        /* <DEDUP_REMOVED lines=55> */
[----:B0-----:R-:W-:Y:S02]  /*e140*/  FSEL R38, R38, -INF , !P2 ;  /* 0xff80000026267808 */ /* 0x001fe40005000000 */
        /* <DEDUP_REMOVED lines=88> */
[----:B------:R-:W-:Y:S02]  /*e6d0*/  FSEL R70, R70, -INF , !P5 ;  /* 0xff80000046467808 */ /* 0x000fe40006800000 */
[----:B------:R-:W-:-:S04]  /*e6e0*/  ISETP.GT.AND P5, PT, R75, RZ, !P6 ;  /* 0x000000ff4b00720c */ /* 0x000fc800077a4270 */
        /* <DEDUP_REMOVED lines=17> */
[----:B------:R-:W-:Y:S01]  /*e800*/  @P5 IMAD.HI.U32 R5, R3, UR4, RZ ;  /* 0x0000000403055c27 */ /* 0x000fe2000f8e00ff */
[----:B------:R-:W-:-:S13]  /*e810*/  PLOP3.LUT P5, PT, PT, PT, UP1, 0x80, 0x0 ;  /* 0x000000000000781c */ /* 0x000fda0003faf018 */
[----:B------:R-:W-:-:S04]  /*e820*/  @P5 SHF.R.U32.HI R3, RZ, UR5, R5 ;  /* 0x00000005ff035c19 */ /* 0x000fc80008011605 */
[----:B------:R-:W-:Y:S01]  /*e830*/  LOP3.LUT R3, RZ, R3, RZ, 0x33, !PT ;  /* 0x00000003ff037212 */ /* 0x000fe200078e33ff */
[----:B------:R-:W-:Y:S06]  /*e840*/  BRA `(.L_x_1507) ;  /* 0x0000000000187947 */ /* 0x000fec0003800000 */
.L_x_1506:
[----:B------:R-:W-:-:S06]  /*e850*/  UISETP.NE.AND UP1, UPT, UR7, 0x1, UPT ;  /* 0x000000010700788c */ /* 0x000fcc000bf25270 */
[----:B------:R-:W-:-:S05]  /*e860*/  PLOP3.LUT P5, PT, PT, PT, UP1, 0x80, 0x0 ;  /* 0x000000000000781c */ /* 0x000fca0003faf018 */
[----:B------:R-:W-:-:S08]  /*e870*/  @UP1 ULDC.64 UR4, c[0x0][0x9e8] ;  /* 0x00027a0000041ab9 */ /* 0x000fd00000000a00 */
[----:B------:R-:W-:Y:S01]  /*e880*/  @P5 IMAD.HI.U32 R5, R3, UR4, RZ ;  /* 0x0000000403055c27 */ /* 0x000fe2000f8e00ff */
[----:B------:R-:W-:-:S13]  /*e890*/  PLOP3.LUT P5, PT, PT, PT, UP1, 0x80, 0x0 ;  /* 0x000000000000781c */ /* 0x000fda0003faf018 */
[----:B------:R-:W-:-:S07]  /*e8a0*/  @P5 SHF.R.U32.HI R3, RZ, UR5, R5 ;  /* 0x00000005ff035c19 */ /* 0x000fce0008011605 */
.L_x_1507:
[----:B------:R-:W-:Y:S05]  /*e8b0*/  BSYNC B0 ;  /* 0x0000000000007941 */ /* 0x000fea0003800000 */
.L_x_1505:
[----:B------:R-:W-:-:S04]  /*e8c0*/  IMAD R3, R3, UR7, -R77 ;  /* 0x0000000703037c24 */ /* 0x000fc8000f8e0a4d */
[----:B------:R-:W-:-:S05]  /*e8d0*/  IMAD.IADD R3, R3, 0x1, -R156 ;  /* 0x0000000103037824 */ /* 0x000fca00078e0a9c */
[----:B------:R-:W-:Y:S02]  /*e8e0*/  VIMNMX R79, R79, R3, !PT ;  /* 0x000000034f4f7248 */ /* 0x000fe40007fe0100 */
[----:B------:R-:W-:-:S07]  /*e8f0*/  VIADDMNMX R78, R3, UR7, R78, PT ;  /* 0x00000007034e7c46 */ /* 0x000fce000b80014e */
.L_x_1504:
[----:B------:R-:W-:Y:S01]  /*e900*/  ISETP.GT.AND P1, PT, R79, 0x1, !P1 ;  /* 0x000000014f00780c */ /* 0x000fe20004f24270 */
[----:B------:R-:W-:Y:S01]  /*e910*/  ULDC UR51, c[0x0][0x988] ;  /* 0x0002620000337ab9 */ /* 0x000fe20000000800 */
[----:B------:R-:W2:Y:S02]  /*e920*/  LDL R82, [R1] ;  /* 0x0000000001527983 */ /* 0x000ea40000100800 */
[----:B------:R-:W-:Y:S02]  /*e930*/  ISETP.LT.OR P1, PT, R78, 0x2, P1 ;  /* 0x000000024e00780c */ /* 0x000fe40000f21670 */
[----:B------:R-:W3:Y:S02]  /*e940*/  LDL R83, [R1+0x70] ;  /* 0x0000700001537983 */ /* 0x000ee40000100800 */
[----:B------:R-:W-:Y:S02]  /*e950*/  FSEL R7, R7, -INF , !P1 ;  /* 0xff80000007077808 */ /* 0x000fe40004800000 */
[----:B------:R-:W-:Y:S01]  /*e960*/  LOP3.LUT P1, RZ, R16, 0x1, RZ, 0xc0, !PT ;  /* 0x0000000110ff7812 */ /* 0x000fe2000782c0ff */
[----:B------:R-:W4:Y:S03]  /*e970*/  LDL R81, [R1+0x8] ;  /* 0x0000080001517983 */ /* 0x000f260000100800 */
[----:B------:R-:W-:Y:S01]  /*e980*/  ISETP.GT.AND P1, PT, R79, 0x8, !P1 ;  /* 0x000000084f00780c */ /* 0x000fe20004f24270 */
[----:B------:R-:W5:Y:S03]  /*e990*/  LDL R80, [R1+0x4] ;  /* 0x0000040001507983 */ /* 0x000f660000100800 */
[----:B------:R-:W-:-:S04]  /*e9a0*/  ISETP.LT.OR P1, PT, R78, 0x9, P1 ;  /* 0x000000094e00780c */ /* 0x000fc80000f21670 */
[----:B------:R-:W-:Y:S02]  /*e9b0*/  FSEL R10, R10, -INF , !P1 ;  /* 0xff8000000a0a7808 */ /* 0x000fe40004800000 */
[----:B------:R-:W-:-:S04]  /*e9c0*/  LOP3.LUT P1, RZ, R16, 0x2, RZ, 0xc0, !PT ;  /* 0x0000000210ff7812 */ /* 0x000fc8000782c0ff */
[----:B------:R-:W-:Y:S02]  /*e9d0*/  ISETP.GT.AND P1, PT, R79, 0x9, !P1 ;  /* 0x000000094f00780c */ /* 0x000fe40004f24270 */
[----:B------:R-:W-:Y:S02]  /*e9e0*/  LOP3.LUT P5, RZ, R16, 0x4, RZ, 0xc0, !PT ;  /* 0x0000000410ff7812 */ /* 0x000fe400078ac0ff */
[----:B------:R-:W-:-:S04]  /*e9f0*/  ISETP.LT.OR P1, PT, R78, 0xa, P1 ;  /* 0x0000000a4e00780c */ /* 0x000fc80000f21670 */
[----:B------:R-:W-:Y:S02]  /*ea00*/  FSEL R11, R11, -INF , !P1 ;  /* 0xff8000000b0b7808 */ /* 0x000fe40004800000 */
        /* <DEDUP_REMOVED lines=31> */
[----:B------:R-:W-:Y:S02]  /*ec00*/  LOP3.LUT P1, RZ, R16, 0x40000, RZ, 0xc0, !PT ;  /* 0x0004000010ff7812 */ /* 0x000fe4000782c0ff */
[----:B------:R-:W-:Y:S02]  /*ec10*/  FMNMX.FTZ R3, R4, R74, !PT ;  /* 0x0000004a04037209 */ /* 0x000fe40007810000 */
[----:B------:R-:W-:Y:S02]  /*ec20*/  ISETP.GT.AND P1, PT, R79, 0x30, !P1 ;  /* 0x000000304f00780c */ /* 0x000fe40004f24270 */
[----:B------:R-:W-:Y:S02]  /*ec30*/  FMNMX.FTZ R3, R8, R3, !PT ;  /* 0x0000000308037209 */ /* 0x000fe40007810000 */
        /* <DEDUP_REMOVED lines=15> */
[----:B------:R-:W-:Y:S02]  /*ed30*/  LOP3.LUT P5, RZ, R16, 0x8000, RZ, 0xc0, !PT ;  /* 0x0000800010ff7812 */ /* 0x000fe400078ac0ff */
[----:B------:R-:W-:Y:S02]  /*ed40*/  FMNMX.FTZ R3, R27, R3, !PT ;  /* 0x000000031b037209 */ /* 0x000fe40007810000 */
[----:B------:R-:W-:Y:S02]  /*ed50*/  FSEL R40, R40, -INF , !P1 ;  /* 0xff80000028287808 */ /* 0x000fe40004800000 */
[----:B------:R-:W-:-:S02]  /*ed60*/  ISETP.GT.AND P1, PT, R79, 0x39, !P5 ;  /* 0x000000394f00780c */ /* 0x000fc40006f24270 */
[----:B------:R-:W-:Y:S02]  /*ed70*/  FMNMX.FTZ R3, R30, R3, !PT ;  /* 0x000000031e037209 */ /* 0x000fe40007810000 */
[----:B------:R-:W-:Y:S02]  /*ed80*/  ISETP.LT.OR P1, PT, R78, 0x3a, P1 ;  /* 0x0000003a4e00780c */ /* 0x000fe40000f21670 */
[----:B------:R-:W-:Y:S02]  /*ed90*/  FMNMX.FTZ R3, R31, R3, !PT ;  /* 0x000000031f037209 */ /* 0x000fe40007810000 */
[----:B------:R-:W-:Y:S02]  /*eda0*/  FSEL R41, R41, -INF , !P1 ;  /* 0xff80000029297808 */ /* 0x000fe40004800000 */
[----:B------:R-:W-:Y:S02]  /*edb0*/  FMNMX.FTZ R3, R34, R3, !PT ;  /* 0x0000000322037209 */ /* 0x000fe40007810000 */
        /* <DEDUP_REMOVED lines=43> */
[----:B------:R-:W-:Y:S01]  /*f070*/  LOP3.LUT P1, RZ, R16, 0x100, RZ, 0xc0, !PT ;  /* 0x0000010010ff7812 */ /* 0x000fe2000782c0ff */
[----:B------:R-:W0:Y:S03]  /*f080*/  SHFL.BFLY PT, R5, R3, 0x2, 0x1f ;  /* 0x0c401f0003057f89 */ /* 0x000e2600000e0000 */
[----:B------:R-:W-:-:S04]  /*f090*/  ISETP.GT.AND P1, PT, R79, 0x58, !P1 ;  /* 0x000000584f00780c */ /* 0x000fc80004f24270 */
[----:B------:R-:W-:-:S04]  /*f0a0*/  ISETP.LT.OR P1, PT, R78, 0x59, P1 ;  /* 0x000000594e00780c */ /* 0x000fc80000f21670 */
[----:B------:R-:W-:Y:S02]  /*f0b0*/  FSEL R56, R56, -INF , !P1 ;  /* 0xff80000038387808 */ /* 0x000fe40004800000 */
[----:B------:R-:W-:-:S04]  /*f0c0*/  LOP3.LUT P1, RZ, R16, 0x80, RZ, 0xc0, !PT ;  /* 0x0000008010ff7812 */ /* 0x000fc8000782c0ff */
[----:B------:R-:W-:-:S04]  /*f0d0*/  ISETP.GT.AND P1, PT, R79, 0x59, !P1 ;  /* 0x000000594f00780c */ /* 0x000fc80004f24270 */
[----:B------:R-:W-:Y:S02]  /*f0e0*/  ISETP.LT.OR P1, PT, R78, 0x5a, P1 ;  /* 0x0000005a4e00780c */ /* 0x000fe40000f21670 */
[----:B0-----:R-:W-:Y:S02]  /*f0f0*/  FMNMX.FTZ R5, R3, R5, !PT ;  /* 0x0000000503057209 */ /* 0x001fe40007810000 */
[----:B------:R-:W-:Y:S02]  /*f100*/  FSEL R57, R57, -INF , !P1 ;  /* 0xff80000039397808 */ /* 0x000fe40004800000 */
[----:B------:R-:W-:Y:S01]  /*f110*/  LOP3.LUT P1, RZ, R16, 0x40, RZ, 0xc0, !PT ;  /* 0x0000004010ff7812 */ /* 0x000fe2000782c0ff */
[----:B------:R-:W0:Y:S03]  /*f120*/  SHFL.BFLY PT, R3, R5, 0x1, 0x1f ;  /* 0x0c201f0005037f89 */ /* 0x000e2600000e0000 */
[----:B------:R-:W-:-:S04]  /*f130*/  ISETP.GT.AND P1, PT, R79, 0x60, !P1 ;  /* 0x000000604f00780c */ /* 0x000fc80004f24270 */
[----:B------:R-:W-:-:S04]  /*f140*/  ISETP.LT.OR P1, PT, R78, 0x61, P1 ;  /* 0x000000614e00780c */ /* 0x000fc80000f21670 */
[----:B------:R-:W-:Y:S02]  /*f150*/  FSEL R60, R60, -INF , !P1 ;  /* 0xff8000003c3c7808 */ /* 0x000fe40004800000 */
[----:B------:R-:W-:-:S04]  /*f160*/  LOP3.LUT P1, RZ, R16, 0x10, RZ, 0xc0, !PT ;  /* 0x0000001010ff7812 */ /* 0x000fc8000782c0ff */
[----:B------:R-:W-:Y:S02]  /*f170*/  ISETP.GT.AND P1, PT, R79, 0x61, !P1 ;  /* 0x000000614f00780c */ /* 0x000fe40004f24270 */
[----:B------:R-:W-:Y:S02]  /*f180*/  LOP3.LUT P5, RZ, R16, 0x8, RZ, 0xc0, !PT ;  /* 0x0000000810ff7812 */ /* 0x000fe400078ac0ff */
[----:B------:R-:W-:-:S04]  /*f190*/  ISETP.LT.OR P1, PT, R78, 0x62, P1 ;  /* 0x000000624e00780c */ /* 0x000fc80000f21670 */
[----:B------:R-:W-:Y:S02]  /*f1a0*/  FSEL R61, R61, -INF , !P1 ;  /* 0xff8000003d3d7808 */ /* 0x000fe40004800000 */
[----:B------:R-:W-:Y:S02]  /*f1b0*/  ISETP.GT.AND P1, PT, R79, 0x68, !P5 ;  /* 0x000000684f00780c */ /* 0x000fe40006f24270 */
[----:B0-----:R-:W-:Y:S02]  /*f1c0*/  FMNMX.FTZ R5, R5, R3, !PT ;  /* 0x0000000305057209 */ /* 0x001fe40007810000 */
[----:B------:R-:W-:-:S03]  /*f1d0*/  ISETP.LT.OR P1, PT, R78, 0x69, P1 ;  /* 0x000000694e00780c */ /* 0x000fc60000f21670 */
[----:B------:R-:W-:Y:S01]  /*f1e0*/  FMUL.FTZ R3, R5, UR51 ;  /* 0x0000003305037c20 */ /* 0x000fe20008410000 */
[----:B------:R-:W-:Y:S02]  /*f1f0*/  FSEL R65, R65, -INF , !P1 ;  /* 0xff80000041417808 */ /* 0x000fe40004800000 */
[----:B------:R-:W-:Y:S02]  /*f200*/  FSETP.NEU.FTZ.AND P1, PT, R5, -INF , PT ;  /* 0xff8000000500780b */ /* 0x000fe40003f3d000 */
[----:B------:R-:W-:Y:S02]  /*f210*/  ISETP.GT.AND P6, PT, R79, RZ, !P6 ;  /* 0x000000ff4f00720c */ /* 0x000fe400077c4270 */
[----:B------:R-:W-:Y:S02]  /*f220*/  FSEL R3, R3, RZ, P1 ;  /* 0x000000ff03037208 */ /* 0x000fe40000800000 */
[----:B------:R-:W-:-:S03]  /*f230*/  ISETP.LT.OR P6, PT, R78, 0x1, P6 ;  /* 0x000000014e00780c */ /* 0x000fc600037c1670 */
        /* <DEDUP_REMOVED lines=32> */
[----:B------:R-:W-:-:S04]  /*f440*/  FSEL R72, R6, -INF , !P6 ;  /* 0xff80000006487808 */ /* 0x000fc80007000000 */
[----:B------:R-:W-:-:S04]  /*f450*/  FMNMX.FTZ R75, R72, R7, !PT ;  /* 0x00000007484b7209 */ /* 0x000fc80007810000 */
        /* <DEDUP_REMOVED lines=20> */
[----:B------:R-:W-:Y:S02]  /*f5a0*/  FMNMX.FTZ R6, R56, R75, !PT ;  /* 0x0000004b38067209 */ /* 0x000fe40007810000 */
[----:B------:R-:W-:Y:S02]  /*f5b0*/  LOP3.LUT P5, RZ, R16, 0x4000000, RZ, 0xc0, !PT ;  /* 0x0400000010ff7812 */ /* 0x000fe400078ac0ff */
[----:B------:R-:W-:Y:S02]  /*f5c0*/  FMNMX.FTZ R75, R57, R6, !PT ;  /* 0x00000006394b7209 */ /* 0x000fe40007810000 */
[----:B------:R-:W-:Y:S02]  /*f5d0*/  ISETP.GT.AND P1, PT, R79, 0x69, !P5 ;  /* 0x000000694f00780c */ /* 0x000fe40006f24270 */
[----:B------:R-:W-:Y:S02]  /*f5e0*/  FMNMX.FTZ R6, R60, R75, !PT ;  /* 0x0000004b3c067209 */ /* 0x000fe40007810000 */
[----:B------:R-:W-:-:S02]  /*f5f0*/  ISETP.LT.OR P1, PT, R78, 0x6a, P1 ;  /* 0x0000006a4e00780c */ /* 0x000fc40000f21670 */
[----:B------:R-:W-:Y:S02]  /*f600*/  ISETP.GT.AND P2, PT, R79, 0x70, !P2 ;  /* 0x000000704f00780c */ /* 0x000fe40005744270 */
[----:B------:R-:W-:Y:S02]  /*f610*/  FMNMX.FTZ R6, R61, R6, !PT ;  /* 0x000000063d067209 */ /* 0x000fe40007810000 */
[----:B------:R-:W-:Y:S02]  /*f620*/  FSEL R64, R64, -INF , !P1 ;  /* 0xff80000040407808 */ /* 0x000fe40004800000 */
[----:B------:R-:W-:Y:S02]  /*f630*/  ISETP.GT.AND P3, PT, R79, 0x71, !P3 ;  /* 0x000000714f00780c */ /* 0x000fe40005f64270 */
[----:B------:R-:W-:Y:S02]  /*f640*/  ISETP.LT.OR P2, PT, R78, 0x71, P2 ;  /* 0x000000714e00780c */ /* 0x000fe40001741670 */
[----:B------:R-:W-:-:S02]  /*f650*/  FMNMX.FTZ R6, R65, R6, !PT ;  /* 0x0000000641067209 */ /* 0x000fc40007810000 */
[----:B------:R-:W-:Y:S02]  /*f660*/  LOP3.LUT P5, RZ, R16, 0x8000000, RZ, 0xc0, !PT ;  /* 0x0800000010ff7812 */ /* 0x000fe400078ac0ff */
[C---:B------:R-:W-:Y:S02]  /*f670*/  ISETP.GT.AND P4, PT, R79.reuse, 0x78, !P4 ;  /* 0x000000784f00780c */ /* 0x040fe40006784270 */
[----:B------:R-:W-:Y:S02]  /*f680*/  ISETP.LT.OR P3, PT, R78, 0x72, P3 ;  /* 0x000000724e00780c */ /* 0x000fe40001f61670 */
[----:B------:R-:W-:Y:S02]  /*f690*/  FSEL R66, R66, -INF , !P2 ;  /* 0xff80000042427808 */ /* 0x000fe40005000000 */
[----:B------:R-:W-:Y:S02]  /*f6a0*/  FMNMX.FTZ R6, R64, R6, !PT ;  /* 0x0000000640067209 */ /* 0x000fe40007810000 */
[----:B------:R-:W-:-:S02]  /*f6b0*/  ISETP.GT.AND P1, PT, R79, 0x79, !P5 ;  /* 0x000000794f00780c */ /* 0x000fc40006f24270 */
[----:B------:R-:W-:Y:S02]  /*f6c0*/  ISETP.LT.OR P4, PT, R78, 0x79, P4 ;  /* 0x000000794e00780c */ /* 0x000fe40002781670 */
[----:B------:R-:W-:Y:S02]  /*f6d0*/  FSEL R68, R68, -INF , !P3 ;  /* 0xff80000044447808 */ /* 0x000fe40005800000 */
[----:B------:R-:W-:Y:S02]  /*f6e0*/  FMNMX.FTZ R6, R66, R6, !PT ;  /* 0x0000000642067209 */ /* 0x000fe40007810000 */
[----:B------:R-:W-:Y:S02]  /*f6f0*/  ISETP.LT.OR P1, PT, R78, 0x7a, P1 ;  /* 0x0000007a4e00780c */ /* 0x000fe40000f21670 */
[----:B------:R-:W-:Y:S02]  /*f700*/  FSEL R0, R0, -INF , !P4 ;  /* 0xff80000000007808 */ /* 0x000fe40006000000 */
[----:B------:R-:W-:-:S02]  /*f710*/  FMNMX.FTZ R6, R68, R6, !PT ;  /* 0x0000000644067209 */ /* 0x000fc40007810000 */
[----:B------:R-:W-:Y:S02]  /*f720*/  FSEL R71, R71, -INF , !P1 ;  /* 0xff80000047477808 */ /* 0x000fe40004800000 */
[----:B------:R-:W-:-:S04]  /*f730*/  FMNMX.FTZ R6, R0, R6, !PT ;  /* 0x0000000600067209 */ /* 0x000fc80007810000 */
[----:B------:R-:W-:-:S05]  /*f740*/  FMNMX.FTZ R6, R71, R6, !PT ;  /* 0x0000000647067209 */ /* 0x000fca0007810000 */
[----:B------:R-:W0:Y:S01]  /*f750*/  SHFL.BFLY PT, R75, R6, 0x2, 0x1f ;  /* 0x0c401f00064b7f89 */ /* 0x000e2200000e0000 */
[----:B------:R-:W-:Y:S08]  /*f760*/  MUFU.EX2 R8, R4 ;  /* 0x0000000400087308 */ /* 0x000ff00000000800 */
[----:B------:R-:W1:Y:S01]  /*f770*/  MUFU.EX2 R74, R74 ;  /* 0x0000004a004a7308 */ /* 0x000e620000000800 */
[----:B0-----:R-:W-:Y:S01]  /*f780*/  FMNMX.FTZ R6, R6, R75, !PT ;  /* 0x0000004b06067209 */ /* 0x001fe20007810000 */
[----:B-1----:R-:W-:Y:S01]  /*f790*/  FADD.FTZ R4, R8, R74 ;  /* 0x0000004a08047221 */ /* 0x002fe20000010000 */
[----:B------:R-:W-:-:S05]  /*f7a0*/  F2FP.BF16.F32.PACK_AB R8, R74, R8 ;  /* 0x000000084a08723e */ /* 0x000fca00000010ff */
[----:B------:R-:W-:Y:S08]  /*f7b0*/  MUFU.EX2 R74, R30 ;  /* 0x0000001e004a7308 */ /* 0x000ff00000000800 */
[----:B------:R0:W-:Y:S02]  /*f7c0*/  MUFU.EX2 R30, R38 ;  /* 0x00000026001e7308 */ /* 0x0001e40000000800 */
[----:B0-----:R-:W0:Y:S06]  /*f7d0*/  SHFL.BFLY PT, R38, R6, 0x1, 0x1f ;  /* 0x0c201f0006267f89 */ /* 0x001e2c00000e0000 */
[----:B------:R-:W1:Y:S08]  /*f7e0*/  MUFU.EX2 R73, R73 ;  /* 0x0000004900497308 */ /* 0x000e700000000800 */
[----:B------:R-:W2:Y:S01]  /*f7f0*/  MUFU.EX2 R9, R9 ;  /* 0x0000000900097308 */ /* 0x000ea20000000800 */
[----:B0-----:R-:W-:-:S04]  /*f800*/  FMNMX.FTZ R6, R6, R38, !PT ;  /* 0x0000002606067209 */ /* 0x001fc80007810000 */
[C---:B------:R-:W-:Y:S01]  /*f810*/  FSETP.NEU.FTZ.AND P1, PT, R6.reuse, -INF , PT ;  /* 0xff8000000600780b */ /* 0x040fe20003f3d000 */
[----:B------:R-:W-:Y:S02]  /*f820*/  FMUL.FTZ R75, R6, UR51 ;  /* 0x00000033064b7c20 */ /* 0x000fe40008410000 */
[----:B------:R-:W0:Y:S03]  /*f830*/  MUFU.EX2 R12, R12 ;  /* 0x0000000c000c7308 */ /* 0x000e260000000800 */
[----:B------:R-:W-:-:S05]  /*f840*/  FSEL R75, R75, RZ, P1 ;  /* 0x000000ff4b4b7208 */ /* 0x000fca0000800000 */
[----:B------:R-:W3:Y:S01]  /*f850*/  MUFU.EX2 R13, R13 ;  /* 0x0000000d000d7308 */ /* 0x000ee20000000800 */
[--C-:B------:R-:W-:Y:S01]  /*f860*/  FFMA.FTZ R72, R72, UR51, -R75.reuse ;  /* 0x0000003348487c23 */ /* 0x100fe2000801084b */
[--C-:B------:R-:W-:Y:S01]  /*f870*/  FFMA.FTZ R7, R7, UR51, -R75.reuse ;  /* 0x0000003307077c23 */ /* 0x100fe2000801084b */
[----:B-1----:R-:W-:Y:S01]  /*f880*/  FADD.FTZ R4, R73, R4 ;  /* 0x0000000449047221 */ /* 0x002fe20000010000 */
[----:B------:R-:W-:-:S04]  /*f890*/  FFMA.FTZ R10, R10, UR51, -R75 ;  /* 0x000000330a0a7c23 */ /* 0x000fc8000801084b */
[----:B------:R-:W1:Y:S01]  /*f8a0*/  MUFU.EX2 R20, R20 ;  /* 0x0000001400147308 */ /* 0x000e620000000800 */
[----:B------:R-:W-:Y:S01]  /*f8b0*/  FFMA.FTZ R11, R11, UR51, -R75 ;  /* 0x000000330b0b7c23 */ /* 0x000fe2000801084b */
[----:B--2---:R-:W-:-:S06]  /*f8c0*/  FADD.FTZ R4, R9, R4 ;  /* 0x0000000409047221 */ /* 0x004fcc0000010000 */
[----:B------:R-:W-:Y:S01]  /*f8d0*/  MUFU.EX2 R72, R72 ;  /* 0x0000004800487308 */ /* 0x000fe20000000800 */
[----:B0-----:R-:W-:-:S07]  /*f8e0*/  FADD.FTZ R4, R12, R4 ;  /* 0x000000040c047221 */ /* 0x001fce0000010000 */
[----:B------:R-:W0:Y:S01]  /*f8f0*/  MUFU.EX2 R7, R7 ;  /* 0x0000000700077308 */ /* 0x000e220000000800 */
[----:B------:R-:W-:-:S07]  /*f900*/  FFMA.FTZ R14, R14, UR51, -R75 ;  /* 0x000000330e0e7c23 */ /* 0x000fce000801084b */
[----:B------:R-:W2:Y:S01]  /*f910*/  MUFU.EX2 R21, R21 ;  /* 0x0000001500157308 */ /* 0x000ea20000000800 */
[----:B------:R-:W-:-:S07]  /*f920*/  FFMA.FTZ R15, R15, UR51, -R75 ;  /* 0x000000330f0f7c23 */ /* 0x000fce000801084b */
[----:B------:R4:W5:Y:S01]  /*f930*/  MUFU.EX2 R38, R10 ;  /* 0x0000000a00267308 */ /* 0x0009620000000800 */
[--C-:B------:R-:W-:Y:S01]  /*f940*/  FFMA.FTZ R24, R24, UR51, -R75.reuse ;  /* 0x0000003318187c23 */ /* 0x100fe2000801084b */
[--C-:B------:R-:W-:Y:S01]  /*f950*/  FFMA.FTZ R25, R25, UR51, -R75.reuse ;  /* 0x0000003319197c23 */ /* 0x100fe2000801084b */
[----:B------:R-:W-:-:S05]  /*f960*/  FFMA.FTZ R28, R28, UR51, -R75 ;  /* 0x000000331c1c7c23 */ /* 0x000fca000801084b */
[----:B------:R-:W5:Y:S01]  /*f970*/  MUFU.EX2 R26, R26 ;  /* 0x0000001a001a7308 */ /* 0x000f620000000800 */
[----:B----4-:R-:W-:Y:S01]  /*f980*/  F2FP.BF16.F32.PACK_AB R10, R9, R73 ;  /* 0x00000049090a723e */ /* 0x010fe200000010ff */
[--C-:B------:R-:W-:Y:S01]  /*f990*/  FFMA.FTZ R29, R29, UR51, -R75.reuse ;  /* 0x000000331d1d7c23 */ /* 0x100fe2000801084b */
[--C-:B------:R-:W-:Y:S01]  /*f9a0*/  FFMA.FTZ R32, R32, UR51, -R75.reuse ;  /* 0x0000003320207c23 */ /* 0x100fe2000801084b */
[--C-:B------:R-:W-:Y:S01]  /*f9b0*/  FFMA.FTZ R33, R33, UR51, -R75.reuse ;  /* 0x0000003321217c23 */ /* 0x100fe2000801084b */
[----:B------:R-:W-:-:S03]  /*f9c0*/  FFMA.FTZ R36, R36, UR51, -R75 ;  /* 0x0000003324247c23 */ /* 0x000fc6000801084b */
[----:B------:R-:W4:Y:S01]  /*f9d0*/  MUFU.EX2 R11, R11 ;  /* 0x0000000b000b7308 */ /* 0x000f220000000800 */
[--C-:B------:R-:W-:Y:S01]  /*f9e0*/  FFMA.FTZ R37, R37, UR51, -R75.reuse ;  /* 0x0000003325257c23 */ /* 0x100fe2000801084b */
[--C-:B------:R-:W-:Y:S01]  /*f9f0*/  FFMA.FTZ R40, R40, UR51, -R75.reuse ;  /* 0x0000003328287c23 */ /* 0x100fe2000801084b */
[--C-:B------:R-:W-:Y:S01]  /*fa00*/  FFMA.FTZ R41, R41, UR51, -R75.reuse ;  /* 0x0000003329297c23 */ /* 0x100fe2000801084b */
[--C-:B------:R-:W-:Y:S01]  /*fa10*/  FFMA.FTZ R44, R44, UR51, -R75.reuse ;  /* 0x000000332c2c7c23 */ /* 0x100fe2000801084b */
[--C-:B------:R-:W-:Y:S01]  /*fa20*/  FFMA.FTZ R45, R45, UR51, -R75.reuse ;  /* 0x000000332d2d7c23 */ /* 0x100fe2000801084b */
[--C-:B------:R-:W-:Y:S01]  /*fa30*/  FFMA.FTZ R48, R48, UR51, -R75.reuse ;  /* 0x0000003330307c23 */ /* 0x100fe2000801084b */
[--C-:B------:R-:W-:Y:S01]  /*fa40*/  FFMA.FTZ R49, R49, UR51, -R75.reuse ;  /* 0x0000003331317c23 */ /* 0x100fe2000801084b */
        /* <DEDUP_REMOVED lines=13> */
[C---:B---3--:R-:W-:Y:S01]  /*fb20*/  FADD.FTZ R9, R13.reuse, R4 ;  /* 0x000000040d097221 */ /* 0x048fe20000010000 */
[----:B------:R3:W4:Y:S01]  /*fb30*/  MUFU.EX2 R75, R14 ;  /* 0x0000000e004b7308 */ /* 0x0007220000000800 */
[----:B------:R-:W-:-:S02]  /*fb40*/  F2FP.BF16.F32.PACK_AB R12, R13, R12 ;  /* 0x0000000c0d0c723e */ /* 0x000fc400000010ff */
[----:B-1----:R-:W-:Y:S01]  /*fb50*/  FADD.FTZ R4, R20, R9 ;  /* 0x0000000914047221 */ /* 0x002fe20000010000 */
[----:B0-----:R-:W-:-:S04]  /*fb60*/  FADD.FTZ R13, R72, R7 ;  /* 0x00000007480d7221 */ /* 0x001fc80000010000 */
[----:B------:R-:W0:Y:S01]  /*fb70*/  MUFU.EX2 R15, R15 ;  /* 0x0000000f000f7308 */ /* 0x000e220000000800 */
[C---:B--2---:R-:W-:Y:S01]  /*fb80*/  FADD.FTZ R9, R21.reuse, R4 ;  /* 0x0000000415097221 */ /* 0x044fe20000010000 */
[----:B---3--:R-:W-:Y:S01]  /*fb90*/  F2FP.BF16.F32.PACK_AB R14, R21, R20 ;  /* 0x00000014150e723e */ /* 0x008fe200000010ff */
[----:B-----5:R-:W-:Y:S02]  /*fba0*/  FADD.FTZ R20, R38, R13 ;  /* 0x0000000d26147221 */ /* 0x020fe40000010000 */
[----:B------:R-:W-:-:S03]  /*fbb0*/  FADD.FTZ R4, R26, R9 ;  /* 0x000000091a047221 */ /* 0x000fc60000010000 */
[----:B------:R-:W1:Y:S01]  /*fbc0*/  MUFU.EX2 R76, R24 ;  /* 0x00000018004c7308 */ /* 0x000e620000000800 */
[----:B----4-:R-:W-:Y:S01]  /*fbd0*/  FADD.FTZ R20, R11, R20 ;  /* 0x000000140b147221 */ /* 0x010fe20000010000 */
[----:B------:R-:W-:-:S06]  /*fbe0*/  FADD.FTZ R9, R27, R4 ;  /* 0x000000041b097221 */ /* 0x000fcc0000010000 */
[----:B------:R-:W2:Y:S01]  /*fbf0*/  MUFU.EX2 R25, R25 ;  /* 0x0000001900197308 */ /* 0x000ea20000000800 */
[----:B------:R-:W-:Y:S01]  /*fc00*/  FADD.FTZ R20, R75, R20 ;  /* 0x000000144b147221 */ /* 0x000fe20000010000 */
[----:B------:R-:W-:Y:S01]  /*fc10*/  FADD.FTZ R4, R74, R9 ;  /* 0x000000094a047221 */ /* 0x000fe20000010000 */
[----:B------:R-:W-:-:S05]  /*fc20*/  F2FP.BF16.F32.PACK_AB R9, R7, R72 ;  /* 0x000000480709723e */ /* 0x000fca00000010ff */
[----:B------:R-:W3:Y:S01]  /*fc30*/  MUFU.EX2 R31, R31 ;  /* 0x0000001f001f7308 */ /* 0x000ee20000000800 */
[----:B0-----:R-:W-:-:S07]  /*fc40*/  FADD.FTZ R7, R15, R20 ;  /* 0x000000140f077221 */ /* 0x001fce0000010000 */
[----:B------:R-:W0:Y:S01]  /*fc50*/  MUFU.EX2 R28, R28 ;  /* 0x0000001c001c7308 */ /* 0x000e220000000800 */
[----:B-1----:R-:W-:-:S07]  /*fc60*/  FADD.FTZ R20, R76, R7 ;  /* 0x000000074c147221 */ /* 0x002fce0000010000 */
[----:B------:R-:W1:Y:S08]  /*fc70*/  MUFU.EX2 R34, R34 ;  /* 0x0000002200227308 */ /* 0x000e700000000800 */
[----:B------:R-:W4:Y:S01]  /*fc80*/  MUFU.EX2 R77, R29 ;  /* 0x0000001d004d7308 */ /* 0x000f220000000800 */
[----:B--2---:R-:W-:-:S07]  /*fc90*/  FADD.FTZ R7, R25, R20 ;  /* 0x0000001419077221 */ /* 0x004fce0000010000 */
[----:B------:R-:W2:Y:S08]  /*fca0*/  MUFU.EX2 R35, R35 ;  /* 0x0000002300237308 */ /* 0x000eb00000000800 */
[----:B------:R-:W5:Y:S08]  /*fcb0*/  MUFU.EX2 R32, R32 ;  /* 0x0000002000207308 */ /* 0x000f700000000800 */
[----:B------:R-:W5:Y:S01]  /*fcc0*/  MUFU.EX2 R33, R33 ;  /* 0x0000002100217308 */ /* 0x000f620000000800 */
[----:B---3--:R-:W-:Y:S01]  /*fcd0*/  FADD.FTZ R4, R31, R4 ;  /* 0x000000041f047221 */ /* 0x008fe20000010000 */
[----:B0-----:R-:W-:-:S03]  /*fce0*/  FADD.FTZ R20, R28, R7 ;  /* 0x000000071c147221 */ /* 0x001fc60000010000 */
[----:B-1----:R-:W-:Y:S01]  /*fcf0*/  FADD.FTZ R4, R34, R4 ;  /* 0x0000000422047221 */ /* 0x002fe20000010000 */
[----:B----4-:R-:W-:Y:S01]  /*fd00*/  FADD.FTZ R7, R77, R20 ;  /* 0x000000144d077221 */ /* 0x010fe20000010000 */
[----:B------:R-:W-:Y:S02]  /*fd10*/  F2FP.BF16.F32.PACK_AB R24, R27, R26 ;  /* 0x0000001a1b18723e */ /* 0x000fe400000010ff */
[----:B--2---:R-:W-:Y:S01]  /*fd20*/  FADD.FTZ R21, R35, R4 ;  /* 0x0000000423157221 */ /* 0x004fe20000010000 */
[----:B-----5:R-:W-:Y:S01]  /*fd30*/  FADD.FTZ R4, R32, R7 ;  /* 0x0000000720047221 */ /* 0x020fe20000010000 */
[C---:B------:R-:W-:Y:S02]  /*fd40*/  F2FP.BF16.F32.PACK_AB R27, R33.reuse, R32 ;  /* 0x00000020211b723e */ /* 0x040fe400000010ff */
[----:B------:R-:W2:Y:S01]  /*fd50*/  LDL R32, [R1+0x74] ;  /* 0x0000740001207983 */ /* 0x000ea20000100800 */
[----:B------:R-:W0:Y:S08]  /*fd60*/  MUFU.EX2 R39, R39 ;  /* 0x0000002700277308 */ /* 0x000e300000000800 */
[----:B------:R-:W1:Y:S08]  /*fd70*/  MUFU.EX2 R29, R36 ;  /* 0x00000024001d7308 */ /* 0x000e700000000800 */
[----:B------:R-:W3:Y:S08]  /*fd80*/  MUFU.EX2 R42, R42 ;  /* 0x0000002a002a7308 */ /* 0x000ef00000000800 */
[----:B------:R-:W4:Y:S01]  /*fd90*/  MUFU.EX2 R37, R37 ;  /* 0x0000002500257308 */ /* 0x000f220000000800 */
[----:B------:R-:W-:Y:S01]  /*fda0*/  FADD.FTZ R20, R30, R21 ;  /* 0x000000151e147221 */ /* 0x000fe20000010000 */
[----:B------:R-:W-:-:S06]  /*fdb0*/  FADD.FTZ R4, R33, R4 ;  /* 0x0000000421047221 */ /* 0x000fcc0000010000 */
[----:B------:R-:W5:Y:S08]  /*fdc0*/  MUFU.EX2 R43, R43 ;  /* 0x0000002b002b7308 */ /* 0x000f700000000800 */
[----:B------:R-:W5:Y:S01]  /*fdd0*/  MUFU.EX2 R40, R40 ;  /* 0x0000002800287308 */ /* 0x000f620000000800 */
[----:B0-----:R-:W-:Y:S01]  /*fde0*/  FADD.FTZ R7, R39, R20 ;  /* 0x0000001427077221 */ /* 0x001fe20000010000 */
[----:B-1----:R-:W-:-:S06]  /*fdf0*/  FADD.FTZ R4, R29, R4 ;  /* 0x000000041d047221 */ /* 0x002fcc0000010000 */
[----:B------:R-:W0:Y:S08]  /*fe00*/  MUFU.EX2 R46, R46 ;  /* 0x0000002e002e7308 */ /* 0x000e300000000800 */
[----:B------:R-:W1:Y:S01]  /*fe10*/  MUFU.EX2 R41, R41 ;  /* 0x0000002900297308 */ /* 0x000e620000000800 */
[----:B---3--:R-:W-:Y:S01]  /*fe20*/  FADD.FTZ R20, R42, R7 ;  /* 0x000000072a147221 */ /* 0x008fe20000010000 */
[----:B----4-:R-:W-:-:S06]  /*fe30*/  FADD.FTZ R7, R37, R4 ;  /* 0x0000000425077221 */ /* 0x010fcc0000010000 */
[----:B------:R-:W-:Y:S08]  /*fe40*/  MUFU.EX2 R47, R47 ;  /* 0x0000002f002f7308 */ /* 0x000ff00000000800 */
[----:B------:R-:W3:Y:S01]  /*fe50*/  MUFU.EX2 R44, R44 ;  /* 0x0000002c002c7308 */ /* 0x000ee20000000800 */
[----:B-----5:R-:W-:Y:S01]  /*fe60*/  FADD.FTZ R21, R43, R20 ;  /* 0x000000142b157221 */ /* 0x020fe20000010000 */
[----:B------:R-:W-:-:S06]  /*fe70*/  FADD.FTZ R4, R40, R7 ;  /* 0x0000000728047221 */ /* 0x000fcc0000010000 */
[----:B------:R-:W-:Y:S01]  /*fe80*/  MUFU.EX2 R50, R50 ;  /* 0x0000003200327308 */ /* 0x000fe20000000800 */
[----:B------:R-:W-:-:S07]  /*fe90*/  F2FP.BF16.F32.PACK_AB R11, R11, R38 ;  /* 0x000000260b0b723e */ /* 0x000fce00000010ff */
[----:B------:R-:W4:Y:S01]  /*fea0*/  MUFU.EX2 R45, R45 ;  /* 0x0000002d002d7308 */ /* 0x000f220000000800 */
[----:B0-----:R-:W-:Y:S01]  /*feb0*/  FADD.FTZ R20, R46, R21 ;  /* 0x000000152e147221 */ /* 0x001fe20000010000 */
[----:B-1----:R-:W-:-:S06]  /*fec0*/  FADD.FTZ R7, R41, R4 ;  /* 0x0000000429077221 */ /* 0x002fcc0000010000 */
[----:B------:R-:W0:Y:S01]  /*fed0*/  MUFU.EX2 R51, R51 ;  /* 0x0000003300337308 */ /* 0x000e220000000800 */
[----:B------:R-:W-:-:S07]  /*fee0*/  F2FP.BF16.F32.PACK_AB R13, R15, R75 ;  /* 0x0000004b0f0d723e */ /* 0x000fce00000010ff */
[----:B------:R-:W1:Y:S01]  /*fef0*/  MUFU.EX2 R48, R48 ;  /* 0x0000003000307308 */ /* 0x000e620000000800 */
[----:B------:R-:W-:Y:S01]  /*ff00*/  F2FP.BF16.F32.PACK_AB R15, R25, R76 ;  /* 0x0000004c190f723e */ /* 0x000fe200000010ff */
[----:B------:R5:W-:Y:S01]  /*ff10*/  STSM.16.M88.4 [R82+0x21800], R8 ;  /* 0x0218000852007844 */ /* 0x000be20000000200 */
[----:B---3--:R-:W-:-:S05]  /*ff20*/  FADD.FTZ R4, R44, R7 ;  /* 0x000000072c047221 */ /* 0x008fca0000010000 */
[----:B------:R-:W3:Y:S08]  /*ff30*/  MUFU.EX2 R54, R54 ;  /* 0x0000003600367308 */ /* 0x000ef00000000800 */
[----:B------:R-:W3:Y:S01]  /*ff40*/  MUFU.EX2 R49, R49 ;  /* 0x0000003100317308 */ /* 0x000ee20000000800 */
[----:B-----5:R-:W-:Y:S01]  /*ff50*/  FADD.FTZ R9, R47, R20 ;  /* 0x000000142f097221 */ /* 0x020fe20000010000 */
[----:B------:R5:W-:Y:S06]  /*ff60*/  STSM.16.M88.4 [R83], R12 ;  /* 0x0000000c53007844 */ /* 0x000bec0000000200 */
[----:B------:R-:W3:Y:S01]  /*ff70*/  MUFU.EX2 R55, R55 ;  /* 0x0000003700377308 */ /* 0x000ee20000000800 */
[----:B----4-:R-:W-:-:S07]  /*ff80*/  FADD.FTZ R7, R45, R4 ;  /* 0x000000042d077221 */ /* 0x010fce0000010000 */
[----:B------:R-:W4:Y:S01]  /*ff90*/  MUFU.EX2 R52, R52 ;  /* 0x0000003400347308 */ /* 0x000f220000000800 */
[----:B-----5:R-:W-:-:S07]  /*ffa0*/  FADD.FTZ R12, R50, R9 ;  /* 0x00000009320c7221 */ /* 0x020fce0000010000 */
[----:B------:R-:W5:Y:S01]  /*ffb0*/  MUFU.EX2 R58, R58 ;  /* 0x0000003a003a7308 */ /* 0x000f620000000800 */
[----:B0-----:R-:W-:Y:S01]  /*ffc0*/  FADD.FTZ R9, R51, R12 ;  /* 0x0000000c33097221 */ /* 0x001fe20000010000 */
[----:B-1----:R-:W-:-:S06]  /*ffd0*/  FADD.FTZ R4, R48, R7 ;  /* 0x0000000730047221 */ /* 0x002fcc0000010000 */
[----:B------:R-:W0:Y:S01]  /*ffe0*/  MUFU.EX2 R53, R53 ;  /* 0x0000003500357308 */ /* 0x000e220000000800 */
[----:B---3--:R-:W-:Y:S01]  /*fff0*/  FADD.FTZ R12, R54, R9 ;  /* 0x00000009360c7221 */ /* 0x008fe20000010000 */
[----:B------:R-:W-:-:S06]  /*10000*/  FADD.FTZ R13, R49, R4 ;  /* 0x00000004310d7221 */ /* 0x000fcc0000010000 */
[----:B------:R-:W1:Y:S08]  /*10010*/  MUFU.EX2 R59, R59 ;  /* 0x0000003b003b7308 */ /* 0x000e700000000800 */
[----:B------:R-:W3:Y:S01]  /*10020*/  MUFU.EX2 R56, R56 ;  /* 0x0000003800387308 */ /* 0x000ee20000000800 */
[----:B------:R-:W-:Y:S01]  /*10030*/  FADD.FTZ R15, R55, R12 ;  /* 0x0000000c370f7221 */ /* 0x000fe20000010000 */
[----:B----4-:R-:W-:Y:S01]  /*10040*/  FADD.FTZ R4, R52, R13 ;  /* 0x0000000d34047221 */ /* 0x010fe20000010000 */
[----:B------:R-:W-:-:S05]  /*10050*/  ISETP.NE.AND P5, PT, R142, 0x1, PT ;  /* 0x000000018e00780c */ /* 0x000fca0003fa5270 */
[----:B------:R-:W4:Y:S08]  /*10060*/  MUFU.EX2 R62, R62 ;  /* 0x0000003e003e7308 */ /* 0x000f300000000800 */
[----:B------:R-:W4:Y:S01]  /*10070*/  MUFU.EX2 R57, R57 ;  /* 0x0000003900397308 */ /* 0x000f220000000800 */
[----:B-----5:R-:W-:Y:S01]  /*10080*/  FADD.FTZ R12, R58, R15 ;  /* 0x0000000f3a0c7221 */ /* 0x020fe20000010000 */
[----:B0-----:R-:W-:-:S06]  /*10090*/  FADD.FTZ R13, R53, R4 ;  /* 0x00000004350d7221 */ /* 0x001fcc0000010000 */
[----:B------:R-:W0:Y:S01]  /*100a0*/  MUFU.EX2 R63, R63 ;  /* 0x0000003f003f7308 */ /* 0x000e220000000800 */
[----:B------:R-:W-:-:S07]  /*100b0*/  F2FP.BF16.F32.PACK_AB R26, R31, R74 ;  /* 0x0000004a1f1a723e */ /* 0x000fce00000010ff */
[----:B------:R-:W5:Y:S01]  /*100c0*/  MUFU.EX2 R60, R60 ;  /* 0x0000003c003c7308 */ /* 0x000f620000000800 */
[----:B------:R-:W-:-:S07]  /*100d0*/  F2FP.BF16.F32.PACK_AB R25, R77, R28 ;  /* 0x0000001c4d19723e */ /* 0x000fce00000010ff */
[----:B------:R-:W5:Y:S01]  /*100e0*/  MUFU.EX2 R61, R61 ;  /* 0x0000003d003d7308 */ /* 0x000f620000000800 */
[----:B------:R-:W-:-:S07]  /*100f0*/  F2FP.BF16.F32.PACK_AB R28, R35, R34 ;  /* 0x00000022231c723e */ /* 0x000fce00000010ff */
[----:B------:R-:W-:Y:S01]  /*10100*/  MUFU.EX2 R65, R65 ;  /* 0x0000004100417308 */ /* 0x000fe20000000800 */
[----:B------:R-:W-:-:S07]  /*10110*/  F2FP.BF16.F32.PACK_AB R30, R39, R30 ;  /* 0x0000001e271e723e */ /* 0x000fce00000010ff */
[----:B------:R-:W5:Y:S01]  /*10120*/  MUFU.EX2 R64, R64 ;  /* 0x0000004000407308 */ /* 0x000f620000000800 */
[----:B------:R-:W-:-:S07]  /*10130*/  F2FP.BF16.F32.PACK_AB R29, R37, R29 ;  /* 0x0000001d251d723e */ /* 0x000fce00000010ff */
[----:B------:R-:W-:Y:S01]  /*10140*/  MUFU.EX2 R67, R67 ;  /* 0x0000004300437308 */ /* 0x000fe20000000800 */
[----:B------:R-:W-:-:S07]  /*10150*/  F2FP.BF16.F32.PACK_AB R31, R41, R40 ;  /* 0x00000028291f723e */ /* 0x000fce00000010ff */
[----:B------:R-:W5:Y:S01]  /*10160*/  MUFU.EX2 R69, R69 ;  /* 0x0000004500457308 */ /* 0x000f620000000800 */
[----:B-1----:R-:W-:-:S07]  /*10170*/  FADD.FTZ R15, R59, R12 ;  /* 0x0000000c3b0f7221 */ /* 0x002fce0000010000 */
[----:B------:R-:W-:Y:S01]  /*10180*/  MUFU.EX2 R70, R70 ;  /* 0x0000004600467308 */ /* 0x000fe20000000800 */
[----:B---3--:R-:W-:-:S07]  /*10190*/  FADD.FTZ R4, R56, R13 ;  /* 0x0000000d38047221 */ /* 0x008fce0000010000 */
[----:B------:R-:W1:Y:S08]  /*101a0*/  MUFU.EX2 R3, R3 ;  /* 0x0000000300037308 */ /* 0x000e700000000800 */
[----:B------:R-:W-:Y:S08]  /*101b0*/  MUFU.EX2 R66, R66 ;  /* 0x0000004200427308 */ /* 0x000ff00000000800 */
[----:B------:R-:W3:Y:S08]  /*101c0*/  MUFU.EX2 R7, R68 ;  /* 0x0000004400077308 */ /* 0x000ef00000000800 */
[----:B------:R-:W-:Y:S08]  /*101d0*/  MUFU.EX2 R0, R0 ;  /* 0x0000000000007308 */ /* 0x000ff00000000800 */
[----:B------:R-:W2:Y:S01]  /*101e0*/  MUFU.EX2 R71, R71 ;  /* 0x0000004700477308 */ /* 0x000ea20000000800 */
[----:B------:R-:W-:Y:S01]  /*101f0*/  F2FP.BF16.F32.PACK_AB R8, R43, R42 ;  /* 0x0000002a2b08723e */ /* 0x000fe200000010ff */
[----:B------:R-:W-:Y:S01]  /*10200*/  STSM.16.M88.4 [R81], R24 ;  /* 0x0000001851007844 */ /* 0x000fe20000000200 */
[----:B------:R-:W-:-:S02]  /*10210*/  F2FP.BF16.F32.PACK_AB R10, R47, R46 ;  /* 0x0000002e2f0a723e */ /* 0x000fc400000010ff */
[----:B------:R-:W-:Y:S02]  /*10220*/  F2FP.BF16.F32.PACK_AB R9, R45, R44 ;  /* 0x0000002c2d09723e */ /* 0x000fe400000010ff */
[----:B------:R-:W-:Y:S01]  /*10230*/  F2FP.BF16.F32.PACK_AB R11, R49, R48 ;  /* 0x00000030310b723e */ /* 0x000fe200000010ff */
[----:B------:R1:W-:Y:S01]  /*10240*/  STSM.16.M88.4 [R80], R28 ;  /* 0x0000001c50007844 */ /* 0x0003e20000000200 */
[----:B----4-:R-:W-:Y:S01]  /*10250*/  FADD.FTZ R14, R62, R15 ;  /* 0x0000000f3e0e7221 */ /* 0x010fe20000010000 */
[----:B------:R-:W-:Y:S02]  /*10260*/  FADD.FTZ R13, R57, R4 ;  /* 0x00000004390d7221 */ /* 0x000fe40000010000 */
[----:B------:R4:W-:Y:S01]  /*10270*/  STSM.16.M88.4 [R82+0x27800], R8 ;  /* 0x0278000852007844 */ /* 0x0009e20000000200 */
[----:B0-----:R-:W-:Y:S01]  /*10280*/  FADD.FTZ R20, R63, R14 ;  /* 0x0000000e3f147221 */ /* 0x001fe20000010000 */
[----:B-----5:R-:W-:Y:S01]  /*10290*/  FADD.FTZ R4, R60, R13 ;  /* 0x0000000d3c047221 */ /* 0x020fe20000010000 */
[----:B------:R-:W-:-:S02]  /*102a0*/  F2FP.BF16.F32.PACK_AB R12, R59, R58 ;  /* 0x0000003a3b0c723e */ /* 0x000fc400000010ff */
[----:B------:R-:W-:Y:S02]  /*102b0*/  F2FP.BF16.F32.PACK_AB R14, R63, R62 ;  /* 0x0000003e3f0e723e */ /* 0x000fe400000010ff */
[----:B------:R-:W-:Y:S01]  /*102c0*/  F2FP.BF16.F32.PACK_AB R13, R61, R60 ;  /* 0x0000003c3d0d723e */ /* 0x000fe200000010ff */
[----:B-1----:R-:W0:Y:S01]  /*102d0*/  @P5 LDC R28, c[0x0][0x44c] ;  /* 0x00011300ff1c5b82 */ /* 0x002e220000000800 */
[----:B------:R-:W-:Y:S02]  /*102e0*/  F2FP.BF16.F32.PACK_AB R15, R64, R65 ;  /* 0x00000041400f723e */ /* 0x000fe400000010ff */
[----:B----4-:R-:W-:Y:S02]  /*102f0*/  F2FP.BF16.F32.PACK_AB R8, R51, R50 ;  /* 0x000000323308723e */ /* 0x010fe400000010ff */
[----:B------:R-:W-:Y:S02]  /*10300*/  F2FP.BF16.F32.PACK_AB R10, R55, R54 ;  /* 0x00000036370a723e */ /* 0x000fe400000010ff */
[----:B------:R-:W-:Y:S01]  /*10310*/  F2FP.BF16.F32.PACK_AB R9, R53, R52 ;  /* 0x000000343509723e */ /* 0x000fe200000010ff */
[----:B------:R-:W1:Y:S01]  /*10320*/  @P5 LDC R29, c[0x0][0x450] ;  /* 0x00011400ff1d5b82 */ /* 0x000e620000000800 */
[----:B------:R-:W-:-:S02]  /*10330*/  F2FP.BF16.F32.PACK_AB R11, R57, R56 ;  /* 0x00000038390b723e */ /* 0x000fc400000010ff */
[----:B------:R-:W-:Y:S02]  /*10340*/  F2FP.BF16.F32.PACK_AB R24, R69, R67 ;  /* 0x000000434518723e */ /* 0x000fe400000010ff */
[----:B------:R-:W-:Y:S02]  /*10350*/  F2FP.BF16.F32.PACK_AB R26, R3, R70 ;  /* 0x00000046031a723e */ /* 0x000fe400000010ff */
[----:B---3--:R-:W-:Y:S02]  /*10360*/  F2FP.BF16.F32.PACK_AB R25, R7, R66 ;  /* 0x000000420719723e */ /* 0x008fe400000010ff */
[----:B--2---:R-:W-:Y:S01]  /*10370*/  F2FP.BF16.F32.PACK_AB R27, R71, R0 ;  /* 0x00000000471b723e */ /* 0x004fe200000010ff */
[----:B------:R2:W-:Y:S04]  /*10380*/  STSM.16.M88.4 [R32], R8 ;  /* 0x0000000820007844 */ /* 0x0005e80000000200 */
[----:B------:R2:W-:Y:S01]  /*10390*/  STSM.16.M88.4 [R81+0x6000], R12 ;  /* 0x0060000c51007844 */ /* 0x0005e20000000200 */
[----:B------:R-:W-:-:S03]  /*103a0*/  FADD.FTZ R4, R61, R4 ;  /* 0x000000043d047221 */ /* 0x000fc60000010000 */
[----:B------:R2:W-:Y:S01]  /*103b0*/  STSM.16.M88.4 [R80+0x6000], R24 ;  /* 0x0060001850007844 */ /* 0x0005e20000000200 */
[----:B------:R3:W-:Y:S06]  /*103c0*/  MEMBAR.ALL.CTA ;  /* 0x0000000000007992 */ /* 0x0007ec0000008000 */
[----:B---3--:R-:W3:Y:S01]  /*103d0*/  FENCE.VIEW.ASYNC.S ;  /* 0x00000000000073c6 */ /* 0x008ee20000000000 */
[----:B------:R-:W-:Y:S01]  /*103e0*/  FADD.FTZ R21, R65, R4 ;  /* 0x0000000441157221 */ /* 0x000fe20000010000 */
[----:B------:R-:W-:Y:S01]  /*103f0*/  FADD.FTZ R20, R67, R20 ;  /* 0x0000001443147221 */ /* 0x000fe20000010000 */
[----:B------:R-:W-:-:S02]  /*10400*/  PLOP3.LUT P1, PT, PT, PT, UP0, 0x40, 0x0 ;  /* 0x000000000000781c */ /* 0x000fc40003f2e808 */
[----:B------:R-:W-:Y:S01]  /*10410*/  FADD.FTZ R21, R64, R21 ;  /* 0x0000001540157221 */ /* 0x000fe20000010000 */
[----:B0-----:R-:W-:-:S04]  /*10420*/  @P5 IMAD.HI.U32 R28, R88, R28, RZ ;  /* 0x0000001c581c5227 */ /* 0x001fc800078e00ff */
[----:B------:R-:W-:Y:S01]  /*10430*/  FADD.FTZ R69, R69, R20 ;  /* 0x0000001445457221 */ /* 0x000fe20000010000 */
[----:B------:R-:W-:Y:S01]  /*10440*/  FADD.FTZ R66, R66, R21 ;  /* 0x0000001542427221 */ /* 0x000fe20000010000 */
[----:B------:R-:W-:Y:S01]  /*10450*/  IMAD.MOV.U32 R20, RZ, RZ, R88 ;  /* 0x000000ffff147224 */ /* 0x000fe200078e0058 */
[----:B-1----:R-:W-:Y:S02]  /*10460*/  @P5 SHF.R.U32.HI R20, RZ, R29, R28 ;  /* 0x0000001dff145219 */ /* 0x002fe4000001161c */
[----:B------:R-:W-:Y:S01]  /*10470*/  FADD.FTZ R7, R7, R66 ;  /* 0x0000004207077221 */ /* 0x000fe20000010000 */
[----:B------:R-:W-:Y:S02]  /*10480*/  FADD.FTZ R4, R70, R69 ;  /* 0x0000004546047221 */ /* 0x000fe40000010000 */
[----:B------:R-:W-:Y:S02]  /*10490*/  IMAD.IADD R139, R139, 0x1, R20 ;  /* 0x000000018b8b7824 */ /* 0x000fe400078e0214 */
[----:B------:R-:W-:Y:S01]  /*104a0*/  FADD.FTZ R0, R0, R7 ;  /* 0x0000000700007221 */ /* 0x000fe20000010000 */
[----:B------:R-:W-:Y:S01]  /*104b0*/  FADD.FTZ R4, R3, R4 ;  /* 0x0000000403047221 */ /* 0x000fe20000010000 */
[----:B------:R-:W-:-:S02]  /*104c0*/  VIADD R7, R139, UR6 ;  /* 0x000000068b077c36 */ /* 0x000fc40008000000 */
[----:B------:R-:W-:Y:S01]  /*104d0*/  FADD.FTZ R3, R71, R0 ;  /* 0x0000000047037221 */ /* 0x000fe20000010000 */
[----:B------:R-:W-:Y:S01]  /*104e0*/  VIADD R0, R97, 0xfffffffe ;  /* 0xfffffffe61007836 */ /* 0x000fe20000000000 */
[----:B---3--:R-:W-:Y:S01]  /*104f0*/  NOP ;  /* 0x0000000000007918 */ /* 0x008fe20000000000 */
[----:B--2---:R-:W-:Y:S05]  /*10500*/  @P1 BRA `(.L_x_1508) ;  /* 0x0000000000541947 */ /* 0x004fea0003800000 */
[C---:B------:R-:W-:Y:S01]  /*10510*/  ISETP.GT.AND P1, PT, R139.reuse, RZ, PT ;  /* 0x000000ff8b00720c */ /* 0x040fe20003f24270 */
[----:B------:R-:W-:Y:S01]  /*10520*/  BSSY B0, `(.L_x_1509) ;  /* 0x0000010000007945 */ /* 0x000fe20003800000 */
[----:B------:R-:W-:-:S11]  /*10530*/  VIADD R8, R139, 0xffffffff ;  /* 0xffffffff8b087836 */ /* 0x000fd60000000000 */
[----:B------:R-:W-:Y:S05]  /*10540*/  @P1 BRA `(.L_x_1510) ;  /* 0x0000000000201947 */ /* 0x000fea0003800000 */
[----:B------:R-:W-:Y:S01]  /*10550*/  UISETP.NE.AND UP1, UPT, UR7, 0x1, UPT ;  /* 0x000000010700788c */ /* 0x000fe2000bf25270 */
[----:B------:R-:W-:-:S05]  /*10560*/  IMAD.MOV R8, RZ, RZ, -R139 ;  /* 0x000000ffff087224 */ /* 0x000fca00078e0a8b */
[----:B------:R-:W-:-:S05]  /*10570*/  PLOP3.LUT P1, PT, PT, PT, UP1, 0x80, 0x0 ;  /* 0x000000000000781c */ /* 0x000fca0003f2f018 */
[----:B------:R-:W-:-:S08]  /*10580*/  @UP1 ULDC.64 UR4, c[0x0][0x9e8] ;  /* 0x00027a0000041ab9 */ /* 0x000fd00000000a00 */
[----:B------:R-:W-:-:S05]  /*10590*/  @P1 IMAD.HI.U32 R9, R8, UR4, RZ ;  /* 0x0000000408091c27 */ /* 0x000fca000f8e00ff */
[----:B------:R-:W-:-:S04]  /*105a0*/  @P1 SHF.R.U32.HI R8, RZ, UR5, R9 ;  /* 0x00000005ff081c19 */ /* 0x000fc80008011609 */
[----:B------:R-:W-:Y:S01]  /*105b0*/  LOP3.LUT R8, RZ, R8, RZ, 0x33, !PT ;  /* 0x00000008ff087212 */ /* 0x000fe200078e33ff */
[----:B------:R-:W-:Y:S06]  /*105c0*/  BRA `(.L_x_1511) ;  /* 0x0000000000147947 */ /* 0x000fec0003800000 */
.L_x_1510:
[----:B------:R-:W-:-:S06]  /*105d0*/  UISETP.NE.AND UP1, UPT, UR7, 0x1, UPT ;  /* 0x000000010700788c */ /* 0x000fcc000bf25270 */
[----:B------:R-:W-:-:S05]  /*105e0*/  PLOP3.LUT P1, PT, PT, PT, UP1, 0x80, 0x0 ;  /* 0x000000000000781c */ /* 0x000fca0003f2f018 */
[----:B------:R-:W-:-:S08]  /*105f0*/  @UP1 ULDC.64 UR4, c[0x0][0x9e8] ;  /* 0x00027a0000041ab9 */ /* 0x000fd00000000a00 */
[----:B------:R-:W-:-:S05]  /*10600*/  @P1 IMAD.HI.U32 R9, R8, UR4, RZ ;  /* 0x0000000408091c27 */ /* 0x000fca000f8e00ff */
[----:B------:R-:W-:-:S07]  /*10610*/  @P1 SHF.R.U32.HI R8, RZ, UR5, R9 ;  /* 0x00000005ff081c19 */ /* 0x000fce0008011609 */
.L_x_1511:
[----:B------:R-:W-:Y:S05]  /*10620*/  BSYNC B0 ;  /* 0x0000000000007941 */ /* 0x000fea0003800000 */
.L_x_1509:
[----:B------:R-:W-:-:S04]  /*10630*/  IMAD.U32 R9, RZ, RZ, UR7 ;  /* 0x00000007ff097e24 */ /* 0x000fc8000f8e00ff */
[----:B------:R-:W-:-:S05]  /*10640*/  IMAD R8, R8, R9, UR7 ;  /* 0x0000000708087e24 */ /* 0x000fca000f8e0209 */
[----:B------:R-:W-:-:S07]  /*10650*/  VIMNMX R7, R7, R8, PT ;  /* 0x0000000807077248 */ /* 0x000fce0003fe0100 */
.L_x_1508:
[----:B------:R-:W2:Y:S01]  /*10660*/  LDL R9, [R1+0xa0] ;  /* 0x0000a00001097983 */ /* 0x000ea20000100800 */
[----:B------:R-:W-:Y:S01]  /*10670*/  SHF.R.S32.HI R8, RZ, 0x1f, R7 ;  /* 0x0000001fff087819 */ /* 0x000fe20000011407 */
[----:B------:R-:W-:Y:S01]  /*10680*/  ULDC UR41, c[0x0][0x9e4] ;  /* 0x0002790000297ab9 */ /* 0x000fe20000000800 */
[----:B------:R-:W-:Y:S01]  /*10690*/  ULDC UR5, c[0x0][0x9e4] ;  /* 0x0002790000057ab9 */ /* 0x000fe20000000800 */
[----:B------:R-:W-:Y:S01]  /*106a0*/  ULDC UR43, c[0x0][0x9d8] ;  /* 0x00027600002b7ab9 */ /* 0x000fe20000000800 */
[----:B------:R-:W-:Y:S01]  /*106b0*/  LEA.HI R8, R8, R7, RZ, 0x7 ;  /* 0x0000000708087211 */ /* 0x000fe200078f38ff */
[----:B------:R-:W-:Y:S01]  /*106c0*/  ULDC UR50, c[0x0][0x9d8] ;  /* 0x0002760000327ab9 */ /* 0x000fe20000000800 */
[----:B------:R-:W-:Y:S01]  /*106d0*/  ULDC UR48, c[0x0][0x9d8] ;  /* 0x0002760000307ab9 */ /* 0x000fe20000000800 */
[----:B------:R-:W-:Y:S01]  /*106e0*/  ULDC UR4, c[0x0][0x988] ;  /* 0x0002620000047ab9 */ /* 0x000fe20000000800 */
[----:B------:R-:W-:Y:S01]  /*106f0*/  SHF.R.S32.HI R8, RZ, 0x7, R8 ;  /* 0x00000007ff087819 */ /* 0x000fe20000011408 */
[----:B------:R-:W-:Y:S01]  /*10700*/  ULDC UR7, c[0x0][0x988] ;  /* 0x0002620000077ab9 */ /* 0x000fe20000000800 */
[----:B------:R-:W-:Y:S01]  /*10710*/  ULDC UR6, c[0x0][0x988] ;  /* 0x0002620000067ab9 */ /* 0x000fe20000000800 */
[----:B------:R-:W-:Y:S01]  /*10720*/  ULDC UR49, c[0x0][0x9e0] ;  /* 0x0002780000317ab9 */ /* 0x000fe20000000800 */
[----:B------:R-:W-:Y:S01]  /*10730*/  ULDC UR42, c[0x0][0x9e0] ;  /* 0x00027800002a7ab9 */ /* 0x000fe20000000800 */
        /* <DEDUP_REMOVED lines=24> */
[----:B--2---:R-:W-:-:S04]  /*108c0*/  VIMNMX R140, R9, R8, !PT ;  /* 0x00000008098c7248 */ /* 0x004fc80007fe0100 */
[----:B------:R-:W-:-:S13]  /*108d0*/  ISETP.GE.AND P1, PT, R0, R140, PT ;  /* 0x0000008c0000720c */ /* 0x000fda0003f26270 */
[----:B------:R-:W-:Y:S05]  /*108e0*/  @!P1 BRA `(.L_x_1512) ;  /* 0x0000003c00809947 */ /* 0x000fea0003800000 */
[----:B------:R-:W-:-:S07]  /*108f0*/  IMAD.MOV.U32 R135, RZ, RZ, RZ ;  /* 0x000000ffff877224 */ /* 0x000fce00078e00ff */
.L_x_1532:
[----:B------:R-:W2:Y:S01]  /*10900*/  LDL R9, [R1+0x48] ;  /* 0x0000480001097983 */ /* 0x000ea20000100800 */
[----:B------:R-:W-:Y:S01]  /*10910*/  VIADD R7, R17, 0x1 ;  /* 0x0000000111077836 */ /* 0x000fe20000000000 */
[----:B------:R-:W-:Y:S05]  /*10920*/  YIELD ;  /* 0x0000000000007946 */ /* 0x000fea0003800000 */
[----:B------:R-:W-:-:S04]  /*10930*/  ISETP.NE.AND P2, PT, R7, 0x2, PT ;  /* 0x000000020700780c */ /* 0x000fc80003f45270 */
[----:B------:R-:W-:Y:S02]  /*10940*/  SEL R8, RZ, 0x1, P2 ;  /* 0x00000001ff087807 */ /* 0x000fe40001000000 */
[----:B------:R-:W-:Y:S02]  /*10950*/  SEL R7, R7, RZ, P2 ;  /* 0x000000ff07077207 */ /* 0x000fe40001000000 */
[----:B------:R-:W-:Y:S02]  /*10960*/  LOP3.LUT R139, R23, R8, RZ, 0x3c, !PT ;  /* 0x00000008178b7212 */ /* 0x000fe400078e3cff */
[----:B--2---:R-:W-:-:S13]  /*10970*/  ISETP.NE.AND P1, PT, R9, RZ, PT ;  /* 0x000000ff0900720c */ /* 0x004fda0003f25270 */
[----:B0-----:R-:W-:Y:S05]  /*10980*/  @P1 BRA `(.L_x_1513) ;  /* 0x0000000000301947 */ /* 0x001fea0003800000 */
[----:B------:R-:W-:Y:S05]  /*10990*/  @!P0 BRA `(.L_x_1514) ;  /* 0x0000000000048947 */ /* 0x000fea0003800000 */
[----:B------:R-:W-:Y:S01]  /*109a0*/  BPT.TRAP 0x1 ;  /* 0x000000040000795c */ /* 0x000fe20000300000 */
.L_x_1514:
[----:B------:R-:W-:Y:S01]  /*109b0*/  IMAD R9, R7, 0x8, R2 ;  /* 0x0000000807097824 */ /* 0x000fe200078e0202 */
[----:B------:R-:W-:-:S04]  /*109c0*/  SHF.L.U32 R8, R139, 0x1f, RZ ;  /* 0x0000001f8b087819 */ /* 0x000fc800000006ff */
[----:B------:R0:W1:Y:S01]  /*109d0*/  SYNCS.PHASECHK.TRANS64.TRYWAIT P2, [R9+URZ+0x2d830], R8 ;  /* 0x02d83008090075a7 */ /* 0x000062000804017f */
[----:B------:R-:W-:Y:S05]  /*109e0*/  @!P0 BRA `(.L_x_1515) ;  /* 0x0000000000048947 */ /* 0x000fea0003800000 */
[----:B------:R-:W-:Y:S01]  /*109f0*/  BPT.TRAP 0x1 ;  /* 0x000000040000795c */ /* 0x000fe20000300000 */
.L_x_1515:
[----:B------:R-:W-:Y:S04]  /*10a00*/  BSSY B0, `(.L_x_1513) ;  /* 0x0000004000007945 */ /* 0x000fe80003800000 */
[----:B-1----:R-:W-:Y:S05]  /*10a10*/  @P2 BRA `(.L_x_1516) ;  /* 0x0000000000082947 */ /* 0x002fea0003800000 */
[----:B------:R-:W1:Y:S02]  /*10a20*/  SYNCS.PHASECHK.TRANS64.TRYWAIT P2, [R9+URZ+0x2d830], R8 ;  /* 0x02d83008090075a7 */ /* 0x000e64000804017f */
[----:B-1----:R-:W-:Y:S05]  /*10a30*/  @!P2 BRA `(.L_x_1517) ;  /* 0x0000016c00e0a947 */ /* 0x002fea0003800000 */
.L_x_1516:
[----:B------:R-:W-:Y:S05]  /*10a40*/  BSYNC B0 ;  /* 0x0000000000007941 */ /* 0x000fea0003800000 */
.L_x_1513:
[----:B01----:R-:W2:Y:S04]  /*10a50*/  LDL R8, [R1+0x4c] ;  /* 0x00004c0001087983 */ /* 0x003ea80000100800 */
[----:B------:R-:W3:Y:S04]  /*10a60*/  LDL.64 R24, [R1+0x10] ;  /* 0x0000100001187983 */ /* 0x000ee80000100a00 */
[----:B------:R-:W4:Y:S04]  /*10a70*/  LDL.64 R152, [R1+0x38] ;  /* 0x0000380001987983 */ /* 0x000f280000100a00 */
[----:B------:R-:W5:Y:S01]  /*10a80*/  LDL.64 R150, [R1+0x30] ;  /* 0x0000300001967983 */ /* 0x000f620000100a00 */
[----:B------:R-:W0:Y:S01]  /*10a90*/  S2R R10, SR_TID.X ;  /* 0x00000000000a7919 */ /* 0x000e220000002100 */
[----:B------:R-:W-:Y:S05]  /*10aa0*/  WARPSYNC.ALL ;  /* 0x0000000000007948 */ /* 0x000fea0003800000 */
        /* <DEDUP_REMOVED lines=9> */
[----:B------:R0:W-:Y:S01]  /*10b40*/  BAR.SYNC.DEFER_BLOCKING R20, 0x100 ;  /* 0x000400140000751d */ /* 0x0001e20000010000 */
[----:B------:R-:W-:Y:S02]  /*10b50*/  IMAD.MOV.U32 R11, RZ, RZ, -0x7fffffe0 ;  /* 0x80000020ff0b7424 */ /* 0x000fe400078e00ff */
[----:B--2---:R-:W-:Y:S01]  /*10b60*/  IMAD R8, R7, 0x600, R8 ;  /* 0x0000060007087824 */ /* 0x004fe200078e0208 */
[----:B---3--:R-:W-:-:S04]  /*10b70*/  R2UR UR8, R24 ;  /* 0x00000000180872ca */ /* 0x008fc800000e0000 */
[----:B------:R-:W-:Y:S02]  /*10b80*/  R2UR UR10, R8 ;  /* 0x00000000080a72ca */ /* 0x000fe400000e0000 */
[----:B------:R-:W-:Y:S02]  /*10b90*/  R2UR UR9, R25 ;  /* 0x00000000190972ca */ /* 0x000fe400000e0000 */
[----:B------:R-:W-:-:S11]  /*10ba0*/  WARPGROUP.ARRIVE ;  /* 0x00000000000079c5 */ /* 0x000fd60000000000 */
[----:B------:R-:W-:Y:S01]  /*10bb0*/  HGMMA.64x128x16.F32.BF16 R24, gdesc[UR8], RZ, !UPT, gsb0 ;  /* 0x01e00000081879f0 */ /* 0x000fe2000c0018ff */
[----:B------:R-:W-:Y:S01]  /*10bc0*/  VIADD R12, R8, 0x2 ;  /* 0x00000002080c7836 */ /* 0x000fe20000000000 */
[----:B----4-:R-:W-:Y:S02]  /*10bd0*/  R2UR UR12, R152 ;  /* 0x00000000980c72ca */ /* 0x010fe400000e0000 */
[----:B------:R-:W-:Y:S02]  /*10be0*/  R2UR UR13, R153 ;  /* 0x00000000990d72ca */ /* 0x000fe400000e0000 */
[----:B------:R-:W-:Y:S01]  /*10bf0*/  R2UR UR14, R12 ;  /* 0x000000000c0e72ca */ /* 0x000fe200000e0000 */
[----:B------:R-:W-:Y:S01]  /*10c00*/  VIADD R10, R8, 0x200 ;  /* 0x00000200080a7836 */ /* 0x000fe20000000000 */
[----:B------:R-:W-:Y:S02]  /*10c10*/  R2UR UR19, R11 ;  /* 0x000000000b1372ca */ /* 0x000fe400000e0000 */
[----:B-----5:R-:W-:-:S02]  /*10c20*/  R2UR UR16, R150 ;  /* 0x00000000961072ca */ /* 0x020fc400000e0000 */
        /* <DEDUP_REMOVED lines=12> */
[----:B------:R-:W-:Y:S01]  /*10cf0*/  HGMMA.64x128x16.F32.BF16 R24, gdesc[UR16], R24, gsb0 ;  /* 0x01e00000101879f0 */ /* 0x000fe20008001818 */
[----:B------:R-:W-:Y:S02]  /*10d00*/  VIADD R14, R8, 0x400 ;  /* 0x00000400080e7836 */ /* 0x000fe40000000000 */
[----:B------:R-:W-:Y:S01]  /*10d10*/  IMAD.MOV.U32 R15, RZ, RZ, -0x7fffffe0 ;  /* 0x80000020ff0f7424 */ /* 0x000fe200078e00ff */
[----:B------:R-:W-:Y:S02]  /*10d20*/  R2UR UR24, R146 ;  /* 0x00000000921872ca */ /* 0x000fe400000e0000 */
[----:B------:R-:W-:Y:S02]  /*10d30*/  R2UR UR26, R14 ;  /* 0x000000000e1a72ca */ /* 0x000fe400000e0000 */
[----:B------:R-:W-:Y:S02]  /*10d40*/  R2UR UR27, R15 ;  /* 0x000000000f1b72ca */ /* 0x000fe400000e0000 */
[----:B------:R-:W-:Y:S01]  /*10d50*/  R2UR UR25, R147 ;  /* 0x00000000931972ca */ /* 0x000fe200000e0000 */
[----:B------:R-:W-:-:S02]  /*10d60*/  WARPGROUP.DEPBAR.LE gsb0, 0x0 ;  /* 0x00008000000079c5 */ /* 0x000fc40000010000 */
        /* <DEDUP_REMOVED lines=17> */
.L_x_1519:
[----:B------:R-:W-:Y:S01]  /*10e80*/  SHF.L.U32 R8, R23, 0x1f, RZ ;  /* 0x0000001f17087819 */ /* 0x000fe200000006ff */
[----:B------:R-:W-:-:S04]  /*10e90*/  IMAD R9, R17, 0x8, R2 ;  /* 0x0000000811097824 */ /* 0x000fc800078e0202 */
[----:B------:R0:W1:Y:S01]  /*10ea0*/  SYNCS.PHASECHK.TRANS64.TRYWAIT P1, [R9+URZ+0x2d850], R8 ;  /* 0x02d85008090075a7 */ /* 0x000062000802017f */
[----:B------:R-:W-:Y:S05]  /*10eb0*/  @!P0 BRA `(.L_x_1520) ;  /* 0x0000000000048947 */ /* 0x000fea0003800000 */
[----:B------:R-:W-:Y:S01]  /*10ec0*/  BPT.TRAP 0x1 ;  /* 0x000000040000795c */ /* 0x000fe20000300000 */
.L_x_1520:
[----:B-1----:R-:W-:Y:S05]  /*10ed0*/  @P1 BRA `(.L_x_1518) ;  /* 0x0000000000081947 */ /* 0x002fea0003800000 */
[----:B------:R-:W1:Y:S02]  /*10ee0*/  SYNCS.PHASECHK.TRANS64.TRYWAIT P1, [R9+URZ+0x2d850], R8 ;  /* 0x02d85008090075a7 */ /* 0x000e64000802017f */
[----:B-1----:R-:W-:Y:S05]  /*10ef0*/  @!P1 BRA `(.L_x_1521) ;  /* 0x0000016800c49947 */ /* 0x002fea0003800000 */
.L_x_1518:
[----:B01----:R-:W-:Y:S01]  /*10f00*/  VIADD R8, R2, 0x400 ;  /* 0x0000040002087836 */ /* 0x003fe20000000000 */
[----:B------:R-:W-:Y:S05]  /*10f10*/  WARPSYNC.ALL ;  /* 0x0000000000007948 */ /* 0x000fea0003800000 */
[----:B------:R-:W-:Y:S01]  /*10f20*/  SHF.R.U32.HI R8, RZ, 0x4, R8 ;  /* 0x00000004ff087819 */ /* 0x000fe20000011608 */
[----:B------:R-:W-:Y:S01]  /*10f30*/  IMAD.MOV.U32 R9, RZ, RZ, -0x7fffffe0 ;  /* 0x80000020ff097424 */ /* 0x000fe200078e00ff */
[----:B------:R-:W-:Y:S01]  /*10f40*/  WARPGROUP.ARRIVE ;  /* 0x00000000000079c5 */ /* 0x000fe20000000000 */
[----:B------:R-:W-:Y:S01]  /*10f50*/  UMOV UR9, 0x40000040 ;  /* 0x4000004000097882 */ /* 0x000fe20000000000 */
[----:B------:R-:W-:Y:S01]  /*10f60*/  LOP3.LUT R8, R8, 0x3fff, RZ, 0xc0, !PT ;  /* 0x00003fff08087812 */ /* 0x000fe200078ec0ff */
[----:B------:R-:W-:Y:S01]  /*10f70*/  IMAD.MOV.U32 R11, RZ, RZ, -0x7fffffe0 ;  /* 0x80000020ff0b7424 */ /* 0x000fe200078e00ff */
[----:B------:R-:W-:Y:S01]  /*10f80*/  R2UR UR11, R9 ;  /* 0x00000000090b72ca */ /* 0x000fe200000e0000 */
[----:B------:R-:W-:Y:S01]  /*10f90*/  UMOV UR13, 0x40000040 ;  /* 0x40000040000d7882 */ /* 0x000fe20000000000 */
[----:B------:R-:W-:Y:S01]  /*10fa0*/  LOP3.LUT R8, R8, 0x2000000, RZ, 0xfc, !PT ;  /* 0x0200000008087812 */ /* 0x000fe200078efcff */
[----:B------:R-:W-:Y:S01]  /*10fb0*/  UMOV UR17, 0x40000040 ;  /* 0x4000004000117882 */ /* 0x000fe20000000000 */
[C---:B------:R-:W-:Y:S01]  /*10fc0*/  R2UR UR15, R11.reuse ;  /* 0x000000000b0f72ca */ /* 0x040fe200000e0000 */
[----:B------:R-:W-:Y:S01]  /*10fd0*/  UMOV UR21, 0x40000040 ;  /* 0x4000004000157882 */ /* 0x000fe20000000000 */
[----:B------:R-:W-:Y:S01]  /*10fe0*/  R2UR UR19, R11 ;  /* 0x000000000b1372ca */ /* 0x000fe200000e0000 */
[----:B------:R-:W-:Y:S01]  /*10ff0*/  IMAD R8, R17, 0x600, R8 ;  /* 0x0000060011087824 */ /* 0x000fe200078e0208 */
[C---:B------:R-:W-:Y:S01]  /*11000*/  R2UR UR23, R11.reuse ;  /* 0x000000000b1772ca */ /* 0x040fe200000e0000 */
[----:B------:R-:W-:Y:S01]  /*11010*/  UMOV UR25, 0x40000040 ;  /* 0x4000004000197882 */ /* 0x000fe20000000000 */
[C---:B------:R-:W-:Y:S01]  /*11020*/  R2UR UR27, R11.reuse ;  /* 0x000000000b1b72ca */ /* 0x040fe200000e0000 */
[C---:B------:R-:W-:Y:S01]  /*11030*/  VIADD R10, R8.reuse, 0x40 ;  /* 0x00000040080a7836 */ /* 0x040fe20000000000 */
[----:B------:R-:W-:Y:S01]  /*11040*/  R2UR UR10, R8 ;  /* 0x00000000080a72ca */ /* 0x000fe200000e0000 */
[----:B------:R-:W-:Y:S01]  /*11050*/  UMOV UR29, 0x40000040 ;  /* 0x40000040001d7882 */ /* 0x000fe20000000000 */
[C---:B------:R-:W-:Y:S01]  /*11060*/  R2UR UR31, R11.reuse ;  /* 0x000000000b1f72ca */ /* 0x040fe200000e0000 */
[----:B------:R-:W-:Y:S01]  /*11070*/  UMOV UR33, 0x40000040 ;  /* 0x4000004000217882 */ /* 0x000fe20000000000 */
[----:B------:R-:W-:Y:S01]  /*11080*/  R2UR UR14, R10 ;  /* 0x000000000a0e72ca */ /* 0x000fe200000e0000 */
[----:B------:R-:W-:Y:S01]  /*11090*/  VIADD R10, R8, 0x80 ;  /* 0x00000080080a7836 */ /* 0x000fe20000000000 */
[----:B------:R-:W-:Y:S01]  /*110a0*/  R2UR UR35, R11 ;  /* 0x000000000b2372ca */ /* 0x000fe200000e0000 */
[----:B------:R-:W-:Y:S01]  /*110b0*/  UMOV UR45, 0x40000040 ;  /* 0x40000040002d7882 */ /* 0x000fe20000000000 */
[----:B------:R-:W-:Y:S01]  /*110c0*/  R2UR UR47, R9 ;  /* 0x00000000092f72ca */ /* 0x000fe200000e0000 */
[----:B------:R-:W0:Y:S01]  /*110d0*/  S2R R13, SR_TID.X ;  /* 0x00000000000d7919 */ /* 0x000e220000002100 */
[----:B------:R-:W-:Y:S01]  /*110e0*/  R2UR UR18, R10 ;  /* 0x000000000a1272ca */ /* 0x000fe200000e0000 */
[----:B------:R-:W-:-:S05]  /*110f0*/  VIADD R10, R8, 0xc0 ;  /* 0x000000c0080a7836 */ /* 0x000fca0000000000 */
[----:B------:R-:W-:Y:S01]  /*11100*/  R2UR UR22, R10 ;  /* 0x000000000a1672ca */ /* 0x000fe200000e0000 */
[----:B------:R-:W-:-:S05]  /*11110*/  VIADD R10, R8, 0x100 ;  /* 0x00000100080a7836 */ /* 0x000fca0000000000 */
[----:B------:R-:W-:Y:S01]  /*11120*/  R2UR UR26, R10 ;  /* 0x000000000a1a72ca */ /* 0x000fe200000e0000 */
[----:B------:R-:W-:-:S05]  /*11130*/  VIADD R10, R8, 0x140 ;  /* 0x00000140080a7836 */ /* 0x000fca0000000000 */
[----:B------:R-:W-:Y:S01]  /*11140*/  R2UR UR30, R10 ;  /* 0x000000000a1e72ca */ /* 0x000fe200000e0000 */
[C---:B------:R-:W-:Y:S02]  /*11150*/  VIADD R10, R8.reuse, 0x180 ;  /* 0x00000180080a7836 */ /* 0x040fe40000000000 */
[----:B------:R-:W-:-:S03]  /*11160*/  VIADD R8, R8, 0x1c0 ;  /* 0x000001c008087836 */ /* 0x000fc60000000000 */
[----:B------:R-:W-:Y:S02]  /*11170*/  R2UR UR34, R10 ;  /* 0x000000000a2272ca */ /* 0x000fe400000e0000 */
[----:B------:R-:W-:Y:S01]  /*11180*/  R2UR UR46, R8 ;  /* 0x00000000082e72ca */ /* 0x000fe200000e0000 */
[----:B------:R-:W-:Y:S01]  /*11190*/  IMAD R8, R141, 0x2000, R2 ;  /* 0x000020008d087824 */ /* 0x000fe200078e0202 */
[----:B0-----:R-:W-:-:S04]  /*111a0*/  SHF.R.U32.HI R12, RZ, 0x7, R13 ;  /* 0x00000007ff0c7819 */ /* 0x001fc8000001160d */
[----:B------:R-:W-:Y:S02]  /*111b0*/  R2UR UR8, R8 ;  /* 0x00000000080872ca */ /* 0x000fe400000e0000 */
[----:B------:R-:W-:Y:S01]  /*111c0*/  ISETP.GE.U32.AND P1, PT, R13, 0x180, PT ;  /* 0x000001800d00780c */ /* 0x000fe20003f26070 */
[----:B------:R-:W-:-:S05]  /*111d0*/  VIADD R8, R12, 0x9 ;  /* 0x000000090c087836 */ /* 0x000fca0000000000 */
[----:B------:R-:W-:-:S05]  /*111e0*/  SEL R8, R8, 0x9, !P1 ;  /* 0x0000000908087807 */ /* 0x000fca0004800000 */
[----:B------:R-:W-:-:S04]  /*111f0*/  UIADD3 UR8, UR8, 0x21800, URZ ;  /* 0x0002180008087890 */ /* 0x000fc8000fffe03f */
[----:B------:R-:W-:-:S04]  /*11200*/  USHF.R.U32.HI UR8, URZ, 0x4, UR8 ;  /* 0x000000043f087899 */ /* 0x000fc80008011608 */
[----:B------:R-:W-:-:S04]  /*11210*/  ULOP3.LUT UR8, UR8, 0x3fff, URZ, 0xc0, !UPT ;  /* 0x00003fff08087892 */ /* 0x000fc8000f8ec03f */
[----:B------:R-:W-:-:S04]  /*11220*/  ULOP3.LUT UR8, UR8, 0x10000, URZ, 0xfc, !UPT ;  /* 0x0001000008087892 */ /* 0x000fc8000f8efc3f */
[----:B------:R-:W-:Y:S02]  /*11230*/  UIADD3 UR12, UR8, 0x2, URZ ;  /* 0x00000002080c7890 */ /* 0x000fe4000fffe03f */
[----:B------:R-:W-:Y:S02]  /*11240*/  UIADD3 UR16, UR8, 0x4, URZ ;  /* 0x0000000408107890 */ /* 0x000fe4000fffe03f */
[----:B------:R-:W-:Y:S02]  /*11250*/  UIADD3 UR20, UR8, 0x6, URZ ;  /* 0x0000000608147890 */ /* 0x000fe4000fffe03f */
[----:B------:R-:W-:Y:S01]  /*11260*/  HGMMA.64x96x16.F32.BF16 R88, gdesc[UR8].tnspB, R88, gsb0 ;  /* 0x41600000085879f0 */ /* 0x000fe20008001858 */
[----:B------:R-:W-:Y:S02]  /*11270*/  UIADD3 UR24, UR8, 0x600, URZ ;  /* 0x0000060008187890 */ /* 0x000fe4000fffe03f */
[----:B------:R-:W-:Y:S02]  /*11280*/  UIADD3 UR28, UR8, 0x602, URZ ;  /* 0x00000602081c7890 */ /* 0x000fe4000fffe03f */
[----:B------:R-:W-:-:S02]  /*11290*/  UIADD3 UR32, UR8, 0x604, URZ ;  /* 0x0000060408207890 */ /* 0x000fc4000fffe03f */
        /* <DEDUP_REMOVED lines=26> */
.L_x_1522:
[----:B------:R-:W2:Y:S04]  /*11440*/  LDL R11, [R1+0x5c] ;  /* 0x00005c00010b7983 */ /* 0x000ea80000100800 */
[----:B0-----:R-:W2:Y:S01]  /*11450*/  LDL R8, [R1+0x9c] ;  /* 0x00009c0001087983 */ /* 0x001ea20000100800 */
[----:B------:R-:W-:Y:S01]  /*11460*/  ISETP.NE.AND P1, PT, R142, 0x1, PT ;  /* 0x000000018e00780c */ /* 0x000fe20003f25270 */
        /* <DEDUP_REMOVED lines=43> */
[----:B------:R-:W-:Y:S01]  /*11720*/  IMAD R52, R7, 0x8, R2 ;  /* 0x0000000807347824 */ /* 0x000fe200078e0202 */
[----:B------:R-:W3:Y:S01]  /*11730*/  MUFU.TANH R12, R12 ;  /* 0x0000000c000c7308 */ /* 0x000ee20000002400 */
[----:B------:R-:W-:-:S02]  /*11740*/  IMAD.U32 R53, RZ, RZ, UR38 ;  /* 0x00000026ff357e24 */ /* 0x000fc4000f8e00ff */
[----:B------:R-:W-:-:S05]  /*11750*/  VIADD R52, R52, 0x2d840 ;  /* 0x0002d84034347836 */ /* 0x000fca0000000000 */
[----:B------:R-:W4:Y:S01]  /*11760*/  MUFU.TANH R13, R13 ;  /* 0x0000000d000d7308 */ /* 0x000f220000002400 */
[----:B------:R-:W-:-:S04]  /*11770*/  PRMT R52, R53, 0x654, R52 ;  /* 0x0000065435347816 */ /* 0x000fc80000000034 */
[----:B------:R0:W-:Y:S03]  /*11780*/  SYNCS.ARRIVE.TRANS64.RED.A1T0 RZ, [R52+URZ], RZ ;  /* 0x000000ff34ff79a7 */ /* 0x0001e6000810043f */
        /* <DEDUP_REMOVED lines=29> */
[----:B------:R-:W1:Y:S01]  /*11960*/  MUFU.TANH R65, R65 ;  /* 0x0000004100417308 */ /* 0x000e620000002400 */
[----:B--2---:R-:W-:-:S02]  /*11970*/  IMAD.IADD R8, R8, 0x1, R11 ;  /* 0x0000000108087824 */ /* 0x004fc400078e020b */
[----:B------:R-:W-:Y:S01]  /*11980*/  FMUL.FTZ R11, R26, UR50 ;  /* 0x000000321a0b7c20 */ /* 0x000fe20008410000 */
[----:B------:R-:W-:Y:S01]  /*11990*/  FMUL.FTZ R26, R36, UR50 ;  /* 0x00000032241a7c20 */ /* 0x000fe20008410000 */
[----:B------:R-:W-:Y:S01]  /*119a0*/  FMUL.FTZ R36, R46, UR50 ;  /* 0x000000322e247c20 */ /* 0x000fe20008410000 */
[----:B0-----:R-:W-:-:S04]  /*119b0*/  @P1 IMAD.HI.U32 R10, R8, R10, RZ ;  /* 0x0000000a080a1227 */ /* 0x001fc800078e00ff */
[----:B------:R-:W-:Y:S01]  /*119c0*/  FMUL.FTZ R46, R56, UR50 ;  /* 0x00000032382e7c20 */ /* 0x000fe20008410000 */
[----:B------:R-:W-:Y:S01]  /*119d0*/  FMUL.FTZ R56, R64, UR50 ;  /* 0x0000003240387c20 */ /* 0x000fe20008410000 */
[----:B------:R-:W-:Y:S01]  /*119e0*/  FMUL.FTZ R64, R72, UR50 ;  /* 0x0000003248407c20 */ /* 0x000fe20008410000 */
[----:B------:R-:W-:Y:S01]  /*119f0*/  FMUL.FTZ R72, R80, UR50 ;  /* 0x0000003250487c20 */ /* 0x000fe20008410000 */
[----:B-1----:R-:W-:Y:S01]  /*11a00*/  @P1 SHF.R.U32.HI R8, RZ, R9, R10 ;  /* 0x00000009ff081219 */ /* 0x002fe2000001160a */
[----:B------:R-:W-:Y:S01]  /*11a10*/  FMUL.FTZ R9, R24, UR50 ;  /* 0x0000003218097c20 */ /* 0x000fe20008410000 */
        /* <DEDUP_REMOVED lines=17> */
[----:B------:R-:W-:Y:S01]  /*11b30*/  PLOP3.LUT P1, PT, PT, PT, UP0, 0x40, 0x0 ;  /* 0x000000000000781c */ /* 0x000fe20003f2e808 */
[----:B------:R-:W1:Y:S01]  /*11b40*/  MUFU.TANH R9, R9 ;  /* 0x0000000900097308 */ /* 0x000e620000002400 */
[----:B------:R-:W-:-:S04]  /*11b50*/  IADD3 R83, -R156, 0x1, -R78 ;  /* 0x000000019c537810 */ /* 0x000fc80007ffe94e */
[----:B------:R-:W-:-:S03]  /*11b60*/  IADD3 R83, -R154, R83, R157 ;  /* 0x000000539a537210 */ /* 0x000fc60007ffe19d */
[----:B------:R-:W2:Y:S02]  /*11b70*/  MUFU.TANH R10, R10 ;  /* 0x0000000a000a7308 */ /* 0x000ea40000002400 */
[C---:B------:R-:W-:Y:S02]  /*11b80*/  VIADD R84, R83.reuse, UR49 ;  /* 0x0000003153547c36 */ /* 0x040fe40008000000 */
[----:B------:R-:W-:Y:S02]  /*11b90*/  VIADD R83, R83, UR52 ;  /* 0x0000003453537c36 */ /* 0x000fe40008000000 */
[C---:B0-----:R-:W-:Y:S02]  /*11ba0*/  IMAD.IADD R82, R85.reuse, 0x1, R84 ;  /* 0x0000000155527824 */ /* 0x041fe400078e0254 */
[----:B------:R-:W0:Y:S01]  /*11bb0*/  MUFU.TANH R11, R11 ;  /* 0x0000000b000b7308 */ /* 0x000e220000002400 */
[----:B------:R-:W-:-:S07]  /*11bc0*/  IMAD.IADD R81, R85, 0x1, R83 ;  /* 0x0000000155517824 */ /* 0x000fce00078e0253 */
        /* <DEDUP_REMOVED lines=42> */
.L_x_1525:
[----:B------:R-:W-:-:S05]  /*11e70*/  IMAD.U32 R86, RZ, RZ, UR41 ;  /* 0x00000029ff567e24 */ /* 0x000fca000f8e00ff */
[----:B------:R-:W-:-:S13]  /*11e80*/  ISETP.NE.AND P1, PT, R86, 0x1, PT ;  /* 0x000000015600780c */ /* 0x000fda0003f25270 */
[----:B------:R-:W1:Y:S02]  /*11e90*/  @P1 LDC.64 R52, c[0x0][0x9e8] ;  /* 0x00027a00ff341b82 */ /* 0x000e640000000a00 */
[----:B-1----:R-:W-:-:S05]  /*11ea0*/  @P1 IMAD.HI.U32 R52, R85, R52, RZ ;  /* 0x0000003455341227 */ /* 0x002fca00078e00ff */
[----:B------:R-:W-:-:S07]  /*11eb0*/  @P1 SHF.R.U32.HI R85, RZ, R53, R52 ;  /* 0x00000035ff551219 */ /* 0x000fce0000011634 */
.L_x_1526:
[----:B------:R-:W-:Y:S05]  /*11ec0*/  BSYNC B0 ;  /* 0x0000000000007941 */ /* 0x000fea0003800000 */
.L_x_1524:
[----:B------:R-:W-:-:S04]  /*11ed0*/  IMAD R85, R85, R86, -R78 ;  /* 0x0000005655557224 */ /* 0x000fc800078e0a4e */
[----:B------:R-:W-:-:S05]  /*11ee0*/  IMAD.IADD R85, R85, 0x1, -R156 ;  /* 0x0000000155557824 */ /* 0x000fca00078e0a9c */
[----:B------:R-:W-:Y:S02]  /*11ef0*/  VIMNMX R81, R81, R85, !PT ;  /* 0x0000005551517248 */ /* 0x000fe40007fe0100 */
[----:B------:R-:W-:-:S07]  /*11f00*/  VIADDMNMX R82, R85, R86, R82, PT ;  /* 0x0000005655527246 */ /* 0x000fce0003800152 */
.L_x_1523:
[----:B------:R-:W-:Y:S01]  /*11f10*/  ISETP.GT.AND P1, PT, R0, -0x1, PT ;  /* 0xffffffff0000780c */ /* 0x000fe20003f24270 */
[----:B------:R-:W1:Y:S03]  /*11f20*/  SHFL.IDX PT, R8, R8, 0x1, 0x1c1f ;  /* 0x003c1f0008087f89 */ /* 0x000e6600000e0000 */
        /* <DEDUP_REMOVED lines=14> */
[----:B------:R-:W-:Y:S02]  /*12010*/  ISETP.GT.AND P2, PT, R81, 0x10, P1 ;  /* 0x000000105100780c */ /* 0x000fe40000f44270 */
[----:B------:R-:W-:Y:S02]  /*12020*/  FSEL R23, R23, -INF , !P4 ;  /* 0xff80000017177808 */ /* 0x000fe40006000000 */
[----:B------:R-:W-:Y:S02]  /*12030*/  ISETP.GT.AND P4, PT, R81, 0x20, P1 ;  /* 0x000000205100780c */ /* 0x000fe40000f84270 */
[----:B------:R-:W-:-:S02]  /*12040*/  ISETP.LT.OR P3, PT, R82, 0xa, P3 ;  /* 0x0000000a5200780c */ /* 0x000fc40001f61670 */
[C---:B------:R-:W-:Y:S02]  /*12050*/  ISETP.LT.OR P2, PT, R82.reuse, 0x11, P2 ;  /* 0x000000115200780c */ /* 0x040fe40001741670 */
[----:B------:R-:W-:Y:S02]  /*12060*/  ISETP.LT.OR P4, PT, R82, 0x21, P4 ;  /* 0x000000215200780c */ /* 0x000fe40002781670 */
[----:B------:R-:W-:Y:S02]  /*12070*/  FSEL R14, R14, -INF , !P3 ;  /* 0xff8000000e0e7808 */ /* 0x000fe40005800000 */
[----:B------:R-:W-:Y:S02]  /*12080*/  FSEL R21, R21, -INF , !P2 ;  /* 0xff80000015157808 */ /* 0x000fe40005000000 */
[C---:B------:R-:W-:Y:S02]  /*12090*/  ISETP.GT.AND P3, PT, R81.reuse, 0x18, P1 ;  /* 0x000000185100780c */ /* 0x040fe40000f64270 */
[----:B------:R-:W-:-:S02]  /*120a0*/  ISETP.GT.AND P2, PT, R81, 0x19, P1 ;  /* 0x000000195100780c */ /* 0x000fc40000f44270 */
[----:B------:R-:W-:Y:S02]  /*120b0*/  FSEL R30, R30, -INF , !P4 ;  /* 0xff8000001e1e7808 */ /* 0x000fe40006000000 */
[----:B------:R-:W-:Y:S02]  /*120c0*/  ISETP.GT.AND P4, PT, R81, 0x29, P1 ;  /* 0x000000295100780c */ /* 0x000fe40000f84270 */
[C---:B------:R-:W-:Y:S02]  /*120d0*/  ISETP.LT.OR P3, PT, R82.reuse, 0x19, P3 ;  /* 0x000000195200780c */ /* 0x040fe40001f61670 */
[C---:B------:R-:W-:Y:S02]  /*120e0*/  ISETP.LT.OR P2, PT, R82.reuse, 0x1a, P2 ;  /* 0x0000001a5200780c */ /* 0x040fe40001741670 */
[----:B------:R-:W-:Y:S02]  /*120f0*/  ISETP.LT.OR P4, PT, R82, 0x2a, P4 ;  /* 0x0000002a5200780c */ /* 0x000fe40002781670 */
[----:B0-----:R-:W-:-:S02]  /*12100*/  FSEL R52, R26, -INF , !P3 ;  /* 0xff8000001a347808 */ /* 0x001fc40005800000 */
[----:B------:R-:W-:Y:S02]  /*12110*/  FSEL R53, R27, -INF , !P2 ;  /* 0xff8000001b357808 */ /* 0x000fe40005000000 */
[C---:B------:R-:W-:Y:S02]  /*12120*/  ISETP.GT.AND P3, PT, R81.reuse, 0x21, P1 ;  /* 0x000000215100780c */ /* 0x040fe40000f64270 */
        /* <DEDUP_REMOVED lines=15> */
[----:B------:R-:W-:-:S02]  /*12220*/  FSEL R38, R38, -INF , !P3 ;  /* 0xff80000026267808 */ /* 0x000fc40005800000 */
        /* <DEDUP_REMOVED lines=40> */
[----:B------:R-:W-:Y:S02]  /*124b0*/  PLOP3.LUT P4, PT, PT, PT, UP0, 0x40, 0x0 ;  /* 0x000000000000781c */ /* 0x000fe40003f8e808 */
[----:B------:R-:W-:-:S02]  /*124c0*/  ISETP.LT.OR P3, PT, R82, 0x6a, P3 ;  /* 0x0000006a5200780c */ /* 0x000fc40001f61670 */
[----:B------:R-:W-:Y:S02]  /*124d0*/  ISETP.LT.OR P2, PT, R82, 0x71, P2 ;  /* 0x000000715200780c */ /* 0x000fe40001741670 */
[----:B------:R-:W-:Y:S02]  /*124e0*/  FSEL R69, R69, -INF , !P3 ;  /* 0xff80000045457808 */ /* 0x000fe40005800000 */
[----:B------:R-:W-:Y:S02]  /*124f0*/  FSEL R72, R72, -INF , !P2 ;  /* 0xff80000048487808 */ /* 0x000fe40005000000 */
[C---:B------:R-:W-:Y:S02]  /*12500*/  ISETP.GT.AND P3, PT, R81.reuse, 0x78, P1 ;  /* 0x000000785100780c */ /* 0x040fe40000f64270 */
[----:B------:R-:W-:Y:S02]  /*12510*/  ISETP.GT.AND P2, PT, R81, 0x79, P1 ;  /* 0x000000795100780c */ /* 0x000fe40000f44270 */
[----:B------:R-:W-:-:S02]  /*12520*/  ISETP.LT.OR P3, PT, R82, 0x79, P3 ;  /* 0x000000795200780c */ /* 0x000fc40001f61670 */
[----:B------:R-:W-:Y:S02]  /*12530*/  ISETP.LT.OR P2, PT, R82, 0x7a, P2 ;  /* 0x0000007a5200780c */ /* 0x000fe40001741670 */
[----:B------:R-:W-:Y:S02]  /*12540*/  FSEL R76, R76, -INF , !P3 ;  /* 0xff8000004c4c7808 */ /* 0x000fe40005800000 */
[----:B------:R-:W-:Y:S01]  /*12550*/  FSEL R77, R77, -INF , !P2 ;  /* 0xff8000004d4d7808 */ /* 0x000fe20005000000 */
[----:B------:R-:W-:Y:S08]  /*12560*/  @P4 BRA `(.L_x_1527) ;  /* 0x0000000000584947 */ /* 0x000ff00003800000 */
[----:B------:R-:W-:Y:S01]  /*12570*/  IADD3 R8, -R154, R157, R8 ;  /* 0x0000009d9a087210 */ /* 0x000fe20007ffe108 */
[----:B------:R-:W-:Y:S03]  /*12580*/  BSSY B0, `(.L_x_1528) ;  /* 0x0000010000007945 */ /* 0x000fe60003800000 */
        /* <DEDUP_REMOVED lines=10> */
.L_x_1529:
[----:B------:R-:W-:-:S05]  /*12630*/  IMAD.U32 R81, RZ, RZ, UR41 ;  /* 0x00000029ff517e24 */ /* 0x000fca000f8e00ff */
[----:B------:R-:W-:-:S13]  /*12640*/  ISETP.NE.AND P2, PT, R81, 0x1, PT ;  /* 0x000000015100780c */ /* 0x000fda0003f45270 */
[----:B------:R-:W0:Y:S02]  /*12650*/  @P2 LDC.64 R26, c[0x0][0x9e8] ;  /* 0x00027a00ff1a2b82 */ /* 0x000e240000000a00 */
[----:B0-----:R-:W-:-:S05]  /*12660*/  @P2 IMAD.HI.U32 R26, R8, R26, RZ ;  /* 0x0000001a081a2227 */ /* 0x001fca00078e00ff */
[----:B------:R-:W-:-:S07]  /*12670*/  @P2 SHF.R.U32.HI R8, RZ, R27, R26 ;  /* 0x0000001bff082219 */ /* 0x000fce000001161a */
.L_x_1530:
[----:B------:R-:W-:Y:S05]  /*12680*/  BSYNC B0 ;  /* 0x0000000000007941 */ /* 0x000fea0003800000 */
.L_x_1528:
[----:B------:R-:W-:-:S04]  /*12690*/  IMAD R8, R8, R81, -R78 ;  /* 0x0000005108087224 */ /* 0x000fc800078e0a4e */
[----:B------:R-:W-:-:S05]  /*126a0*/  IMAD.IADD R8, R8, 0x1, -R156 ;  /* 0x0000000108087824 */ /* 0x000fca00078e0a9c */
[----:B------:R-:W-:Y:S02]  /*126b0*/  VIMNMX R83, R83, R8, !PT ;  /* 0x0000000853537248 */ /* 0x000fe40007fe0100 */
[----:B------:R-:W-:-:S07]  /*126c0*/  VIADDMNMX R84, R8, R81, R84, PT ;  /* 0x0000005108547246 */ /* 0x000fce0003800154 */
.L_x_1527:
[----:B------:R-:W-:Y:S01]  /*126d0*/  FMNMX.FTZ R8, R9, R5, !PT ;  /* 0x0000000509087209 */ /* 0x000fe20007810000 */
[----:B------:R-:W-:Y:S01]  /*126e0*/  UMOV UR51, UR7 ;  /* 0x0000000700337c82 */ /* 0x000fe20008000000 */
[C---:B------:R-:W-:Y:S02]  /*126f0*/  ISETP.GT.AND P4, PT, R83.reuse, 0x1, P1 ;  /* 0x000000015300780c */ /* 0x040fe40000f84270 */
[C---:B------:R-:W-:Y:S02]  /*12700*/  ISETP.GT.AND P2, PT, R83.reuse, 0x8, P1 ;  /* 0x000000085300780c */ /* 0x040fe40000f44270 */
[----:B------:R-:W-:Y:S02]  /*12710*/  ISETP.GT.AND P3, PT, R83, 0x9, P1 ;  /* 0x000000095300780c */ /* 0x000fe40000f64270 */
[----:B------:R-:W-:Y:S02]  /*12720*/  FMNMX.FTZ R8, R10, R8, !PT ;  /* 0x000000080a087209 */ /* 0x000fe40007810000 */
[----:B------:R-:W-:-:S02]  /*12730*/  ISETP.LT.OR P4, PT, R84, 0x2, P4 ;  /* 0x000000025400780c */ /* 0x000fc40002781670 */
[C---:B------:R-:W-:Y:S02]  /*12740*/  ISETP.LT.OR P2, PT, R84.reuse, 0x9, P2 ;  /* 0x000000095400780c */ /* 0x040fe40001741670 */
[----:B------:R-:W-:Y:S02]  /*12750*/  ISETP.LT.OR P3, PT, R84, 0xa, P3 ;  /* 0x0000000a5400780c */ /* 0x000fe40001f61670 */
[----:B------:R-:W-:Y:S02]  /*12760*/  FMNMX.FTZ R8, R13, R8, !PT ;  /* 0x000000080d087209 */ /* 0x000fe40007810000 */
[----:B------:R-:W-:Y:S02]  /*12770*/  FSEL R12, R12, -INF , !P4 ;  /* 0xff8000000c0c7808 */ /* 0x000fe40006000000 */
[----:B------:R-:W-:Y:S02]  /*12780*/  FSEL R15, R15, -INF , !P2 ;  /* 0xff8000000f0f7808 */ /* 0x000fe40005000000 */
[----:B------:R-:W-:-:S02]  /*12790*/  FSEL R20, R20, -INF , !P3 ;  /* 0xff80000014147808 */ /* 0x000fc40005800000 */
[----:B------:R-:W-:Y:S02]  /*127a0*/  FMNMX.FTZ R8, R14, R8, !PT ;  /* 0x000000080e087209 */ /* 0x000fe40007810000 */
        /* <DEDUP_REMOVED lines=11> */
[C---:B------:R-:W-:Y:S02]  /*12860*/  ISETP.GT.AND P4, PT, R83.reuse, 0x19, P1 ;  /* 0x000000195300780c */ /* 0x040fe40000f84270 */
[C---:B------:R-:W-:Y:S02]  /*12870*/  ISETP.GT.AND P2, PT, R83.reuse, 0x20, P1 ;  /* 0x000000205300780c */ /* 0x040fe40000f44270 */
[----:B------:R-:W-:Y:S02]  /*12880*/  ISETP.GT.AND P3, PT, R83, 0x21, P1 ;  /* 0x000000215300780c */ /* 0x000fe40000f64270 */
[----:B------:R-:W-:Y:S02]  /*12890*/  FMNMX.FTZ R8, R52, R8, !PT ;  /* 0x0000000834087209 */ /* 0x000fe40007810000 */
[C---:B------:R-:W-:Y:S02]  /*128a0*/  ISETP.LT.OR P4, PT, R84.reuse, 0x1a, P4 ;  /* 0x0000001a5400780c */ /* 0x040fe40002781670 */
[----:B------:R-:W-:-:S02]  /*128b0*/  ISETP.LT.OR P2, PT, R84, 0x21, P2 ;  /* 0x000000215400780c */ /* 0x000fc40001741670 */
[----:B------:R-:W-:Y:S02]  /*128c0*/  ISETP.LT.OR P3, PT, R84, 0x22, P3 ;  /* 0x000000225400780c */ /* 0x000fe40001f61670 */
[----:B------:R-:W-:Y:S02]  /*128d0*/  FMNMX.FTZ R8, R53, R8, !PT ;  /* 0x0000000835087209 */ /* 0x000fe40007810000 */
[----:B------:R-:W-:Y:S02]  /*128e0*/  FSEL R29, R29, -INF , !P4 ;  /* 0xff8000001d1d7808 */ /* 0x000fe40006000000 */
[----:B------:R-:W-:Y:S02]  /*128f0*/  FSEL R32, R32, -INF , !P2 ;  /* 0xff80000020207808 */ /* 0x000fe40005000000 */
[----:B------:R-:W-:Y:S02]  /*12900*/  FSEL R33, R33, -INF , !P3 ;  /* 0xff80000021217808 */ /* 0x000fe40005800000 */
[----:B------:R-:W-:-:S02]  /*12910*/  ISETP.GT.AND P4, PT, R83, 0x28, P1 ;  /* 0x000000285300780c */ /* 0x000fc40000f84270 */
[C---:B------:R-:W-:Y:S02]  /*12920*/  ISETP.GT.AND P2, PT, R83.reuse, 0x29, P1 ;  /* 0x000000295300780c */ /* 0x040fe40000f44270 */
[----:B------:R-:W-:Y:S02]  /*12930*/  ISETP.GT.AND P3, PT, R83, 0x30, P1 ;  /* 0x000000305300780c */ /* 0x000fe40000f64270 */
[----:B------:R-:W-:Y:S02]  /*12940*/  FMNMX.FTZ R8, R30, R8, !PT ;  /* 0x000000081e087209 */ /* 0x000fe40007810000 */
[C---:B------:R-:W-:Y:S02]  /*12950*/  ISETP.LT.OR P4, PT, R84.reuse, 0x29, P4 ;  /* 0x000000295400780c */ /* 0x040fe40002781670 */
[C---:B------:R-:W-:Y:S02]  /*12960*/  ISETP.LT.OR P2, PT, R84.reuse, 0x2a, P2 ;  /* 0x0000002a5400780c */ /* 0x040fe40001741670 */
[----:B------:R-:W-:-:S02]  /*12970*/  ISETP.LT.OR P3, PT, R84, 0x31, P3 ;  /* 0x000000315400780c */ /* 0x000fc40001f61670 */
[----:B------:R-:W-:Y:S02]  /*12980*/  FMNMX.FTZ R8, R31, R8, !PT ;  /* 0x000000081f087209 */ /* 0x000fe40007810000 */
[----:B------:R-:W-:Y:S02]  /*12990*/  FSEL R36, R36, -INF , !P4 ;  /* 0xff80000024247808 */ /* 0x000fe40006000000 */
[----:B------:R-:W-:Y:S02]  /*129a0*/  FSEL R37, R37, -INF , !P2 ;  /* 0xff80000025257808 */ /* 0x000fe40005000000 */
[----:B------:R-:W-:Y:S02]  /*129b0*/  FSEL R40, R40, -INF , !P3 ;  /* 0xff80000028287808 */ /* 0x000fe40005800000 */
[C---:B------:R-:W-:Y:S02]  /*129c0*/  ISETP.GT.AND P4, PT, R83.reuse, 0x31, P1 ;  /* 0x000000315300780c */ /* 0x040fe40000f84270 */
[----:B------:R-:W-:-:S02]  /*129d0*/  ISETP.GT.AND P2, PT, R83, 0x38, P1 ;  /* 0x000000385300780c */ /* 0x000fc40000f44270 */
[----:B------:R-:W-:Y:S02]  /*129e0*/  ISETP.GT.AND P3, PT, R83, 0x39, P1 ;  /* 0x000000395300780c */ /* 0x000fe40000f64270 */
[----:B------:R-:W-:Y:S02]  /*129f0*/  FMNMX.FTZ R8, R34, R8, !PT ;  /* 0x0000000822087209 */ /* 0x000fe40007810000 */
[C---:B------:R-:W-:Y:S02]  /*12a00*/  ISETP.LT.OR P4, PT, R84.reuse, 0x32, P4 ;  /* 0x000000325400780c */ /* 0x040fe40002781670 */
[C---:B------:R-:W-:Y:S02]  /*12a10*/  ISETP.LT.OR P2, PT, R84.reuse, 0x39, P2 ;  /* 0x000000395400780c */ /* 0x040fe40001741670 */
[----:B------:R-:W-:Y:S02]  /*12a20*/  ISETP.LT.OR P3, PT, R84, 0x3a, P3 ;  /* 0x0000003a5400780c */ /* 0x000fe40001f61670 */
[----:B------:R-:W-:-:S02]  /*12a30*/  FMNMX.FTZ R8, R35, R8, !PT ;  /* 0x0000000823087209 */ /* 0x000fc40007810000 */
[----:B------:R-:W-:Y:S02]  /*12a40*/  FSEL R41, R41, -INF , !P4 ;  /* 0xff80000029297808 */ /* 0x000fe40006000000 */
[----:B------:R-:W-:Y:S02]  /*12a50*/  FSEL R44, R44, -INF , !P2 ;  /* 0xff8000002c2c7808 */ /* 0x000fe40005000000 */
[----:B------:R-:W-:Y:S02]  /*12a60*/  FSEL R45, R45, -INF , !P3 ;  /* 0xff8000002d2d7808 */ /* 0x000fe40005800000 */
[----:B------:R-:W-:Y:S02]  /*12a70*/  FMNMX.FTZ R8, R38, R8, !PT ;  /* 0x0000000826087209 */ /* 0x000fe40007810000 */
[----:B------:R-:W-:Y:S02]  /*12a80*/  LOP3.LUT R16, R16, 0xdfffffff, RZ, 0xc0, !PT ;  /* 0xdfffffff10107812 */ /* 0x000fe400078ec0ff */
[----:B------:R-:W-:-:S02]  /*12a90*/  ISETP.GT.AND P4, PT, R83, 0x40, P1 ;  /* 0x000000405300780c */ /* 0x000fc40000f84270 */
[C---:B------:R-:W-:Y:S02]  /*12aa0*/  ISETP.GT.AND P2, PT, R83.reuse, 0x41, P1 ;  /* 0x000000415300780c */ /* 0x040fe40000f44270 */
[----:B------:R-:W-:Y:S02]  /*12ab0*/  ISETP.GT.AND P3, PT, R83, 0x48, P1 ;  /* 0x000000485300780c */ /* 0x000fe40000f64270 */
[----:B------:R-:W-:Y:S02]  /*12ac0*/  FMNMX.FTZ R8, R39, R8, !PT ;  /* 0x0000000827087209 */ /* 0x000fe40007810000 */
[----:B------:R-:W-:Y:S02]  /*12ad0*/  @P0 LOP3.LUT R16, R16, 0x20000000, RZ, 0xfc, !PT ;  /* 0x2000000010100812 */ /* 0x000fe400078efcff */
[C---:B------:R-:W-:Y:S02]  /*12ae0*/  ISETP.LT.OR P4, PT, R84.reuse, 0x41, P4 ;  /* 0x000000415400780c */ /* 0x040fe40002781670 */
[----:B------:R-:W-:-:S02]  /*12af0*/  ISETP.LT.OR P2, PT, R84, 0x42, P2 ;  /* 0x000000425400780c */ /* 0x000fc40001741670 */
[----:B------:R-:W-:Y:S02]  /*12b00*/  ISETP.LT.OR P3, PT, R84, 0x49, P3 ;  /* 0x000000495400780c */ /* 0x000fe40001f61670 */
[----:B------:R-:W-:Y:S02]  /*12b10*/  ISETP.GT.AND P0, PT, R83, 0x61, P1 ;  /* 0x000000615300780c */ /* 0x000fe40000f04270 */
        /* <DEDUP_REMOVED lines=11> */
[----:B------:R-:W-:Y:S02]  /*12bd0*/  LOP3.LUT R16, R16, 0x7fffffff, RZ, 0xc0, !PT ;  /* 0x7fffffff10107812 */ /* 0x000fe400078ec0ff */
[----:B------:R-:W-:Y:S02]  /*12be0*/  FMNMX.FTZ R8, R46, R8, !PT ;  /* 0x000000082e087209 */ /* 0x000fe40007810000 */
[----:B------:R-:W-:Y:S02]  /*12bf0*/  FSEL R55, R55, -INF , !P4 ;  /* 0xff80000037377808 */ /* 0x000fe40006000000 */
[----:B------:R-:W-:Y:S02]  /*12c00*/  FSEL R58, R58, -INF , !P2 ;  /* 0xff8000003a3a7808 */ /* 0x000fe40005000000 */
[----:B------:R-:W-:-:S02]  /*12c10*/  FSEL R59, R59, -INF , !P3 ;  /* 0xff8000003b3b7808 */ /* 0x000fc40005800000 */
[C---:B------:R-:W-:Y:S02]  /*12c20*/  ISETP.GT.AND P4, PT, R83.reuse, 0x58, P1 ;  /* 0x000000585300780c */ /* 0x040fe40000f84270 */
[C---:B------:R-:W-:Y:S02]  /*12c30*/  ISETP.GT.AND P2, PT, R83.reuse, 0x59, P1 ;  /* 0x000000595300780c */ /* 0x040fe40000f44270 */
[C---:B------:R-:W-:Y:S02]  /*12c40*/  ISETP.GT.AND P3, PT, R83.reuse, 0x60, P1 ;  /* 0x000000605300780c */ /* 0x040fe40000f64270 */
[----:B------:R-:W-:Y:S02]  /*12c50*/  @P0 LOP3.LUT R16, R16, 0x80000000, RZ, 0xfc, !PT ;  /* 0x8000000010100812 */ /* 0x000fe400078efcff */
[----:B------:R-:W-:Y:S02]  /*12c60*/  ISETP.GT.AND P0, PT, R83, RZ, P1 ;  /* 0x000000ff5300720c */ /* 0x000fe40000f04270 */
[----:B------:R-:W-:-:S02]  /*12c70*/  FMNMX.FTZ R8, R47, R8, !PT ;  /* 0x000000082f087209 */ /* 0x000fc40007810000 */
[C---:B------:R-:W-:Y:S02]  /*12c80*/  ISETP.LT.OR P4, PT, R84.reuse, 0x59, P4 ;  /* 0x000000595400780c */ /* 0x040fe40002781670 */
[C---:B------:R-:W-:Y:S02]  /*12c90*/  ISETP.LT.OR P2, PT, R84.reuse, 0x5a, P2 ;  /* 0x0000005a5400780c */ /* 0x040fe40001741670 */
[----:B------:R-:W-:Y:S02]  /*12ca0*/  ISETP.LT.OR P3, PT, R84, 0x61, P3 ;  /* 0x000000615400780c */ /* 0x000fe40001f61670 */
[----:B------:R-:W-:Y:S02]  /*12cb0*/  FMNMX.FTZ R8, R50, R8, !PT ;  /* 0x0000000832087209 */ /* 0x000fe40007810000 */
        /* <DEDUP_REMOVED lines=9> */
[----:B------:R-:W-:Y:S02]  /*12d50*/  LOP3.LUT R16, R16, 0xfffffff7, RZ, 0xc0, !PT ;  /* 0xfffffff710107812 */ /* 0x000fe400078ec0ff */
[----:B------:R-:W-:Y:S02]  /*12d60*/  ISETP.GT.AND P1, PT, R83, 0x79, P1 ;  /* 0x000000795300780c */ /* 0x000fe40000f24270 */
[----:B------:R-:W-:Y:S02]  /*12d70*/  FMNMX.FTZ R8, R56, R8, !PT ;  /* 0x0000000838087209 */ /* 0x000fe40007810000 */
[----:B------:R-:W-:Y:S02]  /*12d80*/  @P0 LOP3.LUT R16, R16, 0x8, RZ, 0xfc, !PT ;  /* 0x0000000810100812 */ /* 0x000fe400078efcff */
[----:B------:R-:W-:-:S02]  /*12d90*/  FMNMX.FTZ R8, R57, R8, !PT ;  /* 0x0000000839087209 */ /* 0x000fc40007810000 */
[C---:B------:R-:W-:Y:S02]  /*12da0*/  LOP3.LUT P0, RZ, R16.reuse, 0x80000000, RZ, 0xc0, !PT ;  /* 0x8000000010ff7812 */ /* 0x040fe4000780c0ff */
[----:B------:R-:W-:Y:S02]  /*12db0*/  LOP3.LUT R16, R16, 0xfffffffd, RZ, 0xc0, !PT ;  /* 0xfffffffd10107812 */ /* 0x000fe400078ec0ff */
[----:B------:R-:W-:Y:S02]  /*12dc0*/  FMNMX.FTZ R8, R60, R8, !PT ;  /* 0x000000083c087209 */ /* 0x000fe40007810000 */
[----:B------:R-:W-:Y:S02]  /*12dd0*/  @P1 LOP3.LUT R16, R16, 0x2, RZ, 0xfc, !PT ;  /* 0x0000000210101812 */ /* 0x000fe400078efcff */
[----:B------:R-:W-:Y:S02]  /*12de0*/  FMNMX.FTZ R8, R61, R8, !PT ;  /* 0x000000083d087209 */ /* 0x000fe40007810000 */
[----:B------:R-:W-:-:S02]  /*12df0*/  LOP3.LUT P1, RZ, R16, 0x8, RZ, 0xc0, !PT ;  /* 0x0000000810ff7812 */ /* 0x000fc4000782c0ff */
[----:B------:R-:W-:Y:S02]  /*12e00*/  FMNMX.FTZ R8, R64, R8, !PT ;  /* 0x0000000840087209 */ /* 0x000fe40007810000 */
[----:B------:R-:W-:Y:S02]  /*12e10*/  ISETP.LT.OR P1, PT, R84, 0x1, P1 ;  /* 0x000000015400780c */ /* 0x000fe40000f21670 */
[----:B------:R-:W-:Y:S02]  /*12e20*/  FMNMX.FTZ R8, R65, R8, !PT ;  /* 0x0000000841087209 */ /* 0x000fe40007810000 */
[----:B------:R-:W-:Y:S02]  /*12e30*/  FSEL R11, R11, -INF , !P1 ;  /* 0xff8000000b0b7808 */ /* 0x000fe40004800000 */
[----:B------:R-:W-:Y:S02]  /*12e40*/  FMNMX.FTZ R8, R68, R8, !PT ;  /* 0x0000000844087209 */ /* 0x000fe40007810000 */
[----:B------:R-:W-:-:S02]  /*12e50*/  FMNMX.FTZ R27, R11, R6, !PT ;  /* 0x000000060b1b7209 */ /* 0x000fc40007810000 */
[----:B------:R-:W-:Y:S02]  /*12e60*/  FMNMX.FTZ R8, R69, R8, !PT ;  /* 0x0000000845087209 */ /* 0x000fe40007810000 */
[----:B------:R-:W-:Y:S02]  /*12e70*/  FMNMX.FTZ R27, R12, R27, !PT ;  /* 0x0000001b0c1b7209 */ /* 0x000fe40007810000 */
[----:B------:R-:W-:Y:S02]  /*12e80*/  FMNMX.FTZ R8, R72, R8, !PT ;  /* 0x0000000848087209 */ /* 0x000fe40007810000 */
[----:B------:R-:W-:Y:S02]  /*12e90*/  FMNMX.FTZ R27, R15, R27, !PT ;  /* 0x0000001b0f1b7209 */ /* 0x000fe40007810000 */
[----:B------:R-:W-:Y:S02]  /*12ea0*/  FMNMX.FTZ R8, R73, R8, !PT ;  /* 0x0000000849087209 */ /* 0x000fe40007810000 */
[----:B------:R-:W-:-:S02]  /*12eb0*/  FMNMX.FTZ R27, R20, R27, !PT ;  /* 0x0000001b141b7209 */ /* 0x000fc40007810000 */
[----:B------:R-:W-:Y:S02]  /*12ec0*/  FMNMX.FTZ R8, R76, R8, !PT ;  /* 0x000000084c087209 */ /* 0x000fe40007810000 */
[----:B------:R-:W-:Y:S02]  /*12ed0*/  FMNMX.FTZ R27, R24, R27, !PT ;  /* 0x0000001b181b7209 */ /* 0x000fe40007810000 */
[----:B------:R-:W-:Y:S02]  /*12ee0*/  FMNMX.FTZ R8, R77, R8, !PT ;  /* 0x000000084d087209 */ /* 0x000fe40007810000 */
[----:B------:R-:W-:Y:S02]  /*12ef0*/  FMNMX.FTZ R27, R25, R27, !PT ;  /* 0x0000001b191b7209 */ /* 0x000fe40007810000 */
[----:B------:R-:W-:Y:S01]  /*12f00*/  ISETP.LT.OR P0, PT, R84, 0x62, P0 ;  /* 0x000000625400780c */ /* 0x000fe20000701670 */
[----:B------:R-:W0:Y:S01]  /*12f10*/  SHFL.BFLY PT, R26, R8, 0x2, 0x1f ;  /* 0x0c401f00081a7f89 */ /* 0x000e2200000e0000 */
[----:B------:R-:W-:-:S02]  /*12f20*/  FMNMX.FTZ R27, R28, R27, !PT ;  /* 0x0000001b1c1b7209 */ /* 0x000fc40007810000 */
[----:B------:R-:W-:Y:S02]  /*12f30*/  LOP3.LUT R16, R16, 0xffffffef, RZ, 0xc0, !PT ;  /* 0xffffffef10107812 */ /* 0x000fe400078ec0ff */
[----:B------:R-:W-:Y:S02]  /*12f40*/  FMNMX.FTZ R27, R29, R27, !PT ;  /* 0x0000001b1d1b7209 */ /* 0x000fe40007810000 */
[----:B------:R-:W-:Y:S02]  /*12f50*/  ISETP.LT.OR P4, PT, R84, 0x71, P4 ;  /* 0x000000715400780c */ /* 0x000fe40002781670 */
[----:B------:R-:W-:Y:S02]  /*12f60*/  FMNMX.FTZ R27, R32, R27, !PT ;  /* 0x0000001b201b7209 */ /* 0x000fe40007810000 */
[----:B------:R-:W-:Y:S02]  /*12f70*/  ISETP.LT.OR P5, PT, R84, 0x72, P5 ;  /* 0x000000725400780c */ /* 0x000fe40002fa1670 */
[----:B------:R-:W-:-:S02]  /*12f80*/  FMNMX.FTZ R27, R33, R27, !PT ;  /* 0x0000001b211b7209 */ /* 0x000fc40007810000 */
[----:B------:R-:W-:Y:S02]  /*12f90*/  @P0 LOP3.LUT R16, R16, 0x10, RZ, 0xfc, !PT ;  /* 0x0000001010100812 */ /* 0x000fe400078efcff */
[----:B------:R-:W-:Y:S02]  /*12fa0*/  FMNMX.FTZ R27, R36, R27, !PT ;  /* 0x0000001b241b7209 */ /* 0x000fe40007810000 */
[----:B------:R-:W-:Y:S02]  /*12fb0*/  ISETP.LT.OR P0, PT, R84, 0x69, P2 ;  /* 0x000000695400780c */ /* 0x000fe40001701670 */
[----:B------:R-:W-:Y:S02]  /*12fc0*/  FMNMX.FTZ R27, R37, R27, !PT ;  /* 0x0000001b251b7209 */ /* 0x000fe40007810000 */
[----:B------:R-:W-:Y:S02]  /*12fd0*/  LOP3.LUT P2, RZ, R16, 0x2, RZ, 0xc0, !PT ;  /* 0x0000000210ff7812 */ /* 0x000fe4000784c0ff */
[----:B0-----:R-:W-:-:S02]  /*12fe0*/  FMNMX.FTZ R8, R8, R26, !PT ;  /* 0x0000001a08087209 */ /* 0x001fc40007810000 */
[----:B------:R-:W-:Y:S02]  /*12ff0*/  FMNMX.FTZ R27, R40, R27, !PT ;  /* 0x0000001b281b7209 */ /* 0x000fe40007810000 */
[----:B------:R-:W-:Y:S01]  /*13000*/  LOP3.LUT R16, R16, 0xfffffffb, RZ, 0xc0, !PT ;  /* 0xfffffffb10107812 */ /* 0x000fe200078ec0ff */
[----:B------:R-:W0:Y:S01]  /*13010*/  SHFL.BFLY PT, R26, R8, 0x1, 0x1f ;  /* 0x0c201f00081a7f89 */ /* 0x000e2200000e0000 */
[----:B------:R-:W-:Y:S02]  /*13020*/  FMNMX.FTZ R27, R41, R27, !PT ;  /* 0x0000001b291b7209 */ /* 0x000fe40007810000 */
[----:B------:R-:W-:Y:S02]  /*13030*/  @P0 LOP3.LUT R16, R16, 0x4, RZ, 0xfc, !PT ;  /* 0x0000000410100812 */ /* 0x000fe400078efcff */
[----:B------:R-:W-:Y:S02]  /*13040*/  FMNMX.FTZ R27, R44, R27, !PT ;  /* 0x0000001b2c1b7209 */ /* 0x000fe40007810000 */
[----:B------:R-:W-:-:S02]  /*13050*/  ISETP.LT.OR P0, PT, R84, 0x6a, P3 ;  /* 0x0000006a5400780c */ /* 0x000fc40001f01670 */
[----:B------:R-:W-:Y:S02]  /*13060*/  FMNMX.FTZ R27, R45, R27, !PT ;  /* 0x0000001b2d1b7209 */ /* 0x000fe40007810000 */
[----:B------:R-:W-:Y:S02]  /*13070*/  LOP3.LUT R16, R16, 0xbfffffff, RZ, 0xc0, !PT ;  /* 0xbfffffff10107812 */ /* 0x000fe400078ec0ff */
[----:B------:R-:W-:Y:S02]  /*13080*/  FMNMX.FTZ R27, R48, R27, !PT ;  /* 0x0000001b301b7209 */ /* 0x000fe40007810000 */
[----:B------:R-:W-:Y:S02]  /*13090*/  FSEL R74, R74, -INF , !P4 ;  /* 0xff8000004a4a7808 */ /* 0x000fe40006000000 */
[----:B------:R-:W-:Y:S02]  /*130a0*/  FMNMX.FTZ R27, R49, R27, !PT ;  /* 0x0000001b311b7209 */ /* 0x000fe40007810000 */
[----:B------:R-:W-:-:S02]  /*130b0*/  ISETP.LT.OR P6, PT, R84, 0x79, P6 ;  /* 0x000000795400780c */ /* 0x000fc400037c1670 */
[----:B------:R-:W-:Y:S02]  /*130c0*/  FMNMX.FTZ R27, R54, R27, !PT ;  /* 0x0000001b361b7209 */ /* 0x000fe40007810000 */
[----:B------:R-:W-:Y:S02]  /*130d0*/  @P0 LOP3.LUT R16, R16, 0x40000000, RZ, 0xfc, !PT ;  /* 0x4000000010100812 */ /* 0x000fe400078efcff */
[----:B0-----:R-:W-:Y:S02]  /*130e0*/  FMNMX.FTZ R8, R8, R26, !PT ;  /* 0x0000001a08087209 */ /* 0x001fe40007810000 */
[----:B------:R-:W-:Y:S02]  /*130f0*/  FMNMX.FTZ R27, R55, R27, !PT ;  /* 0x0000001b371b7209 */ /* 0x000fe40007810000 */
[----:B------:R-:W-:Y:S02]  /*13100*/  FSETP.NEU.FTZ.AND P3, PT, R8, -INF , PT ;  /* 0xff8000000800780b */ /* 0x000fe40003f7d000 */
[----:B------:R-:W-:-:S02]  /*13110*/  FMNMX.FTZ R27, R58, R27, !PT ;  /* 0x0000001b3a1b7209 */ /* 0x000fc40007810000 */
[----:B------:R-:W-:Y:S02]  /*13120*/  FSEL R26, R8, RZ, P3 ;  /* 0x000000ff081a7208 */ /* 0x000fe40001800000 */
[----:B------:R-:W-:Y:S02]  /*13130*/  FMNMX.FTZ R27, R59, R27, !PT ;  /* 0x0000001b3b1b7209 */ /* 0x000fe40007810000 */
[----:B------:R-:W-:Y:S01]  /*13140*/  LOP3.LUT P0, RZ, R16, 0x10, RZ, 0xc0, !PT ;  /* 0x0000001010ff7812 */ /* 0x000fe2000780c0ff */
[----:B------:R-:W-:Y:S01]  /*13150*/  FADD.FTZ R5, -R26, R5 ;  /* 0x000000051a057221 */ /* 0x000fe20000010100 */
[----:B------:R-:W-:Y:S01]  /*13160*/  FMNMX.FTZ R27, R62, R27, !PT ;  /* 0x0000001b3e1b7209 */ /* 0x000fe20007810000 */
[----:B------:R-:W-:Y:S01]  /*13170*/  FMUL.FTZ R26, R8, UR51 ;  /* 0x00000033081a7c20 */ /* 0x000fe20008410000 */
[----:B------:R-:W-:Y:S01]  /*13180*/  FSEL R67, R67, -INF , !P0 ;  /* 0xff80000043437808 */ /* 0x000fe20004000000 */
[----:B------:R-:W-:Y:S01]  /*13190*/  FMUL.FTZ R5, R5, UR51 ;  /* 0x0000003305057c20 */ /* 0x000fe20008410000 */
[----:B------:R-:W-:-:S02]  /*131a0*/  FMNMX.FTZ R27, R63, R27, !PT ;  /* 0x0000001b3f1b7209 */ /* 0x000fc40007810000 */
[----:B------:R-:W-:Y:S02]  /*131b0*/  FSEL R26, R26, RZ, P3 ;  /* 0x000000ff1a1a7208 */ /* 0x000fe40001800000 */
[----:B------:R-:W-:Y:S01]  /*131c0*/  LOP3.LUT P3, RZ, R16, 0x4, RZ, 0xc0, !PT ;  /* 0x0000000410ff7812 */ /* 0x000fe2000786c0ff */
[----:B------:R-:W-:Y:S01]  /*131d0*/  MUFU.EX2 R5, R5 ;  /* 0x0000000500057308 */ /* 0x000fe20000000800 */
[----:B------:R-:W-:Y:S01]  /*131e0*/  FMNMX.FTZ R27, R66, R27, !PT ;  /* 0x0000001b421b7209 */ /* 0x000fe20007810000 */
[--C-:B------:R-:W-:Y:S01]  /*131f0*/  FFMA.FTZ R9, R9, UR51, -R26.reuse ;  /* 0x0000003309097c23 */ /* 0x100fe2000801081a */
[----:B------:R-:W-:Y:S01]  /*13200*/  LOP3.LUT P0, RZ, R16, 0x40000000, RZ, 0xc0, !PT ;  /* 0x4000000010ff7812 */ /* 0x000fe2000780c0ff */
        /* <DEDUP_REMOVED lines=44> */
[----:B------:R-:W0:Y:S01]  /*134d0*/  MUFU.EX2 R9, R9 ;  /* 0x0000000900097308 */ /* 0x000e220000000800 */
[----:B------:R-:W1:Y:S01]  /*134e0*/  SHFL.BFLY PT, R77, R27, 0x2, 0x1f ;  /* 0x0c401f001b4d7f89 */ /* 0x000e6200000e0000 */
[----:B------:R-:W-:-:S06]  /*134f0*/  LOP3.LUT P0, RZ, R16, 0x20000000, RZ, 0xc0, !PT ;  /* 0x2000000010ff7812 */ /* 0x000fcc000780c0ff */
[----:B------:R-:W2:Y:S08]  /*13500*/  MUFU.EX2 R10, R10 ;  /* 0x0000000a000a7308 */ /* 0x000eb00000000800 */
[----:B------:R-:W-:Y:S01]  /*13510*/  MUFU.EX2 R13, R13 ;  /* 0x0000000d000d7308 */ /* 0x000fe20000000800 */
[----:B0-----:R-:W-:-:S07]  /*13520*/  FFMA.FTZ R4, R5, R4, R9 ;  /* 0x0000000405047223 */ /* 0x001fce0000010009 */
[----:B------:R-:W-:Y:S01]  /*13530*/  MUFU.EX2 R14, R14 ;  /* 0x0000000e000e7308 */ /* 0x000fe20000000800 */
[----:B-1----:R-:W-:Y:S01]  /*13540*/  FMNMX.FTZ R27, R27, R77, !PT ;  /* 0x0000004d1b1b7209 */ /* 0x002fe20007810000 */
[----:B--2---:R-:W-:-:S04]  /*13550*/  FADD.FTZ R4, R10, R4 ;  /* 0x000000040a047221 */ /* 0x004fc80000010000 */
[----:B------:R-:W0:Y:S02]  /*13560*/  SHFL.BFLY PT, R78, R27, 0x1, 0x1f ;  /* 0x0c201f001b4e7f89 */ /* 0x000e2400000e0000 */
[----:B------:R0:W-:Y:S08]  /*13570*/  MUFU.EX2 R77, R69 ;  /* 0x00000045004d7308 */ /* 0x0001f00000000800 */
[----:B------:R-:W-:Y:S08]  /*13580*/  MUFU.EX2 R21, R21 ;  /* 0x0000001500157308 */ /* 0x000ff00000000800 */
[----:B------:R-:W-:Y:S01]  /*13590*/  MUFU.EX2 R23, R23 ;  /* 0x0000001700177308 */ /* 0x000fe20000000800 */
[----:B0-----:R-:W-:-:S07]  /*135a0*/  FMNMX.FTZ R69, R27, R78, !PT ;  /* 0x0000004e1b457209 */ /* 0x001fce0007810000 */
[----:B------:R-:W-:Y:S01]  /*135b0*/  MUFU.EX2 R52, R52 ;  /* 0x0000003400347308 */ /* 0x000fe20000000800 */
[C---:B------:R-:W-:Y:S01]  /*135c0*/  FSETP.NEU.FTZ.AND P1, PT, R69.reuse, -INF , PT ;  /* 0xff8000004500780b */ /* 0x040fe20003f3d000 */
[----:B------:R-:W-:-:S03]  /*135d0*/  FMUL.FTZ R78, R69, UR51 ;  /* 0x00000033454e7c20 */ /* 0x000fc60008410000 */
[----:B------:R-:W-:Y:S02]  /*135e0*/  FSEL R27, R69, RZ, P1 ;  /* 0x000000ff451b7208 */ /* 0x000fe40000800000 */
[----:B------:R-:W-:Y:S01]  /*135f0*/  FSEL R78, R78, RZ, P1 ;  /* 0x000000ff4e4e7208 */ /* 0x000fe20000800000 */
[----:B------:R-:W-:Y:S02]  /*13600*/  MUFU.EX2 R53, R53 ;  /* 0x0000003500357308 */ /* 0x000fe40000000800 */
[----:B------:R-:W-:Y:S02]  /*13610*/  FADD.FTZ R27, -R27, R6 ;  /* 0x000000061b1b7221 */ /* 0x000fe40000010100 */
        /* <DEDUP_REMOVED lines=12> */
[----:B------:R0:W-:Y:S01]  /*136e0*/  MUFU.EX2 R26, R11 ;  /* 0x0000000b001a7308 */ /* 0x0001e20000000800 */
        /* <DEDUP_REMOVED lines=8> */
[----:B0-----:R-:W-:Y:S01]  /*13770*/  FMUL.FTZ R11, R27, UR51 ;  /* 0x000000331b0b7c20 */ /* 0x001fe20008410000 */
        /* <DEDUP_REMOVED lines=15> */
[----:B------:R-:W-:-:S07]  /*13870*/  FFMA.FTZ R80, R80, UR51, -R78 ;  /* 0x0000003350507c23 */ /* 0x000fce000801084e */
[----:B------:R-:W2:Y:S01]  /*13880*/  MUFU.EX2 R82, R20 ;  /* 0x0000001400527308 */ /* 0x000ea20000000800 */
[----:B0-----:R-:W-:-:S07]  /*13890*/  FFMA.FTZ R3, R11, R3, R26 ;  /* 0x000000030b037223 */ /* 0x001fce000001001a */
[----:B------:R0:W3:Y:S08]  /*138a0*/  MUFU.EX2 R78, R24 ;  /* 0x00000018004e7308 */ /* 0x0000f00000000800 */
[----:B------:R-:W4:Y:S01]  /*138b0*/  MUFU.EX2 R81, R25 ;  /* 0x0000001900517308 */ /* 0x000f220000000800 */
[----:B0-----:R-:W-:Y:S01]  /*138c0*/  FADD.FTZ R24, R83, R3 ;  /* 0x0000000353187221 */ /* 0x001fe20000010000 */
[----:B------:R-:W-:-:S03]  /*138d0*/  FADD.FTZ R3, R13, R4 ;  /* 0x000000040d037221 */ /* 0x000fc60000010000 */
[----:B-1----:R-:W-:Y:S01]  /*138e0*/  FADD.FTZ R4, R12, R24 ;  /* 0x000000180c047221 */ /* 0x002fe20000010000 */
[----:B------:R-:W-:Y:S02]  /*138f0*/  FADD.FTZ R3, R14, R3 ;  /* 0x000000030e037221 */ /* 0x000fe40000010000 */
[----:B------:R-:W0:Y:S01]  /*13900*/  MUFU.EX2 R15, R28 ;  /* 0x0000001c000f7308 */ /* 0x000e220000000800 */
[----:B--2---:R-:W-:Y:S01]  /*13910*/  FADD.FTZ R4, R82, R4 ;  /* 0x0000000452047221 */ /* 0x004fe20000010000 */
[----:B------:R-:W-:-:S03]  /*13920*/  FADD.FTZ R3, R21, R3 ;  /* 0x0000000315037221 */ /* 0x000fc60000010000 */
[----:B---3--:R-:W-:Y:S01]  /*13930*/  FADD.FTZ R4, R78, R4 ;  /* 0x000000044e047221 */ /* 0x008fe20000010000 */
[----:B------:R-:W-:Y:S02]  /*13940*/  FADD.FTZ R3, R23, R3 ;  /* 0x0000000317037221 */ /* 0x000fe40000010000 */
[----:B------:R-:W1:Y:S01]  /*13950*/  MUFU.EX2 R29, R29 ;  /* 0x0000001d001d7308 */ /* 0x000e620000000800 */
[----:B----4-:R-:W-:Y:S01]  /*13960*/  FADD.FTZ R4, R81, R4 ;  /* 0x0000000451047221 */ /* 0x010fe20000010000 */
[----:B------:R-:W-:-:S04]  /*13970*/  FADD.FTZ R3, R52, R3 ;  /* 0x0000000334037221 */ /* 0x000fc80000010000 */
[----:B------:R-:W-:Y:S02]  /*13980*/  FADD.FTZ R3, R53, R3 ;  /* 0x0000000335037221 */ /* 0x000fe40000010000 */
        /* <DEDUP_REMOVED lines=77> */
[----:B--2---:R-:W-:-:S04]  /*13e60*/  FADD.FTZ R3, R68, R3 ;  /* 0x0000000344037221 */ /* 0x004fc80000010000 */
[----:B------:R-:W-:-:S03]  /*13e70*/  FADD.FTZ R3, R77, R3 ;  /* 0x000000034d037221 */ /* 0x000fc60000010000 */
        /* <DEDUP_REMOVED lines=15> */
[----:B------:R-:W-:Y:S01]  /*13f70*/  FADD.FTZ R4, R6, R3 ;  /* 0x0000000306047221 */ /* 0x000fe20000010000 */
[----:B--2---:R-:W-:Y:S01]  /*13f80*/  FADD.FTZ R3, R80, R24 ;  /* 0x0000001850037221 */ /* 0x004fe20000010000 */
[----:B------:R-:W-:Y:S06]  /*13f90*/  @!P0 BRA `(.L_x_1531) ;  /* 0x0000000000048947 */ /* 0x000fec0003800000 */
[----:B------:R-:W-:Y:S01]  /*13fa0*/  BPT.TRAP 0x1 ;  /* 0x000000040000795c */ /* 0x000fe20000300000 */
.L_x_1531:
[----:B------:R-:W2:Y:S04]  /*13fb0*/  LDL R143, [R1] ;  /* 0x00000000018f7983 */ /* 0x000ea80000100800 */
[----:B------:R-:W3:Y:S04]  /*13fc0*/  LDL R32, [R1+0x70] ;  /* 0x0000700001207983 */ /* 0x000ee80000100800 */
[----:B------:R-:W4:Y:S04]  /*13fd0*/  LDL R71, [R1+0x8] ;  /* 0x0000080001477983 */ /* 0x000f280000100800 */
[----:B------:R-:W5:Y:S04]  /*13fe0*/  LDL R62, [R1+0x4] ;  /* 0x00000400013e7983 */ /* 0x000f680000100800 */
[----:B------:R-:W5:Y:S01]  /*13ff0*/  LDL R87, [R1+0x74] ;  /* 0x0000740001577983 */ /* 0x000f620000100800 */
[----:B------:R-:W-:-:S02]  /*14000*/  IMAD R17, R17, 0x8, R2 ;  /* 0x0000000811117824 */ /* 0x000fc400078e0202 */
[----:B------:R-:W-:Y:S02]  /*14010*/  IMAD.U32 R24, RZ, RZ, UR38 ;  /* 0x00000026ff187e24 */ /* 0x000fe4000f8e00ff */
[----:B------:R-:W-:Y:S01]  /*14020*/  VIADD R17, R17, 0x2d860 ;  /* 0x0002d86011117836 */ /* 0x000fe20000000000 */
[----:B------:R-:W-:Y:S02]  /*14030*/  F2FP.BF16.F32.PACK_AB R25, R83, R26 ;  /* 0x0000001a5319723e */ /* 0x000fe400000010ff */
[----:B------:R-:W-:Y:S02]  /*14040*/  F2FP.BF16.F32.PACK_AB R26, R14, R13 ;  /* 0x0000000d0e1a723e */ /* 0x000fe400000010ff */
[----:B------:R-:W-:Y:S02]  /*14050*/  PRMT R17, R24, 0x654, R17 ;  /* 0x0000065418117816 */ /* 0x000fe40000000011 */
[----:B------:R-:W-:Y:S02]  /*14060*/  F2FP.BF16.F32.PACK_AB R24, R10, R9 ;  /* 0x000000090a18723e */ /* 0x000fe400000010ff */
[----:B------:R-:W-:Y:S01]  /*14070*/  F2FP.BF16.F32.PACK_AB R27, R82, R12 ;  /* 0x0000000c521b723e */ /* 0x000fe200000010ff */
[----:B------:R0:W-:Y:S01]  /*14080*/  SYNCS.ARRIVE.TRANS64.RED.A1T0 RZ, [R17+URZ], RZ ;  /* 0x000000ff11ff79a7 */ /* 0x0001e2000810043f */
        /* <DEDUP_REMOVED lines=79> */
[----:B------:R-:W-:Y:S02]  /*14580*/  IMAD.MOV.U32 R23, RZ, RZ, R139 ;  /* 0x000000ffff177224 */ /* 0x000fe400078e008b */
[----:B0-----:R-:W-:Y:S01]  /*14590*/  IMAD.MOV.U32 R17, RZ, RZ, R7 ;  /* 0x000000ffff117224 */ /* 0x001fe200078e0007 */
[----:B--2---:R-:W-:Y:S04]  /*145a0*/  STSM.16.M88.4 [R143+0x21800], R24 ;  /* 0x021800188f007844 */ /* 0x004fe80000000200 */
[----:B---3--:R0:W-:Y:S02]  /*145b0*/  STSM.16.M88.4 [R32], R12 ;  /* 0x0000000c20007844 */ /* 0x0081e40000000200 */
[----:B0-----:R-:W-:-:S05]  /*145c0*/  F2FP.BF16.F32.PACK_AB R32, R31, R30 ;  /* 0x0000001e1f20723e */ /* 0x001fca00000010ff */
[----:B----4-:R0:W-:Y:S04]  /*145d0*/  STSM.16.M88.4 [R71], R32 ;  /* 0x0000002047007844 */ /* 0x0101e80000000200 */
[----:B-----5:R0:W-:Y:S04]  /*145e0*/  STSM.16.M88.4 [R62], R40 ;  /* 0x000000283e007844 */ /* 0x0201e80000000200 */
        /* <DEDUP_REMOVED lines=9> */
[----:B-1----:R-:W1:Y:S02]  /*14680*/  FENCE.VIEW.ASYNC.S ;  /* 0x00000000000073c6 */ /* 0x002e640000000000 */
[----:B-1----:R-:W-:Y:S01]  /*14690*/  NOP ;  /* 0x0000000000007918 */ /* 0x002fe20000000000 */
[----:B------:R-:W-:Y:S05]  /*146a0*/  @P1 BRA `(.L_x_1532) ;  /* 0xffffffc000941947 */ /* 0x000fea000383ffff */
[----:B------:R-:W-:Y:S02]  /*146b0*/  IMAD.MOV.U32 R6, RZ, RZ, R69 ;  /* 0x000000ffff067224 */ /* 0x000fe400078e0045 */
[----:B------:R-:W-:Y:S02]  /*146c0*/  IMAD.MOV.U32 R5, RZ, RZ, R8 ;  /* 0x000000ffff057224 */ /* 0x000fe400078e0008 */
[----:B------:R-:W-:Y:S02]  /*146d0*/  IMAD.MOV.U32 R17, RZ, RZ, R7 ;  /* 0x000000ffff117224 */ /* 0x000fe400078e0007 */
[----:B------:R-:W-:-:S07]  /*146e0*/  IMAD.MOV.U32 R23, RZ, RZ, R139 ;  /* 0x000000ffff177224 */ /* 0x000fce00078e008b */
.L_x_1512:
[----:B------:R-:W2:Y:S01]  /*146f0*/  LDL R7, [R1+0x5c] ;  /* 0x00005c0001077983 */ /* 0x000ea20000100800 */
[----:B------:R-:W1:Y:S01]  /*14700*/  LDC R8, c[0x0][0x448] ;  /* 0x00011200ff087b82 */ /* 0x000e620000000800 */
[----:B------:R-:W-:Y:S01]  /*14710*/  LOP3.LUT R16, R16, 0xfffffffb, RZ, 0xc0, !PT ;  /* 0xfffffffb10107812 */ /* 0x000fe200078ec0ff */
[----:B------:R-:W-:Y:S01]  /*14720*/  ULDC UR8, c[0x0][0x9dc] ;  /* 0x0002770000087ab9 */ /* 0x000fe20000000800 */
[----:B------:R-:W-:-:S05]  /*14730*/  IADD3 R10, R157, 0x1, -R154 ;  /* 0x000000019d0a7810 */ /* 0x000fca0007ffe89a */
[----:B------:R-:W3:Y:S01]  /*14740*/  LDC R11, c[0x0][0x9e4] ;  /* 0x00027900ff0b7b82 */ /* 0x000ee20000000800 */
[----:B-1----:R-:W-:-:S13]  /*14750*/  ISETP.NE.AND P1, PT, R8, 0x1, PT ;  /* 0x000000010800780c */ /* 0x002fda0003f25270 */
[----:B------:R-:W1:Y:S01]  /*14760*/  @P1 LDC R8, c[0x0][0x44c] ;  /* 0x00011300ff081b82 */ /* 0x000e620000000800 */
[----:B------:R-:W-:-:S04]  /*14770*/  @P1 LOP3.LUT R16, R16, 0x4, RZ, 0xfc, !PT ;  /* 0x0000000410101812 */ /* 0x000fc800078efcff */
[----:B------:R-:W-:-:S03]  /*14780*/  LOP3.LUT R16, R16, 0xfffffff7, RZ, 0xc0, !PT ;  /* 0xfffffff710107812 */ /* 0x000fc600078ec0ff */
[----:B------:R-:W4:Y:S01]  /*14790*/  @P1 LDC R9, c[0x0][0x450] ;  /* 0x00011400ff091b82 */ /* 0x000f220000000800 */
[----:B--2---:R-:W-:-:S04]  /*147a0*/  VIADD R7, R7, 0xbf ;  /* 0x000000bf07077836 */ /* 0x004fc80000000000 */
[----:B-1----:R-:W-:-:S05]  /*147b0*/  @P1 IMAD.HI.U32 R8, R7, R8, RZ ;  /* 0x0000000807081227 */ /* 0x002fca00078e00ff */
[----:B----4-:R-:W-:Y:S02]  /*147c0*/  @P1 SHF.R.U32.HI R7, RZ, R9, R8 ;  /* 0x00000009ff071219 */ /* 0x010fe40000011608 */
[----:B---3--:R-:W-:-:S03]  /*147d0*/  ISETP.GE.AND P1, PT, R11, 0x1, PT ;  /* 0x000000010b00780c */ /* 0x008fc60003f26270 */
[----:B------:R-:W-:-:S04]  /*147e0*/  IMAD.IADD R7, R10, 0x1, R7 ;  /* 0x000000010a077824 */ /* 0x000fc800078e0207 */
[----:B------:R-:W-:-:S06]  /*147f0*/  VIADD R10, R7, -UR8 ;  /* 0x80000008070a7c36 */ /* 0x000fcc0008000000 */
[----:B------:R-:W-:Y:S01]  /*14800*/  @P1 LOP3.LUT R16, R16, 0x8, RZ, 0xfc, !PT ;  /* 0x0000000810101812 */ /* 0x000fe200078efcff */
[----:B------:R-:W-:Y:S06]  /*14810*/  @!P1 BRA `(.L_x_1533) ;  /* 0x0000000000449947 */ /* 0x000fec0003800000 */
[----:B------:R-:W-:Y:S01]  /*14820*/  ISETP.GT.AND P1, PT, R7, -0x1, PT ;  /* 0xffffffff0700780c */ /* 0x000fe20003f24270 */
[----:B------:R-:W-:-:S12]  /*14830*/  BSSY B0, `(.L_x_1534) ;  /* 0x000000d000007945 */ /* 0x000fd80003800000 */
[----:B------:R-:W-:Y:S05]  /*14840*/  @P1 BRA `(.L_x_1535) ;  /* 0x00000000001c1947 */ /* 0x000fea0003800000 */
[----:B------:R-:W-:Y:S02]  /*14850*/  ISETP.NE.AND P1, PT, R11, 0x1, PT ;  /* 0x000000010b00780c */ /* 0x000fe40003f25270 */
[----:B------:R-:W-:-:S11]  /*14860*/  LOP3.LUT R7, RZ, R7, RZ, 0x33, !PT ;  /* 0x00000007ff077212 */ /* 0x000fd600078e33ff */
[----:B------:R-:W1:Y:S02]  /*14870*/  @P1 LDC.64 R8, c[0x0][0x9e8] ;  /* 0x00027a00ff081b82 */ /* 0x000e640000000a00 */
[----:B-1----:R-:W-:-:S05]  /*14880*/  @P1 IMAD.HI.U32 R8, R7, R8, RZ ;  /* 0x0000000807081227 */ /* 0x002fca00078e00ff */
[----:B------:R-:W-:-:S04]  /*14890*/  @P1 SHF.R.U32.HI R7, RZ, R9, R8 ;  /* 0x00000009ff071219 */ /* 0x000fc80000011608 */
[----:B------:R-:W-:Y:S01]  /*148a0*/  LOP3.LUT R7, RZ, R7, RZ, 0x33, !PT ;  /* 0x00000007ff077212 */ /* 0x000fe200078e33ff */
[----:B------:R-:W-:Y:S06]  /*148b0*/  BRA `(.L_x_1536) ;  /* 0x0000000000107947 */ /* 0x000fec0003800000 */
.L_x_1535:
[----:B------:R-:W-:-:S13]  /*148c0*/  ISETP.NE.AND P1, PT, R11, 0x1, PT ;  /* 0x000000010b00780c */ /* 0x000fda0003f25270 */
[----:B------:R-:W1:Y:S02]  /*148d0*/  @P1 LDC.64 R8, c[0x0][0x9e8] ;  /* 0x00027a00ff081b82 */ /* 0x000e640000000a00 */
[----:B-1----:R-:W-:-:S05]  /*148e0*/  @P1 IMAD.HI.U32 R8, R7, R8, RZ ;  /* 0x0000000807081227 */ /* 0x002fca00078e00ff */
[----:B------:R-:W-:-:S07]  /*148f0*/  @P1 SHF.R.U32.HI R7, RZ, R9, R8 ;  /* 0x00000009ff071219 */ /* 0x000fce0000011608 */
.L_x_1536:
[----:B------:R-:W-:Y:S05]  /*14900*/  BSYNC B0 ;  /* 0x0000000000007941 */ /* 0x000fea0003800000 */
.L_x_1534:
[----:B------:R-:W-:-:S05]  /*14910*/  IMAD R7, R7, R11, RZ ;  /* 0x0000000b07077224 */ /* 0x000fca00078e02ff */
[----:B------:R-:W-:-:S07]  /*14920*/  VIMNMX R10, R10, R7, !PT ;  /* 0x000000070a0a7248 */ /* 0x000fce0007fe0100 */
.L_x_1533:
[----:B------:R-:W2:Y:S01]  /*14930*/  LDL R8, [R1+0xa0] ;  /* 0x0000a00001087983 */ /* 0x000ea20000100800 */
[----:B------:R-:W-:-:S05]  /*14940*/  VIADD R10, R10, 0x7f ;  /* 0x0000007f0a0a7836 */ /* 0x000fca0000000000 */
[----:B------:R-:W-:-:S04]  /*14950*/  SHF.R.S32.HI R7, RZ, 0x1f, R10 ;  /* 0x0000001fff077819 */ /* 0x000fc8000001140a */
[----:B------:R-:W-:-:S04]  /*14960*/  LEA.HI R7, R7, R10, RZ, 0x7 ;  /* 0x0000000a07077211 */ /* 0x000fc800078f38ff */
[----:B------:R-:W-:-:S04]  /*14970*/  SHF.R.S32.HI R7, RZ, 0x7, R7 ;  /* 0x00000007ff077819 */ /* 0x000fc80000011407 */
[----:B--2---:R-:W-:-:S04]  /*14980*/  VIMNMX R8, R8, R7, !PT ;  /* 0x0000000708087248 */ /* 0x004fc80007fe0100 */
[----:B------:R-:W-:Y:S01]  /*14990*/  ISETP.GE.AND P1, PT, R0, R8, PT ;  /* 0x000000080000720c */ /* 0x000fe20003f26270 */
[----:B------:R1:W-:-:S12]  /*149a0*/  STL [R1+0x44], R8 ;  /* 0x0000440801007387 */ /* 0x0003d80000100800 */
[----:B-1----:R-:W-:Y:S05]  /*149b0*/  @!P1 BRA `(.L_x_1537) ;  /* 0x0000002c00449947 */ /* 0x002fea0003800000 */
[----:B------:R-:W-:Y:S02]  /*149c0*/  IMAD.MOV.U32 R8, RZ, RZ, R6 ;  /* 0x000000ffff087224 */ /* 0x000fe400078e0006 */
[----:B------:R-:W-:Y:S02]  /*149d0*/  IMAD.MOV.U32 R7, RZ, RZ, R5 ;  /* 0x000000ffff077224 */ /* 0x000fe400078e0005 */
[----:B------:R-:W-:Y:S02]  /*149e0*/  IMAD.MOV.U32 R10, RZ, RZ, R23 ;  /* 0x000000ffff0a7224 */ /* 0x000fe400078e0017 */
[----:B------:R-:W-:-:S07]  /*149f0*/  IMAD.MOV.U32 R9, RZ, RZ, R17 ;  /* 0x000000ffff097224 */ /* 0x000fce00078e0011 */
.L_x_1549:
[----:B------:R-:W2:Y:S01]  /*14a00*/  LDL R5, [R1+0x48] ;  /* 0x0000480001057983 */ /* 0x000ea20000100800 */
[----:B------:R-:W-:Y:S01]  /*14a10*/  ISETP.NE.AND P1, PT, R9, 0x1, PT ;  /* 0x000000010900780c */ /* 0x000fe20003f25270 */
[----:B------:R-:W-:Y:S05]  /*14a20*/  YIELD ;  /* 0x0000000000007946 */ /* 0x000fea0003800000 */
[----:B------:R-:W-:-:S04]  /*14a30*/  SEL R23, RZ, 0x1, P1 ;  /* 0x00000001ff177807 */ /* 0x000fc80000800000 */
[----:B------:R-:W-:Y:S02]  /*14a40*/  LOP3.LUT R23, R10, R23, RZ, 0x3c, !PT ;  /* 0x000000170a177212 */ /* 0x000fe400078e3cff */
[----:B--2---:R-:W-:-:S13]  /*14a50*/  ISETP.NE.AND P1, PT, R5, RZ, PT ;  /* 0x000000ff0500720c */ /* 0x004fda0003f25270 */
[----:B------:R-:W-:Y:S05]  /*14a60*/  @P1 BRA `(.L_x_1538) ;  /* 0x00000000003c1947 */ /* 0x000fea0003800000 */
[----:B------:R-:W-:Y:S05]  /*14a70*/  @!P0 BRA `(.L_x_1539) ;  /* 0x0000000000048947 */ /* 0x000fea0003800000 */
[----:B------:R-:W-:Y:S01]  /*14a80*/  BPT.TRAP 0x1 ;  /* 0x000000040000795c */ /* 0x000fe20000300000 */
.L_x_1539:
[----:B------:R-:W-:Y:S01]  /*14a90*/  VIADD R5, R9, 0x1 ;  /* 0x0000000109057836 */ /* 0x000fe20000000000 */
[----:B------:R-:W-:-:S04]  /*14aa0*/  SHF.L.U32 R6, R23, 0x1f, RZ ;  /* 0x0000001f17067819 */ /* 0x000fc800000006ff */
[----:B------:R-:W-:-:S04]  /*14ab0*/  ISETP.NE.AND P2, PT, R5, 0x2, PT ;  /* 0x000000020500780c */ /* 0x000fc80003f45270 */
[----:B------:R-:W-:-:S05]  /*14ac0*/  SEL R5, R5, RZ, P2 ;  /* 0x000000ff05057207 */ /* 0x000fca0001000000 */
[----:B------:R-:W-:-:S04]  /*14ad0*/  IMAD R5, R5, 0x8, R2 ;  /* 0x0000000805057824 */ /* 0x000fc800078e0202 */
[----:B------:R1:W2:Y:S01]  /*14ae0*/  SYNCS.PHASECHK.TRANS64.TRYWAIT P2, [R5+URZ+0x2d830], R6 ;  /* 0x02d83006050075a7 */ /* 0x0002a2000804017f */
[----:B------:R-:W-:Y:S05]  /*14af0*/  @!P0 BRA `(.L_x_1540) ;  /* 0x0000000000048947 */ /* 0x000fea0003800000 */
[----:B------:R-:W-:Y:S01]  /*14b00*/  BPT.TRAP 0x1 ;  /* 0x000000040000795c */ /* 0x000fe20000300000 */
.L_x_1540:
[----:B------:R-:W-:Y:S04]  /*14b10*/  BSSY B0, `(.L_x_1538) ;  /* 0x0000004000007945 */ /* 0x000fe80003800000 */
[----:B--2---:R-:W-:Y:S05]  /*14b20*/  @P2 BRA `(.L_x_1541) ;  /* 0x0000000000082947 */ /* 0x004fea0003800000 */
[----:B------:R-:W2:Y:S02]  /*14b30*/  SYNCS.PHASECHK.TRANS64.TRYWAIT P2, [R5+URZ+0x2d830], R6 ;  /* 0x02d83006050075a7 */ /* 0x000ea4000804017f */
[----:B--2---:R-:W-:Y:S05]  /*14b40*/  @!P2 BRA `(.L_x_1542) ;  /* 0x0000012c00c4a947 */ /* 0x004fea0003800000 */
.L_x_1541:
[----:B------:R-:W-:Y:S05]  /*14b50*/  BSYNC B0 ;  /* 0x0000000000007941 */ /* 0x000fea0003800000 */
.L_x_1538:
[----:B-12---:R-:W2:Y:S04]  /*14b60*/  LDL R6, [R1+0x4c] ;  /* 0x00004c0001067983 */ /* 0x006ea80000100800 */
[----:B------:R-:W3:Y:S04]  /*14b70*/  LDL.64 R26, [R1+0x10] ;  /* 0x00001000011a7983 */ /* 0x000ee80000100a00 */
[----:B------:R-:W4:Y:S04]  /*14b80*/  LDL.64 R148, [R1+0x38] ;  /* 0x0000380001947983 */ /* 0x000f280000100a00 */
[----:B------:R-:W5:Y:S01]  /*14b90*/  LDL.64 R146, [R1+0x30] ;  /* 0x0000300001927983 */ /* 0x000f620000100a00 */
[----:B------:R-:W1:Y:S01]  /*14ba0*/  S2R R5, SR_TID.X ;  /* 0x0000000000057919 */ /* 0x000e620000002100 */
[----:B------:R-:W-:Y:S01]  /*14bb0*/  VIADD R17, R9, 0x1 ;  /* 0x0000000109117836 */ /* 0x000fe20000000000 */
[----:B------:R-:W-:Y:S05]  /*14bc0*/  WARPSYNC.ALL ;  /* 0x0000000000007948 */ /* 0x000fea0003800000 */
[C---:B------:R-:W-:Y:S01]  /*14bd0*/  ISETP.NE.AND P2, PT, R17.reuse, 0x2, PT ;  /* 0x000000021100780c */ /* 0x040fe20003f45270 */
[----:B------:R-:W5:Y:S03]  /*14be0*/  LDL.64 R144, [R1+0x28] ;  /* 0x0000280001907983 */ /* 0x000f660000100a00 */
[----:B------:R-:W-:Y:S01]  /*14bf0*/  SEL R17, R17, RZ, P2 ;  /* 0x000000ff11117207 */ /* 0x000fe20001000000 */
[----:B0-----:R-:W5:Y:S04]  /*14c00*/  LDL.64 R142, [R1+0x20] ;  /* 0x00002000018e7983 */ /* 0x001f680000100a00 */
[----:B------:R-:W5:Y:S01]  /*14c10*/  LDL.64 R140, [R1+0x18] ;  /* 0x00001800018c7983 */ /* 0x000f620000100a00 */
[----:B-1----:R-:W-:-:S05]  /*14c20*/  SHF.R.U32.HI R5, RZ, 0x7, R5 ;  /* 0x00000007ff057819 */ /* 0x002fca0000011605 */
[----:B------:R-:W-:Y:S02]  /*14c30*/  VIADD R5, R5, 0x8 ;  /* 0x0000000805057836 */ /* 0x000fe40000000000 */
[----:B------:R-:W-:Y:S02]  /*14c40*/  IMAD.MOV.U32 R13, RZ, RZ, -0x7fffffe0 ;  /* 0x80000020ff0d7424 */ /* 0x000fe400078e00ff */
[----:B------:R-:W-:-:S03]  /*14c50*/  IMAD.MOV.U32 R25, RZ, RZ, -0x7fffffe0 ;  /* 0x80000020ff197424 */ /* 0x000fc600078e00ff */
[----:B------:R-:W-:Y:S02]  /*14c60*/  R2UR UR11, R13 ;  /* 0x000000000d0b72ca */ /* 0x000fe400000e0000 */
[----:B------:R-:W-:Y:S01]  /*14c70*/  R2UR UR27, R25 ;  /* 0x00000000191b72ca */ /* 0x000fe200000e0000 */
[----:B------:R-:W-:-:S05]  /*14c80*/  IMAD.MOV.U32 R21, RZ, RZ, -0x7fffffe0 ;  /* 0x80000020ff157424 */ /* 0x000fca00078e00ff */
[----:B------:R-:W-:Y:S01]  /*14c90*/  R2UR UR15, R21 ;  /* 0x00000000150f72ca */ /* 0x000fe200000e0000 */
[----:B------:R0:W-:Y:S01]  /*14ca0*/  BAR.SYNC.DEFER_BLOCKING R5, 0x100 ;  /* 0x000400050000751d */ /* 0x0001e20000010000 */
[----:B------:R-:W-:Y:S02]  /*14cb0*/  IMAD.MOV.U32 R15, RZ, RZ, -0x7fffffe0 ;  /* 0x80000020ff0f7424 */ /* 0x000fe400078e00ff */
[----:B--2---:R-:W-:Y:S01]  /*14cc0*/  IMAD R12, R17, 0x600, R6 ;  /* 0x00000600110c7824 */ /* 0x004fe200078e0206 */
[----:B---3--:R-:W-:-:S03]  /*14cd0*/  R2UR UR8, R26 ;  /* 0x000000001a0872ca */ /* 0x008fc600000e0000 */
[C---:B------:R-:W-:Y:S01]  /*14ce0*/  VIADD R24, R12.reuse, 0x400 ;  /* 0x000004000c187836 */ /* 0x040fe20000000000 */
[----:B------:R-:W-:Y:S02]  /*14cf0*/  R2UR UR10, R12 ;  /* 0x000000000c0a72ca */ /* 0x000fe400000e0000 */
[----:B------:R-:W-:Y:S02]  /*14d00*/  R2UR UR9, R27 ;  /* 0x000000001b0972ca */ /* 0x000fe400000e0000 */
[----:B------:R-:W-:Y:S02]  /*14d10*/  R2UR UR26, R24 ;  /* 0x00000000181a72ca */ /* 0x000fe400000e0000 */
[----:B------:R-:W-:-:S09]  /*14d20*/  WARPGROUP.ARRIVE ;  /* 0x00000000000079c5 */ /* 0x000fd20000000000 */
        /* <DEDUP_REMOVED lines=41> */
.L_x_1544:
[----:B------:R-:W-:Y:S01]  /*14fc0*/  SHF.L.U32 R5, R10, 0x1f, RZ ;  /* 0x0000001f0a057819 */ /* 0x000fe200000006ff */
[----:B------:R-:W-:-:S04]  /*14fd0*/  IMAD R6, R9, 0x8, R2 ;  /* 0x0000000809067824 */ /* 0x000fc800078e0202 */
[----:B------:R0:W1:Y:S01]  /*14fe0*/  SYNCS.PHASECHK.TRANS64.TRYWAIT P1, [R6+URZ+0x2d850], R5 ;  /* 0x02d85005060075a7 */ /* 0x000062000802017f */
[----:B------:R-:W-:Y:S05]  /*14ff0*/  @!P0 BRA `(.L_x_1545) ;  /* 0x0000000000048947 */ /* 0x000fea0003800000 */
[----:B------:R-:W-:Y:S01]  /*15000*/  BPT.TRAP 0x1 ;  /* 0x000000040000795c */ /* 0x000fe20000300000 */
.L_x_1545:
[----:B-1----:R-:W-:Y:S05]  /*15010*/  @P1 BRA `(.L_x_1543) ;  /* 0x0000000000081947 */ /* 0x002fea0003800000 */
[----:B------:R-:W1:Y:S02]  /*15020*/  SYNCS.PHASECHK.TRANS64.TRYWAIT P1, [R6+URZ+0x2d850], R5 ;  /* 0x02d85005060075a7 */ /* 0x000e64000802017f */
[----:B-1----:R-:W-:Y:S05]  /*15030*/  @!P1 BRA `(.L_x_1546) ;  /* 0x00000128009c9947 */ /* 0x002fea0003800000 */
.L_x_1543:
        /* <DEDUP_REMOVED lines=8> */
[----:B------:R-:W-:Y:S02]  /*150c0*/  R2UR UR11, R11 ;  /* 0x000000000b0b72ca */ /* 0x000fe400000e0000 */
        /* <DEDUP_REMOVED lines=24> */
[----:B------:R-:W-:Y:S01]  /*15250*/  R2UR UR26, R12 ;  /* 0x000000000c1a72ca */ /* 0x000fe200000e0000 */
[----:B------:R-:W-:Y:S01]  /*15260*/  VIADD R12, R10, 0x140 ;  /* 0x000001400a0c7836 */ /* 0x000fe20000000000 */
[----:B------:R-:W-:Y:S01]  /*15270*/  R2UR UR17, R13 ;  /* 0x000000000d1172ca */ /* 0x000fe200000e0000 */
[----:B------:R-:W-:-:S03]  /*15280*/  IMAD.MOV.U32 R13, RZ, RZ, 0x40000040 ;  /* 0x40000040ff0d7424 */ /* 0x000fc600078e00ff */
[----:B------:R-:W-:Y:S01]  /*15290*/  R2UR UR30, R12 ;  /* 0x000000000c1e72ca */ /* 0x000fe200000e0000 */
[C---:B------:R-:W-:Y:S01]  /*152a0*/  VIADD R12, R10.reuse, 0x180 ;  /* 0x000001800a0c7836 */ /* 0x040fe20000000000 */
[----:B------:R-:W-:Y:S01]  /*152b0*/  R2UR UR21, R13 ;  /* 0x000000000d1572ca */ /* 0x000fe200000e0000 */
[----:B------:R-:W-:Y:S02]  /*152c0*/  VIADD R10, R10, 0x1c0 ;  /* 0x000001c00a0a7836 */ /* 0x000fe40000000000 */
[----:B------:R-:W-:Y:S01]  /*152d0*/  IMAD.MOV.U32 R13, RZ, RZ, 0x40000040 ;  /* 0x40000040ff0d7424 */ /* 0x000fe200078e00ff */
[----:B------:R-:W-:Y:S02]  /*152e0*/  R2UR UR34, R12 ;  /* 0x000000000c2272ca */ /* 0x000fe400000e0000 */
        /* <DEDUP_REMOVED lines=53> */
.L_x_1547:
[----:B------:R-:W-:Y:S01]  /*15640*/  FMUL.FTZ R11, R24, UR48 ;  /* 0x00000030180b7c20 */ /* 0x000fe20008410000 */
[----:B------:R-:W-:Y:S01]  /*15650*/  FMUL.FTZ R24, R25, UR48 ;  /* 0x0000003019187c20 */ /* 0x000fe20008410000 */
[----:B------:R-:W-:Y:S01]  /*15660*/  FMUL.FTZ R153, R26, UR48 ;  /* 0x000000301a997c20 */ /* 0x000fe20008410000 */
[----:B------:R-:W-:Y:S01]  /*15670*/  FMUL.FTZ R26, R28, UR48 ;  /* 0x000000301c1a7c20 */ /* 0x000fe20008410000 */
[----:B0-----:R-:W-:Y:S02]  /*15680*/  IMAD R5, R17, 0x8, R2 ;  /* 0x0000000811057824 */ /* 0x001fe400078e0202 */
[----:B------:R-:W-:Y:S01]  /*15690*/  FMUL.FTZ R28, R29, UR48 ;  /* 0x000000301d1c7c20 */ /* 0x000fe20008410000 */
[----:B------:R-:W0:Y:S01]  /*156a0*/  MUFU.TANH R11, R11 ;  /* 0x0000000b000b7308 */ /* 0x000e220000002400 */
[----:B------:R-:W-:Y:S02]  /*156b0*/  IMAD.U32 R6, RZ, RZ, UR38 ;  /* 0x00000026ff067e24 */ /* 0x000fe4000f8e00ff */
[----:B------:R-:W-:Y:S01]  /*156c0*/  FMUL.FTZ R151, R30, UR48 ;  /* 0x000000301e977c20 */ /* 0x000fe20008410000 */
[----:B------:R-:W-:-:S02]  /*156d0*/  VIADD R5, R5, 0x2d840 ;  /* 0x0002d84005057836 */ /* 0x000fc40000000000 */
[----:B------:R-:W-:Y:S01]  /*156e0*/  FMUL.FTZ R30, R32, UR48 ;  /* 0x00000030201e7c20 */ /* 0x000fe20008410000 */
[----:B------:R-:W-:Y:S01]  /*156f0*/  FMUL.FTZ R32, R33, UR48 ;  /* 0x0000003021207c20 */ /* 0x000fe20008410000 */
[----:B------:R-:W-:Y:S01]  /*15700*/  FMUL.FTZ R33, R36, UR48 ;  /* 0x0000003024217c20 */ /* 0x000fe20008410000 */
[----:B------:R-:W-:Y:S01]  /*15710*/  FMUL.FTZ R149, R34, UR48 ;  /* 0x0000003022957c20 */ /* 0x000fe20008410000 */
[----:B------:R-:W1:Y:S01]  /*15720*/  MUFU.TANH R24, R24 ;  /* 0x0000001800187308 */ /* 0x000e620000002400 */
[----:B------:R-:W-:Y:S01]  /*15730*/  PRMT R5, R6, 0x654, R5 ;  /* 0x0000065406057816 */ /* 0x000fe20000000005 */
[----:B------:R-:W-:Y:S01]  /*15740*/  FMUL.FTZ R34, R37, UR48 ;  /* 0x0000003025227c20 */ /* 0x000fe20008410000 */
[----:B------:R-:W-:Y:S01]  /*15750*/  FMUL.FTZ R10, R35, UR48 ;  /* 0x00000030230a7c20 */ /* 0x000fe20008410000 */
[----:B------:R-:W-:Y:S01]  /*15760*/  FMUL.FTZ R35, R40, UR48 ;  /* 0x0000003028237c20 */ /* 0x000fe20008410000 */
[----:B------:R0:W-:Y:S01]  /*15770*/  SYNCS.ARRIVE.TRANS64.RED.A1T0 RZ, [R5+URZ], RZ ;  /* 0x000000ff05ff79a7 */ /* 0x0001e2000810043f */
[----:B------:R-:W-:Y:S01]  /*15780*/  FMUL.FTZ R36, R41, UR48 ;  /* 0x0000003029247c20 */ /* 0x000fe20008410000 */
[----:B------:R-:W-:Y:S01]  /*15790*/  FMUL.FTZ R37, R44, UR48 ;  /* 0x000000302c257c20 */ /* 0x000fe20008410000 */
[----:B------:R-:W2:Y:S01]  /*157a0*/  MUFU.TANH R26, R26 ;  /* 0x0000001a001a7308 */ /* 0x000ea20000002400 */
[----:B------:R-:W-:Y:S01]  /*157b0*/  FMUL.FTZ R40, R45, UR48 ;  /* 0x000000302d287c20 */ /* 0x000fe20008410000 */
[----:B------:R-:W-:Y:S01]  /*157c0*/  FMUL.FTZ R45, R48, UR48 ;  /* 0x00000030302d7c20 */ /* 0x000fe20008410000 */
[----:B------:R-:W-:Y:S01]  /*157d0*/  FMUL.FTZ R139, R49, UR48 ;  /* 0x00000030318b7c20 */ /* 0x000fe20008410000 */
[----:B------:R-:W-:Y:S01]  /*157e0*/  FMUL.FTZ R140, R52, UR48 ;  /* 0x00000030348c7c20 */ /* 0x000fe20008410000 */
[----:B0-----:R-:W-:Y:S01]  /*157f0*/  FMNMX.FTZ R5, R11, R7, !PT ;  /* 0x000000070b057209 */ /* 0x001fe20007810000 */
        /* <DEDUP_REMOVED lines=61> */
[----:B------:R-:W-:-:S05]  /*15bd0*/  UMOV UR51, UR6 ;  /* 0x0000000600337c82 */ /* 0x000fca0008000000 */
        /* <DEDUP_REMOVED lines=59> */
[----:B0-----:R-:W-:Y:S01]  /*15f90*/  FMNMX.FTZ R6, R152, R6, !PT ;  /* 0x0000000698067209 */ /* 0x001fe20007810000 */
[----:B------:R-:W-:-:S03]  /*15fa0*/  FADD.FTZ R7, -R5, R7 ;  /* 0x0000000705077221 */ /* 0x000fc60000010100 */
        /* <DEDUP_REMOVED lines=56> */
[----:B------:R-:W-:-:S04]  /*16330*/  FMUL.FTZ R38, R5, UR51 ;  /* 0x0000003305267c20 */ /* 0x000fc80008410000 */
[----:B------:R-:W-:Y:S01]  /*16340*/  FADD.FTZ R42, -R6, R8 ;  /* 0x00000008062a7221 */ /* 0x000fe20000010100 */
[----:B------:R-:W-:Y:S01]  /*16350*/  FMUL.FTZ R8, R7, UR51 ;  /* 0x0000003307087c20 */ /* 0x000fe20008410000 */
[--C-:B------:R-:W-:Y:S01]  /*16360*/  FFMA.FTZ R33, R33, UR51, -R38.reuse ;  /* 0x0000003321217c23 */ /* 0x100fe20008010826 */
[--C-:B------:R-:W-:Y:S01]  /*16370*/  FFMA.FTZ R79, R24, UR51, -R38.reuse ;  /* 0x00000033184f7c23 */ /* 0x100fe20008010826 */
[----:B------:R-:W-:Y:S01]  /*16380*/  FMUL.FTZ R7, R42, UR51 ;  /* 0x000000332a077c20 */ /* 0x000fe20008410000 */
[--C-:B------:R-:W-:Y:S01]  /*16390*/  FFMA.FTZ R42, R11, UR51, -R38.reuse ;  /* 0x000000330b2a7c23 */ /* 0x100fe20008010826 */
[--C-:B------:R-:W-:Y:S01]  /*163a0*/  FFMA.FTZ R11, R80, UR51, -R38.reuse ;  /* 0x00000033500b7c23 */ /* 0x100fe20008010826 */
[----:B------:R-:W-:Y:S01]  /*163b0*/  FMUL.FTZ R80, R6, UR51 ;  /* 0x0000003306507c20 */ /* 0x000fe20008410000 */
[--C-:B------:R-:W-:Y:S01]  /*163c0*/  FFMA.FTZ R26, R26, UR51, -R38.reuse ;  /* 0x000000331a1a7c23 */ /* 0x100fe20008010826 */
[--C-:B------:R-:W-:Y:S01]  /*163d0*/  FFMA.FTZ R28, R28, UR51, -R38.reuse ;  /* 0x000000331c1c7c23 */ /* 0x100fe20008010826 */
[----:B------:R-:W-:Y:S01]  /*163e0*/  FFMA.FTZ R30, R30, UR51, -R38 ;  /* 0x000000331e1e7c23 */ /* 0x000fe20008010826 */
[----:B------:R-:W-:Y:S01]  /*163f0*/  FFMA.FTZ R78, R153, UR51, -R80 ;  /* 0x00000033994e7c23 */ /* 0x000fe20008010850 */
        /* <DEDUP_REMOVED lines=42> */
[--C-:B0-----:R-:W-:Y:S01]  /*166a0*/  FFMA.FTZ R33, R152, UR51, -R80.reuse ;  /* 0x0000003398217c23 */ /* 0x101fe20008010850 */
        /* <DEDUP_REMOVED lines=12> */
[----:B------:R-:W-:-:S02]  /*16770*/  FFMA.FTZ R21, R21, UR51, -R80 ;  /* 0x0000003315157c23 */ /* 0x000fc40008010850 */
[----:B------:R-:W0:Y:S01]  /*16780*/  MUFU.EX2 R78, R78 ;  /* 0x0000004e004e7308 */ /* 0x000e220000000800 */
[----:B-1----:R-:W-:-:S07]  /*16790*/  FFMA.FTZ R4, R8, R4, R32 ;  /* 0x0000000408047223 */ /* 0x002fce0000010020 */
[----:B------:R1:W-:Y:S08]  /*167a0*/  MUFU.EX2 R42, R76 ;  /* 0x0000004c002a7308 */ /* 0x0003f00000000800 */
[----:B------:R-:W2:Y:S01]  /*167b0*/  MUFU.EX2 R79, R79 ;  /* 0x0000004f004f7308 */ /* 0x000ea20000000800 */
[----:B-1----:R-:W-:Y:S01]  /*167c0*/  FFMA.FTZ R76, R151, UR51, -R80 ;  /* 0x00000033974c7c23 */ /* 0x002fe20008010850 */
[----:B0-----:R-:W-:-:S06]  /*167d0*/  FFMA.FTZ R3, R7, R3, R78 ;  /* 0x0000000307037223 */ /* 0x001fcc000001004e */
[----:B------:R-:W-:Y:S08]  /*167e0*/  MUFU.EX2 R73, R24 ;  /* 0x0000001800497308 */ /* 0x000ff00000000800 */
[----:B------:R-:W0:Y:S01]  /*167f0*/  MUFU.EX2 R33, R33 ;  /* 0x0000002100217308 */ /* 0x000e220000000800 */
[----:B--2---:R-:W-:-:S07]  /*16800*/  FADD.FTZ R4, R79, R4 ;  /* 0x000000044f047221 */ /* 0x004fce0000010000 */
[----:B------:R1:W-:Y:S08]  /*16810*/  MUFU.EX2 R24, R35 ;  /* 0x0000002300187308 */ /* 0x0003f00000000800 */
[----:B------:R-:W2:Y:S01]  /*16820*/  MUFU.EX2 R34, R26 ;  /* 0x0000001a00227308 */ /* 0x000ea20000000800 */
[----:B-1----:R-:W-:-:S07]  /*16830*/  FFMA.FTZ R35, R150, UR51, -R80 ;  /* 0x0000003396237c23 */ /* 0x002fce0008010850 */
[----:B------:R-:W1:Y:S08]  /*16840*/  MUFU.EX2 R76, R76 ;  /* 0x0000004c004c7308 */ /* 0x000e700000000800 */
[----:B------:R-:W3:Y:S08]  /*16850*/  MUFU.EX2 R77, R28 ;  /* 0x0000001c004d7308 */ /* 0x000ef00000000800 */
[----:B------:R-:W4:Y:S08]  /*16860*/  MUFU.EX2 R35, R35 ;  /* 0x0000002300237308 */ /* 0x000f300000000800 */
[----:B------:R5:W-:Y:S08]  /*16870*/  MUFU.EX2 R26, R37 ;  /* 0x00000025001a7308 */ /* 0x000bf00000000800 */
[----:B------:R-:W4:Y:S01]  /*16880*/  MUFU.EX2 R36, R30 ;  /* 0x0000001e00247308 */ /* 0x000f220000000800 */
[----:B-----5:R-:W-:-:S07]  /*16890*/  FFMA.FTZ R37, R10, UR51, -R80 ;  /* 0x000000330a257c23 */ /* 0x020fce0008010850 */
[----:B------:R-:W5:Y:S08]  /*168a0*/  MUFU.EX2 R74, R74 ;  /* 0x0000004a004a7308 */ /* 0x000f700000000800 */
[----:B------:R-:W-:Y:S08]  /*168b0*/  MUFU.EX2 R28, R45 ;  /* 0x0000002d001c7308 */ /* 0x000ff00000000800 */
[----:B------:R-:W5:Y:S08]  /*168c0*/  MUFU.EX2 R75, R75 ;  /* 0x0000004b004b7308 */ /* 0x000f700000000800 */
[----:B------:R0:W-:Y:S08]  /*168d0*/  MUFU.EX2 R45, R66 ;  /* 0x00000042002d7308 */ /* 0x0001f00000000800 */
[----:B------:R-:W5:Y:S01]  /*168e0*/  MUFU.EX2 R37, R37 ;  /* 0x0000002500257308 */ /* 0x000f620000000800 */
[----:B0-----:R-:W-:Y:S01]  /*168f0*/  FFMA.FTZ R66, R12, UR51, -R80 ;  /* 0x000000330c427c23 */ /* 0x001fe20008010850 */
[----:B------:R-:W-:Y:S01]  /*16900*/  FADD.FTZ R80, R33, R3 ;  /* 0x0000000321507221 */ /* 0x000fe20000010000 */
[----:B--2---:R-:W-:-:S03]  /*16910*/  FADD.FTZ R3, R34, R4 ;  /* 0x0000000422037221 */ /* 0x004fc60000010000 */
[----:B-1----:R-:W-:Y:S01]  /*16920*/  FADD.FTZ R4, R76, R80 ;  /* 0x000000504c047221 */ /* 0x002fe20000010000 */
[----:B---3--:R-:W-:Y:S01]  /*16930*/  FADD.FTZ R3, R77, R3 ;  /* 0x000000034d037221 */ /* 0x008fe20000010000 */
[----:B------:R-:W0:Y:S02]  /*16940*/  MUFU.EX2 R72, R72 ;  /* 0x0000004800487308 */ /* 0x000e240000000800 */
[----:B----4-:R-:W-:Y:S01]  /*16950*/  FADD.FTZ R4, R35, R4 ;  /* 0x0000000423047221 */ /* 0x010fe20000010000 */
[----:B------:R-:W-:-:S03]  /*16960*/  FADD.FTZ R3, R36, R3 ;  /* 0x0000000324037221 */ /* 0x000fc60000010000 */
[----:B-----5:R-:W-:Y:S01]  /*16970*/  FADD.FTZ R4, R74, R4 ;  /* 0x000000044a047221 */ /* 0x020fe20000010000 */
[----:B------:R-:W-:Y:S01]  /*16980*/  FADD.FTZ R3, R75, R3 ;  /* 0x000000034b037221 */ /* 0x000fe20000010000 */
[----:B------:R-:W1:Y:S02]  /*16990*/  MUFU.EX2 R39, R39 ;  /* 0x0000002700277308 */ /* 0x000e640000000800 */
[----:B------:R-:W-:Y:S01]  /*169a0*/  FADD.FTZ R4, R37, R4 ;  /* 0x0000000425047221 */ /* 0x000fe20000010000 */
[----:B------:R-:W-:-:S04]  /*169b0*/  FADD.FTZ R3, R38, R3 ;  /* 0x0000000326037221 */ /* 0x000fc80000010000 */
[----:B------:R-:W-:Y:S01]  /*169c0*/  FADD.FTZ R3, R73, R3 ;  /* 0x0000000349037221 */ /* 0x000fe20000010000 */
[----:B------:R-:W2:Y:S01]  /*169d0*/  MUFU.EX2 R70, R70 ;  /* 0x0000004600467308 */ /* 0x000ea20000000800 */
[----:B0-----:R-:W-:Y:S02]  /*169e0*/  FADD.FTZ R4, R72, R4 ;  /* 0x0000000448047221 */ /* 0x001fe40000010000 */
[----:B------:R-:W-:-:S05]  /*169f0*/  FADD.FTZ R3, R24, R3 ;  /* 0x0000000318037221 */ /* 0x000fca0000010000 */
[----:B------:R-:W0:Y:S01]  /*16a00*/  MUFU.EX2 R71, R71 ;  /* 0x0000004700477308 */ /* 0x000e220000000800 */
[----:B-1----:R-:W-:-:S07]  /*16a10*/  FADD.FTZ R4, R39, R4 ;  /* 0x0000000427047221 */ /* 0x002fce0000010000 */
[----:B------:R-:W1:Y:S01]  /*16a20*/  MUFU.EX2 R25, R25 ;  /* 0x0000001900197308 */ /* 0x000e620000000800 */
[----:B--2---:R-:W-:-:S07]  /*16a30*/  FADD.FTZ R4, R70, R4 ;  /* 0x0000000446047221 */ /* 0x004fce0000010000 */
[----:B------:R-:W2:Y:S01]  /*16a40*/  MUFU.EX2 R68, R68 ;  /* 0x0000004400447308 */ /* 0x000ea20000000800 */
[----:B0-----:R-:W-:-:S04]  /*16a50*/  FADD.FTZ R3, R71, R3 ;  /* 0x0000000347037221 */ /* 0x001fc80000010000 */
[----:B------:R-:W-:-:S03]  /*16a60*/  FADD.FTZ R3, R26, R3 ;  /* 0x000000031a037221 */ /* 0x000fc60000010000 */
        /* <DEDUP_REMOVED lines=63> */
[----:B-1----:R-:W-:Y:S01]  /*16e60*/  FADD.FTZ R4, R41, R4 ;  /* 0x0000000429047221 */ /* 0x002fe20000010000 */
[----:B------:R-:W-:-:S06]  /*16e70*/  FADD.FTZ R3, R45, R3 ;  /* 0x000000032d037221 */ /* 0x000fcc0000010000 */
        /* <DEDUP_REMOVED lines=20> */
.L_x_1548:
[----:B------:R-:W2:Y:S04]  /*16fc0*/  LDL R84, [R1] ;  /* 0x0000000001547983 */ /* 0x000ea80000100800 */
[----:B------:R-:W3:Y:S04]  /*16fd0*/  LDL R85, [R1+0x70] ;  /* 0x0000700001557983 */ /* 0x000ee80000100800 */
[----:B------:R-:W4:Y:S01]  /*16fe0*/  LDL R82, [R1+0x8] ;  /* 0x0000080001527983 */ /* 0x000f220000100800 */
[----:B------:R-:W-:-:S03]  /*16ff0*/  IMAD R9, R9, 0x8, R2 ;  /* 0x0000000809097824 */ /* 0x000fc600078e0202 */
[----:B------:R-:W5:Y:S04]  /*17000*/  LDL R81, [R1+0x4] ;  /* 0x0000040001517983 */ /* 0x000f680000100800 */
[----:B------:R-:W5:Y:S01]  /*17010*/  LDL R83, [R1+0x74] ;  /* 0x0000740001537983 */ /* 0x000f620000100800 */
[----:B------:R-:W-:Y:S02]  /*17020*/  VIADD R9, R9, 0x2d860 ;  /* 0x0002d86009097836 */ /* 0x000fe40000000000 */
[----:B------:R-:W-:-:S05]  /*17030*/  IMAD.U32 R80, RZ, RZ, UR38 ;  /* 0x00000026ff507e24 */ /* 0x000fca000f8e00ff */
[----:B------:R-:W-:-:S04]  /*17040*/  PRMT R9, R80, 0x654, R9 ;  /* 0x0000065450097816 */ /* 0x000fc80000000009 */
[----:B------:R0:W-:Y:S02]  /*17050*/  SYNCS.ARRIVE.TRANS64.RED.A1T0 RZ, [R9+URZ], RZ ;  /* 0x000000ff09ff79a7 */ /* 0x0001e4000810043f */
[----:B0-----:R-:W5:Y:S01]  /*17060*/  LDL R9, [R1+0x44] ;  /* 0x0000440001097983 */ /* 0x001f620000100800 */
        /* <DEDUP_REMOVED lines=19> */
[----:B------:R-:W-:Y:S01]  /*171a0*/  F2FP.BF16.F32.PACK_AB R43, R43, R44 ;  /* 0x0000002c2b2b723e */ /* 0x000fe200000010ff */
        /* <DEDUP_REMOVED lines=50> */
[----:B--2---:R0:W-:Y:S04]  /*174d0*/  STSM.16.M88.4 [R84+0x21800], R32 ;  /* 0x0218002054007844 */ /* 0x0041e80000000200 */
[----:B---3--:R1:W-:Y:S04]  /*174e0*/  STSM.16.M88.4 [R85], R36 ;  /* 0x0000002455007844 */ /* 0x0083e80000000200 */
[----:B----4-:R2:W-:Y:S04]  /*174f0*/  STSM.16.M88.4 [R82], R24 ;  /* 0x0000001852007844 */ /* 0x0105e80000000200 */
[----:B-----5:R3:W-:Y:S01]  /*17500*/  STSM.16.M88.4 [R81], R28 ;  /* 0x0000001c51007844 */ /* 0x0207e20000000200 */
[----:B0-----:R-:W-:-:S02]  /*17510*/  F2FP.BF16.F32.PACK_AB R32, R63, R62 ;  /* 0x0000003e3f20723e */ /* 0x001fc400000010ff */
[----:B------:R-:W-:Y:S02]  /*17520*/  F2FP.BF16.F32.PACK_AB R33, R60, R61 ;  /* 0x0000003d3c21723e */ /* 0x000fe400000010ff */
[----:B------:R-:W-:Y:S02]  /*17530*/  F2FP.BF16.F32.PACK_AB R34, R59, R58 ;  /* 0x0000003a3b22723e */ /* 0x000fe400000010ff */
[----:B------:R-:W-:Y:S02]  /*17540*/  F2FP.BF16.F32.PACK_AB R35, R56, R57 ;  /* 0x000000393823723e */ /* 0x000fe400000010ff */
[----:B-1----:R-:W-:Y:S02]  /*17550*/  F2FP.BF16.F32.PACK_AB R36, R55, R54 ;  /* 0x000000363724723e */ /* 0x002fe400000010ff */
[----:B------:R-:W-:Y:S02]  /*17560*/  F2FP.BF16.F32.PACK_AB R37, R52, R53 ;  /* 0x000000353425723e */ /* 0x000fe400000010ff */
[----:B------:R-:W-:-:S02]  /*17570*/  F2FP.BF16.F32.PACK_AB R38, R51, R50 ;  /* 0x000000323326723e */ /* 0x000fc400000010ff */
[----:B------:R-:W-:Y:S02]  /*17580*/  F2FP.BF16.F32.PACK_AB R39, R48, R49 ;  /* 0x000000313027723e */ /* 0x000fe400000010ff */
[----:B--2---:R-:W-:Y:S02]  /*17590*/  F2FP.BF16.F32.PACK_AB R24, R10, R11 ;  /* 0x0000000b0a18723e */ /* 0x004fe400000010ff */
[----:B------:R-:W-:Y:S02]  /*175a0*/  F2FP.BF16.F32.PACK_AB R25, R15, R14 ;  /* 0x0000000e0f19723e */ /* 0x000fe400000010ff */
[----:B------:R-:W-:Y:S02]  /*175b0*/  F2FP.BF16.F32.PACK_AB R26, R13, R12 ;  /* 0x0000000c0d1a723e */ /* 0x000fe400000010ff */
        /* <DEDUP_REMOVED lines=10> */
[----:B0-----:R-:W0:Y:S01]  /*17660*/  FENCE.VIEW.ASYNC.S ;  /* 0x00000000000073c6 */ /* 0x001e220000000000 */
[C---:B------:R-:W-:Y:S01]  /*17670*/  ISETP.GT.AND P1, PT, R0.reuse, R9, PT ;  /* 0x000000090000720c */ /* 0x040fe20003f24270 */
[----:B------:R-:W-:-:S02]  /*17680*/  VIADD R0, R0, 0xffffffff ;  /* 0xffffffff00007836 */ /* 0x000fc40000000000 */
[----:B------:R-:W-:Y:S02]  /*17690*/  IMAD.MOV.U32 R10, RZ, RZ, R23 ;  /* 0x000000ffff0a7224 */ /* 0x000fe400078e0017 */
[----:B------:R-:W-:Y:S01]  /*176a0*/  IMAD.MOV.U32 R9, RZ, RZ, R17 ;  /* 0x000000ffff097224 */ /* 0x000fe200078e0011 */
[----:B0-----:R-:W-:-:S07]  /*176b0*/  NOP ;  /* 0x0000000000007918 */ /* 0x001fce0000000000 */
[----:B---3--:R-:W-:Y:S05]  /*176c0*/  @P1 BRA `(.L_x_1549) ;  /* 0xffffffd000cc1947 */ /* 0x008fea000383ffff */
.L_x_1537:
[----:B------:R-:W2:Y:S02]  /*176d0*/  LDL R7, [R1+0xa0] ;  /* 0x0000a00001077983 */ /* 0x000ea40000100800 */
[----:B--2---:R-:W-:-:S13]  /*176e0*/  ISETP.GE.AND P1, PT, R0, R7, PT ;  /* 0x000000070000720c */ /* 0x004fda0003f26270 */
[----:B------:R-:W-:Y:S05]  /*176f0*/  @!P1 BRA `(.L_x_1550) ;  /* 0x0000003c00889947 */ /* 0x000fea0003800000 */
[----:B------:R-:W-:Y:S02]  /*17700*/  IMAD.MOV.U32 R8, RZ, RZ, R6 ;  /* 0x000000ffff087224 */ /* 0x000fe400078e0006 */
[----:B------:R-:W-:Y:S02]  /*17710*/  IMAD.MOV.U32 R9, RZ, RZ, R5 ;  /* 0x000000ffff097224 */ /* 0x000fe400078e0005 */
[----:B------:R-:W-:Y:S02]  /*17720*/  IMAD.MOV.U32 R10, RZ, RZ, R23 ;  /* 0x000000ffff0a7224 */ /* 0x000fe400078e0017 */
[----:B------:R-:W-:-:S07]  /*17730*/  IMAD.MOV.U32 R7, RZ, RZ, R17 ;  /* 0x000000ffff077224 */ /* 0x000fce00078e0011 */
.L_x_1570:
        /* <DEDUP_REMOVED lines=9> */
.L_x_1552:
        /* <DEDUP_REMOVED lines=8> */
.L_x_1553:
[----:B------:R-:W-:Y:S04]  /*17850*/  BSSY B0, `(.L_x_1551) ;  /* 0x0000004000007945 */ /* 0x000fe80003800000 */
[----:B--2---:R-:W-:Y:S05]  /*17860*/  @P2 BRA `(.L_x_1554) ;  /* 0x0000000000082947 */ /* 0x004fea0003800000 */
[----:B------:R-:W2:Y:S02]  /*17870*/  SYNCS.PHASECHK.TRANS64.TRYWAIT P2, [R5+URZ+0x2d830], R6 ;  /* 0x02d83006050075a7 */ /* 0x000ea4000804017f */
[----:B--2---:R-:W-:Y:S05]  /*17880*/  @!P2 BRA `(.L_x_1555) ;  /* 0x00000100009ca947 */ /* 0x004fea0003800000 */
.L_x_1554:
[----:B------:R-:W-:Y:S05]  /*17890*/  BSYNC B0 ;  /* 0x0000000000007941 */ /* 0x000fea0003800000 */
.L_x_1551:
        /* <DEDUP_REMOVED lines=70> */
.L_x_1557:
[----:B------:R-:W-:Y:S01]  /*17d00*/  SHF.L.U32 R5, R10, 0x1f, RZ ;  /* 0x0000001f0a057819 */ /* 0x000fe200000006ff */
[----:B------:R-:W-:-:S04]  /*17d10*/  IMAD R6, R7, 0x8, R2 ;  /* 0x0000000807067824 */ /* 0x000fc800078e0202 */
[----:B------:R0:W1:Y:S01]  /*17d20*/  SYNCS.PHASECHK.TRANS64.TRYWAIT P1, [R6+URZ+0x2d850], R5 ;  /* 0x02d85005060075a7 */ /* 0x000062000802017f */
[----:B------:R-:W-:Y:S05]  /*17d30*/  @!P0 BRA `(.L_x_1558) ;  /* 0x0000000000048947 */ /* 0x000fea0003800000 */
[----:B------:R-:W-:Y:S01]  /*17d40*/  BPT.TRAP 0x1 ;  /* 0x000000040000795c */ /* 0x000fe20000300000 */
.L_x_1558:
[----:B-1----:R-:W-:Y:S05]  /*17d50*/  @P1 BRA `(.L_x_1556) ;  /* 0x0000000000081947 */ /* 0x002fea0003800000 */
[----:B------:R-:W1:Y:S02]  /*17d60*/  SYNCS.PHASECHK.TRANS64.TRYWAIT P1, [R6+URZ+0x2d850], R5 ;  /* 0x02d85005060075a7 */ /* 0x000e64000802017f */
[----:B-1----:R-:W-:Y:S05]  /*17d70*/  @!P1 BRA `(.L_x_1559) ;  /* 0x000000fc00749947 */ /* 0x002fea0003800000 */
.L_x_1556:
        /* <DEDUP_REMOVED lines=96> */
.L_x_1560:
[----:B------:R-:W2:Y:S01]  /*18380*/  LDL R11, [R1+0x5c] ;  /* 0x00005c00010b7983 */ /* 0x000ea20000100800 */
[----:B------:R-:W1:Y:S03]  /*18390*/  LDC R6, c[0x0][0x448] ;  /* 0x00011200ff067b82 */ /* 0x000e660000000800 */
[----:B0-----:R-:W2:Y:S05]  /*183a0*/  LDL R5, [R1+0x9c] ;  /* 0x00009c0001057983 */ /* 0x001eaa0000100800 */
[----:B------:R-:W0:Y:S01]  /*183b0*/  LDC R139, c[0x0][0x9e4] ;  /* 0x00027900ff8b7b82 */ /* 0x000e220000000800 */
[----:B-1----:R-:W-:-:S13]  /*183c0*/  ISETP.NE.AND P1, PT, R6, 0x1, PT ;  /* 0x000000010600780c */ /* 0x002fda0003f25270 */
[----:B------:R-:W1:Y:S08]  /*183d0*/  @P1 LDC R10, c[0x0][0x44c] ;  /* 0x00011300ff0a1b82 */ /* 0x000e700000000800 */
[----:B------:R-:W3:Y:S01]  /*183e0*/  @P1 LDC R6, c[0x0][0x450] ;  /* 0x00011400ff061b82 */ /* 0x000ee20000000800 */
[----:B------:R-:W-:Y:S01]  /*183f0*/  FMUL.FTZ R141, R38, UR43 ;  /* 0x0000002b268d7c20 */ /* 0x000fe20008410000 */
[----:B------:R-:W-:-:S02]  /*18400*/  IMAD.U32 R38, RZ, RZ, UR38 ;  /* 0x00000026ff267e24 */ /* 0x000fc4000f8e00ff */
        /* <DEDUP_REMOVED lines=54> */
[----:B0-----:R-:W-:-:S02]  /*18770*/  ISETP.GE.AND P3, PT, R139, 0x1, PT ;  /* 0x000000018b00780c */ /* 0x001fc40003f66270 */
[----:B------:R-:W-:Y:S01]  /*18780*/  IADD3 R86, -R156, 0x1, -R76 ;  /* 0x000000019c567810 */ /* 0x000fe20007ffe94c */
[----:B------:R-:W0:Y:S03]  /*18790*/  MUFU.TANH R150, R150 ;  /* 0x0000009600967308 */ /* 0x000e260000002400 */
[----:B------:R-:W-:-:S05]  /*187a0*/  IADD3 R86, -R154, R86, R157 ;  /* 0x000000569a567210 */ /* 0x000fca0007ffe19d */
[----:B------:R-:W4:Y:S01]  /*187b0*/  MUFU.TANH R146, R146 ;  /* 0x0000009200927308 */ /* 0x000f220000002400 */
[----:B------:R-:W-:-:S07]  /*187c0*/  VIADD R85, R86, UR42 ;  /* 0x0000002a56557c36 */ /* 0x000fce0008000000 */
        /* <DEDUP_REMOVED lines=20> */
[----:B--2---:R-:W-:-:S02]  /*18910*/  IMAD.IADD R5, R5, 0x1, R11 ;  /* 0x0000000105057824 */ /* 0x004fc400078e020b */
[----:B------:R-:W-:Y:S01]  /*18920*/  FMUL.FTZ R11, R24, UR43 ;  /* 0x0000002b180b7c20 */ /* 0x000fe20008410000 */
[----:B------:R-:W-:Y:S01]  /*18930*/  FMUL.FTZ R24, R28, UR43 ;  /* 0x0000002b1c187c20 */ /* 0x000fe20008410000 */
[----:B------:R-:W-:Y:S01]  /*18940*/  FMUL.FTZ R28, R32, UR43 ;  /* 0x0000002b201c7c20 */ /* 0x000fe20008410000 */
[----:B------:R-:W-:Y:S01]  /*18950*/  FMUL.FTZ R32, R36, UR43 ;  /* 0x0000002b24207c20 */ /* 0x000fe20008410000 */
[----:B-1----:R-:W-:-:S04]  /*18960*/  @P1 IMAD.HI.U32 R10, R5, R10, RZ ;  /* 0x0000000a050a1227 */ /* 0x002fc800078e00ff */
[----:B------:R-:W-:Y:S01]  /*18970*/  IMAD R36, R17, 0x8, R2 ;  /* 0x0000000811247824 */ /* 0x000fe200078e0202 */
[----:B---3--:R-:W-:-:S03]  /*18980*/  @P1 SHF.R.U32.HI R5, RZ, R6, R10 ;  /* 0x00000006ff051219 */ /* 0x008fc6000001160a */
[----:B------:R-:W-:-:S05]  /*18990*/  VIADD R36, R36, 0x2d840 ;  /* 0x0002d84024247836 */ /* 0x000fca0000000000 */
[----:B------:R-:W-:Y:S02]  /*189a0*/  PRMT R38, R38, 0x654, R36 ;  /* 0x0000065426267816 */ /* 0x000fe40000000024 */
[----:B------:R-:W1:Y:S01]  /*189b0*/  SHFL.IDX PT, R36, R5, RZ, 0x1c1f ;  /* 0x001c1fff05247589 */ /* 0x000e6200000e0000 */
[----:B------:R-:W-:Y:S01]  /*189c0*/  FMUL.FTZ R10, R25, UR43 ;  /* 0x0000002b190a7c20 */ /* 0x000fe20008410000 */
[----:B------:R-:W-:Y:S01]  /*189d0*/  FMUL.FTZ R6, R42, UR43 ;  /* 0x0000002b2a067c20 */ /* 0x000fe20008410000 */
[----:B------:R-:W-:Y:S01]  /*189e0*/  FMUL.FTZ R25, R43, UR43 ;  /* 0x0000002b2b197c20 */ /* 0x000fe20008410000 */
[----:B------:R-:W-:Y:S01]  /*189f0*/  FMUL.FTZ R42, R48, UR43 ;  /* 0x0000002b302a7c20 */ /* 0x000fe20008410000 */
[----:B------:R-:W-:Y:S01]  /*18a00*/  FMUL.FTZ R48, R71, UR43 ;  /* 0x0000002b47307c20 */ /* 0x000fe20008410000 */
[----:B------:R-:W-:Y:S01]  /*18a10*/  FMUL.FTZ R43, R79, UR43 ;  /* 0x0000002b4f2b7c20 */ /* 0x000fe20008410000 */
[----:B------:R-:W2:Y:S08]  /*18a20*/  MUFU.TANH R11, R11 ;  /* 0x0000000b000b7308 */ /* 0x000eb00000002400 */
[----:B------:R-:W3:Y:S08]  /*18a30*/  MUFU.TANH R15, R15 ;  /* 0x0000000f000f7308 */ /* 0x000ef00000002400 */
        /* <DEDUP_REMOVED lines=31> */
[----:B------:R-:W-:Y:S01]  /*18c30*/  VIADD R86, R86, UR52 ;  /* 0x0000003456567c36 */ /* 0x000fe20008000000 */
[----:B------:R0:W-:Y:S06]  /*18c40*/  SYNCS.ARRIVE.TRANS64.RED.A1T0 RZ, [R38+URZ], RZ ;  /* 0x000000ff26ff79a7 */ /* 0x0001ec000810043f */
        /* <DEDUP_REMOVED lines=9> */
[----:B-1----:R-:W-:-:S02]  /*18ce0*/  IMAD.IADD R87, R36, 0x1, R85 ;  /* 0x0000000124577824 */ /* 0x002fc400078e0255 */
[----:B------:R-:W-:Y:S01]  /*18cf0*/  IMAD.IADD R139, R36, 0x1, R86 ;  /* 0x00000001248b7824 */ /* 0x000fe200078e0256 */
[----:B--234-:R-:W-:Y:S06]  /*18d00*/  @!P3 BRA `(.L_x_1561) ;  /* 0x000000000058b947 */ /* 0x01cfec0003800000 */
[----:B------:R-:W-:Y:S01]  /*18d10*/  IADD3 R36, -R154, R157, R36 ;  /* 0x0000009d9a247210 */ /* 0x000fe20007ffe124 */
[----:B------:R-:W-:Y:S03]  /*18d20*/  BSSY B0, `(.L_x_1562) ;  /* 0x0000010000007945 */ /* 0x000fe60003800000 */
[----:B------:R-:W-:-:S13]  /*18d30*/  ISETP.GT.AND P1, PT, R36, -0x1, PT ;  /* 0xffffffff2400780c */ /* 0x000fda0003f24270 */
[----:B------:R-:W-:Y:S05]  /*18d40*/  @P1 BRA `(.L_x_1563) ;  /* 0x0000000000201947 */ /* 0x000fea0003800000 */
[----:B0-----:R-:W-:Y:S01]  /*18d50*/  IMAD.U32 R38, RZ, RZ, UR5 ;  /* 0x00000005ff267e24 */ /* 0x001fe2000f8e00ff */
[----:B------:R-:W-:-:S04]  /*18d60*/  LOP3.LUT R36, RZ, R36, RZ, 0x33, !PT ;  /* 0x00000024ff247212 */ /* 0x000fc800078e33ff */
[----:B------:R-:W-:-:S13]  /*18d70*/  ISETP.NE.AND P1, PT, R38, 0x1, PT ;  /* 0x000000012600780c */ /* 0x000fda0003f25270 */
[----:B------:R-:W0:Y:S02]  /*18d80*/  @P1 LDC.64 R50, c[0x0][0x9e8] ;  /* 0x00027a00ff321b82 */ /* 0x000e240000000a00 */
[----:B0-----:R-:W-:-:S05]  /*18d90*/  @P1 IMAD.HI.U32 R50, R36, R50, RZ ;  /* 0x0000003224321227 */ /* 0x001fca00078e00ff */
[----:B------:R-:W-:-:S04]  /*18da0*/  @P1 SHF.R.U32.HI R36, RZ, R51, R50 ;  /* 0x00000033ff241219 */ /* 0x000fc80000011632 */
[----:B------:R-:W-:Y:S01]  /*18db0*/  LOP3.LUT R36, RZ, R36, RZ, 0x33, !PT ;  /* 0x00000024ff247212 */ /* 0x000fe200078e33ff */
[----:B------:R-:W-:Y:S06]  /*18dc0*/  BRA `(.L_x_1564) ;  /* 0x0000000000147947 */ /* 0x000fec0003800000 */
.L_x_1563:
[----:B0-----:R-:W-:-:S05]  /*18dd0*/  IMAD.U32 R38, RZ, RZ, UR5 ;  /* 0x00000005ff267e24 */ /* 0x001fca000f8e00ff */
[----:B------:R-:W-:-:S13]  /*18de0*/  ISETP.NE.AND P1, PT, R38, 0x1, PT ;  /* 0x000000012600780c */ /* 0x000fda0003f25270 */
[----:B------:R-:W0:Y:S02]  /*18df0*/  @P1 LDC.64 R50, c[0x0][0x9e8] ;  /* 0x00027a00ff321b82 */ /* 0x000e240000000a00 */
[----:B0-----:R-:W-:-:S05]  /*18e00*/  @P1 IMAD.HI.U32 R50, R36, R50, RZ ;  /* 0x0000003224321227 */ /* 0x001fca00078e00ff */
[----:B------:R-:W-:-:S07]  /*18e10*/  @P1 SHF.R.U32.HI R36, RZ, R51, R50 ;  /* 0x00000033ff241219 */ /* 0x000fce0000011632 */
.L_x_1564:
[----:B------:R-:W-:Y:S05]  /*18e20*/  BSYNC B0 ;  /* 0x0000000000007941 */ /* 0x000fea0003800000 */
.L_x_1562:
[----:B------:R-:W-:-:S04]  /*18e30*/  IMAD R36, R36, R38, -R76 ;  /* 0x0000002624247224 */ /* 0x000fc800078e0a4c */
[----:B------:R-:W-:-:S05]  /*18e40*/  IMAD.IADD R36, R36, 0x1, -R156 ;  /* 0x0000000124247824 */ /* 0x000fca00078e0a9c */
[----:B------:R-:W-:Y:S02]  /*18e50*/  VIMNMX R139, R139, R36, !PT ;  /* 0x000000248b8b7248 */ /* 0x000fe40007fe0100 */
[----:B------:R-:W-:-:S07]  /*18e60*/  VIADDMNMX R87, R36, R38, R87, PT ;  /* 0x0000002624577246 */ /* 0x000fce0003800157 */
.L_x_1561:
[----:B------:R-:W-:Y:S01]  /*18e70*/  ISETP.GT.AND P5, PT, R0, -0x1, PT ;  /* 0xffffffff0000780c */ /* 0x000fe20003fa4270 */
[----:B------:R-:W1:Y:S03]  /*18e80*/  SHFL.IDX PT, R5, R5, 0x1, 0x1c1f ;  /* 0x003c1f0005057f89 */ /* 0x000e6600000e0000 */
[C---:B------:R-:W-:Y:S02]  /*18e90*/  ISETP.GT.AND P2, PT, R139.reuse, RZ, P5 ;  /* 0x000000ff8b00720c */ /* 0x040fe40002f44270 */
[----:B------:R-:W-:Y:S02]  /*18ea0*/  ISETP.GT.AND P1, PT, R139, 0x1, P5 ;  /* 0x000000018b00780c */ /* 0x000fe40002f24270 */
[C---:B------:R-:W-:Y:S02]  /*18eb0*/  ISETP.LT.OR P2, PT, R87.reuse, 0x1, P2 ;  /* 0x000000015700780c */ /* 0x040fe40001741670 */
[----:B------:R-:W-:-:S02]  /*18ec0*/  ISETP.LT.OR P1, PT, R87, 0x2, P1 ;  /* 0x000000025700780c */ /* 0x000fc40000f21670 */
[----:B------:R-:W-:Y:S02]  /*18ed0*/  FSEL R82, R11, -INF , !P2 ;  /* 0xff8000000b527808 */ /* 0x000fe40005000000 */
[----:B0-----:R-:W-:Y:S02]  /*18ee0*/  FSEL R79, R10, -INF , !P1 ;  /* 0xff8000000a4f7808 */ /* 0x001fe40004800000 */
[C---:B------:R-:W-:Y:S02]  /*18ef0*/  ISETP.GT.AND P2, PT, R139.reuse, 0x8, P5 ;  /* 0x000000088b00780c */ /* 0x040fe40002f44270 */
[----:B------:R-:W-:Y:S02]  /*18f00*/  ISETP.GT.AND P1, PT, R139, 0x9, P5 ;  /* 0x000000098b00780c */ /* 0x000fe40002f24270 */
[C---:B------:R-:W-:Y:S02]  /*18f10*/  ISETP.LT.OR P2, PT, R87.reuse, 0x9, P2 ;  /* 0x000000095700780c */ /* 0x040fe40001741670 */
[----:B------:R-:W-:-:S02]  /*18f20*/  ISETP.LT.OR P1, PT, R87, 0xa, P1 ;  /* 0x0000000a5700780c */ /* 0x000fc40000f21670 */
[----:B------:R-:W-:Y:S01]  /*18f30*/  FSEL R81, R24, -INF , !P2 ;  /* 0xff80000018517808 */ /* 0x000fe20005000000 */
[--C-:B-1----:R-:W-:Y:S01]  /*18f40*/  IMAD.IADD R85, R85, 0x1, R5.reuse ;  /* 0x0000000155557824 */ /* 0x102fe200078e0205 */
[----:B------:R-:W-:Y:S01]  /*18f50*/  FSEL R77, R13, -INF , !P1 ;  /* 0xff8000000d4d7808 */ /* 0x000fe20004800000 */
[----:B------:R-:W-:Y:S01]  /*18f60*/  IMAD.IADD R86, R86, 0x1, R5 ;  /* 0x0000000156567824 */ /* 0x000fe200078e0205 */
[C---:B------:R-:W-:Y:S02]  /*18f70*/  ISETP.GT.AND P2, PT, R139.reuse, 0x10, P5 ;  /* 0x000000108b00780c */ /* 0x040fe40002f44270 */
[----:B------:R-:W-:Y:S02]  /*18f80*/  ISETP.GT.AND P1, PT, R139, 0x11, P5 ;  /* 0x000000118b00780c */ /* 0x000fe40002f24270 */
[C---:B------:R-:W-:Y:S02]  /*18f90*/  ISETP.LT.OR P2, PT, R87.reuse, 0x11, P2 ;  /* 0x000000115700780c */ /* 0x040fe40001741670 */
[----:B------:R-:W-:-:S02]  /*18fa0*/  ISETP.LT.OR P1, PT, R87, 0x12, P1 ;  /* 0x000000125700780c */ /* 0x000fc40000f21670 */
[----:B------:R-:W-:Y:S02]  /*18fb0*/  FSEL R36, R28, -INF , !P2 ;  /* 0xff8000001c247808 */ /* 0x000fe40005000000 */
[----:B------:R-:W-:Y:S02]  /*18fc0*/  FSEL R75, R26, -INF , !P1 ;  /* 0xff8000001a4b7808 */ /* 0x000fe40004800000 */
        /* <DEDUP_REMOVED lines=77> */
[----:B------:R-:W-:Y:S01]  /*194a0*/  FSEL R80, R83, -INF , !P1 ;  /* 0xff80000053507808 */ /* 0x000fe20004800000 */
[----:B------:R-:W-:Y:S08]  /*194b0*/  @!P3 BRA `(.L_x_1565) ;  /* 0x000000000058b947 */ /* 0x000ff00003800000 */
        /* <DEDUP_REMOVED lines=12> */
.L_x_1567:
[----:B------:R-:W-:-:S05]  /*19580*/  IMAD.U32 R35, RZ, RZ, UR5 ;  /* 0x00000005ff237e24 */ /* 0x000fca000f8e00ff */
[----:B------:R-:W-:-:S13]  /*19590*/  ISETP.NE.AND P1, PT, R35, 0x1, PT ;  /* 0x000000012300780c */ /* 0x000fda0003f25270 */
[----:B------:R-:W0:Y:S02]  /*195a0*/  @P1 LDC.64 R32, c[0x0][0x9e8] ;  /* 0x00027a00ff201b82 */ /* 0x000e240000000a00 */
[----:B0-----:R-:W-:-:S05]  /*195b0*/  @P1 IMAD.HI.U32 R32, R5, R32, RZ ;  /* 0x0000002005201227 */ /* 0x001fca00078e00ff */
[----:B------:R-:W-:-:S07]  /*195c0*/  @P1 SHF.R.U32.HI R5, RZ, R33, R32 ;  /* 0x00000021ff051219 */ /* 0x000fce0000011620 */
.L_x_1568:
[----:B------:R-:W-:Y:S05]  /*195d0*/  BSYNC B0 ;  /* 0x0000000000007941 */ /* 0x000fea0003800000 */
.L_x_1566:
[----:B------:R-:W-:-:S04]  /*195e0*/  IMAD R5, R5, R35, -R76 ;  /* 0x0000002305057224 */ /* 0x000fc800078e0a4c */
[----:B------:R-:W-:-:S05]  /*195f0*/  IMAD.IADD R5, R5, 0x1, -R156 ;  /* 0x0000000105057824 */ /* 0x000fca00078e0a9c */
[----:B------:R-:W-:Y:S02]  /*19600*/  VIMNMX R86, R86, R5, !PT ;  /* 0x0000000556567248 */ /* 0x000fe40007fe0100 */
[----:B------:R-:W-:-:S07]  /*19610*/  VIADDMNMX R85, R5, R35, R85, PT ;  /* 0x0000002305557246 */ /* 0x000fce0003800155 */
.L_x_1565:
        /* <DEDUP_REMOVED lines=30> */
[----:B------:R-:W-:-:S02]  /*19800*/  LOP3.LUT R16, R16, 0xdfffffff, RZ, 0xc0, !PT ;  /* 0xdfffffff10107812 */ /* 0x000fc400078ec0ff */
[----:B------:R-:W-:Y:S02]  /*19810*/  FMNMX.FTZ R5, R65, R5, !PT ;  /* 0x0000000541057209 */ /* 0x000fe40007810000 */
[----:B------:R-:W-:Y:S02]  /*19820*/  @P0 LOP3.LUT R16, R16, 0x20000000, RZ, 0xfc, !PT ;  /* 0x2000000010100812 */ /* 0x000fe400078efcff */
[----:B------:R-:W-:Y:S02]  /*19830*/  FMNMX.FTZ R5, R62, R5, !PT ;  /* 0x000000053e057209 */ /* 0x000fe40007810000 */
[C---:B------:R-:W-:Y:S02]  /*19840*/  ISETP.GT.AND P1, PT, R86.reuse, 0x1, P5 ;  /* 0x000000015600780c */ /* 0x040fe40002f24270 */
[----:B------:R-:W-:Y:S02]  /*19850*/  FMNMX.FTZ R5, R63, R5, !PT ;  /* 0x000000053f057209 */ /* 0x000fe40007810000 */
[----:B------:R-:W-:-:S02]  /*19860*/  ISETP.GT.AND P2, PT, R86, 0x28, P5 ;  /* 0x000000285600780c */ /* 0x000fc40002f44270 */
[----:B------:R-:W-:Y:S02]  /*19870*/  FMNMX.FTZ R5, R58, R5, !PT ;  /* 0x000000053a057209 */ /* 0x000fe40007810000 */
[----:B------:R-:W-:Y:S02]  /*19880*/  LOP3.LUT R16, R16, 0xfffffffd, RZ, 0xc0, !PT ;  /* 0xfffffffd10107812 */ /* 0x000fe400078ec0ff */
[----:B------:R-:W-:Y:S02]  /*19890*/  FMNMX.FTZ R5, R59, R5, !PT ;  /* 0x000000053b057209 */ /* 0x000fe40007810000 */
[C---:B------:R-:W-:Y:S02]  /*198a0*/  ISETP.LT.OR P1, PT, R85.reuse, 0x2, P1 ;  /* 0x000000025500780c */ /* 0x040fe40000f21670 */
[----:B------:R-:W-:Y:S02]  /*198b0*/  FMNMX.FTZ R5, R54, R5, !PT ;  /* 0x0000000536057209 */ /* 0x000fe40007810000 */
[----:B------:R-:W-:-:S02]  /*198c0*/  ISETP.LT.OR P2, PT, R85, 0x29, P2 ;  /* 0x000000295500780c */ /* 0x000fc40001741670 */
[----:B------:R-:W-:Y:S02]  /*198d0*/  FMNMX.FTZ R5, R55, R5, !PT ;  /* 0x0000000537057209 */ /* 0x000fe40007810000 */
[----:B------:R-:W-:Y:S02]  /*198e0*/  ISETP.GT.AND P6, PT, R86, 0x69, P5 ;  /* 0x000000695600780c */ /* 0x000fe40002fc4270 */
[----:B------:R-:W-:Y:S02]  /*198f0*/  FMNMX.FTZ R5, R50, R5, !PT ;  /* 0x0000000532057209 */ /* 0x000fe40007810000 */
[----:B------:R-:W-:Y:S02]  /*19900*/  @P4 LOP3.LUT R16, R16, 0x2, RZ, 0xfc, !PT ;  /* 0x0000000210104812 */ /* 0x000fe400078efcff */
[----:B------:R-:W-:Y:S02]  /*19910*/  FMNMX.FTZ R5, R51, R5, !PT ;  /* 0x0000000533057209 */ /* 0x000fe40007810000 */
[----:B------:R-:W-:-:S02]  /*19920*/  FSEL R33, R146, -INF , !P1 ;  /* 0xff80000092217808 */ /* 0x000fc40004800000 */
[----:B------:R-:W-:Y:S02]  /*19930*/  FMNMX.FTZ R5, R40, R5, !PT ;  /* 0x0000000528057209 */ /* 0x000fe40007810000 */
[----:B------:R-:W-:Y:S02]  /*19940*/  FSEL R68, R12, -INF , !P2 ;  /* 0xff8000000c447808 */ /* 0x000fe40005000000 */
[----:B------:R-:W-:Y:S02]  /*19950*/  FMNMX.FTZ R5, R47, R5, !PT ;  /* 0x000000052f057209 */ /* 0x000fe40007810000 */
[----:B------:R-:W-:Y:S02]  /*19960*/  ISETP.GT.AND P0, PT, R86, RZ, P5 ;  /* 0x000000ff5600720c */ /* 0x000fe40002f04270 */
[----:B------:R-:W-:Y:S02]  /*19970*/  FMNMX.FTZ R5, R42, R5, !PT ;  /* 0x000000052a057209 */ /* 0x000fe40007810000 */
[----:B------:R-:W-:-:S02]  /*19980*/  ISETP.LT.OR P4, PT, R85, 0x6a, P6 ;  /* 0x0000006a5500780c */ /* 0x000fc40003781670 */
[----:B------:R-:W-:Y:S02]  /*19990*/  FMNMX.FTZ R5, R45, R5, !PT ;  /* 0x000000052d057209 */ /* 0x000fe40007810000 */
[C---:B------:R-:W-:Y:S02]  /*199a0*/  ISETP.GT.AND P1, PT, R86.reuse, 0x9, P5 ;  /* 0x000000095600780c */ /* 0x040fe40002f24270 */
[----:B------:R-:W-:Y:S02]  /*199b0*/  FMNMX.FTZ R5, R13, R5, !PT ;  /* 0x000000050d057209 */ /* 0x000fe40007810000 */
[----:B------:R-:W-:Y:S02]  /*199c0*/  ISETP.GT.AND P2, PT, R86, 0x30, P5 ;  /* 0x000000305600780c */ /* 0x000fe40002f44270 */
[----:B------:R-:W-:Y:S02]  /*199d0*/  FMNMX.FTZ R5, R10, R5, !PT ;  /* 0x000000050a057209 */ /* 0x000fe40007810000 */
[----:B------:R-:W-:-:S02]  /*199e0*/  ISETP.GT.AND P3, PT, R86, 0x70, P5 ;  /* 0x000000705600780c */ /* 0x000fc40002f64270 */
[----:B------:R-:W-:Y:S02]  /*199f0*/  FMNMX.FTZ R5, R11, R5, !PT ;  /* 0x000000050b057209 */ /* 0x000fe40007810000 */
[C---:B------:R-:W-:Y:S02]  /*19a00*/  ISETP.LT.OR P0, PT, R85.reuse, 0x1, P0 ;  /* 0x000000015500780c */ /* 0x040fe40000701670 */
[----:B------:R-:W-:Y:S02]  /*19a10*/  FMNMX.FTZ R5, R80, R5, !PT ;  /* 0x0000000550057209 */ /* 0x000fe40007810000 */
[C---:B------:R-:W-:Y:S02]  /*19a20*/  ISETP.LT.OR P1, PT, R85.reuse, 0xa, P1 ;  /* 0x0000000a5500780c */ /* 0x040fe40000f21670 */
[C---:B------:R-:W-:Y:S01]  /*19a30*/  ISETP.LT.OR P2, PT, R85.reuse, 0x31, P2 ;  /* 0x000000315500780c */ /* 0x040fe20001741670 */
[----:B------:R-:W0:Y:S01]  /*19a40*/  SHFL.BFLY PT, R6, R5, 0x2, 0x1f ;  /* 0x0c401f0005067f89 */ /* 0x000e2200000e0000 */
[----:B------:R-:W-:-:S02]  /*19a50*/  ISETP.LT.OR P3, PT, R85, 0x71, P3 ;  /* 0x000000715500780c */ /* 0x000fc40001f61670 */
[----:B------:R-:W-:Y:S02]  /*19a60*/  FSEL R78, R150, -INF , !P0 ;  /* 0xff800000964e7808 */ /* 0x000fe40004000000 */
[----:B------:R-:W-:Y:S02]  /*19a70*/  FSEL R35, R144, -INF , !P1 ;  /* 0xff80000090237808 */ /* 0x000fe40004800000 */
[----:B------:R-:W-:Y:S02]  /*19a80*/  FSEL R66, R14, -INF , !P2 ;  /* 0xff8000000e427808 */ /* 0x000fe40005000000 */
[----:B------:R-:W-:Y:S02]  /*19a90*/  ISETP.GT.AND P1, PT, R86, 0x11, P5 ;  /* 0x000000115600780c */ /* 0x000fe40002f24270 */
[----:B------:R-:W-:Y:S02]  /*19aa0*/  FSEL R14, R34, -INF , !P3 ;  /* 0xff800000220e7808 */ /* 0x000fe40005800000 */
[----:B------:R-:W-:-:S02]  /*19ab0*/  ISETP.LT.OR P1, PT, R85, 0x12, P1 ;  /* 0x000000125500780c */ /* 0x000fc40000f21670 */
[----:B------:R-:W-:Y:S02]  /*19ac0*/  ISETP.GT.AND P2, PT, R86, 0x38, P5 ;  /* 0x000000385600780c */ /* 0x000fe40002f44270 */
[----:B------:R-:W-:Y:S02]  /*19ad0*/  FSEL R37, R142, -INF , !P1 ;  /* 0xff8000008e257808 */ /* 0x000fe40004800000 */
[----:B------:R-:W-:Y:S02]  /*19ae0*/  ISETP.GT.AND P1, PT, R86, 0x19, P5 ;  /* 0x000000195600780c */ /* 0x000fe40002f24270 */
[C---:B------:R-:W-:Y:S02]  /*19af0*/  ISETP.LT.OR P2, PT, R85.reuse, 0x39, P2 ;  /* 0x000000395500780c */ /* 0x040fe40001741670 */
[----:B------:R-:W-:Y:S02]  /*19b00*/  ISETP.LT.OR P1, PT, R85, 0x1a, P1 ;  /* 0x0000001a5500780c */ /* 0x000fe40000f21670 */
[----:B0-----:R-:W-:-:S02]  /*19b10*/  FMNMX.FTZ R5, R5, R6, !PT ;  /* 0x0000000605057209 */ /* 0x001fc40007810000 */
[----:B------:R-:W-:Y:S02]  /*19b20*/  FSEL R39, R140, -INF , !P1 ;  /* 0xff8000008c277808 */ /* 0x000fe40004800000 */
[C---:B------:R-:W-:Y:S01]  /*19b30*/  ISETP.GT.AND P1, PT, R86.reuse, 0x21, P5 ;  /* 0x000000215600780c */ /* 0x040fe20002f24270 */
[----:B------:R-:W0:Y:S01]  /*19b40*/  SHFL.BFLY PT, R6, R5, 0x1, 0x1f ;  /* 0x0c201f0005067f89 */ /* 0x000e2200000e0000 */
[----:B------:R-:W-:Y:S02]  /*19b50*/  FSEL R64, R15, -INF , !P2 ;  /* 0xff8000000f407808 */ /* 0x000fe40005000000 */
[----:B------:R-:W-:Y:S02]  /*19b60*/  ISETP.LT.OR P1, PT, R85, 0x22, P1 ;  /* 0x000000225500780c */ /* 0x000fe40000f21670 */
[----:B------:R-:W-:Y:S02]  /*19b70*/  ISETP.GT.AND P2, PT, R86, 0x40, P5 ;  /* 0x000000405600780c */ /* 0x000fe40002f44270 */
[----:B------:R-:W-:-:S02]  /*19b80*/  FSEL R25, R25, -INF , !P1 ;  /* 0xff80000019197808 */ /* 0x000fc40004800000 */
[C---:B------:R-:W-:Y:S02]  /*19b90*/  ISETP.GT.AND P1, PT, R86.reuse, 0x29, P5 ;  /* 0x000000295600780c */ /* 0x040fe40002f24270 */
[C---:B------:R-:W-:Y:S02]  /*19ba0*/  ISETP.LT.OR P2, PT, R85.reuse, 0x41, P2 ;  /* 0x000000415500780c */ /* 0x040fe40001741670 */
[----:B------:R-:W-:Y:S02]  /*19bb0*/  ISETP.LT.OR P1, PT, R85, 0x2a, P1 ;  /* 0x0000002a5500780c */ /* 0x000fe40000f21670 */
[----:B------:R-:W-:Y:S02]  /*19bc0*/  FSEL R61, R21, -INF , !P2 ;  /* 0xff800000153d7808 */ /* 0x000fe40005000000 */
[----:B------:R-:W-:Y:S02]  /*19bd0*/  FSEL R27, R27, -INF , !P1 ;  /* 0xff8000001b1b7808 */ /* 0x000fe40004800000 */
[----:B------:R-:W-:-:S02]  /*19be0*/  ISETP.GT.AND P1, PT, R86, 0x31, P5 ;  /* 0x000000315600780c */ /* 0x000fc40002f24270 */
[C---:B------:R-:W-:Y:S02]  /*19bf0*/  ISETP.GT.AND P2, PT, R86.reuse, 0x48, P5 ;  /* 0x000000485600780c */ /* 0x040fe40002f44270 */
[----:B------:R-:W-:Y:S02]  /*19c00*/  ISETP.LT.OR P1, PT, R85, 0x32, P1 ;  /* 0x000000325500780c */ /* 0x000fe40000f21670 */
[----:B0-----:R-:W-:Y:S02]  /*19c10*/  FMNMX.FTZ R5, R5, R6, !PT ;  /* 0x0000000605057209 */ /* 0x001fe40007810000 */
[----:B------:R-:W-:Y:S02]  /*19c20*/  FSEL R29, R29, -INF , !P1 ;  /* 0xff8000001d1d7808 */ /* 0x000fe40004800000 */
[C---:B------:R-:W-:Y:S01]  /*19c30*/  FSETP.NEU.FTZ.AND P6, PT, R5.reuse, -INF , PT ;  /* 0xff8000000500780b */ /* 0x040fe20003fdd000 */
[----:B------:R-:W-:Y:S01]  /*19c40*/  FMUL.FTZ R6, R5, UR51 ;  /* 0x0000003305067c20 */ /* 0x000fe20008410000 */
[----:B------:R-:W-:-:S02]  /*19c50*/  ISETP.GT.AND P1, PT, R86, 0x39, P5 ;  /* 0x000000395600780c */ /* 0x000fc40002f24270 */
[----:B------:R-:W-:Y:S02]  /*19c60*/  FSEL R12, R5, RZ, P6 ;  /* 0x000000ff050c7208 */ /* 0x000fe40003000000 */
[----:B------:R-:W-:Y:S02]  /*19c70*/  FSEL R6, R6, RZ, P6 ;  /* 0x000000ff06067208 */ /* 0x000fe40003000000 */
[C---:B------:R-:W-:Y:S01]  /*19c80*/  ISETP.LT.OR P1, PT, R85.reuse, 0x3a, P1 ;  /* 0x0000003a5500780c */ /* 0x040fe20000f21670 */
[----:B------:R-:W-:Y:S01]  /*19c90*/  FADD.FTZ R12, -R12, R9 ;  /* 0x000000090c0c7221 */ /* 0x000fe20000010100 */
[----:B------:R-:W-:Y:S01]  /*19ca0*/  ISETP.LT.OR P2, PT, R85, 0x49, P2 ;  /* 0x000000495500780c */ /* 0x000fe20001741670 */
        /* <DEDUP_REMOVED lines=33> */
[----:B------:R-:W-:Y:S01]  /*19ec0*/  FMUL.FTZ R12, R12, UR51 ;  /* 0x000000330c0c7c20 */ /* 0x000fe20008410000 */
[----:B------:R-:W-:Y:S01]  /*19ed0*/  FSEL R31, R31, -INF , !P1 ;  /* 0xff8000001f1f7808 */ /* 0x000fe20004800000 */
[----:B------:R-:W-:Y:S01]  /*19ee0*/  MUFU.EX2 R32, R32 ;  /* 0x0000002000207308 */ /* 0x000fe20000000800 */
[----:B------:R-:W-:-:S02]  /*19ef0*/  FMNMX.FTZ R6, R33, R6, !PT ;  /* 0x0000000621067209 */ /* 0x000fc40007810000 */
[----:B------:R-:W-:Y:S02]  /*19f00*/  ISETP.GT.AND P1, PT, R86, 0x41, P5 ;  /* 0x000000415600780c */ /* 0x000fe40002f24270 */
[----:B------:R-:W-:Y:S02]  /*19f10*/  FMNMX.FTZ R6, R76, R6, !PT ;  /* 0x000000064c067209 */ /* 0x000fe40007810000 */
[----:B------:R-:W-:Y:S01]  /*19f20*/  ISETP.LT.OR P1, PT, R85, 0x42, P1 ;  /* 0x000000425500780c */ /* 0x000fe20000f21670 */
[----:B------:R-:W0:Y:S01]  /*19f30*/  MUFU.EX2 R12, R12 ;  /* 0x0000000c000c7308 */ /* 0x000e220000000800 */
[----:B------:R-:W-:Y:S02]  /*19f40*/  FMNMX.FTZ R6, R35, R6, !PT ;  /* 0x0000000623067209 */ /* 0x000fe40007810000 */
[----:B------:R-:W-:Y:S02]  /*19f50*/  FSEL R60, R20, -INF , !P1 ;  /* 0xff800000143c7808 */ /* 0x000fe40004800000 */
[----:B------:R-:W-:-:S02]  /*19f60*/  FMNMX.FTZ R6, R74, R6, !PT ;  /* 0x000000064a067209 */ /* 0x000fc40007810000 */
[----:B------:R-:W-:Y:S01]  /*19f70*/  ISETP.GT.AND P1, PT, R86, 0x49, P5 ;  /* 0x000000495600780c */ /* 0x000fe20002f24270 */
[----:B------:R-:W1:Y:S01]  /*19f80*/  MUFU.EX2 R79, R79 ;  /* 0x0000004f004f7308 */ /* 0x000e620000000800 */
[----:B------:R-:W-:Y:S02]  /*19f90*/  FMNMX.FTZ R6, R37, R6, !PT ;  /* 0x0000000625067209 */ /* 0x000fe40007810000 */
[----:B------:R-:W-:Y:S02]  /*19fa0*/  ISETP.LT.OR P1, PT, R85, 0x4a, P1 ;  /* 0x0000004a5500780c */ /* 0x000fe40000f21670 */
[----:B------:R-:W-:Y:S02]  /*19fb0*/  FMNMX.FTZ R6, R72, R6, !PT ;  /* 0x0000000648067209 */ /* 0x000fe40007810000 */
[----:B------:R-:W-:Y:S01]  /*19fc0*/  FSEL R57, R57, -INF , !P2 ;  /* 0xff80000039397808 */ /* 0x000fe20005000000 */
[----:B------:R-:W-:Y:S01]  /*19fd0*/  MUFU.EX2 R34, R34 ;  /* 0x0000002200227308 */ /* 0x000fe20000000800 */
[----:B------:R-:W-:Y:S01]  /*19fe0*/  FMNMX.FTZ R6, R39, R6, !PT ;  /* 0x0000000627067209 */ /* 0x000fe20007810000 */
[----:B0-----:R-:W-:Y:S01]  /*19ff0*/  FFMA.FTZ R4, R12, R4, R32 ;  /* 0x000000040c047223 */ /* 0x001fe20000010020 */
[----:B------:R-:W-:-:S02]  /*1a000*/  ISETP.GT.AND P2, PT, R86, 0x50, P5 ;  /* 0x000000505600780c */ /* 0x000fc40002f44270 */
[----:B------:R-:W-:Y:S02]  /*1a010*/  FMNMX.FTZ R6, R70, R6, !PT ;  /* 0x0000000646067209 */ /* 0x000fe40007810000 */
[----:B------:R-:W-:Y:S01]  /*1a020*/  FSEL R56, R56, -INF , !P1 ;  /* 0xff80000038387808 */ /* 0x000fe20004800000 */
[----:B------:R-:W-:Y:S01]  /*1a030*/  MUFU.EX2 R77, R77 ;  /* 0x0000004d004d7308 */ /* 0x000fe20000000800 */
[----:B------:R-:W-:Y:S01]  /*1a040*/  FMNMX.FTZ R6, R25, R6, !PT ;  /* 0x0000000619067209 */ /* 0x000fe20007810000 */
[----:B-1----:R-:W-:Y:S01]  /*1a050*/  FADD.FTZ R4, R79, R4 ;  /* 0x000000044f047221 */ /* 0x002fe20000010000 */
[----:B------:R-:W-:Y:S02]  /*1a060*/  ISETP.GT.AND P1, PT, R86, 0x51, P5 ;  /* 0x000000515600780c */ /* 0x000fe40002f24270 */
[----:B------:R-:W-:Y:S02]  /*1a070*/  FMNMX.FTZ R6, R68, R6, !PT ;  /* 0x0000000644067209 */ /* 0x000fe40007810000 */
[----:B------:R-:W-:Y:S01]  /*1a080*/  ISETP.LT.OR P2, PT, R85, 0x51, P2 ;  /* 0x000000515500780c */ /* 0x000fe20001741670 */
[----:B------:R-:W-:Y:S01]  /*1a090*/  MUFU.EX2 R36, R36 ;  /* 0x0000002400247308 */ /* 0x000fe20000000800 */
[----:B------:R-:W-:-:S02]  /*1a0a0*/  FMNMX.FTZ R6, R27, R6, !PT ;  /* 0x000000061b067209 */ /* 0x000fc40007810000 */
[----:B------:R-:W-:Y:S02]  /*1a0b0*/  ISETP.LT.OR P1, PT, R85, 0x52, P1 ;  /* 0x000000525500780c */ /* 0x000fe40000f21670 */
[----:B------:R-:W-:Y:S02]  /*1a0c0*/  FMNMX.FTZ R6, R66, R6, !PT ;  /* 0x0000000642067209 */ /* 0x000fe40007810000 */
[----:B------:R-:W-:Y:S01]  /*1a0d0*/  FSEL R53, R53, -INF , !P2 ;  /* 0xff80000035357808 */ /* 0x000fe20005000000 */
[----:B------:R-:W-:Y:S01]  /*1a0e0*/  MUFU.EX2 R75, R75 ;  /* 0x0000004b004b7308 */ /* 0x000fe20000000800 */
[----:B------:R-:W-:Y:S02]  /*1a0f0*/  FMNMX.FTZ R6, R29, R6, !PT ;  /* 0x000000061d067209 */ /* 0x000fe40007810000 */
[----:B------:R-:W-:Y:S02]  /*1a100*/  ISETP.GT.AND P2, PT, R86, 0x58, P5 ;  /* 0x000000585600780c */ /* 0x000fe40002f44270 */
[----:B------:R-:W-:-:S02]  /*1a110*/  FMNMX.FTZ R6, R64, R6, !PT ;  /* 0x0000000640067209 */ /* 0x000fc40007810000 */
[----:B------:R-:W-:Y:S01]  /*1a120*/  FSEL R52, R52, -INF , !P1 ;  /* 0xff80000034347808 */ /* 0x000fe20004800000 */
[----:B------:R-:W-:Y:S01]  /*1a130*/  MUFU.EX2 R38, R38 ;  /* 0x0000002600267308 */ /* 0x000fe20000000800 */
[----:B------:R-:W-:Y:S02]  /*1a140*/  FMNMX.FTZ R6, R31, R6, !PT ;  /* 0x000000061f067209 */ /* 0x000fe40007810000 */
        /* <DEDUP_REMOVED lines=16> */
[----:B------:R-:W-:Y:S02]  /*1a250*/  ISETP.LT.OR P2, PT, R85, 0x61, P2 ;  /* 0x000000615500780c */ /* 0x000fe40001741670 */
[----:B------:R-:W-:Y:S01]  /*1a260*/  FMNMX.FTZ R6, R49, R6, !PT ;  /* 0x0000000631067209 */ /* 0x000fe20007810000 */
[----:B------:R-:W-:Y:S01]  /*1a270*/  MUFU.EX2 R26, R26 ;  /* 0x0000001a001a7308 */ /* 0x000fe20000000800 */
[----:B------:R-:W-:-:S02]  /*1a280*/  ISETP.LT.OR P1, PT, R85, 0x62, P1 ;  /* 0x000000625500780c */ /* 0x000fc40000f21670 */
[----:B------:R-:W-:Y:S02]  /*1a290*/  FSEL R46, R46, -INF , !P2 ;  /* 0xff8000002e2e7808 */ /* 0x000fe40005000000 */
[----:B------:R-:W-:Y:S02]  /*1a2a0*/  FMNMX.FTZ R6, R48, R6, !PT ;  /* 0x0000000630067209 */ /* 0x000fe40007810000 */
[----:B------:R-:W-:Y:S01]  /*1a2b0*/  FSEL R41, R41, -INF , !P1 ;  /* 0xff80000029297808 */ /* 0x000fe20004800000 */
[----:B------:R-:W-:Y:S01]  /*1a2c0*/  MUFU.EX2 R69, R69 ;  /* 0x0000004500457308 */ /* 0x000fe20000000800 */
[----:B------:R-:W-:Y:S02]  /*1a2d0*/  LOP3.LUT P6, RZ, R16, 0x2, RZ, 0xc0, !PT ;  /* 0x0000000210ff7812 */ /* 0x000fe400078cc0ff */
[----:B------:R-:W-:Y:S02]  /*1a2e0*/  FMNMX.FTZ R6, R46, R6, !PT ;  /* 0x000000062e067209 */ /* 0x000fe40007810000 */
[----:B------:R-:W-:-:S02]  /*1a2f0*/  FSEL R44, R44, -INF , !P6 ;  /* 0xff8000002c2c7808 */ /* 0x000fc40007000000 */
[----:B------:R-:W-:Y:S01]  /*1a300*/  FMNMX.FTZ R6, R41, R6, !PT ;  /* 0x0000000629067209 */ /* 0x000fe20007810000 */
[----:B------:R-:W-:Y:S01]  /*1a310*/  MUFU.EX2 R28, R28 ;  /* 0x0000001c001c7308 */ /* 0x000fe20000000800 */
[----:B------:R-:W-:Y:S02]  /*1a320*/  ISETP.GT.AND P2, PT, R86, 0x71, P5 ;  /* 0x000000715600780c */ /* 0x000fe40002f44270 */
[----:B------:R-:W-:Y:S02]  /*1a330*/  FSEL R43, R43, -INF , !P4 ;  /* 0xff8000002b2b7808 */ /* 0x000fe40006000000 */
[----:B------:R-:W-:Y:S02]  /*1a340*/  FMNMX.FTZ R6, R44, R6, !PT ;  /* 0x000000062c067209 */ /* 0x000fe40007810000 */
[----:B------:R-:W-:Y:S01]  /*1a350*/  ISETP.GT.AND P1, PT, R86, 0x78, P5 ;  /* 0x000000785600780c */ /* 0x000fe20002f24270 */
[----:B------:R-:W-:Y:S01]  /*1a360*/  MUFU.EX2 R67, R67 ;  /* 0x0000004300437308 */ /* 0x000fe20000000800 */
[----:B------:R-:W-:-:S02]  /*1a370*/  ISETP.LT.OR P2, PT, R85, 0x72, P2 ;  /* 0x000000725500780c */ /* 0x000fc40001741670 */
[----:B------:R-:W-:Y:S02]  /*1a380*/  FMNMX.FTZ R6, R43, R6, !PT ;  /* 0x000000062b067209 */ /* 0x000fe40007810000 */
[----:B------:R-:W-:Y:S02]  /*1a390*/  ISETP.GT.AND P5, PT, R86, 0x79, P5 ;  /* 0x000000795600780c */ /* 0x000fe40002fa4270 */
[----:B------:R-:W-:Y:S01]  /*1a3a0*/  ISETP.LT.OR P1, PT, R85, 0x79, P1 ;  /* 0x000000795500780c */ /* 0x000fe20000f21670 */
[----:B------:R-:W-:Y:S01]  /*1a3b0*/  MUFU.EX2 R30, R30 ;  /* 0x0000001e001e7308 */ /* 0x000fe20000000800 */
[----:B------:R-:W-:Y:S02]  /*1a3c0*/  FSEL R15, R149, -INF , !P2 ;  /* 0xff800000950f7808 */ /* 0x000fe40005000000 */
[----:B------:R-:W-:Y:S02]  /*1a3d0*/  FMNMX.FTZ R6, R14, R6, !PT ;  /* 0x000000060e067209 */ /* 0x000fe40007810000 */
[----:B------:R-:W-:-:S02]  /*1a3e0*/  ISETP.LT.OR P5, PT, R85, 0x7a, P5 ;  /* 0x0000007a5500780c */ /* 0x000fc40002fa1670 */
[----:B------:R-:W-:Y:S01]  /*1a3f0*/  FSEL R20, R148, -INF , !P1 ;  /* 0xff80000094147808 */ /* 0x000fe20004800000 */
[----:B------:R-:W-:Y:S01]  /*1a400*/  MUFU.EX2 R65, R65 ;  /* 0x0000004100417308 */ /* 0x000fe20000000800 */
[----:B------:R-:W-:Y:S02]  /*1a410*/  FMNMX.FTZ R6, R15, R6, !PT ;  /* 0x000000060f067209 */ /* 0x000fe40007810000 */
[----:B------:R-:W-:Y:S02]  /*1a420*/  FSEL R21, R147, -INF , !P5 ;  /* 0xff80000093157808 */ /* 0x000fe40006800000 */
[----:B------:R-:W-:Y:S02]  /*1a430*/  FMNMX.FTZ R6, R20, R6, !PT ;  /* 0x0000000614067209 */ /* 0x000fe40007810000 */
[----:B------:R-:W-:Y:S01]  /*1a440*/  LOP3.LUT P0, RZ, R16, 0x20000000, RZ, 0xc0, !PT ;  /* 0x2000000010ff7812 */ /* 0x000fe2000780c0ff */
[----:B------:R-:W-:Y:S01]  /*1a450*/  MUFU.EX2 R62, R62 ;  /* 0x0000003e003e7308 */ /* 0x000fe20000000800 */
[----:B------:R-:W-:-:S05]  /*1a460*/  FMNMX.FTZ R6, R21, R6, !PT ;  /* 0x0000000615067209 */ /* 0x000fca0007810000 */
[----:B------:R-:W0:Y:S02]  /*1a470*/  SHFL.BFLY PT, R13, R6, 0x2, 0x1f ;  /* 0x0c401f00060d7f89 */ /* 0x000e2400000e0000 */
        /* <DEDUP_REMOVED lines=13> */
[----:B------:R-:W-:Y:S02]  /*1a550*/  FADD.FTZ R13, -R13, R8 ;  /* 0x000000080d0d7221 */ /* 0x000fe40000010100 */
[----:B------:R-:W-:Y:S02]  /*1a560*/  MUFU.EX2 R47, R47 ;  /* 0x0000002f002f7308 */ /* 0x000fe40000000800 */
[----:B------:R-:W-:-:S06]  /*1a570*/  FMUL.FTZ R13, R13, UR51 ;  /* 0x000000330d0d7c20 */ /* 0x000fcc0008410000 */
[----:B------:R0:W-:Y:S08]  /*1a580*/  MUFU.EX2 R8, R80 ;  /* 0x0000005000087308 */ /* 0x0001f00000000800 */
[----:B------:R-:W-:Y:S01]  /*1a590*/  MUFU.EX2 R13, R13 ;  /* 0x0000000d000d7308 */ /* 0x000fe20000000800 */
[----:B0-----:R-:W-:-:S05]  /*1a5a0*/  FMUL.FTZ R80, R6, UR51 ;  /* 0x0000003306507c20 */ /* 0x001fca0008410000 */
[----:B------:R-:W-:Y:S02]  /*1a5b0*/  FSEL R80, R80, RZ, P1 ;  /* 0x000000ff50507208 */ /* 0x000fe40000800000 */
[----:B------:R-:W-:Y:S03]  /*1a5c0*/  MUFU.EX2 R42, R42 ;  /* 0x0000002a002a7308 */ /* 0x000fe60000000800 */
        /* <DEDUP_REMOVED lines=36> */
[----:B------:R-:W-:Y:S01]  /*1a810*/  FFMA.FTZ R21, R21, UR51, -R80 ;  /* 0x0000003315157c23 */ /* 0x000fe20008010850 */
[----:B-1----:R-:W-:Y:S01]  /*1a820*/  FADD.FTZ R80, R33, R3 ;  /* 0x0000000321507221 */ /* 0x002fe20000010000 */
[----:B------:R-:W1:Y:S01]  /*1a830*/  MUFU.EX2 R74, R74 ;  /* 0x0000004a004a7308 */ /* 0x000e620000000800 */
[----:B------:R-:W-:-:S02]  /*1a840*/  FADD.FTZ R3, R34, R4 ;  /* 0x0000000422037221 */ /* 0x000fc40000010000 */
[----:B--2---:R-:W-:Y:S02]  /*1a850*/  FADD.FTZ R4, R76, R80 ;  /* 0x000000504c047221 */ /* 0x004fe40000010000 */
[----:B------:R-:W-:-:S03]  /*1a860*/  FADD.FTZ R3, R77, R3 ;  /* 0x000000034d037221 */ /* 0x000fc60000010000 */
        /* <DEDUP_REMOVED lines=90> */
.L_x_1569:
        /* <DEDUP_REMOVED lines=108> */
[----:B------:R-:W-:Y:S02]  /*1b4d0*/  IMAD.MOV.U32 R9, RZ, RZ, R5 ;  /* 0x000000ffff097224 */ /* 0x000fe400078e0005 */
[----:B------:R-:W-:Y:S02]  /*1b4e0*/  IMAD.MOV.U32 R10, RZ, RZ, R23 ;  /* 0x000000ffff0a7224 */ /* 0x000fe400078e0017 */
[----:B------:R-:W-:Y:S01]  /*1b4f0*/  IMAD.MOV.U32 R7, RZ, RZ, R17 ;  /* 0x000000ffff077224 */ /* 0x000fe200078e0011 */
[----:B0-----:R-:W-:-:S03]  /*1b500*/  NOP ;  /* 0x0000000000007918 */ /* 0x001fc60000000000 */
[----:B---3--:R-:W-:Y:S05]  /*1b510*/  @P1 BRA `(.L_x_1570) ;  /* 0xffffffc000881947 */ /* 0x008fea000383ffff */
.L_x_1550:
[----:B------:R-:W-:Y:S05]  /*1b520*/  WARPSYNC.ALL ;  /* 0x0000000000007948 */ /* 0x000fea0003800000 */
[----:B------:R-:W-:Y:S06]  /*1b530*/  BAR.ARV 0x8, 0x200 ;  /* 0x0208000000007b1d */ /* 0x000fec0000002000 */
[----:B------:R-:W-:Y:S05]  /*1b540*/  @!P0 BRA `(.L_x_1571) ;  /* 0x0000000000048947 */ /* 0x000fea0003800000 */
[----:B------:R-:W-:Y:S01]  /*1b550*/  BPT.TRAP 0x1 ;  /* 0x000000040000795c */ /* 0x000fe20000300000 */
.L_x_1571:
[----:B------:R-:W-:Y:S01]  /*1b560*/  IMAD R7, R17, 0x8, R2 ;  /* 0x0000000811077824 */ /* 0x000fe200078e0202 */
[----:B------:R-:W-:-:S04]  /*1b570*/  SHF.L.U32 R0, R23, 0x1f, RZ ;  /* 0x0000001f17007819 */ /* 0x000fc800000006ff */
[----:B------:R1:W2:Y:S01]  /*1b580*/  SYNCS.PHASECHK.TRANS64.TRYWAIT P1, [R7+URZ+0x2d850], R0 ;  /* 0x02d85000070075a7 */ /* 0x0002a2000802017f */
[----:B------:R-:W-:Y:S05]  /*1b590*/  @!P0 BRA `(.L_x_1572) ;  /* 0x0000000000048947 */ /* 0x000fea0003800000 */
[----:B------:R-:W-:Y:S01]  /*1b5a0*/  BPT.TRAP 0x1 ;  /* 0x000000040000795c */ /* 0x000fe20000300000 */
.L_x_1572:
[----:B------:R-:W3:Y:S01]  /*1b5b0*/  LDL.LU R8, [R1+0x94] ;  /* 0x0000940001087983 */ /* 0x000ee20000300800 */
[----:B------:R-:W-:Y:S02]  /*1b5c0*/  VIADD R2, R2, 0x400 ;  /* 0x0000040002027836 */ /* 0x000fe40000000000 */
[----:B------:R-:W-:-:S03]  /*1b5d0*/  IMAD.MOV.U32 R9, RZ, RZ, 0x40000040 ;  /* 0x40000040ff097424 */ /* 0x000fc600078e00ff */
[----:B------:R-:W-:-:S04]  /*1b5e0*/  SHF.R.U32.HI R2, RZ, 0x4, R2 ;  /* 0x00000004ff027819 */ /* 0x000fc80000011602 */
[----:B------:R-:W-:-:S04]  /*1b5f0*/  LOP3.LUT R2, R2, 0x3fff, RZ, 0xc0, !PT ;  /* 0x00003fff02027812 */ /* 0x000fc800078ec0ff */
[----:B------:R-:W-:Y:S02]  /*1b600*/  LOP3.LUT R2, R2, 0x2000000, RZ, 0xfc, !PT ;  /* 0x0200000002027812 */ /* 0x000fe400078efcff */
[----:B---3--:R-:W-:Y:S01]  /*1b610*/  LOP3.LUT R8, R8, 0x10000, RZ, 0xfc, !PT ;  /* 0x0001000008087812 */ /* 0x008fe200078efcff */
[----:B--2---:R-:W-:Y:S06]  /*1b620*/  @P1 BRA `(.L_x_1573) ;  /* 0x0000000000081947 */ /* 0x004fec0003800000 */
[----:B------:R-:W2:Y:S02]  /*1b630*/  SYNCS.PHASECHK.TRANS64.TRYWAIT P1, [R7+URZ+0x2d850], R0 ;  /* 0x02d85000070075a7 */ /* 0x000ea4000802017f */
[----:B--2---:R-:W-:Y:S05]  /*1b640*/  @!P1 BRA `(.L_x_1574) ;  /* 0x000000c400549947 */ /* 0x004fea0003800000 */
.L_x_1573:
        /* <DEDUP_REMOVED lines=11> */
[----:B-12---:R-:W1:Y:S01]  /*1b700*/  SHFL.BFLY PT, R0, R3, 0x2, 0x1f ;  /* 0x0c401f0003007f89 */ /* 0x006e6200000e0000 */
[----:B------:R-:W-:-:S02]  /*1b710*/  IMAD.MOV.U32 R15, RZ, RZ, -0x7fffffe0 ;  /* 0x80000020ff0f7424 */ /* 0x000fc400078e00ff */
[----:B------:R-:W-:Y:S02]  /*1b720*/  IMAD.MOV.U32 R9, RZ, RZ, 0x40000040 ;  /* 0x40000040ff097424 */ /* 0x000fe400078e00ff */
[----:B------:R-:W-:Y:S02]  /*1b730*/  IMAD.MOV.U32 R11, RZ, RZ, -0x7fffffe0 ;  /* 0x80000020ff0b7424 */ /* 0x000fe400078e00ff */
[----:B------:R-:W-:-:S04]  /*1b740*/  IMAD.MOV.U32 R2, RZ, RZ, RZ ;  /* 0x000000ffff027224 */ /* 0x000fc800078e00ff */
        /* <DEDUP_REMOVED lines=52> */
[----:B------:R-:W-:Y:S02]  /*1ba90*/  IMAD.MOV.U32 R15, RZ, RZ, -0x7fffffe0 ;  /* 0x80000020ff0f7424 */ /* 0x000fe400078e00ff */
[----:B------:R-:W-:-:S02]  /*1baa0*/  VIADD R8, R8, 0x606 ;  /* 0x0000060608087836 */ /* 0x000fc40000000000 */
[----:B------:R-:W-:Y:S01]  /*1bab0*/  VIADD R10, R10, 0x1c0 ;  /* 0x000001c00a0a7836 */ /* 0x000fe20000000000 */
[----:B------:R-:W-:Y:S02]  /*1bac0*/  WARPGROUP.DEPBAR.LE gsb0, 0x0 ;  /* 0x00008000000079c5 */ /* 0x000fe40000010000 */
[----:B------:R-:W-:-:S06]  /*1bad0*/  WARPGROUP.ARRIVE ;  /* 0x00000000000079c5 */ /* 0x000fcc0000000000 */
[----:B------:R-:W-:Y:S01]  /*1bae0*/  HGMMA.64x96x16.F32.BF16 R88, gdesc[UR4].tnspB, R88, gsb0 ;  /* 0x41600000045879f0 */ /* 0x000fe20008001858 */
[----:B------:R-:W-:Y:S02]  /*1baf0*/  R2UR UR4, R12 ;  /* 0x000000000c0472ca */ /* 0x000fe400000e0000 */
[----:B------:R-:W-:Y:S02]  /*1bb00*/  R2UR UR5, R13 ;  /* 0x000000000d0572ca */ /* 0x000fe400000e0000 */
[----:B------:R-:W-:Y:S01]  /*1bb10*/  R2UR UR6, R14 ;  /* 0x000000000e0672ca */ /* 0x000fe200000e0000 */
[----:B------:R-:W-:Y:S01]  /*1bb20*/  IMAD.U32 R14, RZ, RZ, UR51 ;  /* 0x00000033ff0e7e24 */ /* 0x000fe2000f8e00ff */
[----:B------:R-:W-:Y:S01]  /*1bb30*/  R2UR UR7, R15 ;  /* 0x000000000f0772ca */ /* 0x000fe200000e0000 */
[----:B------:R-:W-:Y:S02]  /*1bb40*/  WARPGROUP.DEPBAR.LE gsb0, 0x0 ;  /* 0x00008000000079c5 */ /* 0x000fe40000010000 */
[----:B------:R-:W-:-:S10]  /*1bb50*/  WARPGROUP.ARRIVE ;  /* 0x00000000000079c5 */ /* 0x000fd40000000000 */
[----:B------:R-:W-:Y:S01]  /*1bb60*/  HGMMA.64x96x16.F32.BF16 R88, gdesc[UR4].tnspB, R88, gsb0 ;  /* 0x41600000045879f0 */ /* 0x000fe20008001858 */
[----:B------:R-:W-:Y:S01]  /*1bb70*/  R2UR UR4, R8 ;  /* 0x00000000080472ca */ /* 0x000fe200000e0000 */
[----:B-1----:R-:W-:Y:S01]  /*1bb80*/  FADD.FTZ R8, R0, R3 ;  /* 0x0000000300087221 */ /* 0x002fe20000010000 */
[----:B------:R-:W-:Y:S01]  /*1bb90*/  R2UR UR5, R9 ;  /* 0x00000000090572ca */ /* 0x000fe200000e0000 */
[----:B------:R-:W-:Y:S01]  /*1bba0*/  IMAD.MOV.U32 R3, RZ, RZ, -0x800000 ;  /* 0xff800000ff037424 */ /* 0x000fe200078e00ff */
[----:B------:R-:W-:Y:S01]  /*1bbb0*/  R2UR UR6, R10 ;  /* 0x000000000a0672ca */ /* 0x000fe200000e0000 */
[----:B------:R-:W1:Y:S01]  /*1bbc0*/  SHFL.BFLY PT, R9, R4, 0x2, 0x1f ;  /* 0x0c401f0004097f89 */ /* 0x000e6200000e0000 */
[----:B------:R-:W-:-:S03]  /*1bbd0*/  R2UR UR7, R11 ;  /* 0x000000000b0772ca */ /* 0x000fc600000e0000 */
[----:B------:R-:W2:Y:S01]  /*1bbe0*/  SHFL.BFLY PT, R11, R8, 0x1, 0x1f ;  /* 0x0c201f00080b7f89 */ /* 0x000ea200000e0000 */
[----:B-1----:R-:W-:Y:S01]  /*1bbf0*/  FADD.FTZ R9, R9, R4 ;  /* 0x0000000409097221 */ /* 0x002fe20000010000 */
[----:B------:R-:W-:Y:S02]  /*1bc00*/  IMAD.MOV.U32 R4, RZ, RZ, RZ ;  /* 0x000000ffff047224 */ /* 0x000fe400078e00ff */
[----:B--2---:R-:W-:Y:S02]  /*1bc10*/  FADD.FTZ R13, R8, R11 ;  /* 0x0000000b080d7221 */ /* 0x004fe40000010000 */
[----:B------:R-:W1:Y:S03]  /*1bc20*/  SHFL.BFLY PT, R0, R9, 0x1, 0x1f ;  /* 0x0c201f0009007f89 */ /* 0x000e6600000e0000 */
[----:B------:R-:W-:-:S13]  /*1bc30*/  FSETP.NE.FTZ.AND P2, PT, R13, RZ, PT ;  /* 0x000000ff0d00720b */ /* 0x000fda0003f55000 */
[----:B------:R-:W2:Y:S01]  /*1bc40*/  @P2 MUFU.LG2 R11, R13 ;  /* 0x0000000d000b2308 */ /* 0x000ea20000000c00 */
[----:B------:R-:W-:Y:S01]  /*1bc50*/  @P2 FMUL.FTZ R14, R14, 0.69314718246459960938 ;  /* 0x3f3172180e0e2820 */ /* 0x000fe20000410000 */
[----:B-1----:R-:W-:-:S06]  /*1bc60*/  FADD.FTZ R12, R9, R0 ;  /* 0x00000000090c7221 */ /* 0x002fcc0000010000 */
[----:B------:R-:W-:Y:S01]  /*1bc70*/  @P2 MUFU.RCP R2, R13 ;  /* 0x0000000d00022308 */ /* 0x000fe20000001000 */
[----:B------:R-:W-:Y:S02]  /*1bc80*/  IMAD.U32 R9, RZ, RZ, UR51 ;  /* 0x00000033ff097e24 */ /* 0x000fe4000f8e00ff */
[----:B------:R-:W-:Y:S01]  /*1bc90*/  IMAD.MOV.U32 R0, RZ, RZ, -0x800000 ;  /* 0xff800000ff007424 */ /* 0x000fe200078e00ff */
[----:B------:R-:W-:Y:S01]  /*1bca0*/  FSETP.NE.FTZ.AND P1, PT, R12, RZ, PT ;  /* 0x000000ff0c00720b */ /* 0x000fe20003f35000 */
[----:B--2---:R-:W-:-:S04]  /*1bcb0*/  @P2 FMUL.FTZ R11, R11, 0.69314718246459960938 ;  /* 0x3f3172180b0b2820 */ /* 0x004fc80000410000 */
[----:B------:R-:W-:-:S08]  /*1bcc0*/  @P2 FFMA.FTZ R3, R14, R6, R11 ;  /* 0x000000060e032223 */ /* 0x000fd0000001000b */
[----:B------:R-:W1:Y:S01]  /*1bcd0*/  @P1 MUFU.LG2 R10, R12 ;  /* 0x0000000c000a1308 */ /* 0x000e620000000c00 */
[----:B------:R-:W-:-:S07]  /*1bce0*/  @P1 FMUL.FTZ R8, R9, 0.69314718246459960938 ;  /* 0x3f31721809081820 */ /* 0x000fce0000410000 */
[----:B------:R2:W3:Y:S01]  /*1bcf0*/  @P1 MUFU.RCP R4, R12 ;  /* 0x0000000c00041308 */ /* 0x0004e20000001000 */
[----:B-1----:R-:W-:-:S04]  /*1bd00*/  @P1 FMUL.FTZ R9, R10, 0.69314718246459960938 ;  /* 0x3f3172180a091820 */ /* 0x002fc80000410000 */
[----:B------:R-:W-:Y:S01]  /*1bd10*/  @P1 FFMA.FTZ R0, R8, R5, R9 ;  /* 0x0000000508001223 */ /* 0x000fe20000010009 */
[----:B------:R-:W-:Y:S02]  /*1bd20*/  WARPGROUP.DEPBAR.LE gsb0, 0x0 ;  /* 0x00008000000079c5 */ /* 0x000fe40000010000 */
[----:B------:R-:W-:-:S06]  /*1bd30*/  WARPGROUP.ARRIVE ;  /* 0x00000000000079c5 */ /* 0x000fcc0000000000 */
[----:B------:R-:W-:Y:S03]  /*1bd40*/  HGMMA.64x96x16.F32.BF16 R88, gdesc[UR4].tnspB, R88, gsb0 ;  /* 0x41600000045879f0 */ /* 0x000fe60008001858 */
[----:B------:R-:W-:Y:S02]  /*1bd50*/  WARPGROUP.DEPBAR.LE gsb0, 0x0 ;  /* 0x00008000000079c5 */ /* 0x000fe40000010000 */
[----:B--23--:R-:W-:Y:S05]  /*1bd60*/  @!P0 BRA `(.L_x_1575) ;  /* 0x0000000000048947 */ /* 0x00cfea0003800000 */
[----:B------:R-:W-:Y:S01]  /*1bd70*/  BPT.TRAP 0x1 ;  /* 0x000000040000795c */ /* 0x000fe20000300000 */
.L_x_1575:
[----:B------:R-:W-:Y:S02]  /*1bd80*/  VIADD R7, R7, 0x2d860 ;  /* 0x0002d86007077836 */ /* 0x000fe40000000000 */
[-C--:B------:R-:W-:Y:S01]  /*1bd90*/  FMUL.FTZ R88, R88, R4.reuse ;  /* 0x0000000458587220 */ /* 0x080fe20000410000 */
[----:B------:R-:W-:Y:S02]  /*1bda0*/  IMAD.U32 R6, RZ, RZ, UR38 ;  /* 0x00000026ff067e24 */ /* 0x000fe4000f8e00ff */
[-C--:B------:R-:W-:Y:S01]  /*1bdb0*/  FMUL.FTZ R89, R89, R4.reuse ;  /* 0x0000000459597220 */ /* 0x080fe20000410000 */
[----:B------:R-:W-:Y:S02]  /*1bdc0*/  VIADD R17, R17, 0x1 ;  /* 0x0000000111117836 */ /* 0x000fe40000000000 */
[-C--:B------:R-:W-:Y:S01]  /*1bdd0*/  FMUL.FTZ R92, R92, R4.reuse ;  /* 0x000000045c5c7220 */ /* 0x080fe20000410000 */
[-C--:B------:R-:W-:Y:S01]  /*1bde0*/  FMUL.FTZ R93, R93, R4.reuse ;  /* 0x000000045d5d7220 */ /* 0x080fe20000410000 */
[----:B------:R-:W-:Y:S01]  /*1bdf0*/  PRMT R7, R6, 0x654, R7 ;  /* 0x0000065406077816 */ /* 0x000fe20000000007 */
[-C--:B------:R-:W-:Y:S01]  /*1be00*/  FMUL.FTZ R20, R96, R4.reuse ;  /* 0x0000000460147220 */ /* 0x080fe20000410000 */
[----:B------:R-:W-:Y:S01]  /*1be10*/  ISETP.NE.AND P1, PT, R17, 0x2, PT ;  /* 0x000000021100780c */ /* 0x000fe20003f25270 */
        /* <DEDUP_REMOVED lines=20> */
[----:B------:R-:W-:Y:S01]  /*1bf60*/  SEL R4, RZ, 0x1, P1 ;  /* 0x00000001ff047807 */ /* 0x000fe20000800000 */
[-C--:B------:R-:W-:Y:S01]  /*1bf70*/  FMUL.FTZ R90, R90, R2.reuse ;  /* 0x000000025a5a7220 */ /* 0x080fe20000410000 */
        /* <DEDUP_REMOVED lines=24> */
[----:B------:R-:W-:Y:S01]  /*1c100*/  LOP3.LUT R23, R23, R4, RZ, 0x3c, !PT ;  /* 0x0000000417177212 */ /* 0x000fe200078e3cff */
[----:B------:R-:W-:Y:S01]  /*1c110*/  UIADD3 UR37, UR37, 0x1, URZ ;  /* 0x0000000125257890 */ /* 0x000fe2000fffe03f */
[----:B-1----:R-:W-:-:S11]  /*1c120*/  SEL R17, R17, RZ, P1 ;  /* 0x000000ff11117207 */ /* 0x002fd60000800000 */
.L_x_1458:
[----:B------:R-:W-:Y:S05]  /*1c130*/  WARPSYNC.ALL ;  /* 0x0000000000007948 */ /* 0x000fea0003800000 */
[----:B------:R-:W1:Y:S08]  /*1c140*/  S2UR UR38, SR_CgaCtaId ;  /* 0x00000000002679c3 */ /* 0x000e700000008800 */
[----:B------:R-:W-:Y:S06]  /*1c150*/  BAR.SYNC.DEFER_BLOCKING 0x5, 0x200 ;  /* 0x0148000000007b1d */ /* 0x000fec0000010000 */
[----:B------:R-:W-:Y:S01]  /*1c160*/  UMOV UR4, 0x400 ;  /* 0x0000040000047882 */ /* 0x000fe20000000000 */
[----:B------:R-:W-:Y:S01]  /*1c170*/  BSSY B0, `(.L_x_1576) ;  /* 0x00002c7000007945 */ /* 0x000fe20003800000 */
[----:B-1----:R-:W-:-:S06]  /*1c180*/  ULEA UR4, UR38, UR4, 0x18 ;  /* 0x0000000426047291 */ /* 0x002fcc000f8ec03f */
[----:B------:R-:W-:-:S05]  /*1c190*/  IMAD.U32 R2, RZ, RZ, UR4 ;  /* 0x00000004ff027e24 */ /* 0x000fca000f8e00ff */
[----:B0-----:R0:W1:Y:S01]  /*1c1a0*/  LDS.128 R32, [R2+0x2d8d0] ;  /* 0x02d8d00002207984 */ /* 0x0010620000000c00 */
[----:B------:R-:W-:Y:S06]  /*1c1b0*/  BAR.ARV 0x4, 0x200 ;  /* 0x0108000000007b1d */ /* 0x000fec0000002000 */
[----:B------:R-:W-:Y:S05]  /*1c1c0*/  @P0 BRA `(.L_x_1577) ;  /* 0x0000002000340947 */ /* 0x000fea0003800000 */
[----:B------:R-:W3:Y:S01]  /*1c1d0*/  LDL R4, [R1+0xc4] ;  /* 0x0000c40001047983 */ /* 0x000ee20000100800 */
[----:B------:R-:W-:-:S03]  /*1c1e0*/  ULDC UR4, c[0x0][0xad4] ;  /* 0x0002b50000047ab9 */ /* 0x000fc60000000800 */
[----:B------:R-:W4:Y:S04]  /*1c1f0*/  LDL.LU R30, [R1+0xa8] ;  /* 0x0000a800011e7983 */ /* 0x000f280000300800 */
[----:B--2---:R-:W2:Y:S01]  /*1c200*/  LDL R41, [R1+0xac] ;  /* 0x0000ac0001297983 */ /* 0x004ea20000100800 */
[----:B------:R-:W0:Y:S01]  /*1c210*/  S2R R5, SR_SWINHI ;  /* 0x0000000000057919 */ /* 0x000e220000002f00 */
[----:B------:R-:W-:Y:S02]  /*1c220*/  MOV R28, R2 ;  /* 0x00000002001c7202 */ /* 0x000fe40000000f00 */
[----:B0-----:R-:W-:-:S03]  /*1c230*/  MOV R29, R5 ;  /* 0x00000005001d7202 */ /* 0x001fc60000000f00 */
[----:B---3--:R-:W-:-:S03]  /*1c240*/  IMAD.WIDE R4, R4, 0x2, R28 ;  /* 0x0000000204047825 */ /* 0x008fc600078e021c */
[C---:B------:R-:W-:Y:S02]  /*1c250*/  IADD3 R39, P0, R4.reuse, 0x6020, RZ ;  /* 0x0000602004277810 */ /* 0x040fe40007f1e0ff */
[----:B------:R-:W-:-:S03]  /*1c260*/  IADD3 R27, P4, R4, 0x20, RZ ;  /* 0x00000020041b7810 */ /* 0x000fc60007f9e0ff */
[----:B------:R-:W-:Y:S01]  /*1c270*/  IMAD.X R11, RZ, RZ, R5, P0 ;  /* 0x000000ffff0b7224 */ /* 0x000fe200000e0605 */
[----:B----4-:R-:W-:Y:S02]  /*1c280*/  ISETP.NE.AND P0, PT, R30, RZ, PT ;  /* 0x000000ff1e00720c */ /* 0x010fe40003f05270 */
[----:B------:R-:W-:Y:S02]  /*1c290*/  LOP3.LUT R7, R4, 0x180, RZ, 0xc0, !PT ;  /* 0x0000018004077812 */ /* 0x000fe400078ec0ff */
[----:B------:R-:W-:Y:S01]  /*1c2a0*/  SEL R30, R30, UR4, P0 ;  /* 0x000000041e1e7c07 */ /* 0x000fe20008000000 */
[----:B------:R-:W-:Y:S05]  /*1c2b0*/  WARPSYNC.ALL ;  /* 0x0000000000007948 */ /* 0x000fea0003800000 */
[----:B------:R-:W-:-:S02]  /*1c2c0*/  LOP3.LUT R6, R27, 0x180, RZ, 0xc0, !PT ;  /* 0x000001801b067812 */ /* 0x000fc400078ec0ff */
[C---:B------:R-:W-:Y:S02]  /*1c2d0*/  IADD3 R8, P2, R4.reuse, 0x3020, RZ ;  /* 0x0000302004087810 */ /* 0x040fe40007f5e0ff */
[C---:B------:R-:W-:Y:S02]  /*1c2e0*/  IADD3 R37, P1, R4.reuse, 0x6000, RZ ;  /* 0x0000600004257810 */ /* 0x040fe40007f3e0ff */
[----:B------:R-:W-:Y:S02]  /*1c2f0*/  IADD3 R31, P3, R4, 0x3000, RZ ;  /* 0x00003000041f7810 */ /* 0x000fe40007f7e0ff */
[----:B------:R-:W-:Y:S01]  /*1c300*/  LOP3.LUT R26, R39, 0x180, RZ, 0xc0, !PT ;  /* 0x00000180271a7812 */ /* 0x000fe200078ec0ff */
[----:B------:R-:W-:Y:S01]  /*1c310*/  IMAD.X R13, RZ, RZ, R5, P4 ;  /* 0x000000ffff0d7224 */ /* 0x000fe200020e0605 */
[----:B------:R-:W-:Y:S01]  /*1c320*/  SHF.R.U64 R7, R7, 0x3, RZ ;  /* 0x0000000307077819 */ /* 0x000fe200000012ff */
[----:B------:R-:W-:Y:S01]  /*1c330*/  ULDC.64 UR4, c[0x0][0xc00] ;  /* 0x0003000000047ab9 */ /* 0x000fe20000000a00 */
[----:B------:R-:W-:Y:S01]  /*1c340*/  SHF.R.U64 R6, R6, 0x3, RZ ;  /* 0x0000000306067819 */ /* 0x000fe200000012ff */
[----:B------:R-:W-:Y:S01]  /*1c350*/  ULDC.64 UR6, c[0x0][0xc08] ;  /* 0x0003020000067ab9 */ /* 0x000fe20000000a00 */
[----:B------:R-:W-:-:S02]  /*1c360*/  LOP3.LUT R4, R7, R4, RZ, 0x3c, !PT ;  /* 0x0000000407047212 */ /* 0x000fc400078e3cff */
[----:B------:R-:W-:Y:S02]  /*1c370*/  LOP3.LUT R7, R8, 0x180, RZ, 0xc0, !PT ;  /* 0x0000018008077812 */ /* 0x000fe400078ec0ff */
[----:B------:R-:W-:Y:S02]  /*1c380*/  LOP3.LUT R12, R6, R27, RZ, 0x3c, !PT ;  /* 0x0000001b060c7212 */ /* 0x000fe400078e3cff */
[----:B------:R-:W-:Y:S02]  /*1c390*/  LOP3.LUT R10, R37, 0x180, RZ, 0xc0, !PT ;  /* 0x00000180250a7812 */ /* 0x000fe400078ec0ff */
[----:B------:R-:W-:Y:S02]  /*1c3a0*/  LOP3.LUT R6, R31, 0x180, RZ, 0xc0, !PT ;  /* 0x000001801f067812 */ /* 0x000fe400078ec0ff */
[----:B------:R-:W-:Y:S02]  /*1c3b0*/  SHF.R.U64 R7, R7, 0x3, RZ ;  /* 0x0000000307077819 */ /* 0x000fe400000012ff */
[----:B------:R-:W-:-:S02]  /*1c3c0*/  SHF.R.U64 R10, R10, 0x3, RZ ;  /* 0x000000030a0a7819 */ /* 0x000fc400000012ff */
[----:B------:R-:W-:Y:S02]  /*1c3d0*/  SHF.R.U64 R6, R6, 0x3, RZ ;  /* 0x0000000306067819 */ /* 0x000fe400000012ff */
[----:B------:R-:W-:Y:S01]  /*1c3e0*/  SHF.R.U64 R26, R26, 0x3, RZ ;  /* 0x000000031a1a7819 */ /* 0x000fe200000012ff */
[--C-:B------:R-:W-:Y:S01]  /*1c3f0*/  IMAD.X R15, RZ, RZ, R5.reuse, P3 ;  /* 0x000000ffff0f7224 */ /* 0x100fe200018e0605 */
[----:B------:R-:W-:Y:S02]  /*1c400*/  LOP3.LUT R24, R7, R8, RZ, 0x3c, !PT ;  /* 0x0000000807187212 */ /* 0x000fe400078e3cff */
[----:B------:R-:W-:Y:S01]  /*1c410*/  LOP3.LUT R8, R10, R37, RZ, 0x3c, !PT ;  /* 0x000000250a087212 */ /* 0x000fe200078e3cff */
[--C-:B------:R-:W-:Y:S01]  /*1c420*/  IMAD.X R25, RZ, RZ, R5.reuse, P2 ;  /* 0x000000ffff197224 */ /* 0x100fe200010e0605 */
[----:B------:R-:W-:Y:S01]  /*1c430*/  LOP3.LUT R14, R6, R31, RZ, 0x3c, !PT ;  /* 0x0000001f060e7212 */ /* 0x000fe200078e3cff */
[----:B------:R-:W-:Y:S01]  /*1c440*/  IMAD.X R9, RZ, RZ, R5, P1 ;  /* 0x000000ffff097224 */ /* 0x000fe200008e0605 */
[----:B------:R-:W-:Y:S01]  /*1c450*/  LOP3.LUT R10, R26, R39, RZ, 0x3c, !PT ;  /* 0x000000271a0a7212 */ /* 0x000fe200078e3cff */
[----:B------:R-:W2:Y:S01]  /*1c460*/  LDC.64 R36, c[0x0][0xc00] ;  /* 0x00030000ff247b82 */ /* 0x000ea20000000a00 */
[----:B------:R-:W-:-:S02]  /*1c470*/  MOV R26, R4 ;  /* 0x00000004001a7202 */ /* 0x000fc40000000f00 */
[----:B------:R-:W-:Y:S02]  /*1c480*/  F2FP.BF16.F32.PACK_AB R4, R89, R88 ;  /* 0x000000585904723e */ /* 0x000fe400000010ff */
[----:B------:R-:W-:Y:S02]  /*1c490*/  F2FP.BF16.F32.PACK_AB R5, R91, R90 ;  /* 0x0000005a5b05723e */ /* 0x000fe400000010ff */
[----:B------:R-:W-:Y:S02]  /*1c4a0*/  F2FP.BF16.F32.PACK_AB R6, R93, R92 ;  /* 0x0000005c5d06723e */ /* 0x000fe400000010ff */
[----:B------:R-:W-:Y:S01]  /*1c4b0*/  F2FP.BF16.F32.PACK_AB R7, R95, R94 ;  /* 0x0000005e5f07723e */ /* 0x000fe200000010ff */
[----:B------:R-:W-:Y:S01]  /*1c4c0*/  BAR.SYNC.DEFER_BLOCKING 0x1, 0x180 ;  /* 0x0046000000007b1d */ /* 0x000fe20000010000 */
[----:B------:R-:W-:Y:S02]  /*1c4d0*/  MOV R40, R12 ;  /* 0x0000000c00287202 */ /* 0x000fe40000000f00 */
[----:B-1----:R-:W-:-:S02]  /*1c4e0*/  MOV R32, R14 ;  /* 0x0000000e00207202 */ /* 0x002fc40000000f00 */
[----:B------:R-:W-:Y:S02]  /*1c4f0*/  F2FP.BF16.F32.PACK_AB R12, R21, R20 ;  /* 0x00000014150c723e */ /* 0x000fe400000010ff */
[----:B------:R-:W-:Y:S02]  /*1c500*/  F2FP.BF16.F32.PACK_AB R13, R99, R98 ;  /* 0x00000062630d723e */ /* 0x000fe400000010ff */
[----:B------:R-:W-:Y:S02]  /*1c510*/  F2FP.BF16.F32.PACK_AB R14, R101, R100 ;  /* 0x00000064650e723e */ /* 0x000fe400000010ff */
[----:B------:R-:W-:Y:S02]  /*1c520*/  F2FP.BF16.F32.PACK_AB R15, R103, R102 ;  /* 0x00000066670f723e */ /* 0x000fe400000010ff */
[----:B------:R-:W-:Y:S02]  /*1c530*/  MOV R31, R24 ;  /* 0x00000018001f7202 */ /* 0x000fe40000000f00 */
[----:B------:R-:W-:-:S02]  /*1c540*/  F2FP.BF16.F32.PACK_AB R24, R105, R104 ;  /* 0x000000686918723e */ /* 0x000fc400000010ff */
[----:B------:R-:W-:Y:S02]  /*1c550*/  F2FP.BF16.F32.PACK_AB R25, R107, R106 ;  /* 0x0000006a6b19723e */ /* 0x000fe400000010ff */
[----:B------:R-:W-:Y:S02]  /*1c560*/  F2FP.BF16.F32.PACK_AB R27, R111, R110 ;  /* 0x0000006e6f1b723e */ /* 0x000fe400000010ff */
[----:B------:R-:W-:Y:S01]  /*1c570*/  MOV R39, R8 ;  /* 0x0000000800277202 */ /* 0x000fe20000000f00 */
[----:B------:R0:W-:Y:S01]  /*1c580*/  STSM.16.M88.4 [R26], R4 ;  /* 0x000000041a007844 */ /* 0x0001e20000000200 */
[----:B------:R-:W-:Y:S02]  /*1c590*/  MOV R38, R10 ;  /* 0x0000000a00267202 */ /* 0x000fe40000000f00 */
[----:B------:R-:W-:Y:S01]  /*1c5a0*/  F2FP.BF16.F32.PACK_AB R8, R121, R120 ;  /* 0x000000787908723e */ /* 0x000fe200000010ff */
[----:B------:R1:W-:Y:S01]  /*1c5b0*/  STSM.16.M88.4 [R40], R12 ;  /* 0x0000000c28007844 */ /* 0x0003e20000000200 */
[----:B------:R-:W-:-:S02]  /*1c5c0*/  F2FP.BF16.F32.PACK_AB R9, R123, R122 ;  /* 0x0000007a7b09723e */ /* 0x000fc400000010ff */
[----:B------:R-:W-:Y:S02]  /*1c5d0*/  F2FP.BF16.F32.PACK_AB R10, R125, R124 ;  /* 0x0000007c7d0a723e */ /* 0x000fe400000010ff */
[----:B------:R-:W-:Y:S02]  /*1c5e0*/  F2FP.BF16.F32.PACK_AB R11, R127, R126 ;  /* 0x0000007e7f0b723e */ /* 0x000fe400000010ff */
[----:B0-----:R-:W-:Y:S02]  /*1c5f0*/  F2FP.BF16.F32.PACK_AB R26, R109, R108 ;  /* 0x0000006c6d1a723e */ /* 0x001fe400000010ff */
[----:B------:R-:W-:Y:S02]  /*1c600*/  F2FP.BF16.F32.PACK_AB R4, R113, R112 ;  /* 0x000000707104723e */ /* 0x000fe400000010ff */
[----:B------:R-:W-:Y:S02]  /*1c610*/  F2FP.BF16.F32.PACK_AB R5, R115, R114 ;  /* 0x000000727305723e */ /* 0x000fe400000010ff */
[----:B------:R-:W-:-:S02]  /*1c620*/  F2FP.BF16.F32.PACK_AB R6, R117, R116 ;  /* 0x000000747506723e */ /* 0x000fc400000010ff */
[----:B------:R-:W-:Y:S02]  /*1c630*/  F2FP.BF16.F32.PACK_AB R7, R119, R118 ;  /* 0x000000767707723e */ /* 0x000fe400000010ff */
[----:B-1----:R-:W-:Y:S02]  /*1c640*/  F2FP.BF16.F32.PACK_AB R12, R129, R128 ;  /* 0x00000080810c723e */ /* 0x002fe400000010ff */
        /* <DEDUP_REMOVED lines=9> */
[----:B------:R-:W-:Y:S01]  /*1c6e0*/  ISETP.NE.AND.EX P3, PT, RZ, UR5, PT, P3 ;  /* 0x00000005ff007c0c */ /* 0x000fe2000bf65330 */
[----:B0-----:R-:W-:Y:S02]  /*1c6f0*/  IMAD.MOV.U32 R32, RZ, RZ, RZ ;  /* 0x000000ffff207224 */ /* 0x001fe400078e00ff */
[----:B--2---:R-:W-:Y:S01]  /*1c700*/  IMAD.WIDE R24, R41, 0x4, R36 ;  /* 0x0000000429187825 */ /* 0x004fe200078e0224 */
[----:B------:R-:W-:Y:S02]  /*1c710*/  ISETP.NE.U32.AND P0, PT, RZ, UR6, PT ;  /* 0x00000006ff007c0c */ /* 0x000fe4000bf05070 */
[----:B------:R-:W-:Y:S01]  /*1c720*/  ISETP.GT.AND P1, PT, R30, 0x1, PT ;  /* 0x000000011e00780c */ /* 0x000fe20003f24270 */
[----:B-1----:R-:W-:Y:S01]  /*1c730*/  IMAD.MOV.U32 R10, RZ, RZ, 0x9b8 ;  /* 0x000009b8ff0a7424 */ /* 0x002fe200078e00ff */
[----:B---3--:R-:W0:Y:S05]  /*1c740*/  LDC R14, c[0x0][0xbe8] ;  /* 0x0002fa00ff0e7b82 */ /* 0x008e2a0000000800 */
[----:B------:R-:W5:Y:S01]  /*1c750*/  @P3 LDG.E R32, desc[UR54][R24.64] ;  /* 0x0000003618203981 */ /* 0x000f62000c1e1900 */
[----:B------:R-:W-:-:S13]  /*1c760*/  ISETP.NE.AND.EX P0, PT, RZ, UR7, PT, P0 ;  /* 0x00000007ff007c0c */ /* 0x000fda000bf05300 */
[----:B------:R-:W1:Y:S01]  /*1c770*/  @P0 LDC.64 R4, c[0x0][0xc08] ;  /* 0x00030200ff040b82 */ /* 0x000e620000000a00 */
[----:B------:R-:W-:Y:S02]  /*1c780*/  ULDC UR6, c[0x0][0xa88] ;  /* 0x0002a20000067ab9 */ /* 0x000fe40000000800 */
[----:B------:R-:W-:Y:S01]  /*1c790*/  IMAD.U32 R26, RZ, RZ, UR6 ;  /* 0x00000006ff1a7e24 */ /* 0x000fe2000f8e00ff */
[----:B------:R-:W-:-:S04]  /*1c7a0*/  SEL R10, R10, 0x978, P1 ;  /* 0x000009780a0a7807 */ /* 0x000fc80000800000 */
[----:B------:R2:W3:Y:S08]  /*1c7b0*/  LDC.64 R6, c[0x0][R10+0x218] ;  /* 0x000086000a067b82 */ /* 0x0004f00000000a00 */
[----:B------:R2:W4:Y:S01]  /*1c7c0*/  LDC.64 R8, c[0x0][R10+0x228] ;  /* 0x00008a000a087b82 */ /* 0x0005220000000a00 */
[----:B-1----:R-:W-:-:S05]  /*1c7d0*/  @P0 IMAD.WIDE R4, R41, 0x4, R4 ;  /* 0x0000000429040825 */ /* 0x002fca00078e0204 */
[----:B------:R1:W5:Y:S02]  /*1c7e0*/  @P0 LDG.E R26, desc[UR54][R4.64] ;  /* 0x00000036041a0981 */ /* 0x000364000c1e1900 */
[----:B-1----:R2:W1:Y:S01]  /*1c7f0*/  LDC.64 R4, c[0x0][R10+0x220] ;  /* 0x000088000a047b82 */ /* 0x0024620000000a00 */
[----:B0-----:R-:W-:Y:S01]  /*1c800*/  ISETP.NE.AND P2, PT, R14, 0x1, PT ;  /* 0x000000010e00780c */ /* 0x001fe20003f45270 */
[----:B---34-:R-:W-:-:S12]  /*1c810*/  @P0 BRA `(.L_x_1578) ;  /* 0x0000000000100947 */ /* 0x018fd80003800000 */
[----:B------:R-:W-:Y:S05]  /*1c820*/  @!P3 BRA `(.L_x_1578) ;  /* 0x00000000000cb947 */ /* 0x000fea0003800000 */
[----:B------:R-:W3:Y:S04]  /*1c830*/  LDG.E R11, desc[UR54][R24.64] ;  /* 0x00000036180b7981 */ /* 0x000ee8000c1e1900 */
[----:B-----5:R-:W3:Y:S02]  /*1c840*/  LDG.E R26, desc[UR54][R24.64+0x4] ;  /* 0x00000436181a7981 */ /* 0x020ee4000c1e1900 */
[----:B---3--:R-:W-:-:S07]  /*1c850*/  IMAD.IADD R26, R26, 0x1, -R11 ;  /* 0x000000011a1a7824 */ /* 0x008fce00078e0a0b */
.L_x_1578:
[----:B------:R-:W3:Y:S04]  /*1c860*/  LDL R30, [R1+0x9c] ;  /* 0x00009c00011e7983 */ /* 0x000ee80000100800 */
[----:B------:R-:W3:Y:S04]  /*1c870*/  LDL R52, [R1+0x5c] ;  /* 0x00005c0001347983 */ /* 0x000ee80000100800 */
[----:B------:R-:W4:Y:S01]  /*1c880*/  LDL R50, [R1+0xb0] ;  /* 0x0000b00001327983 */ /* 0x000f220000100800 */
[----:B------:R-:W-:Y:S01]  /*1c890*/  ISETP.NE.U32.AND P0, PT, RZ, UR4, PT ;  /* 0x00000004ff007c0c */ /* 0x000fe2000bf05070 */
[----:B--2---:R-:W0:Y:S01]  /*1c8a0*/  LDC.64 R10, c[0x0][R10+0x210] ;  /* 0x000084000a0a7b82 */ /* 0x004e220000000a00 */
[----:B------:R-:W-:Y:S01]  /*1c8b0*/  SHF.R.S32.HI R24, RZ, 0x1f, R41 ;  /* 0x0000001fff187819 */ /* 0x000fe20000011429 */
[----:B------:R-:W2:Y:S01]  /*1c8c0*/  LDL R36, [R1+0xc0] ;  /* 0x0000c00001247983 */ /* 0x000ea20000100800 */
[----:B------:R-:W-:Y:S01]  /*1c8d0*/  ISETP.NE.AND.EX P0, PT, RZ, UR5, PT, P0 ;  /* 0x00000005ff007c0c */ /* 0x000fe2000bf05300 */
[----:B------:R-:W-:-:S02]  /*1c8e0*/  IMAD R31, R7, R155, RZ ;  /* 0x0000009b071f7224 */ /* 0x000fc400078e02ff */
[----:B------:R-:W-:Y:S01]  /*1c8f0*/  IMAD.WIDE.U32 R6, R6, R155, RZ ;  /* 0x0000009b06067225 */ /* 0x000fe200078e00ff */
[----:B------:R-:W-:Y:S01]  /*1c900*/  SEL R27, R24, RZ, !P0 ;  /* 0x000000ff181b7207 */ /* 0x000fe20004000000 */
[----:B------:R-:W0:Y:S01]  /*1c910*/  @P2 LDC R39, c[0x0][0xbec] ;  /* 0x0002fb00ff272b82 */ /* 0x000e220000000800 */
[----:B------:R-:W-:-:S05]  /*1c920*/  SEL R15, R41, RZ, !P0 ;  /* 0x000000ff290f7207 */ /* 0x000fca0004000000 */
[----:B-1----:R-:W-:Y:S02]  /*1c930*/  IMAD R5, R5, R15, RZ ;  /* 0x0000000f05057224 */ /* 0x002fe400078e02ff */
[----:B------:R-:W1:Y:S02]  /*1c940*/  @P2 LDC R25, c[0x0][0xbf0] ;  /* 0x0002fc00ff192b82 */ /* 0x000e640000000800 */
[C---:B------:R-:W-:Y:S02]  /*1c950*/  IMAD R37, R4.reuse, R27, R5 ;  /* 0x0000001b04257224 */ /* 0x040fe400078e0205 */
[----:B------:R-:W-:-:S04]  /*1c960*/  IMAD.WIDE.U32 R4, R4, R15, RZ ;  /* 0x0000000f04047225 */ /* 0x000fc800078e00ff */
[----:B------:R-:W0:Y:S01]  /*1c970*/  LDC.64 R12, c[0x0][0xba8] ;  /* 0x0002ea00ff0c7b82 */ /* 0x000e220000000a00 */
[--C-:B-----5:R-:W-:Y:S01]  /*1c980*/  IADD3 R6, P0, P3, R4, R6, R32.reuse ;  /* 0x0000000604067210 */ /* 0x120fe20007b1e020 */
[----:B------:R-:W-:Y:S02]  /*1c990*/  IMAD.IADD R37, R5, 0x1, R37 ;  /* 0x0000000105257824 */ /* 0x000fe400078e0225 */
[----:B------:R-:W-:Y:S01]  /*1c9a0*/  IMAD.IADD R7, R7, 0x1, R31 ;  /* 0x0000000107077824 */ /* 0x000fe200078e021f */
[----:B------:R-:W-:Y:S01]  /*1c9b0*/  SHF.R.S32.HI R48, RZ, 0x1f, R32 ;  /* 0x0000001fff307819 */ /* 0x000fe20000011420 */
[----:B---3--:R-:W-:Y:S02]  /*1c9c0*/  IMAD.IADD R24, R30, 0x1, R52 ;  /* 0x000000011e187824 */ /* 0x008fe400078e0234 */
[----:B0-----:R-:W0:Y:S01]  /*1c9d0*/  @!P1 LDC R12, c[0x0][0xb50] ;  /* 0x0002d400ff0c9b82 */ /* 0x001e220000000800 */
[----:B------:R-:W3:Y:S01]  /*1c9e0*/  LDL R30, [R1+0xb8] ;  /* 0x0000b800011e7983 */ /* 0x000ee20000100800 */
[----:B------:R-:W-:Y:S01]  /*1c9f0*/  @P2 IMAD.HI.U32 R4, R24, R39, RZ ;  /* 0x0000002718042227 */ /* 0x000fe200078e00ff */
[----:B----4-:R-:W-:-:S03]  /*1ca00*/  SEL R27, R50, RZ, P1 ;  /* 0x000000ff321b7207 */ /* 0x010fc60000800000 */
[----:B------:R-:W-:Y:S01]  /*1ca10*/  IMAD.MOV.U32 R5, RZ, RZ, R24 ;  /* 0x000000ffff057224 */ /* 0x000fe200078e0018 */
[----:B-1----:R-:W-:Y:S01]  /*1ca20*/  @P2 SHF.R.U32.HI R5, RZ, R25, R4 ;  /* 0x00000019ff052219 */ /* 0x002fe20000011604 */
[-C--:B------:R-:W-:Y:S01]  /*1ca30*/  IMAD R31, R9, R27.reuse, RZ ;  /* 0x0000001b091f7224 */ /* 0x080fe200078e02ff */
[----:B------:R-:W1:Y:S01]  /*1ca40*/  @!P1 LDC R13, c[0x0][0xb54] ;  /* 0x0002d500ff0d9b82 */ /* 0x000e620000000800 */
[----:B------:R-:W-:Y:S01]  /*1ca50*/  IMAD.WIDE.U32 R8, R8, R27, RZ ;  /* 0x0000001b08087225 */ /* 0x000fe200078e00ff */
[----:B------:R-:W-:-:S03]  /*1ca60*/  IADD3.X R7, R37, R7, R48, P0, P3 ;  /* 0x0000000725077210 */ /* 0x000fc600007e6430 */
[----:B------:R-:W-:Y:S01]  /*1ca70*/  IMAD.MOV R25, RZ, RZ, -R5 ;  /* 0x000000ffff197224 */ /* 0x000fe200078e0a05 */
[----:B------:R-:W-:Y:S01]  /*1ca80*/  IADD3 R8, P0, P3, R5, R6, R8 ;  /* 0x0000000605087210 */ /* 0x000fe20007b1e008 */
[----:B------:R-:W-:Y:S01]  /*1ca90*/  IMAD.IADD R31, R9, 0x1, R31 ;  /* 0x00000001091f7824 */ /* 0x000fe200078e021f */
[----:B------:R-:W-:Y:S01]  /*1caa0*/  SHF.R.S32.HI R4, RZ, 0x1f, R5 ;  /* 0x0000001fff047819 */ /* 0x000fe20000011405 */
[----:B------:R-:W-:-:S03]  /*1cab0*/  IMAD R5, R14, R25, R24 ;  /* 0x000000190e057224 */ /* 0x000fc600078e0218 */
[----:B------:R-:W-:Y:S01]  /*1cac0*/  IADD3.X R9, R4, R7, R31, P0, P3 ;  /* 0x0000000704097210 */ /* 0x000fe200007e641f */
[-C--:B------:R-:W-:Y:S01]  /*1cad0*/  IMAD R4, R11, R5.reuse, RZ ;  /* 0x000000050b047224 */ /* 0x080fe200078e02ff */
[----:B------:R-:W-:Y:S01]  /*1cae0*/  SHF.R.S32.HI R7, RZ, 0x1f, R5 ;  /* 0x0000001fff077819 */ /* 0x000fe20000011405 */
[----:B------:R-:W-:-:S04]  /*1caf0*/  IMAD.WIDE.U32 R8, R10, R5, R8 ;  /* 0x000000050a087225 */ /* 0x000fc800078e0008 */
[----:B------:R-:W-:Y:S01]  /*1cb00*/  IMAD R7, R10, R7, R4 ;  /* 0x000000070a077224 */ /* 0x000fe200078e0204 */
[----:B0-----:R-:W-:-:S03]  /*1cb10*/  LEA R12, P0, R8, R12, 0x2 ;  /* 0x0000000c080c7211 */ /* 0x001fc600078010ff */
[----:B------:R-:W-:-:S05]  /*1cb20*/  IMAD.IADD R4, R9, 0x1, R7 ;  /* 0x0000000109047824 */ /* 0x000fca00078e0207 */
[----:B-1----:R-:W-:Y:S01]  /*1cb30*/  LEA.HI.X R13, R8, R13, R4, 0x2, P0 ;  /* 0x0000000d080d7211 */ /* 0x002fe200000f1404 */
[----:B------:R-:W-:Y:S01]  /*1cb40*/  SHFL.IDX PT, R6, R12, 0x1, 0x1c1f ;  /* 0x003c1f000c067f89 */ /* 0x000fe200000e0000 */
[----:B--2---:R-:W-:-:S03]  /*1cb50*/  IMAD.IADD R10, R36, 0x1, R52 ;  /* 0x00000001240a7824 */ /* 0x004fc600078e0234 */
[----:B------:R-:W-:Y:S04]  /*1cb60*/  SHFL.IDX PT, R4, R12, RZ, 0x1c1f ;  /* 0x001c1fff0c047589 */ /* 0x000fe800000e0000 */
[----:B------:R-:W0:Y:S04]  /*1cb70*/  SHFL.IDX PT, R5, R13, RZ, 0x1c1f ;  /* 0x001c1fff0d057589 */ /* 0x000e2800000e0000 */
[----:B------:R-:W1:Y:S01]  /*1cb80*/  SHFL.IDX PT, R7, R13, 0x1, 0x1c1f ;  /* 0x003c1f000d077f89 */ /* 0x000e6200000e0000 */
[----:B------:R-:W-:Y:S02]  /*1cb90*/  IMAD R8, R26, R14, RZ ;  /* 0x0000000e1a087224 */ /* 0x000fe400078e02ff */
[----:B------:R-:W-:Y:S01]  /*1cba0*/  VIADD R9, R10, 0x8 ;  /* 0x000000080a097836 */ /* 0x000fe20000000000 */
[----:B---3--:R-:W-:-:S04]  /*1cbb0*/  LOP3.LUT P0, RZ, R30, 0x3, RZ, 0xc0, !PT ;  /* 0x000000031eff7812 */ /* 0x008fc8000780c0ff */
        /* <DEDUP_REMOVED lines=18> */
[----:B------:R-:W-:Y:S01]  /*1cce0*/  IADD3 R3, P5, R4, 0x7800, RZ ;  /* 0x0000780004037810 */ /* 0x000fe20007fbe0ff */
[----:B------:R-:W-:Y:S01]  /*1ccf0*/  IMAD.WIDE.U32 R10, R32, UR4, RZ ;  /* 0x00000004200a7c25 */ /* 0x000fe2000f8e00ff */
[C---:B------:R-:W-:Y:S02]  /*1cd00*/  IADD3 R25, P0, R4.reuse, 0x1800, RZ ;  /* 0x0000180004197810 */ /* 0x040fe40007f1e0ff */
[----:B------:R-:W-:Y:S01]  /*1cd10*/  LOP3.LUT R0, R3, 0x180, RZ, 0xc0, !PT ;  /* 0x0000018003007812 */ /* 0x000fe200078ec0ff */
[----:B------:R-:W-:Y:S01]  /*1cd20*/  IMAD.X R45, RZ, RZ, R5, P5 ;  /* 0x000000ffff2d7224 */ /* 0x000fe200028e0605 */
[----:B------:R-:W-:Y:S02]  /*1cd30*/  IADD3 R29, P1, R4, 0x3000, RZ ;  /* 0x00003000041d7810 */ /* 0x000fe40007f3e0ff */
[----:B------:R-:W-:Y:S02]  /*1cd40*/  SHF.R.U64 R0, R0, 0x3, RZ ;  /* 0x0000000300007819 */ /* 0x000fe400000012ff */
[----:B------:R-:W-:-:S02]  /*1cd50*/  IADD3 R37, P3, R4, 0x4800, RZ ;  /* 0x0000480004257810 */ /* 0x000fc40007f7e0ff */
[----:B------:R-:W-:Y:S01]  /*1cd60*/  LOP3.LUT R44, R0, R3, RZ, 0x3c, !PT ;  /* 0x00000003002c7212 */ /* 0x000fe200078e3cff */
[----:B------:R-:W-:Y:S01]  /*1cd70*/  IMAD R3, R48, UR4, RZ ;  /* 0x0000000430037c24 */ /* 0x000fe2000f8e02ff */
[----:B------:R-:W-:Y:S01]  /*1cd80*/  IADD3 R41, P4, R4, 0x6000, RZ ;  /* 0x0000600004297810 */ /* 0x000fe20007f9e0ff */
[----:B------:R-:W-:Y:S01]  /*1cd90*/  IMAD R0, R49, 0x60, R20 ;  /* 0x0000006031007824 */ /* 0x000fe200078e0214 */
[----:B------:R-:W-:Y:S01]  /*1cda0*/  LOP3.LUT R24, R25, 0x180, RZ, 0xc0, !PT ;  /* 0x0000018019187812 */ /* 0x000fe200078ec0ff */
[----:B------:R-:W-:Y:S01]  /*1cdb0*/  IMAD R3, R32, UR5, R3 ;  /* 0x0000000520037c24 */ /* 0x000fe2000f8e0203 */
[----:B------:R-:W-:Y:S01]  /*1cdc0*/  ULDC.64 UR4, c[0x0][0xae8] ;  /* 0x0002ba0000047ab9 */ /* 0x000fe20000000a00 */
[----:B------:R-:W-:Y:S01]  /*1cdd0*/  IMAD.IADD R32, R52, 0x1, R0 ;  /* 0x0000000134207824 */ /* 0x000fe200078e0200 */
[----:B------:R-:W-:Y:S01]  /*1cde0*/  LOP3.LUT R28, R29, 0x180, RZ, 0xc0, !PT ;  /* 0x000001801d1c7812 */ /* 0x000fe200078ec0ff */
[----:B------:R-:W-:Y:S01]  /*1cdf0*/  IMAD.IADD R11, R11, 0x1, R3 ;  /* 0x000000010b0b7824 */ /* 0x000fe200078e0203 */
[----:B------:R-:W-:Y:S01]  /*1ce00*/  LOP3.LUT R36, R37, 0x180, RZ, 0xc0, !PT ;  /* 0x0000018025247812 */ /* 0x000fe200078ec0ff */
[----:B------:R-:W5:Y:S01]  /*1ce10*/  LD.E.128 R44, desc[UR54][R44.64] ;  /* 0x000000362c2c7980 */ /* 0x000f62000c101d00 */
[----:B------:R-:W-:Y:S01]  /*1ce20*/  LOP3.LUT R40, R41, 0x180, RZ, 0xc0, !PT ;  /* 0x0000018029287812 */ /* 0x000fe200078ec0ff */
[----:B------:R-:W-:Y:S01]  /*1ce30*/  IMAD.WIDE.U32 R10, R155, UR4, R10 ;  /* 0x000000049b0a7c25 */ /* 0x000fe2000f8e000a */
[----:B------:R-:W-:-:S02]  /*1ce40*/  LOP3.LUT R7, R4, 0x180, RZ, 0xc0, !PT ;  /* 0x0000018004077812 */ /* 0x000fc400078ec0ff */
[----:B------:R-:W-:Y:S01]  /*1ce50*/  SHF.R.S32.HI R12, RZ, 0x1f, R15 ;  /* 0x0000001fff0c7819 */ /* 0x000fe2000001140f */
[----:B-1----:R-:W-:Y:S01]  /*1ce60*/  @P2 IMAD.HI.U32 R0, R32, R9, RZ ;  /* 0x0000000920002227 */ /* 0x002fe200078e00ff */
[----:B------:R-:W-:Y:S02]  /*1ce70*/  SHF.R.U64 R24, R24, 0x3, RZ ;  /* 0x0000000318187819 */ /* 0x000fe400000012ff */
[----:B------:R-:W-:Y:S01]  /*1ce80*/  SHF.R.U64 R28, R28, 0x3, RZ ;  /* 0x000000031c1c7819 */ /* 0x000fe200000012ff */
[----:B------:R-:W-:Y:S01]  /*1ce90*/  IMAD R11, R155, UR5, R11 ;  /* 0x000000059b0b7c24 */ /* 0x000fe2000f8e020b */
[----:B------:R-:W-:Y:S01]  /*1cea0*/  SHF.R.U64 R36, R36, 0x3, RZ ;  /* 0x0000000324247819 */ /* 0x000fe200000012ff */
[----:B------:R-:W-:Y:S01]  /*1ceb0*/  ULDC.64 UR4, c[0x0][0xaf0] ;  /* 0x0002bc0000047ab9 */ /* 0x000fe20000000a00 */
[----:B------:R-:W-:Y:S02]  /*1cec0*/  SHF.R.U64 R40, R40, 0x3, RZ ;  /* 0x0000000328287819 */ /* 0x000fe400000012ff */
[----:B------:R-:W-:Y:S01]  /*1ced0*/  SHF.R.U64 R7, R7, 0x3, RZ ;  /* 0x0000000307077819 */ /* 0x000fe200000012ff */
[----:B------:R-:W-:Y:S01]  /*1cee0*/  IMAD.MOV.U32 R3, RZ, RZ, R32 ;  /* 0x000000ffff037224 */ /* 0x000fe200078e0020 */
[----:B------:R-:W-:Y:S01]  /*1cef0*/  LOP3.LUT R24, R24, R25, RZ, 0x3c, !PT ;  /* 0x0000001918187212 */ /* 0x000fe200078e3cff */
[----:B------:R-:W-:Y:S01]  /*1cf00*/  IMAD R12, R12, UR4, RZ ;  /* 0x000000040c0c7c24 */ /* 0x000fe2000f8e02ff */
[----:B------:R-:W-:Y:S01]  /*1cf10*/  LOP3.LUT R28, R28, R29, RZ, 0x3c, !PT ;  /* 0x0000001d1c1c7212 */ /* 0x000fe200078e3cff */
[--C-:B------:R-:W-:Y:S01]  /*1cf20*/  IMAD.X R25, RZ, RZ, R5.reuse, P0 ;  /* 0x000000ffff197224 */ /* 0x100fe200000e0605 */
[----:B------:R-:W-:Y:S01]  /*1cf30*/  LOP3.LUT R36, R36, R37, RZ, 0x3c, !PT ;  /* 0x0000002524247212 */ /* 0x000fe200078e3cff */
[--C-:B------:R-:W-:Y:S01]  /*1cf40*/  IMAD.X R29, RZ, RZ, R5.reuse, P1 ;  /* 0x000000ffff1d7224 */ /* 0x100fe200008e0605 */
[----:B------:R-:W-:Y:S01]  /*1cf50*/  LOP3.LUT R40, R40, R41, RZ, 0x3c, !PT ;  /* 0x0000002928287212 */ /* 0x000fe200078e3cff */
[--C-:B------:R-:W-:Y:S01]  /*1cf60*/  IMAD.X R37, RZ, RZ, R5.reuse, P3 ;  /* 0x000000ffff257224 */ /* 0x100fe200018e0605 */
[----:B--2---:R-:W-:Y:S01]  /*1cf70*/  @P2 SHF.R.U32.HI R3, RZ, R13, R0 ;  /* 0x0000000dff032219 */ /* 0x004fe20000011600 */
[----:B------:R-:W-:Y:S01]  /*1cf80*/  IMAD.X R41, RZ, RZ, R5, P4 ;  /* 0x000000ffff297224 */ /* 0x000fe200020e0605 */
[----:B------:R-:W-:Y:S01]  /*1cf90*/  LOP3.LUT R4, R7, R4, RZ, 0x3c, !PT ;  /* 0x0000000407047212 */ /* 0x000fe200078e3cff */
[C---:B------:R-:W-:Y:S01]  /*1cfa0*/  IMAD R9, R15.reuse, UR5, R12 ;  /* 0x000000050f097c24 */ /* 0x040fe2000f8e020c */
[----:B------:R-:W-:Y:S01]  /*1cfb0*/  SHF.R.S32.HI R0, RZ, 0x1f, R3 ;  /* 0x0000001fff007819 */ /* 0x000fe20000011403 */
[----:B------:R-:W-:Y:S01]  /*1cfc0*/  IMAD.WIDE.U32 R10, R15, UR4, R10 ;  /* 0x000000040f0a7c25 */ /* 0x000fe2000f8e000a */
[----:B------:R-:W5:Y:S01]  /*1cfd0*/  LD.E.128 R24, desc[UR54][R24.64] ;  /* 0x0000003618187980 */ /* 0x000f62000c101d00 */
[----:B------:R-:W-:-:S02]  /*1cfe0*/  ULDC.64 UR4, c[0x0][0xae0] ;  /* 0x0002b80000047ab9 */ /* 0x000fc40000000a00 */
[----:B------:R-:W-:Y:S01]  /*1cff0*/  IMAD.MOV R13, RZ, RZ, -R3 ;  /* 0x000000ffff0d7224 */ /* 0x000fe200078e0a03 */
[----:B------:R-:W5:Y:S01]  /*1d000*/  LD.E.128 R4, desc[UR54][R4.64] ;  /* 0x0000003604047980 */ /* 0x000f62000c101d00 */
[----:B------:R-:W-:-:S03]  /*1d010*/  IMAD.IADD R11, R11, 0x1, R9 ;  /* 0x000000010b0b7824 */ /* 0x000fc600078e0209 */
[----:B------:R-:W5:Y:S01]  /*1d020*/  LD.E.128 R28, desc[UR54][R28.64] ;  /* 0x000000361c1c7980 */ /* 0x000f62000c101d00 */
[----:B------:R-:W-:-:S03]  /*1d030*/  IMAD R0, R0, UR4, RZ ;  /* 0x0000000400007c24 */ /* 0x000fc6000f8e02ff */
[----:B------:R-:W5:Y:S01]  /*1d040*/  LD.E.128 R36, desc[UR54][R36.64] ;  /* 0x0000003624247980 */ /* 0x000f62000c101d00 */
[----:B------:R-:W-:-:S03]  /*1d050*/  IMAD R9, R14, R13, R32 ;  /* 0x0000000d0e097224 */ /* 0x000fc600078e0220 */
[----:B------:R-:W5:Y:S01]  /*1d060*/  LD.E.128 R40, desc[UR54][R40.64] ;  /* 0x0000003628287980 */ /* 0x000f62000c101d00 */
[----:B------:R-:W-:Y:S01]  /*1d070*/  @!PT LDS RZ, [RZ] ;  /* 0x00000000fffff984 */ /* 0x000fe20000000800 */
[----:B------:R-:W-:Y:S01]  /*1d080*/  @!PT LDS RZ, [RZ] ;  /* 0x00000000fffff984 */ /* 0x000fe20000000800 */
[----:B------:R-:W-:Y:S01]  /*1d090*/  @!PT LDS RZ, [RZ] ;  /* 0x00000000fffff984 */ /* 0x000fe20000000800 */
[----:B------:R-:W-:Y:S01]  /*1d0a0*/  @!PT LDS RZ, [RZ] ;  /* 0x00000000fffff984 */ /* 0x000fe20000000800 */
[----:B------:R0:W-:Y:S06]  /*1d0b0*/  MEMBAR.ALL.CTA ;  /* 0x0000000000007992 */ /* 0x0001ec0000008000 */
[----:B0-----:R-:W0:Y:S01]  /*1d0c0*/  FENCE.VIEW.ASYNC.S ;  /* 0x00000000000073c6 */ /* 0x001e220000000000 */
[----:B------:R-:W-:-:S04]  /*1d0d0*/  IMAD.WIDE.U32 R10, R3, UR4, R10 ;  /* 0x00000004030a7c25 */ /* 0x000fc8000f8e000a */
[----:B------:R-:W-:Y:S01]  /*1d0e0*/  IMAD R13, R3, UR5, R0 ;  /* 0x00000005030d7c24 */ /* 0x000fe2000f8e0200 */
[----:B------:R-:W-:Y:S01]  /*1d0f0*/  SHF.R.S32.HI R3, RZ, 0x1f, R9 ;  /* 0x0000001fff037819 */ /* 0x000fe20000011409 */
[----:B------:R-:W-:Y:S02]  /*1d100*/  ULDC.64 UR4, c[0x0][0xad8] ;  /* 0x0002b60000047ab9 */ /* 0x000fe40000000a00 */
[----:B------:R-:W-:Y:S02]  /*1d110*/  IMAD.IADD R11, R11, 0x1, R13 ;  /* 0x000000010b0b7824 */ /* 0x000fe400078e020d */
[----:B------:R-:W-:Y:S02]  /*1d120*/  IMAD R12, R3, UR4, RZ ;  /* 0x00000004030c7c24 */ /* 0x000fe4000f8e02ff */
[----:B------:R-:W-:Y:S02]  /*1d130*/  VIADD R0, R2, 0x2d820 ;  /* 0x0002d82002007836 */ /* 0x000fe40000000000 */
[----:B------:R-:W-:-:S02]  /*1d140*/  IMAD R3, R9, UR5, R12 ;  /* 0x0000000509037c24 */ /* 0x000fc4000f8e020c */
[----:B------:R-:W-:Y:S01]  /*1d150*/  IMAD.WIDE.U32 R10, R9, UR4, R10 ;  /* 0x00000004090a7c25 */ /* 0x000fe2000f8e000a */
[----:B------:R-:W-:Y:S01]  /*1d160*/  ULDC.64 UR4, c[0x0][0xa80] ;  /* 0x0002a00000047ab9 */ /* 0x000fe20000000a00 */
[----:B------:R-:W-:Y:S02]  /*1d170*/  PRMT R0, RZ, 0x654, R0 ;  /* 0x00000654ff007816 */ /* 0x000fe40000000000 */
[----:B------:R-:W-:Y:S01]  /*1d180*/  IMAD.IADD R3, R11, 0x1, R3 ;  /* 0x000000010b037824 */ /* 0x000fe200078e0203 */
[C---:B------:R-:W-:Y:S01]  /*1d190*/  LEA R9, P0, R10.reuse, UR4, 0x1 ;  /* 0x000000040a097c11 */ /* 0x040fe2000f8008ff */
[C---:B------:R-:W-:Y:S01]  /*1d1a0*/  VIADD R53, R21.reuse, 0x40 ;  /* 0x0000004015357836 */ /* 0x040fe20000000000 */
[----:B------:R-:W-:Y:S01]  /*1d1b0*/  UMOV UR4, 0xffffffff ;  /* 0xffffffff00047882 */ /* 0x000fe20000000000 */
[----:B------:R-:W-:Y:S01]  /*1d1c0*/  VIADD R51, R21, 0x20 ;  /* 0x0000002015337836 */ /* 0x000fe20000000000 */
[----:B0-----:R0:W-:Y:S01]  /*1d1d0*/  SYNCS.ARRIVE.TRANS64.RED.A1T0 RZ, [R0+URZ], RZ ;  /* 0x000000ff00ff79a7 */ /* 0x0011e2000810043f */
[----:B------:R-:W-:-:S02]  /*1d1e0*/  LEA.HI.X R3, R10, UR5, R3, 0x1, P0 ;  /* 0x000000050a037c11 */ /* 0x000fc400080f0c03 */
[----:B------:R-:W-:Y:S02]  /*1d1f0*/  SHF.R.S32.HI R32, RZ, 0x1f, R53 ;  /* 0x0000001fff207819 */ /* 0x000fe40000011435 */
[----:B------:R-:W-:Y:S01]  /*1d200*/  SHF.R.S32.HI R48, RZ, 0x1f, R51 ;  /* 0x0000001fff307819 */ /* 0x000fe20000011433 */
[----:B------:R-:W-:Y:S06]  /*1d210*/  BRA.DIV UR4, `(.L_x_1580) ;  /* 0x000000aa04747947 */ /* 0x000fec000b800000 */
[----:B0-----:R0:W1:Y:S04]  /*1d220*/  SHFL.IDX PT, R0, R3, RZ, 0x1c1f ;  /* 0x001c1fff03007589 */ /* 0x00106800000e0000 */
[----:B------:R0:W2:Y:S02]  /*1d230*/  SHFL.IDX PT, R14, R9, RZ, 0x1c1f ;  /* 0x001c1fff090e7589 */ /* 0x0000a400000e0000 */
.L_x_1774:
[----:B------:R-:W-:Y:S01]  /*1d240*/  IMAD.IADD R49, R20, 0x1, R52 ;  /* 0x0000000114317824 */ /* 0x000fe200078e0234 */
        /* <DEDUP_REMOVED lines=9> */
[----:B------:R-:W-:Y:S01]  /*1d2e0*/  @!P2 LEA R10, P4, R53, R14, 0x1 ;  /* 0x0000000e350aa211 */ /* 0x000fe200078808ff */
[----:B------:R-:W-:Y:S01]  /*1d2f0*/  @!P0 IMAD.WIDE R14, R21, 0x2, R14 ;  /* 0x00000002150e8825 */ /* 0x000fe200078e020e */
[-C--:B------:R-:W-:Y:S02]  /*1d300*/  @!P1 LEA.HI.X R13, R51, R0.reuse, R48, 0x1, P3 ;  /* 0x00000000330d9211 */ /* 0x080fe400018f0c30 */
[----:B------:R-:W-:Y:S02]  /*1d310*/  @!P2 LEA.HI.X R11, R53, R0, R32, 0x1, P4 ;  /* 0x00000000350ba211 */ /* 0x000fe400020f0c20 */
[----:B-----5:R3:W-:Y:S04]  /*1d320*/  @!P0 ST.E.128 desc[UR54][R14.64], R4 ;  /* 0x000000040e008985 */ /* 0x0207e8000c101d36 */
[----:B------:R3:W-:Y:S04]  /*1d330*/  @!P1 ST.E.128 desc[UR54][R12.64], R28 ;  /* 0x0000001c0c009985 */ /* 0x0007e8000c101d36 */
[----:B------:R3:W-:Y:S02]  /*1d340*/  @!P2 ST.E.128 desc[UR54][R10.64], R40 ;  /* 0x000000280a00a985 */ /* 0x0007e4000c101d36 */
.L_x_1582:
[----:B------:R-:W-:Y:S05]  /*1d350*/  BSYNC B1 ;  /* 0x0000000000017941 */ /* 0x000fea0003800000 */
.L_x_1581:
[----:B------:R-:W-:-:S03]  /*1d360*/  UMOV UR4, 0xffffffff ;  /* 0xffffffff00047882 */ /* 0x000fc60000000000 */
[----:B------:R-:W-:Y:S05]  /*1d370*/  BRA.DIV UR4, `(.L_x_1583) ;  /* 0x000000aa04507947 */ /* 0x000fea000b800000 */
[----:B0-----:R-:W0:Y:S04]  /*1d380*/  SHFL.IDX PT, R3, R3, 0x1, 0x1c1f ;  /* 0x003c1f0003037f89 */ /* 0x001e2800000e0000 */
[----:B--23--:R2:W3:Y:S02]  /*1d390*/  SHFL.IDX PT, R14, R9, 0x1, 0x1c1f ;  /* 0x003c1f00090e7f89 */ /* 0x00c4e400000e0000 */
.L_x_1778:
[----:B-----5:R-:W-:-:S05]  /*1d3a0*/  VIADD R5, R49, 0x60 ;  /* 0x0000006031057836 */ /* 0x020fca0000000000 */
[----:B------:R-:W-:-:S13]  /*1d3b0*/  ISETP.GE.AND P0, PT, R5, R8, PT ;  /* 0x000000080500720c */ /* 0x000fda0003f06270 */
[----:B------:R-:W-:Y:S05]  /*1d3c0*/  @P0 BRA `(.L_x_1584) ;  /* 0x0000001800840947 */ /* 0x000fea0003800000 */
[----:B------:R-:W-:Y:S02]  /*1d3d0*/  ULDC UR4, c[0x0][0xac8] ;  /* 0x0002b20000047ab9 */ /* 0x000fe40000000800 */
[----:B------:R-:W-:Y:S02]  /*1d3e0*/  ISETP.GE.AND P1, PT, R21, UR4, PT ;  /* 0x0000000415007c0c */ /* 0x000fe4000bf26270 */
[----:B------:R-:W-:-:S11]  /*1d3f0*/  ISETP.GE.AND P2, PT, R51, UR4, PT ;  /* 0x0000000433007c0c */ /* 0x000fd6000bf46270 */
[----:B0-----:R-:W-:Y:S02]  /*1d400*/  @!P1 IMAD.MOV.U32 R15, RZ, RZ, R3 ;  /* 0x000000ffff0f9224 */ /* 0x001fe400078e0003 */
[----:B---3--:R-:W-:Y:S01]  /*1d410*/  @!P2 LEA R4, P0, R51, R14, 0x1 ;  /* 0x0000000e3304a211 */ /* 0x008fe200078008ff */
        /* <DEDUP_REMOVED lines=10> */
.L_x_1579:
[----:B------:R-:W-:Y:S01]  /*1d4c0*/  ULDC.64 UR4, c[0x0][0xb08] ;  /* 0x0002c20000047ab9 */ /* 0x000fe20000000a00 */
[----:B------:R-:W1:Y:S01]  /*1d4d0*/  @P2 LDC R11, c[0x0][0xbec] ;  /* 0x0002fb00ff0b2b82 */ /* 0x000e620000000800 */
[----:B0-----:R-:W-:Y:S01]  /*1d4e0*/  IMAD R3, R48, UR4, RZ ;  /* 0x0000000430037c24 */ /* 0x001fe2000f8e02ff */
[----:B------:R-:W-:Y:S01]  /*1d4f0*/  SHF.R.S32.HI R0, RZ, 0x1f, R15 ;  /* 0x0000001fff007819 */ /* 0x000fe2000001140f */
[----:B------:R-:W-:-:S04]  /*1d500*/  IMAD.WIDE.U32 R4, R32, UR4, RZ ;  /* 0x0000000420047c25 */ /* 0x000fc8000f8e00ff */
[----:B------:R-:W-:Y:S01]  /*1d510*/  IMAD R3, R32, UR5, R3 ;  /* 0x0000000520037c24 */ /* 0x000fe2000f8e0203 */
[----:B------:R-:W0:Y:S01]  /*1d520*/  @P2 LDC R6, c[0x0][0xbf0] ;  /* 0x0002fc00ff062b82 */ /* 0x000e220000000800 */
[----:B------:R-:W-:Y:S02]  /*1d530*/  ULDC.64 UR4, c[0x0][0xb38] ;  /* 0x0002ce0000047ab9 */ /* 0x000fe40000000a00 */
[----:B------:R-:W-:Y:S02]  /*1d540*/  IMAD.IADD R5, R5, 0x1, R3 ;  /* 0x0000000105057824 */ /* 0x000fe400078e0203 */
[----:B------:R-:W-:Y:S02]  /*1d550*/  IMAD.MOV.U32 R3, RZ, RZ, R24 ;  /* 0x000000ffff037224 */ /* 0x000fe400078e0018 */
        /* <DEDUP_REMOVED lines=8> */
[----:B------:R-:W-:Y:S01]  /*1d5e0*/  IMAD.IADD R5, R5, 0x1, R7 ;  /* 0x0000000105057824 */ /* 0x000fe200078e0207 */
[----:B0-----:R-:W-:Y:S01]  /*1d5f0*/  @P2 SHF.R.U32.HI R3, RZ, R6, R11 ;  /* 0x00000006ff032219 */ /* 0x001fe2000001160b */
[----:B------:R-:W-:Y:S02]  /*1d600*/  VIADD R6, R2, 0x2d820 ;  /* 0x0002d82002067836 */ /* 0x000fe40000000000 */
[C---:B------:R-:W-:Y:S01]  /*1d610*/  IMAD.WIDE.U32 R4, R50.reuse, UR4, R4 ;  /* 0x0000000432047c25 */ /* 0x040fe2000f8e0004 */
[--C-:B------:R-:W-:Y:S02]  /*1d620*/  SHF.R.S32.HI R0, RZ, 0x1f, R3.reuse ;  /* 0x0000001fff007819 */ /* 0x100fe40000011403 */
[----:B------:R-:W-:Y:S01]  /*1d630*/  PRMT R6, RZ, 0x654, R6 ;  /* 0x00000654ff067816 */ /* 0x000fe20000000006 */
[----:B------:R-:W-:Y:S02]  /*1d640*/  IMAD.MOV R7, RZ, RZ, -R3 ;  /* 0x000000ffff077224 */ /* 0x000fe400078e0a03 */
[----:B------:R-:W-:Y:S01]  /*1d650*/  IMAD R5, R50, UR5, R5 ;  /* 0x0000000532057c24 */ /* 0x000fe2000f8e0205 */
[----:B------:R-:W-:Y:S01]  /*1d660*/  ULDC.64 UR4, c[0x0][0xb30] ;  /* 0x0002cc0000047ab9 */ /* 0x000fe20000000a00 */
[----:B------:R-:W-:Y:S01]  /*1d670*/  IMAD R7, R14, R7, R24 ;  /* 0x000000070e077224 */ /* 0x000fe200078e0218 */
[----:B------:R0:W-:Y:S01]  /*1d680*/  SYNCS.ARRIVE.TRANS64.RED.A1T0 RZ, [R6+URZ], RZ ;  /* 0x000000ff06ff79a7 */ /* 0x0001e2000810043f */
[----:B------:R-:W-:-:S02]  /*1d690*/  IMAD R0, R0, UR4, RZ ;  /* 0x0000000400007c24 */ /* 0x000fc4000f8e02ff */
[----:B------:R-:W-:-:S04]  /*1d6a0*/  IMAD.WIDE.U32 R4, R3, UR4, R4 ;  /* 0x0000000403047c25 */ /* 0x000fc8000f8e0004 */
[----:B------:R-:W-:Y:S01]  /*1d6b0*/  IMAD R11, R3, UR5, R0 ;  /* 0x00000005030b7c24 */ /* 0x000fe2000f8e0200 */
[----:B------:R-:W-:Y:S01]  /*1d6c0*/  SHF.R.S32.HI R0, RZ, 0x1f, R7 ;  /* 0x0000001fff007819 */ /* 0x000fe20000011407 */
[----:B------:R-:W-:Y:S02]  /*1d6d0*/  ULDC.64 UR4, c[0x0][0xb28] ;  /* 0x0002ca0000047ab9 */ /* 0x000fe40000000a00 */
        /* <DEDUP_REMOVED lines=12> */
.L_x_1781:
[----:B------:R-:W-:Y:S01]  /*1d7a0*/  ISETP.GE.AND P0, PT, R10, R8, PT ;  /* 0x000000080a00720c */ /* 0x000fe20003f06270 */
[----:B------:R-:W-:-:S12]  /*1d7b0*/  BSSY B1, `(.L_x_1586) ;  /* 0x0000054000017945 */ /* 0x000fd80003800000 */
[----:B------:R-:W-:Y:S05]  /*1d7c0*/  @P0 BRA `(.L_x_1587) ;  /* 0x0000000400480947 */ /* 0x000fea0003800000 */
[----:B------:R-:W-:Y:S01]  /*1d7d0*/  ULDC UR4, c[0x0][0xac8] ;  /* 0x0002b20000047ab9 */ /* 0x000fe20000000800 */
[C---:B------:R-:W-:Y:S01]  /*1d7e0*/  VIADD R15, R156.reuse, 0x8 ;  /* 0x000000089c0f7836 */ /* 0x040fe20000000000 */
[C---:B------:R-:W-:Y:S01]  /*1d7f0*/  ISETP.GE.AND P2, PT, R156.reuse, UR4, PT ;  /* 0x000000049c007c0c */ /* 0x040fe2000bf46270 */
[C---:B------:R-:W-:Y:S01]  /*1d800*/  VIADD R12, R156.reuse, 0x10 ;  /* 0x000000109c0c7836 */ /* 0x040fe20000000000 */
[----:B------:R-:W-:Y:S01]  /*1d810*/  SHF.R.S32.HI R6, RZ, 0x1f, R156 ;  /* 0x0000001fff067819 */ /* 0x000fe2000001149c */
[C---:B------:R-:W-:Y:S01]  /*1d820*/  VIADD R13, R156.reuse, 0x18 ;  /* 0x000000189c0d7836 */ /* 0x040fe20000000000 */
[----:B------:R-:W-:Y:S01]  /*1d830*/  ISETP.GE.AND P3, PT, R15, UR4, PT ;  /* 0x000000040f007c0c */ /* 0x000fe2000bf66270 */
[----:B------:R-:W-:Y:S01]  /*1d840*/  VIADD R26, R156, 0x8 ;  /* 0x000000089c1a7836 */ /* 0x000fe20000000000 */
[----:B------:R-:W-:Y:S01]  /*1d850*/  ISETP.GE.AND P0, PT, R12, UR4, PT ;  /* 0x000000040c007c0c */ /* 0x000fe2000bf06270 */
[C---:B------:R-:W-:Y:S02]  /*1d860*/  VIADD R11, R156.reuse, 0x20 ;  /* 0x000000209c0b7836 */ /* 0x040fe40000000000 */
[C---:B------:R-:W-:Y:S01]  /*1d870*/  VIADD R25, R156.reuse, 0x10 ;  /* 0x000000109c197836 */ /* 0x040fe20000000000 */
[----:B------:R-:W-:Y:S01]  /*1d880*/  SHF.R.S32.HI R26, RZ, 0x1f, R26 ;  /* 0x0000001fff1a7819 */ /* 0x000fe2000001141a */
[----:B------:R-:W-:-:S02]  /*1d890*/  VIADD R27, R156, 0x28 ;  /* 0x000000289c1b7836 */ /* 0x000fc40000000000 */
[CC--:B--2---:R-:W-:Y:S01]  /*1d8a0*/  @!P2 LEA R4, P1, R156.reuse, R14.reuse, 0x2 ;  /* 0x0000000e9c04a211 */ /* 0x0c4fe200078210ff */
[C---:B------:R-:W-:Y:S01]  /*1d8b0*/  VIADD R10, R156.reuse, 0x40 ;  /* 0x000000409c0a7836 */ /* 0x040fe20000000000 */
[----:B------:R-:W-:Y:S02]  /*1d8c0*/  SHF.R.S32.HI R25, RZ, 0x1f, R25 ;  /* 0x0000001fff197819 */ /* 0x000fe40000011419 */
[----:B-1----:R-:W-:Y:S02]  /*1d8d0*/  @!P2 LEA.HI.X R5, R156, R3, R6, 0x2, P1 ;  /* 0x000000039c05a211 */ /* 0x002fe400008f1406 */
[----:B------:R-:W-:Y:S02]  /*1d8e0*/  ISETP.GE.AND P1, PT, R13, UR4, PT ;  /* 0x000000040d007c0c */ /* 0x000fe4000bf26270 */
[----:B------:R-:W-:Y:S01]  /*1d8f0*/  @!P3 LEA R6, P4, R15, R14, 0x2 ;  /* 0x0000000e0f06b211 */ /* 0x000fe200078810ff */
[----:B------:R1:W-:Y:S01]  /*1d900*/  @!P2 ST.E.64 desc[UR54][R4.64], R88 ;  /* 0x000000580400a985 */ /* 0x0003e2000c101b36 */
[----:B------:R-:W-:-:S02]  /*1d910*/  ISETP.GE.AND P2, PT, R11, UR4, PT ;  /* 0x000000040b007c0c */ /* 0x000fc4000bf46270 */
[----:B------:R-:W-:Y:S01]  /*1d920*/  @!P3 LEA.HI.X R7, R15, R3, R26, 0x2, P4 ;  /* 0x000000030f07b211 */ /* 0x000fe200020f141a */
[C---:B------:R-:W-:Y:S01]  /*1d930*/  VIADD R15, R156.reuse, 0x28 ;  /* 0x000000289c0f7836 */ /* 0x040fe20000000000 */
[----:B------:R-:W-:Y:S01]  /*1d940*/  SHF.R.S32.HI R27, RZ, 0x1f, R27 ;  /* 0x0000001fff1b7819 */ /* 0x000fe2000001141b */
[----:B------:R-:W-:Y:S01]  /*1d950*/  VIADD R26, R156, 0x18 ;  /* 0x000000189c1a7836 */ /* 0x000fe20000000000 */
[----:B------:R-:W-:Y:S01]  /*1d960*/  SHF.R.S32.HI R10, RZ, 0x1f, R10 ;  /* 0x0000001fff0a7819 */ /* 0x000fe2000001140a */
[----:B------:R2:W-:Y:S01]  /*1d970*/  @!P3 ST.E.64 desc[UR54][R6.64], R92 ;  /* 0x0000005c0600b985 */ /* 0x0005e2000c101b36 */
[----:B------:R-:W-:Y:S02]  /*1d980*/  ISETP.GE.AND P3, PT, R15, UR4, PT ;  /* 0x000000040f007c0c */ /* 0x000fe4000bf66270 */
[----:B------:R-:W-:Y:S02]  /*1d990*/  SHF.R.S32.HI R26, RZ, 0x1f, R26 ;  /* 0x0000001fff1a7819 */ /* 0x000fe4000001141a */
[----:B-1----:R-:W-:-:S04]  /*1d9a0*/  @!P0 LEA R4, P5, R12, R14, 0x2 ;  /* 0x0000000e0c048211 */ /* 0x002fc800078a10ff */
[-C--:B------:R-:W-:Y:S01]  /*1d9b0*/  @!P0 LEA.HI.X R5, R12, R3.reuse, R25, 0x2, P5 ;  /* 0x000000030c058211 */ /* 0x080fe200028f1419 */
[C---:B------:R-:W-:Y:S02]  /*1d9c0*/  VIADD R25, R156.reuse, 0x30 ;  /* 0x000000309c197836 */ /* 0x040fe40000000000 */
[C---:B------:R-:W-:Y:S01]  /*1d9d0*/  VIADD R12, R156.reuse, 0x20 ;  /* 0x000000209c0c7836 */ /* 0x040fe20000000000 */
[----:B--2---:R-:W-:Y:S01]  /*1d9e0*/  @!P1 LEA R6, P4, R13, R14, 0x2 ;  /* 0x0000000e0d069211 */ /* 0x004fe200078810ff */
[----:B------:R1:W-:Y:S01]  /*1d9f0*/  @!P0 ST.E.64 desc[UR54][R4.64], R20 ;  /* 0x0000001404008985 */ /* 0x0003e2000c101b36 */
[----:B------:R-:W-:Y:S02]  /*1da00*/  ISETP.GE.AND P0, PT, R25, UR4, PT ;  /* 0x0000000419007c0c */ /* 0x000fe4000bf06270 */
[----:B------:R-:W-:Y:S02]  /*1da10*/  SHF.R.S32.HI R12, RZ, 0x1f, R12 ;  /* 0x0000001fff0c7819 */ /* 0x000fe4000001140c */
[----:B------:R-:W-:Y:S01]  /*1da20*/  @!P1 LEA.HI.X R7, R13, R3, R26, 0x2, P4 ;  /* 0x000000030d079211 */ /* 0x000fe200020f141a */
[----:B------:R-:W-:-:S02]  /*1da30*/  VIADD R13, R156, 0x38 ;  /* 0x000000389c0d7836 */ /* 0x000fc40000000000 */
[----:B------:R-:W-:Y:S02]  /*1da40*/  VIADD R26, R156, 0x30 ;  /* 0x000000309c1a7836 */ /* 0x000fe40000000000 */
[----:B------:R2:W-:Y:S01]  /*1da50*/  @!P1 ST.E.64 desc[UR54][R6.64], R100 ;  /* 0x0000006406009985 */ /* 0x0005e2000c101b36 */
[----:B------:R-:W-:Y:S02]  /*1da60*/  ISETP.GE.AND P1, PT, R13, UR4, PT ;  /* 0x000000040d007c0c */ /* 0x000fe4000bf26270 */
[----:B------:R-:W-:Y:S02]  /*1da70*/  SHF.R.S32.HI R26, RZ, 0x1f, R26 ;  /* 0x0000001fff1a7819 */ /* 0x000fe4000001141a */
[----:B-1----:R-:W-:-:S04]  /*1da80*/  @!P2 LEA R4, P5, R11, R14, 0x2 ;  /* 0x0000000e0b04a211 */ /* 0x002fc800078a10ff */
[-C--:B------:R-:W-:Y:S01]  /*1da90*/  @!P2 LEA.HI.X R5, R11, R3.reuse, R12, 0x2, P5 ;  /* 0x000000030b05a211 */ /* 0x080fe200028f140c */
[C---:B------:R-:W-:Y:S02]  /*1daa0*/  VIADD R11, R156.reuse, 0x40 ;  /* 0x000000409c0b7836 */ /* 0x040fe40000000000 */
[C---:B------:R-:W-:Y:S02]  /*1dab0*/  VIADD R12, R156.reuse, 0x48 ;  /* 0x000000489c0c7836 */ /* 0x040fe40000000000 */
[----:B------:R1:W-:Y:S01]  /*1dac0*/  @!P2 ST.E.64 desc[UR54][R4.64], R104 ;  /* 0x000000680400a985 */ /* 0x0003e2000c101b36 */
[----:B--2---:R-:W-:Y:S02]  /*1dad0*/  @!P3 LEA R6, P5, R15, R14, 0x2 ;  /* 0x0000000e0f06b211 */ /* 0x004fe400078a10ff */
[----:B------:R-:W-:Y:S02]  /*1dae0*/  ISETP.GE.AND P2, PT, R11, UR4, PT ;  /* 0x000000040b007c0c */ /* 0x000fe4000bf46270 */
[----:B------:R-:W-:Y:S01]  /*1daf0*/  @!P3 LEA.HI.X R7, R15, R3, R27, 0x2, P5 ;  /* 0x000000030f07b211 */ /* 0x000fe200028f141b */
[----:B------:R-:W-:Y:S01]  /*1db00*/  VIADD R15, R156, 0x50 ;  /* 0x000000509c0f7836 */ /* 0x000fe20000000000 */
[----:B------:R-:W-:-:S03]  /*1db10*/  ISETP.GE.AND P5, PT, R12, UR4, PT ;  /* 0x000000040c007c0c */ /* 0x000fc6000bfa6270 */
[----:B------:R2:W-:Y:S01]  /*1db20*/  @!P3 ST.E.64 desc[UR54][R6.64], R108 ;  /* 0x0000006c0600b985 */ /* 0x0005e2000c101b36 */
[----:B------:R-:W-:Y:S02]  /*1db30*/  ISETP.GE.AND P3, PT, R15, UR4, PT ;  /* 0x000000040f007c0c */ /* 0x000fe4000bf66270 */
[----:B-1----:R-:W-:-:S04]  /*1db40*/  @!P0 LEA R4, P4, R25, R14, 0x2 ;  /* 0x0000000e19048211 */ /* 0x002fc800078810ff */
[----:B------:R-:W-:Y:S01]  /*1db50*/  @!P0 LEA.HI.X R5, R25, R3, R26, 0x2, P4 ;  /* 0x0000000319058211 */ /* 0x000fe200020f141a */
[C---:B------:R-:W-:Y:S02]  /*1db60*/  VIADD R26, R156.reuse, 0x38 ;  /* 0x000000389c1a7836 */ /* 0x040fe40000000000 */
[----:B------:R-:W-:Y:S02]  /*1db70*/  VIADD R25, R156, 0x58 ;  /* 0x000000589c197836 */ /* 0x000fe40000000000 */
[----:B------:R1:W-:Y:S01]  /*1db80*/  @!P0 ST.E.64 desc[UR54][R4.64], R112 ;  /* 0x0000007004008985 */ /* 0x0003e2000c101b36 */
[----:B--2---:R-:W-:Y:S02]  /*1db90*/  @!P1 LEA R6, P4, R13, R14, 0x2 ;  /* 0x0000000e0d069211 */ /* 0x004fe400078810ff */
[----:B------:R-:W-:Y:S02]  /*1dba0*/  SHF.R.S32.HI R26, RZ, 0x1f, R26 ;  /* 0x0000001fff1a7819 */ /* 0x000fe4000001141a */
[----:B------:R-:W-:-:S02]  /*1dbb0*/  SHF.R.S32.HI R20, RZ, 0x1f, R25 ;  /* 0x0000001fff147819 */ /* 0x000fc40000011419 */
[----:B------:R-:W-:Y:S01]  /*1dbc0*/  @!P1 LEA.HI.X R7, R13, R3, R26, 0x2, P4 ;  /* 0x000000030d079211 */ /* 0x000fe200020f141a */
[C---:B------:R-:W-:Y:S01]  /*1dbd0*/  VIADD R13, R156.reuse, 0x48 ;  /* 0x000000489c0d7836 */ /* 0x040fe20000000000 */
[----:B------:R-:W-:Y:S01]  /*1dbe0*/  ISETP.GE.AND P4, PT, R25, UR4, PT ;  /* 0x0000000419007c0c */ /* 0x000fe2000bf86270 */
[----:B------:R-:W-:Y:S02]  /*1dbf0*/  VIADD R26, R156, 0x50 ;  /* 0x000000509c1a7836 */ /* 0x000fe40000000000 */
[----:B------:R3:W-:Y:S01]  /*1dc00*/  @!P1 ST.E.64 desc[UR54][R6.64], R116 ;  /* 0x0000007406009985 */ /* 0x0007e2000c101b36 */
[----:B------:R-:W-:Y:S02]  /*1dc10*/  SHF.R.S32.HI R13, RZ, 0x1f, R13 ;  /* 0x0000001fff0d7819 */ /* 0x000fe4000001140d */
[----:B-1----:R-:W-:Y:S02]  /*1dc20*/  @!P2 LEA R4, P0, R11, R14, 0x2 ;  /* 0x0000000e0b04a211 */ /* 0x002fe400078010ff */
[----:B------:R-:W-:-:S02]  /*1dc30*/  SHF.R.S32.HI R26, RZ, 0x1f, R26 ;  /* 0x0000001fff1a7819 */ /* 0x000fc4000001141a */
[----:B------:R-:W-:Y:S02]  /*1dc40*/  @!P2 LEA.HI.X R5, R11, R3, R10, 0x2, P0 ;  /* 0x000000030b05a211 */ /* 0x000fe400000f140a */
[----:B------:R-:W-:-:S03]  /*1dc50*/  @!P5 LEA R10, P0, R12, R14, 0x2 ;  /* 0x0000000e0c0ad211 */ /* 0x000fc600078010ff */
[----:B------:R3:W-:Y:S01]  /*1dc60*/  @!P2 ST.E.64 desc[UR54][R4.64], R120 ;  /* 0x000000780400a985 */ /* 0x0007e2000c101b36 */
[----:B------:R-:W-:Y:S02]  /*1dc70*/  @!P5 LEA.HI.X R11, R12, R3, R13, 0x2, P0 ;  /* 0x000000030c0bd211 */ /* 0x000fe400000f140d */
[----:B------:R-:W-:-:S03]  /*1dc80*/  @!P3 LEA R12, P0, R15, R14, 0x2 ;  /* 0x0000000e0f0cb211 */ /* 0x000fc600078010ff */
[----:B------:R3:W-:Y:S01]  /*1dc90*/  @!P5 ST.E.64 desc[UR54][R10.64], R124 ;  /* 0x0000007c0a00d985 */ /* 0x0007e2000c101b36 */
[----:B------:R-:W-:Y:S02]  /*1dca0*/  @!P3 LEA.HI.X R13, R15, R3, R26, 0x2, P0 ;  /* 0x000000030f0db211 */ /* 0x000fe400000f141a */
[----:B------:R-:W-:-:S03]  /*1dcb0*/  @!P4 LEA R14, P0, R25, R14, 0x2 ;  /* 0x0000000e190ec211 */ /* 0x000fc600078010ff */
[----:B------:R3:W-:Y:S01]  /*1dcc0*/  @!P3 ST.E.64 desc[UR54][R12.64], R128 ;  /* 0x000000800c00b985 */ /* 0x0007e2000c101b36 */
[----:B------:R-:W-:-:S05]  /*1dcd0*/  @!P4 LEA.HI.X R15, R25, R3, R20, 0x2, P0 ;  /* 0x00000003190fc211 */ /* 0x000fca00000f1414 */
[----:B------:R3:W-:Y:S04]  /*1dce0*/  @!P4 ST.E.64 desc[UR54][R14.64], R132 ;  /* 0x000000840e00c985 */ /* 0x0007e8000c101b36 */
.L_x_1587:
[----:B------:R-:W-:Y:S05]  /*1dcf0*/  BSYNC B1 ;  /* 0x0000000000017941 */ /* 0x000fea0003800000 */
.L_x_1586:
[----:B------:R-:W-:-:S03]  /*1dd00*/  UMOV UR4, 0xffffffff ;  /* 0xffffffff00047882 */ /* 0x000fc60000000000 */
[----:B------:R-:W-:Y:S05]  /*1dd10*/  BRA.DIV UR4, `(.L_x_1588) ;  /* 0x000000a204647947 */ /* 0x000fea000b800000 */
[----:B-1----:R1:W4:Y:S04]  /*1dd20*/  SHFL.IDX PT, R3, R24, 0x1, 0x1c1f ;  /* 0x003c1f0018037f89 */ /* 0x00232800000e0000 */
[----:B--23--:R1:W2:Y:S02]  /*1dd30*/  SHFL.IDX PT, R14, R0, 0x1, 0x1c1f ;  /* 0x003c1f00000e7f89 */ /* 0x00c2a400000e0000 */
.L_x_1785:
[----:B------:R-:W-:-:S13]  /*1dd40*/  ISETP.GE.AND P0, PT, R9, R8, PT ;  /* 0x000000080900720c */ /* 0x000fda0003f06270 */
[----:B------:R-:W-:Y:S05]  /*1dd50*/  @P0 BRA `(.L_x_1584) ;  /* 0x0000001000200947 */ /* 0x000fea0003800000 */
[----:B------:R-:W-:Y:S01]  /*1dd60*/  ULDC UR4, c[0x0][0xac8] ;  /* 0x0002b20000047ab9 */ /* 0x000fe20000000800 */
[C---:B------:R-:W-:Y:S01]  /*1dd70*/  VIADD R12, R156.reuse, 0x8 ;  /* 0x000000089c0c7836 */ /* 0x040fe20000000000 */
[C---:B------:R-:W-:Y:S01]  /*1dd80*/  ISETP.GE.AND P3, PT, R156.reuse, UR4, PT ;  /* 0x000000049c007c0c */ /* 0x040fe2000bf66270 */
[C---:B------:R-:W-:Y:S01]  /*1dd90*/  VIADD R10, R156.reuse, 0x10 ;  /* 0x000000109c0a7836 */ /* 0x040fe20000000000 */
[----:B01----:R-:W-:Y:S01]  /*1dda0*/  SHF.R.S32.HI R0, RZ, 0x1f, R156 ;  /* 0x0000001fff007819 */ /* 0x003fe2000001149c */
[----:B------:R-:W-:Y:S01]  /*1ddb0*/  VIADD R15, R156, 0x18 ;  /* 0x000000189c0f7836 */ /* 0x000fe20000000000 */
[----:B------:R-:W-:Y:S01]  /*1ddc0*/  ISETP.GE.AND P4, PT, R12, UR4, PT ;  /* 0x000000040c007c0c */ /* 0x000fe2000bf86270 */
[----:B------:R-:W-:Y:S01]  /*1ddd0*/  VIADD R13, R156, 0x8 ;  /* 0x000000089c0d7836 */ /* 0x000fe20000000000 */
[----:B------:R-:W-:Y:S01]  /*1dde0*/  ISETP.GE.AND P1, PT, R10, UR4, PT ;  /* 0x000000040a007c0c */ /* 0x000fe2000bf26270 */
[C---:B------:R-:W-:Y:S01]  /*1ddf0*/  VIADD R11, R156.reuse, 0x10 ;  /* 0x000000109c0b7836 */ /* 0x040fe20000000000 */
[----:B------:R-:W-:Y:S01]  /*1de00*/  ISETP.GE.AND P2, PT, R15, UR4, PT ;  /* 0x000000040f007c0c */ /* 0x000fe2000bf46270 */
[C---:B------:R-:W-:Y:S01]  /*1de10*/  VIADD R20, R156.reuse, 0x20 ;  /* 0x000000209c147836 */ /* 0x040fe20000000000 */
[----:B------:R-:W-:Y:S01]  /*1de20*/  SHF.R.S32.HI R13, RZ, 0x1f, R13 ;  /* 0x0000001fff0d7819 */ /* 0x000fe2000001140d */
[C---:B------:R-:W-:Y:S01]  /*1de30*/  VIADD R21, R156.reuse, 0x30 ;  /* 0x000000309c157836 */ /* 0x040fe20000000000 */
[----:B------:R-:W-:Y:S01]  /*1de40*/  SHF.R.S32.HI R11, RZ, 0x1f, R11 ;  /* 0x0000001fff0b7819 */ /* 0x000fe2000001140b */
[C---:B------:R-:W-:Y:S01]  /*1de50*/  VIADD R25, R156.reuse, 0x18 ;  /* 0x000000189c197836 */ /* 0x040fe20000000000 */
[C---:B--2---:R-:W-:Y:S01]  /*1de60*/  @!P3 LEA R4, P0, R156.reuse, R14, 0x2 ;  /* 0x0000000e9c04b211 */ /* 0x044fe200078010ff */
[----:B------:R-:W-:-:S03]  /*1de70*/  VIADD R24, R156, 0x20 ;  /* 0x000000209c187836 */ /* 0x000fc60000000000 */
[CC--:B----4-:R-:W-:Y:S01]  /*1de80*/  @!P3 LEA.HI.X R5, R156.reuse, R3.reuse, R0, 0x2, P0 ;  /* 0x000000039c05b211 */ /* 0x0d0fe200000f1400 */
[----:B------:R-:W-:Y:S01]  /*1de90*/  VIADD R0, R156, 0x28 ;  /* 0x000000289c007836 */ /* 0x000fe20000000000 */
[-C--:B------:R-:W-:Y:S02]  /*1dea0*/  @!P4 LEA R6, P0, R12, R14.reuse, 0x2 ;  /* 0x0000000e0c06c211 */ /* 0x080fe400078010ff */
[----:B------:R-:W-:Y:S01]  /*1deb0*/  @!P1 LEA R8, P5, R10, R14, 0x2 ;  /* 0x0000000e0a089211 */ /* 0x000fe200078a10ff */
[----:B------:R-:W-:Y:S01]  /*1dec0*/  @!P3 ST.E.64 desc[UR54][R4.64], R90 ;  /* 0x0000005a0400b985 */ /* 0x000fe2000c101b36 */
[----:B------:R-:W-:Y:S02]  /*1ded0*/  ISETP.GE.AND P3, PT, R20, UR4, PT ;  /* 0x0000000414007c0c */ /* 0x000fe4000bf66270 */
[-C--:B------:R-:W-:Y:S02]  /*1dee0*/  @!P4 LEA.HI.X R7, R12, R3.reuse, R13, 0x2, P0 ;  /* 0x000000030c07c211 */ /* 0x080fe400000f140d */
[----:B------:R-:W-:-:S02]  /*1def0*/  @!P1 LEA.HI.X R9, R10, R3, R11, 0x2, P5 ;  /* 0x000000030a099211 */ /* 0x000fc400028f140b */
[----:B------:R-:W-:Y:S01]  /*1df00*/  SHF.R.S32.HI R25, RZ, 0x1f, R25 ;  /* 0x0000001fff197819 */ /* 0x000fe20000011419 */
[----:B------:R0:W-:Y:S01]  /*1df10*/  @!P4 ST.E.64 desc[UR54][R6.64], R94 ;  /* 0x0000005e0600c985 */ /* 0x0001e2000c101b36 */
[-C--:B------:R-:W-:Y:S02]  /*1df20*/  @!P2 LEA R10, P4, R15, R14.reuse, 0x2 ;  /* 0x0000000e0f0aa211 */ /* 0x080fe400078810ff */
[----:B------:R-:W-:Y:S01]  /*1df30*/  ISETP.GE.AND P0, PT, R0, UR4, PT ;  /* 0x0000000400007c0c */ /* 0x000fe2000bf06270 */
[----:B------:R1:W-:Y:S01]  /*1df40*/  @!P1 ST.E.64 desc[UR54][R8.64], R98 ;  /* 0x0000006208009985 */ /* 0x0003e2000c101b36 */
[----:B------:R-:W-:Y:S02]  /*1df50*/  ISETP.GE.AND P1, PT, R21, UR4, PT ;  /* 0x0000000415007c0c */ /* 0x000fe4000bf26270 */
[----:B------:R-:W-:Y:S02]  /*1df60*/  @!P3 LEA R12, P5, R20, R14, 0x2 ;  /* 0x0000000e140cb211 */ /* 0x000fe400078a10ff */
[----:B------:R-:W-:-:S02]  /*1df70*/  SHF.R.S32.HI R24, RZ, 0x1f, R24 ;  /* 0x0000001fff187819 */ /* 0x000fc40000011418 */
[-C--:B------:R-:W-:Y:S01]  /*1df80*/  @!P2 LEA.HI.X R11, R15, R3.reuse, R25, 0x2, P4 ;  /* 0x000000030f0ba211 */ /* 0x080fe200020f1419 */
[----:B------:R-:W-:Y:S01]  /*1df90*/  VIADD R15, R156, 0x38 ;  /* 0x000000389c0f7836 */ /* 0x000fe20000000000 */
[----:B------:R-:W-:Y:S01]  /*1dfa0*/  @!P3 LEA.HI.X R13, R20, R3, R24, 0x2, P5 ;  /* 0x00000003140db211 */ /* 0x000fe200028f1418 */
[C---:B------:R-:W-:Y:S02]  /*1dfb0*/  VIADD R25, R156.reuse, 0x30 ;  /* 0x000000309c197836 */ /* 0x040fe40000000000 */
[C---:B------:R-:W-:Y:S01]  /*1dfc0*/  VIADD R24, R156.reuse, 0x28 ;  /* 0x000000289c187836 */ /* 0x040fe20000000000 */
[----:B------:R2:W-:Y:S01]  /*1dfd0*/  @!P2 ST.E.64 desc[UR54][R10.64], R102 ;  /* 0x000000660a00a985 */ /* 0x0005e2000c101b36 */
[----:B------:R-:W-:Y:S01]  /*1dfe0*/  ISETP.GE.AND P2, PT, R15, UR4, PT ;  /* 0x000000040f007c0c */ /* 0x000fe2000bf46270 */
[----:B------:R-:W-:Y:S01]  /*1dff0*/  VIADD R20, R156, 0x40 ;  /* 0x000000409c147836 */ /* 0x000fe20000000000 */
[----:B------:R-:W-:Y:S01]  /*1e000*/  SHF.R.S32.HI R25, RZ, 0x1f, R25 ;  /* 0x0000001fff197819 */ /* 0x000fe20000011419 */
[----:B------:R3:W-:Y:S01]  /*1e010*/  @!P3 ST.E.64 desc[UR54][R12.64], R106 ;  /* 0x0000006a0c00b985 */ /* 0x0007e2000c101b36 */
[----:B0-----:R-:W-:-:S02]  /*1e020*/  @!P1 LEA R6, P5, R21, R14, 0x2 ;  /* 0x0000000e15069211 */ /* 0x001fc400078a10ff */
[-C--:B------:R-:W-:Y:S02]  /*1e030*/  @!P0 LEA R4, P4, R0, R14.reuse, 0x2 ;  /* 0x0000000e00048211 */ /* 0x080fe400078810ff */
[----:B------:R-:W-:Y:S02]  /*1e040*/  SHF.R.S32.HI R24, RZ, 0x1f, R24 ;  /* 0x0000001fff187819 */ /* 0x000fe40000011418 */
[-C--:B------:R-:W-:Y:S01]  /*1e050*/  @!P1 LEA.HI.X R7, R21, R3.reuse, R25, 0x2, P5 ;  /* 0x0000000315079211 */ /* 0x080fe200028f1419 */
[----:B------:R-:W-:Y:S01]  /*1e060*/  VIADD R21, R156, 0x38 ;  /* 0x000000389c157836 */ /* 0x000fe20000000000 */
[----:B------:R-:W-:Y:S01]  /*1e070*/  @!P0 LEA.HI.X R5, R0, R3, R24, 0x2, P4 ;  /* 0x0000000300058211 */ /* 0x000fe200020f1418 */
[----:B------:R-:W-:Y:S01]  /*1e080*/  VIADD R24, R156, 0x48 ;  /* 0x000000489c187836 */ /* 0x000fe20000000000 */
[----:B------:R-:W-:Y:S01]  /*1e090*/  ISETP.GE.AND P4, PT, R20, UR4, PT ;  /* 0x0000000414007c0c */ /* 0x000fe2000bf86270 */
[C---:B------:R-:W-:Y:S01]  /*1e0a0*/  VIADD R0, R156.reuse, 0x50 ;  /* 0x000000509c007836 */ /* 0x040fe20000000000 */
[----:B------:R-:W-:Y:S01]  /*1e0b0*/  SHF.R.S32.HI R21, RZ, 0x1f, R21 ;  /* 0x0000001fff157819 */ /* 0x000fe20000011415 */
[----:B------:R0:W-:Y:S01]  /*1e0c0*/  @!P0 ST.E.64 desc[UR54][R4.64], R110 ;  /* 0x0000006e04008985 */ /* 0x0001e2000c101b36 */
[----:B-1----:R-:W-:Y:S01]  /*1e0d0*/  @!P2 LEA R8, P5, R15, R14, 0x2 ;  /* 0x0000000e0f08a211 */ /* 0x002fe200078a10ff */
[----:B------:R-:W-:Y:S01]  /*1e0e0*/  VIADD R25, R156, 0x48 ;  /* 0x000000489c197836 */ /* 0x000fe20000000000 */
[----:B------:R-:W-:Y:S01]  /*1e0f0*/  ISETP.GE.AND P3, PT, R24, UR4, PT ;  /* 0x0000000418007c0c */ /* 0x000fe2000bf66270 */
[----:B------:R0:W-:Y:S01]  /*1e100*/  @!P1 ST.E.64 desc[UR54][R6.64], R114 ;  /* 0x0000007206009985 */ /* 0x0001e2000c101b36 */
[----:B------:R-:W-:-:S02]  /*1e110*/  ISETP.GE.AND P0, PT, R0, UR4, PT ;  /* 0x0000000400007c0c */ /* 0x000fc4000bf06270 */
[----:B------:R-:W-:Y:S01]  /*1e120*/  @!P2 LEA.HI.X R9, R15, R3, R21, 0x2, P5 ;  /* 0x000000030f09a211 */ /* 0x000fe200028f1415 */
[C---:B------:R-:W-:Y:S01]  /*1e130*/  VIADD R21, R156.reuse, 0x40 ;  /* 0x000000409c157836 */ /* 0x040fe20000000000 */
[----:B------:R-:W-:Y:S01]  /*1e140*/  SHF.R.S32.HI R25, RZ, 0x1f, R25 ;  /* 0x0000001fff197819 */ /* 0x000fe20000011419 */
[----:B------:R-:W-:Y:S01]  /*1e150*/  VIADD R15, R156, 0x50 ;  /* 0x000000509c0f7836 */ /* 0x000fe20000000000 */
[-C--:B--2---:R-:W-:Y:S01]  /*1e160*/  @!P4 LEA R10, P1, R20, R14.reuse, 0x2 ;  /* 0x0000000e140ac211 */ /* 0x084fe200078210ff */
[----:B------:R0:W-:Y:S01]  /*1e170*/  @!P2 ST.E.64 desc[UR54][R8.64], R118 ;  /* 0x000000760800a985 */ /* 0x0001e2000c101b36 */
[----:B------:R-:W-:Y:S02]  /*1e180*/  SHF.R.S32.HI R21, RZ, 0x1f, R21 ;  /* 0x0000001fff157819 */ /* 0x000fe40000011415 */
[----:B------:R-:W-:Y:S02]  /*1e190*/  SHF.R.S32.HI R15, RZ, 0x1f, R15 ;  /* 0x0000001fff0f7819 */ /* 0x000fe4000001140f */
[----:B---3--:R-:W-:-:S02]  /*1e1a0*/  @!P3 LEA R12, P5, R24, R14, 0x2 ;  /* 0x0000000e180cb211 */ /* 0x008fc400078a10ff */
[-C--:B------:R-:W-:Y:S02]  /*1e1b0*/  @!P4 LEA.HI.X R11, R20, R3.reuse, R21, 0x2, P1 ;  /* 0x00000003140bc211 */ /* 0x080fe400008f1415 */
[----:B------:R-:W-:Y:S02]  /*1e1c0*/  @!P0 LEA R20, P1, R0, R14, 0x2 ;  /* 0x0000000e00148211 */ /* 0x000fe400078210ff */
[-C--:B------:R-:W-:Y:S01]  /*1e1d0*/  @!P3 LEA.HI.X R13, R24, R3.reuse, R25, 0x2, P5 ;  /* 0x00000003180db211 */ /* 0x080fe200028f1419 */
[----:B------:R-:W-:Y:S01]  /*1e1e0*/  VIADD R24, R156, 0x58 ;  /* 0x000000589c187836 */ /* 0x000fe20000000000 */
[----:B------:R-:W-:Y:S01]  /*1e1f0*/  @!P0 LEA.HI.X R21, R0, R3, R15, 0x2, P1 ;  /* 0x0000000300158211 */ /* 0x000fe200008f140f */
[----:B------:R0:W-:Y:S04]  /*1e200*/  @!P4 ST.E.64 desc[UR54][R10.64], R122 ;  /* 0x0000007a0a00c985 */ /* 0x0001e8000c101b36 */
[----:B------:R0:W-:Y:S04]  /*1e210*/  @!P3 ST.E.64 desc[UR54][R12.64], R126 ;  /* 0x0000007e0c00b985 */ /* 0x0001e8000c101b36 */
[----:B------:R0:W-:Y:S01]  /*1e220*/  @!P0 ST.E.64 desc[UR54][R20.64], R130 ;  /* 0x0000008214008985 */ /* 0x0001e2000c101b36 */
[----:B------:R-:W-:-:S13]  /*1e230*/  ISETP.GE.AND P0, PT, R24, UR4, PT ;  /* 0x0000000418007c0c */ /* 0x000fda000bf06270 */
[----:B0-----:R-:W-:Y:S05]  /*1e240*/  @P0 BRA `(.L_x_1584) ;  /* 0x0000000800e40947 */ /* 0x001fea0003800000 */
[----:B------:R-:W-:Y:S02]  /*1e250*/  LEA R14, P0, R24, R14, 0x2 ;  /* 0x0000000e180e7211 */ /* 0x000fe400078010ff */
[----:B------:R-:W-:-:S04]  /*1e260*/  SHF.R.S32.HI R0, RZ, 0x1f, R24 ;  /* 0x0000001fff007819 */ /* 0x000fc80000011418 */
[----:B------:R-:W-:-:S05]  /*1e270*/  LEA.HI.X R15, R24, R3, R0, 0x2, P0 ;  /* 0x00000003180f7211 */ /* 0x000fca00000f1400 */
[----:B------:R0:W-:Y:S01]  /*1e280*/  ST.E.64 desc[UR54][R14.64], R134 ;  /* 0x000000860e007985 */ /* 0x0001e2000c101b36 */
[----:B------:R-:W-:Y:S05]  /*1e290*/  BRA `(.L_x_1584) ;  /* 0x0000000800d07947 */ /* 0x000fea0003800000 */
.L_x_1577:
[----:B------:R-:W3:Y:S01]  /*1e2a0*/  LDL R0, [R1+0xac] ;  /* 0x0000ac0001007983 */ /* 0x000ee20000100800 */
[----:B------:R-:W-:Y:S01]  /*1e2b0*/  ULDC.64 UR4, c[0x0][0xc08] ;  /* 0x0003020000047ab9 */ /* 0x000fe20000000a00 */
[----:B------:R-:W3:Y:S01]  /*1e2c0*/  LDC.64 R4, c[0x0][0xc00] ;  /* 0x00030000ff047b82 */ /* 0x000ee20000000a00 */
[----:B------:R-:W-:Y:S01]  /*1e2d0*/  ISETP.NE.U32.AND P0, PT, RZ, UR4, PT ;  /* 0x00000004ff007c0c */ /* 0x000fe2000bf05070 */
[----:B------:R-:W4:Y:S01]  /*1e2e0*/  LDL R8, [R1+0xa8] ;  /* 0x0000a80001087983 */ /* 0x000f220000100800 */
[----:B------:R-:W-:Y:S02]  /*1e2f0*/  IMAD.MOV.U32 R3, RZ, RZ, RZ ;  /* 0x000000ffff037224 */ /* 0x000fe400078e00ff */
[----:B------:R-:W-:Y:S01]  /*1e300*/  ISETP.NE.AND.EX P1, PT, RZ, UR5, PT, P0 ;  /* 0x00000005ff007c0c */ /* 0x000fe2000bf25300 */
[----:B------:R-:W-:Y:S02]  /*1e310*/  ULDC.64 UR4, c[0x0][0xc00] ;  /* 0x0003000000047ab9 */ /* 0x000fe40000000a00 */
[----:B------:R-:W-:-:S04]  /*1e320*/  ISETP.NE.U32.AND P0, PT, RZ, UR4, PT ;  /* 0x00000004ff007c0c */ /* 0x000fc8000bf05070 */
[----:B------:R-:W-:-:S06]  /*1e330*/  ISETP.NE.AND.EX P0, PT, RZ, UR5, PT, P0 ;  /* 0x00000005ff007c0c */ /* 0x000fcc000bf05300 */
[----:B------:R-:W2:Y:S01]  /*1e340*/  @P1 LDC.64 R6, c[0x0][0xc08] ;  /* 0x00030200ff061b82 */ /* 0x000ea20000000a00 */
[----:B------:R-:W-:Y:S02]  /*1e350*/  ULDC UR4, c[0x0][0xa88] ;  /* 0x0002a20000047ab9 */ /* 0x000fe40000000800 */
[----:B------:R-:W-:Y:S01]  /*1e360*/  IMAD.U32 R20, RZ, RZ, UR4 ;  /* 0x00000004ff147e24 */ /* 0x000fe2000f8e00ff */
[----:B------:R-:W0:Y:S01]  /*1e370*/  S2R R9, SR_TID.X ;  /* 0x0000000000097919 */ /* 0x000e220000002100 */
[----:B---3--:R-:W-:-:S04]  /*1e380*/  IMAD.WIDE R4, R0, 0x4, R4 ;  /* 0x0000000400047825 */ /* 0x008fc800078e0204 */
[----:B--2---:R-:W-:Y:S01]  /*1e390*/  @P1 IMAD.WIDE R6, R0, 0x4, R6 ;  /* 0x0000000400061825 */ /* 0x004fe200078e0206 */
[----:B------:R2:W5:Y:S04]  /*1e3a0*/  @P0 LDG.E R3, desc[UR54][R4.64] ;  /* 0x0000003604030981 */ /* 0x000568000c1e1900 */
[----:B------:R2:W5:Y:S01]  /*1e3b0*/  @P1 LDG.E R20, desc[UR54][R6.64] ;  /* 0x0000003606141981 */ /* 0x000562000c1e1900 */
[----:B----4-:R-:W-:Y:S01]  /*1e3c0*/  ISETP.NE.AND P2, PT, R8, RZ, PT ;  /* 0x000000ff0800720c */ /* 0x010fe20003f45270 */
[----:B0-----:R-:W-:Y:S01]  /*1e3d0*/  VIADD R30, R9, 0xffffff80 ;  /* 0xffffff80091e7836 */ /* 0x001fe20000000000 */
[----:B------:R-:W-:-:S04]  /*1e3e0*/  SHF.R.S32.HI R28, RZ, 0x1f, R0 ;  /* 0x0000001fff1c7819 */ /* 0x000fc80000011400 */
[----:B------:R-:W-:-:S07]  /*1e3f0*/  ISETP.GT.AND P3, PT, R30, 0xbf, PT ;  /* 0x000000bf1e00780c */ /* 0x000fce0003f64270 */
[----:B------:R-:W0:Y:S02]  /*1e400*/  @!P2 LDC R8, c[0x0][0xad4] ;  /* 0x0002b500ff08ab82 */ /* 0x000e240000000800 */
[----:B0-----:R2:W-:Y:S01]  /*1e410*/  @!P2 STL [R1+0xa8], R8 ;  /* 0x0000a8080100a387 */ /* 0x0015e20000100800 */
[----:B------:R-:W-:Y:S01]  /*1e420*/  ISETP.GT.AND P2, PT, R8, 0x1, PT ;  /* 0x000000010800780c */ /* 0x000fe20003f44270 */
[----:B------:R-:W-:-:S12]  /*1e430*/  @P1 BRA `(.L_x_1589) ;  /* 0x0000000000101947 */ /* 0x000fd80003800000 */
[----:B------:R-:W-:Y:S05]  /*1e440*/  @!P0 BRA `(.L_x_1589) ;  /* 0x00000000000c8947 */ /* 0x000fea0003800000 */
[----:B--2---:R-:W2:Y:S04]  /*1e450*/  LDG.E R7, desc[UR54][R4.64] ;  /* 0x0000003604077981 */ /* 0x004ea8000c1e1900 */
[----:B-----5:R-:W2:Y:S02]  /*1e460*/  LDG.E R20, desc[UR54][R4.64+0x4] ;  /* 0x0000043604147981 */ /* 0x020ea4000c1e1900 */
[----:B--2---:R-:W-:-:S07]  /*1e470*/  IMAD.IADD R20, R20, 0x1, -R7 ;  /* 0x0000000114147824 */ /* 0x004fce00078e0a07 */
.L_x_1589:
[----:B------:R-:W-:Y:S01]  /*1e480*/  BSSY B1, `(.L_x_1590) ;  /* 0x0000037000017945 */ /* 0x000fe20003800000 */
[----:B------:R-:W-:Y:S02]  /*1e490*/  SEL R29, R0, RZ, !P0 ;  /* 0x000000ff001d7207 */ /* 0x000fe40004000000 */
[----:B------:R-:W-:Y:S02]  /*1e4a0*/  SEL R28, R28, RZ, !P0 ;  /* 0x000000ff1c1c7207 */ /* 0x000fe40004000000 */
[----:B-----5:R-:W-:Y:S01]  /*1e4b0*/  SHF.R.S32.HI R26, RZ, 0x1f, R3 ;  /* 0x0000001fff1a7819 */ /* 0x020fe20000011403 */
[----:B------:R-:W-:Y:S06]  /*1e4c0*/  @P3 BRA `(.L_x_1591) ;  /* 0x0000000000c83947 */ /* 0x000fec0003800000 */
[----:B--2---:R-:W2:Y:S01]  /*1e4d0*/  LDL R4, [R1+0x5c] ;  /* 0x00005c0001047983 */ /* 0x004ea20000100800 */
[----:B------:R-:W0:Y:S02]  /*1e4e0*/  LDC R37, c[0x0][0xbe8] ;  /* 0x0002fa00ff257b82 */ /* 0x000e240000000800 */
[----:B0-----:R-:W-:Y:S01]  /*1e4f0*/  IMAD R0, R20, R37, RZ ;  /* 0x0000002514007224 */ /* 0x001fe200078e02ff */
[----:B--2---:R-:W-:-:S04]  /*1e500*/  IADD3 R31, R4, -0x80, R9 ;  /* 0xffffff80041f7810 */ /* 0x004fc80007ffe009 */
[----:B------:R-:W-:-:S13]  /*1e510*/  ISETP.GE.AND P0, PT, R31, R0, PT ;  /* 0x000000001f00720c */ /* 0x000fda0003f06270 */
[----:B------:R-:W-:Y:S05]  /*1e520*/  @P0 BRA `(.L_x_1591) ;  /* 0x0000000000b00947 */ /* 0x000fea0003800000 */
[----:B-1----:R-:W2:Y:S01]  /*1e530*/  LDL.LU R32, [R1+0xb0] ;  /* 0x0000b00001207983 */ /* 0x002ea20000300800 */
[----:B------:R-:W-:Y:S01]  /*1e540*/  IMAD.MOV.U32 R24, RZ, RZ, 0x9b8 ;  /* 0x000009b8ff187424 */ /* 0x000fe200078e00ff */
[----:B------:R-:W-:Y:S01]  /*1e550*/  ISETP.GT.AND P0, PT, R8, 0x1, PT ;  /* 0x000000010800780c */ /* 0x000fe20003f04270 */
[----:B------:R-:W0:Y:S01]  /*1e560*/  LDC.64 R4, c[0x0][0xba8] ;  /* 0x0002ea00ff047b82 */ /* 0x000e220000000a00 */
[----:B------:R-:W-:Y:S01]  /*1e570*/  ISETP.NE.AND P1, PT, R37, 0x1, PT ;  /* 0x000000012500780c */ /* 0x000fe20003f25270 */
[----:B------:R-:W-:Y:S01]  /*1e580*/  IMAD.MOV.U32 R21, RZ, RZ, R31 ;  /* 0x000000ffff157224 */ /* 0x000fe200078e001f */
[----:B------:R-:W-:-:S05]  /*1e590*/  SEL R24, R24, 0x978, P0 ;  /* 0x0000097818187807 */ /* 0x000fca0000000000 */
[----:B------:R-:W1:Y:S08]  /*1e5a0*/  LDC.64 R12, c[0x0][R24+0x220] ;  /* 0x00008800180c7b82 */ /* 0x000e700000000a00 */
[----:B------:R-:W3:Y:S08]  /*1e5b0*/  LDC.64 R14, c[0x0][R24+0x218] ;  /* 0x00008600180e7b82 */ /* 0x000ef00000000a00 */
[----:B------:R-:W4:Y:S08]  /*1e5c0*/  LDC.64 R8, c[0x0][R24+0x228] ;  /* 0x00008a0018087b82 */ /* 0x000f300000000a00 */
[----:B------:R-:W5:Y:S08]  /*1e5d0*/  @P1 LDC R0, c[0x0][0xbec] ;  /* 0x0002fb00ff001b82 */ /* 0x000f700000000800 */
[----:B------:R-:W4:Y:S08]  /*1e5e0*/  LDC.64 R6, c[0x0][R24+0x210] ;  /* 0x0000840018067b82 */ /* 0x000f300000000a00 */
[----:B------:R-:W4:Y:S01]  /*1e5f0*/  @P1 LDC R27, c[0x0][0xbf0] ;  /* 0x0002fc00ff1b1b82 */ /* 0x000f220000000800 */
[----:B-----5:R-:W-:-:S07]  /*1e600*/  @P1 IMAD.HI.U32 R0, R31, R0, RZ ;  /* 0x000000001f001227 */ /* 0x020fce00078e00ff */
[----:B0-----:R-:W0:Y:S01]  /*1e610*/  @!P0 LDC R4, c[0x0][0xb50] ;  /* 0x0002d400ff048b82 */ /* 0x001e220000000800 */
[-C--:B-1----:R-:W-:Y:S02]  /*1e620*/  IMAD R13, R13, R29.reuse, RZ ;  /* 0x0000001d0d0d7224 */ /* 0x082fe400078e02ff */
[----:B------:R-:W-:-:S05]  /*1e630*/  IMAD.WIDE.U32 R10, R12, R29, RZ ;  /* 0x0000001d0c0a7225 */ /* 0x000fca00078e00ff */
[----:B------:R-:W1:Y:S01]  /*1e640*/  @!P0 LDC R5, c[0x0][0xb54] ;  /* 0x0002d500ff058b82 */ /* 0x000e620000000800 */
[-C--:B---3--:R-:W-:Y:S02]  /*1e650*/  IMAD R25, R15, R155.reuse, RZ ;  /* 0x0000009b0f197224 */ /* 0x088fe400078e02ff */
[----:B------:R-:W-:Y:S01]  /*1e660*/  IMAD.WIDE.U32 R14, R14, R155, RZ ;  /* 0x0000009b0e0e7225 */ /* 0x000fe200078e00ff */
[----:B----4-:R-:W-:-:S03]  /*1e670*/  @P1 SHF.R.U32.HI R21, RZ, R27, R0 ;  /* 0x0000001bff151219 */ /* 0x010fc60000011600 */
        /* <DEDUP_REMOVED lines=23> */
.L_x_1591:
[----:B------:R-:W-:Y:S05]  /*1e7f0*/  BSYNC B1 ;  /* 0x0000000000017941 */ /* 0x000fea0003800000 */
.L_x_1590:
[----:B------:R-:W-:Y:S05]  /*1e800*/  @P2 BRA `(.L_x_1584) ;  /* 0x0000000400742947 */ /* 0x000fea0003800000 */
[----:B------:R-:W3:Y:S01]  /*1e810*/  LDL R27, [R1+0x5c] ;  /* 0x00005c00011b7983 */ /* 0x000ee20000100800 */
[----:B------:R-:W4:Y:S01]  /*1e820*/  LDC R21, c[0x0][0xbe8] ;  /* 0x0002fa00ff157b82 */ /* 0x000f220000000800 */
[----:B0-2---:R-:W-:Y:S01]  /*1e830*/  SHF.R.S32.HI R5, RZ, 0x1f, R30 ;  /* 0x0000001fff057819 */ /* 0x005fe2000001141e */
        /* <DEDUP_REMOVED lines=14> */
[----:B----4-:R-:W-:-:S03]  /*1e920*/  ISETP.NE.AND P0, PT, R21, 0x1, PT ;  /* 0x000000011500780c */ /* 0x010fc60003f05270 */
[----:B------:R-:W-:Y:S01]  /*1e930*/  IMAD R5, R155, UR5, R5 ;  /* 0x000000059b057c24 */ /* 0x000fe2000f8e0205 */
[----:B------:R-:W-:Y:S01]  /*1e940*/  ULDC.64 UR4, c[0x0][0xae0] ;  /* 0x0002b80000047ab9 */ /* 0x000fe20000000a00 */
[C---:B------:R-:W-:Y:S02]  /*1e950*/  IMAD R7, R29.reuse, UR7, R6 ;  /* 0x000000071d077c24 */ /* 0x040fe4000f8e0206 */
[----:B------:R-:W-:-:S04]  /*1e960*/  IMAD.WIDE.U32 R4, R29, UR6, R4 ;  /* 0x000000061d047c25 */ /* 0x000fc8000f8e0004 */
[----:B------:R-:W-:Y:S02]  /*1e970*/  IMAD.IADD R5, R5, 0x1, R7 ;  /* 0x0000000105057824 */ /* 0x000fe400078e0207 */
[----:B------:R-:W0:Y:S08]  /*1e980*/  @P0 LDC R8, c[0x0][0xbec] ;  /* 0x0002fb00ff080b82 */ /* 0x000e300000000800 */
[----:B------:R-:W2:Y:S01]  /*1e990*/  @P0 LDC R11, c[0x0][0xbf0] ;  /* 0x0002fc00ff0b0b82 */ /* 0x000ea20000000800 */
[----:B---3--:R-:W-:-:S04]  /*1e9a0*/  IMAD.IADD R9, R27, 0x1, R0 ;  /* 0x000000011b097824 */ /* 0x008fc800078e0200 */
[----:B0-----:R-:W-:-:S04]  /*1e9b0*/  @P0 IMAD.HI.U32 R0, R9, R8, RZ ;  /* 0x0000000809000227 */ /* 0x001fc800078e00ff */
[----:B------:R-:W-:Y:S01]  /*1e9c0*/  IMAD.MOV.U32 R3, RZ, RZ, R9 ;  /* 0x000000ffff037224 */ /* 0x000fe200078e0009 */
[----:B--2---:R-:W-:-:S04]  /*1e9d0*/  @P0 SHF.R.U32.HI R3, RZ, R11, R0 ;  /* 0x0000000bff030219 */ /* 0x004fc80000011600 */
        /* <DEDUP_REMOVED lines=25> */
.L_x_1788:
[----:B------:R-:W-:Y:S01]  /*1eb70*/  IMAD R21, R20, R21, RZ ;  /* 0x0000001514157224 */ /* 0x000fe200078e02ff */
[----:B------:R-:W-:Y:S01]  /*1eb80*/  BSSY B1, `(.L_x_1593) ;  /* 0x0000011000017945 */ /* 0x000fe20003800000 */
[----:B------:R-:W-:-:S05]  /*1eb90*/  IMAD.IADD R6, R25, 0x1, R27 ;  /* 0x0000000119067824 */ /* 0x000fca00078e021b */
        /* <DEDUP_REMOVED lines=15> */
.L_x_1594:
[----:B------:R-:W-:Y:S05]  /*1ec90*/  BSYNC B1 ;  /* 0x0000000000017941 */ /* 0x000fea0003800000 */
.L_x_1593:
[----:B------:R-:W-:-:S03]  /*1eca0*/  UMOV UR4, 0xffffffff ;  /* 0xffffffff00047882 */ /* 0x000fc60000000000 */
[----:B------:R-:W-:Y:S05]  /*1ecb0*/  BRA.DIV UR4, `(.L_x_1595) ;  /* 0x0000009204f87947 */ /* 0x000fea000b800000 */
[----:B--2---:R2:W0:Y:S04]  /*1ecc0*/  SHFL.IDX PT, R3, R4, 0x1, 0x1c1f ;  /* 0x003c1f0004037f89 */ /* 0x00442800000e0000 */
[----:B---34-:R2:W3:Y:S02]  /*1ecd0*/  SHFL.IDX PT, R14, R0, 0x1, 0x1c1f ;  /* 0x003c1f00000e7f89 */ /* 0x0184e400000e0000 */
.L_x_1792:
        /* <DEDUP_REMOVED lines=16> */
.L_x_1584:
[----:B------:R-:W-:Y:S05]  /*1ede0*/  BSYNC B0 ;  /* 0x0000000000007941 */ /* 0x000fea0003800000 */
.L_x_1576:
[----:B------:R-:W-:Y:S02]  /*1edf0*/  ULDC UR4, c[0x0][0xc3c] ;  /* 0x00030f0000047ab9 */ /* 0x000fe40000000800 */
[----:B-1----:R-:W-:-:S13]  /*1ee00*/  ISETP.GE.AND P0, PT, R35, UR4, PT ;  /* 0x0000000423007c0c */ /* 0x002fda000bf06270 */
[----:B------:R-:W-:Y:S05]  /*1ee10*/  @!P0 BRA `(.L_x_1596) ;  /* 0xfffffe2400c88947 */ /* 0x000fea000383ffff */
[----:B------:R-:W-:Y:S05]  /*1ee20*/  BRA `(.L_x_1369) ;  /* 0x0000008000687947 */ /* 0x000fea0003800000 */
.L_x_1367:
        /* <DEDUP_REMOVED lines=16> */
.L_x_1597:
        /* <DEDUP_REMOVED lines=44> */
.L_x_1601:
[----:B------:R-:W0:Y:S01]  /*1f1f0*/  LDC R2, c[0x0][0xc3c] ;  /* 0x00030f00ff027b82 */ /* 0x000e220000000800 */
[----:B------:R-:W-:Y:S01]  /*1f200*/  UIADD3 UR4, UR4, 0x1f, URZ ;  /* 0x0000001f04047890 */ /* 0x000fe2000fffe03f */
[----:B------:R-:W-:Y:S02]  /*1f210*/  ULDC UR7, c[0x0][0xc3c] ;  /* 0x00030f0000077ab9 */ /* 0x000fe40000000800 */
[----:B------:R-:W-:-:S03]  /*1f220*/  IMAD.U32 R27, RZ, RZ, UR7 ;  /* 0x00000007ff1b7e24 */ /* 0x000fc6000f8e00ff */
[----:B0-----:R-:W-:-:S13]  /*1f230*/  ISETP.LE.AND P6, PT, R2, UR4, PT ;  /* 0x0000000402007c0c */ /* 0x001fda000bfc3270 */
[----:B------:R-:W-:Y:S05]  /*1f240*/  @P6 BRA `(.L_x_1600) ;  /* 0x0000000800ac6947 */ /* 0x000fea0003800000 */
[----:B------:R-:W-:Y:S02]  /*1f250*/  VIADD R9, R0, UR4 ;  /* 0x0000000400097c36 */ /* 0x000fe40008000000 */
[----:B------:R-:W-:Y:S02]  /*1f260*/  IMAD.MOV.U32 R25, RZ, RZ, RZ ;  /* 0x000000ffff197224 */ /* 0x000fe400078e00ff */
[----:B------:R-:W-:Y:S01]  /*1f270*/  IMAD.MOV.U32 R6, RZ, RZ, RZ ;  /* 0x000000ffff067224 */ /* 0x000fe200078e00ff */
[----:B------:R-:W-:-:S13]  /*1f280*/  ISETP.GE.OR P6, PT, R9, R2, !P0 ;  /* 0x000000020900720c */ /* 0x000fda00047c6670 */
[----:B------:R-:W0:Y:S08]  /*1f290*/  @!P6 LDC.64 R4, c[0x0][0xc80] ;  /* 0x00032000ff04eb82 */ /* 0x000e300000000a00 */
[----:B------:R-:W1:Y:S01]  /*1f2a0*/  @!P6 LDC.64 R2, c[0x0][0xc78] ;  /* 0x00031e00ff02eb82 */ /* 0x000e620000000a00 */
[----:B0-----:R-:W-:-:S05]  /*1f2b0*/  @!P6 IMAD.WIDE R4, R9, 0x4, R4 ;  /* 0x000000040904e825 */ /* 0x001fca00078e0204 */
[----:B------:R-:W2:Y:S01]  /*1f2c0*/  @!P6 LDG.E R25, desc[UR54][R4.64] ;  /* 0x000000360419e981 */ /* 0x000ea2000c1e1900 */
[----:B-1----:R-:W-:-:S05]  /*1f2d0*/  @!P6 IMAD.WIDE R2, R9, 0x4, R2 ;  /* 0x000000040902e825 */ /* 0x002fca00078e0202 */
        /* <DEDUP_REMOVED lines=22> */
.L_x_1599:
        /* <DEDUP_REMOVED lines=11> */
[----:B------:R-:W-:-:S05]  /*1f4f0*/  VIADD R3, R27, 0xffffffff ;  /* 0xffffffff1b037836 */ /* 0x000fca0000000000 */
[----:B------:R0:W1:Y:S02]  /*1f500*/  SHFL.IDX PT, R24, R2, R3, 0x1f ;  /* 0x00001f0302187589 */ /* 0x00006400000e0000 */
.L_x_1602:
[----:B-1----:R-:W-:Y:S02]  /*1f510*/  IMAD R24, R24, UR5, R5 ;  /* 0x0000000518187c24 */ /* 0x002fe4000f8e0205 */
[----:B------:R-:W-:-:S03]  /*1f520*/  VIADD R27, R27, UR4 ;  /* 0x000000041b1b7c36 */ /* 0x000fc60008000000 */
[----:B------:R-:W-:Y:S01]  /*1f530*/  IADD3 R4, -R24, UR6, RZ ;  /* 0x0000000618047c10 */ /* 0x000fe2000fffe1ff */
[----:B------:R-:W-:Y:S06]  /*1f540*/  @!P1 BRA `(.L_x_1603) ;  /* 0x0000000000e89947 */ /* 0x000fec0003800000 */
[----:B--2---:R-:W-:Y:S02]  /*1f550*/  IABS R7, R25 ;  /* 0x0000001900077213 */ /* 0x004fe40000000000 */
[----:B------:R-:W-:Y:S02]  /*1f560*/  IABS R5, R6 ;  /* 0x0000000600057213 */ /* 0x000fe40000000000 */
[----:B------:R-:W1:Y:S08]  /*1f570*/  I2F.RP R8, R7 ;  /* 0x0000000700087306 */ /* 0x000e700000209400 */
[----:B-1----:R-:W0:Y:S02]  /*1f580*/  MUFU.RCP R8, R8 ;  /* 0x0000000800087308 */ /* 0x002e240000001000 */
[----:B0-----:R-:W-:Y:S01]  /*1f590*/  VIADD R2, R8, 0xffffffe ;  /* 0x0ffffffe08027836 */ /* 0x001fe20000000000 */
[----:B------:R-:W-:-:S05]  /*1f5a0*/  IABS R8, R4 ;  /* 0x0000000400087213 */ /* 0x000fca0000000000 */
[----:B------:R0:W1:Y:S02]  /*1f5b0*/  F2I.FTZ.U32.TRUNC.NTZ R3, R2 ;  /* 0x0000000200037305 */ /* 0x000064000021f000 */
[----:B0-----:R-:W-:Y:S02]  /*1f5c0*/  IMAD.MOV.U32 R2, RZ, RZ, RZ ;  /* 0x000000ffff027224 */ /* 0x001fe400078e00ff */
[----:B-1----:R-:W-:-:S04]  /*1f5d0*/  IMAD.MOV R10, RZ, RZ, -R3 ;  /* 0x000000ffff0a7224 */ /* 0x002fc800078e0a03 */
[----:B------:R-:W-:Y:S01]  /*1f5e0*/  IMAD R9, R10, R7, RZ ;  /* 0x000000070a097224 */ /* 0x000fe200078e02ff */
[----:B------:R-:W-:-:S03]  /*1f5f0*/  IABS R10, R25 ;  /* 0x00000019000a7213 */ /* 0x000fc60000000000 */
[----:B------:R-:W-:Y:S02]  /*1f600*/  IMAD.HI.U32 R3, R3, R9, R2 ;  /* 0x0000000903037227 */ /* 0x000fe400078e0002 */
[----:B------:R-:W0:Y:S02]  /*1f610*/  I2F.RP R9, R5 ;  /* 0x0000000500097306 */ /* 0x000e240000209400 */
[----:B------:R-:W-:Y:S01]  /*1f620*/  IMAD.MOV R11, RZ, RZ, -R10 ;  /* 0x000000ffff0b7224 */ /* 0x000fe200078e0a0a */
[----:B------:R-:W-:Y:S01]  /*1f630*/  IABS R10, R6 ;  /* 0x00000006000a7213 */ /* 0x000fe20000000000 */
[----:B------:R-:W-:-:S04]  /*1f640*/  IMAD.HI.U32 R2, R3, R8, RZ ;  /* 0x0000000803027227 */ /* 0x000fc800078e00ff */
[----:B------:R-:W-:Y:S02]  /*1f650*/  IMAD R8, R2, R11, R8 ;  /* 0x0000000b02087224 */ /* 0x000fe400078e0208 */
[----:B------:R-:W-:-:S03]  /*1f660*/  IMAD.MOV R10, RZ, RZ, -R10 ;  /* 0x000000ffff0a7224 */ /* 0x000fc600078e0a0a */
[----:B------:R-:W-:Y:S01]  /*1f670*/  ISETP.GT.U32.AND P1, PT, R7, R8, PT ;  /* 0x000000080700720c */ /* 0x000fe20003f24070 */
[----:B0-----:R-:W0:-:S12]  /*1f680*/  MUFU.RCP R9, R9 ;  /* 0x0000000900097308 */ /* 0x001e180000001000 */
[----:B------:R-:W-:Y:S02]  /*1f690*/  @!P1 IMAD.IADD R8, R8, 0x1, -R7 ;  /* 0x0000000108089824 */ /* 0x000fe400078e0a07 */
[----:B------:R-:W-:Y:S01]  /*1f6a0*/  @!P1 VIADD R2, R2, 0x1 ;  /* 0x0000000102029836 */ /* 0x000fe20000000000 */
[----:B------:R-:W-:Y:S02]  /*1f6b0*/  ISETP.NE.AND P1, PT, R25, RZ, PT ;  /* 0x000000ff1900720c */ /* 0x000fe40003f25270 */
[----:B------:R-:W-:Y:S01]  /*1f6c0*/  ISETP.GE.U32.AND P0, PT, R8, R7, PT ;  /* 0x000000070800720c */ /* 0x000fe20003f06070 */
[----:B0-----:R-:W-:Y:S01]  /*1f6d0*/  VIADD R3, R9, 0xffffffe ;  /* 0x0ffffffe09037836 */ /* 0x001fe20000000000 */
[----:B------:R-:W-:-:S04]  /*1f6e0*/  LOP3.LUT R7, R4, R25, RZ, 0x3c, !PT ;  /* 0x0000001904077212 */ /* 0x000fc800078e3cff */
[----:B------:R-:W-:Y:S01]  /*1f6f0*/  ISETP.GE.AND P2, PT, R7, RZ, PT ;  /* 0x000000ff0700720c */ /* 0x000fe20003f46270 */
[----:B------:R-:W0:Y:S06]  /*1f700*/  F2I.FTZ.U32.TRUNC.NTZ R3, R3 ;  /* 0x0000000300037305 */ /* 0x000e2c000021f000 */
[----:B------:R-:W-:-:S04]  /*1f710*/  @P0 VIADD R2, R2, 0x1 ;  /* 0x0000000102020836 */ /* 0x000fc80000000000 */
[----:B------:R-:W-:-:S04]  /*1f720*/  IMAD.MOV.U32 R9, RZ, RZ, R2 ;  /* 0x000000ffff097224 */ /* 0x000fc800078e0002 */
[----:B------:R-:W-:Y:S01]  /*1f730*/  @!P2 IMAD.MOV R9, RZ, RZ, -R9 ;  /* 0x000000ffff09a224 */ /* 0x000fe200078e0a09 */
[----:B------:R-:W-:Y:S01]  /*1f740*/  @!P1 LOP3.LUT R9, RZ, R25, RZ, 0x33, !PT ;  /* 0x00000019ff099212 */ /* 0x000fe200078e33ff */
[----:B0-----:R-:W-:-:S03]  /*1f750*/  IMAD.MOV R2, RZ, RZ, -R3 ;  /* 0x000000ffff027224 */ /* 0x001fc600078e0a03 */
[----:B------:R-:W-:Y:S01]  /*1f760*/  IABS R8, R9 ;  /* 0x0000000900087213 */ /* 0x000fe20000000000 */
[----:B------:R-:W-:Y:S02]  /*1f770*/  IMAD R7, R2, R5, RZ ;  /* 0x0000000502077224 */ /* 0x000fe400078e02ff */
[----:B------:R-:W-:-:S04]  /*1f780*/  IMAD.MOV.U32 R2, RZ, RZ, RZ ;  /* 0x000000ffff027224 */ /* 0x000fc800078e00ff */
[----:B------:R-:W-:-:S04]  /*1f790*/  IMAD.HI.U32 R2, R3, R7, R2 ;  /* 0x0000000703027227 */ /* 0x000fc800078e0002 */
[----:B------:R-:W-:Y:S02]  /*1f7a0*/  IMAD.MOV.U32 R3, RZ, RZ, R8 ;  /* 0x000000ffff037224 */ /* 0x000fe400078e0008 */
        /* <DEDUP_REMOVED lines=9> */
[----:B------:R-:W-:Y:S01]  /*1f840*/  ISETP.GE.U32.AND P0, PT, R8, R5, PT ;  /* 0x000000050800720c */ /* 0x000fe20003f06070 */
[----:B------:R-:W-:-:S12]  /*1f850*/  IMAD.MOV R5, RZ, RZ, -R9 ;  /* 0x000000ffff057224 */ /* 0x000fd800078e0a09 */
[----:B------:R-:W-:-:S04]  /*1f860*/  @P0 VIADD R2, R2, 0x1 ;  /* 0x0000000102020836 */ /* 0x000fc80000000000 */
        /* <DEDUP_REMOVED lines=8> */
.L_x_1603:
[----:B0-----:R-:W0:Y:S02]  /*1f8f0*/  LDC.64 R2, c[0x0][0xc90] ;  /* 0x00032400ff027b82 */ /* 0x001e240000000a00 */
        /* <DEDUP_REMOVED lines=14> */
[----:B------:R-:W-:Y:S02]  /*1f9e0*/  IMAD.MOV.U32 R9, RZ, RZ, R11 ;  /* 0x000000ffff097224 */ /* 0x000fe400078e000b */
        /* <DEDUP_REMOVED lines=16> */
[----:B------:R-:W-:Y:S02]  /*1faf0*/  IMAD R4, R5, R2, R4 ;  /* 0x0000000205047224 */ /* 0x000fe400078e0204 */
[----:B------:R-:W-:Y:S01]  /*1fb00*/  IMAD.MOV.U32 R2, RZ, RZ, RZ ;  /* 0x000000ffff027224 */ /* 0x000fe200078e00ff */
[----:B------:R-:W-:Y:S02]  /*1fb10*/  VIADDMNMX R6, R3, UR5, R6, PT ;  /* 0x0000000503067c46 */ /* 0x000fe4000b800106 */
[----:B------:R-:W-:-:S02]  /*1fb20*/  IABS R10, R4 ;  /* 0x00000004000a7213 */ /* 0x000fc40000000000 */
[----:B------:R-:W-:Y:S01]  /*1fb30*/  IABS R8, R6 ;  /* 0x0000000600087213 */ /* 0x000fe20000000000 */
[----:B------:R-:W-:Y:S01]  /*1fb40*/  IMAD.MOV R26, RZ, RZ, -R6 ;  /* 0x000000ffff1a7224 */ /* 0x000fe200078e0a06 */
[----:B------:R-:W-:Y:S02]  /*1fb50*/  IADD3 R7, R7, 0x1000000, R4 ;  /* 0x0100000007077810 */ /* 0x000fe40007ffe004 */
[----:B------:R-:W0:Y:S08]  /*1fb60*/  I2F.RP R9, R8 ;  /* 0x0000000800097306 */ /* 0x000e300000209400 */
[----:B0-----:R-:W0:Y:S02]  /*1fb70*/  MUFU.RCP R9, R9 ;  /* 0x0000000900097308 */ /* 0x001e240000001000 */
[----:B0-----:R-:W-:-:S06]  /*1fb80*/  VIADD R3, R9, 0xffffffe ;  /* 0x0ffffffe09037836 */ /* 0x001fcc0000000000 */
[----:B------:R-:W0:Y:S02]  /*1fb90*/  F2I.FTZ.U32.TRUNC.NTZ R3, R3 ;  /* 0x0000000300037305 */ /* 0x000e24000021f000 */
[----:B0-----:R-:W-:-:S04]  /*1fba0*/  IMAD.MOV R11, RZ, RZ, -R3 ;  /* 0x000000ffff0b7224 */ /* 0x001fc800078e0a03 */
[----:B------:R-:W-:Y:S01]  /*1fbb0*/  IMAD R5, R11, R8, RZ ;  /* 0x000000080b057224 */ /* 0x000fe200078e02ff */
[----:B------:R-:W-:-:S03]  /*1fbc0*/  IABS R11, R6 ;  /* 0x00000006000b7213 */ /* 0x000fc60000000000 */
        /* <DEDUP_REMOVED lines=15> */
[----:B------:R-:W-:-:S07]  /*1fcc0*/  IMAD R26, R2, R26, R7 ;  /* 0x0000001a021a7224 */ /* 0x000fce00078e0207 */
.L_x_1604:
[----:B------:R-:W-:-:S05]  /*1fcd0*/  LOP3.LUT R2, RZ, R2, RZ, 0x33, !PT ;  /* 0x00000002ff027212 */ /* 0x000fca00078e33ff */
[----:B------:R-:W-:Y:S01]  /*1fce0*/  IMAD.IADD R25, R25, 0x1, R2 ;  /* 0x0000000119197824 */ /* 0x000fe200078e0202 */
[----:B------:R-:W-:Y:S06]  /*1fcf0*/  BRA `(.L_x_1605) ;  /* 0x00000000000c7947 */ /* 0x000fec0003800000 */
.L_x_1600:
[----:B------:R-:W-:Y:S02]  /*1fd00*/  IMAD.MOV.U32 R25, RZ, RZ, RZ ;  /* 0x000000ffff197224 */ /* 0x000fe400078e00ff */
[----:B------:R-:W-:Y:S02]  /*1fd10*/  IMAD.U32 R24, RZ, RZ, UR6 ;  /* 0x00000006ff187e24 */ /* 0x000fe4000f8e00ff */
[----:B------:R-:W-:-:S07]  /*1fd20*/  IMAD.MOV.U32 R26, RZ, RZ, RZ ;  /* 0x000000ffff1a7224 */ /* 0x000fce00078e00ff */
.L_x_1605:
[----:B------:R-:W-:-:S13]  /*1fd30*/  ISETP.NE.AND P0, PT, R0, RZ, PT ;  /* 0x000000ff0000720c */ /* 0x000fda0003f05270 */
[----:B------:R-:W0:Y:S01]  /*1fd40*/  @!P0 S2R R3, SR_CgaCtaId ;  /* 0x0000000000038919 */ /* 0x000e220000008800 */
[----:B------:R-:W-:-:S04]  /*1fd50*/  @!P0 MOV R0, 0x400 ;  /* 0x0000040000008802 */ /* 0x000fc80000000f00 */
[----:B0-----:R-:W-:-:S05]  /*1fd60*/  @!P0 LEA R0, R3, R0, 0x18 ;  /* 0x0000000003008211 */ /* 0x001fca00078ec0ff */
[----:B------:R0:W-:Y:S01]  /*1fd70*/  @!P0 STS.128 [R0+0x2d8d0], R24 ;  /* 0x02d8d01800008388 */ /* 0x0001e20000000c00 */
[----:B------:R-:W-:Y:S06]  /*1fd80*/  BAR.ARV 0x5, 0x200 ;  /* 0x0148000000007b1d */ /* 0x000fec0000002000 */
.L_x_1598:
        /* <DEDUP_REMOVED lines=40> */
.L_x_1727:
[----:B------:R-:W-:Y:S05]  /*20010*/  YIELD ;  /* 0x0000000000007946 */ /* 0x000fea0003800000 */
[----:B------:R-:W-:Y:S01]  /*20020*/  ULDC.64 UR4, c[0x0][0xa28] ;  /* 0x00028a0000047ab9 */ /* 0x000fe20000000a00 */
[----:B------:R-:W-:Y:S01]  /*20030*/  IMAD.MOV.U32 R11, RZ, RZ, RZ ;  /* 0x000000ffff0b7224 */ /* 0x000fe200078e00ff */
[----:B------:R-:W-:Y:S01]  /*20040*/  ISETP.NE.U32.AND P0, PT, RZ, UR4, PT ;  /* 0x00000004ff007c0c */ /* 0x000fe2000bf05070 */
[----:B01----:R-:W0:Y:S01]  /*20050*/  LDC.64 R6, c[0x0][0xa00] ;  /* 0x00028000ff067b82 */ /* 0x003e220000000a00 */
[----:B------:R-:W-:Y:S01]  /*20060*/  IMAD.MOV.U32 R0, RZ, RZ, RZ ;  /* 0x000000ffff007224 */ /* 0x000fe200078e00ff */
[----:B------:R-:W-:Y:S01]  /*20070*/  ULDC.64 UR6, c[0x0][0xa10] ;  /* 0x0002840000067ab9 */ /* 0x000fe20000000a00 */
[----:B------:R-:W-:Y:S01]  /*20080*/  ISETP.NE.AND.EX P0, PT, RZ, UR5, PT, P0 ;  /* 0x00000005ff007c0c */ /* 0x000fe2000bf05300 */
[----:B------:R-:W-:-:S12]  /*20090*/  ULDC.64 UR4, c[0x0][0xa18] ;  /* 0x0002860000047ab9 */ /* 0x000fd80000000a00 */
[----:B------:R-:W1:Y:S02]  /*200a0*/  @P0 LDC.64 R2, c[0x0][0xa28] ;  /* 0x00028a00ff020b82 */ /* 0x000e640000000a00 */
[----:B-1----:R-:W-:-:S05]  /*200b0*/  @P0 IMAD.WIDE R2, R27, 0x4, R2 ;  /* 0x000000041b020825 */ /* 0x002fca00078e0202 */
[----:B--2---:R1:W2:Y:S01]  /*200c0*/  @P0 LDG.E R11, desc[UR54][R2.64] ;  /* 0x00000036020b0981 */ /* 0x0042a2000c1e1900 */
[----:B------:R-:W-:Y:S01]  /*200d0*/  ISETP.NE.U32.AND P0, PT, RZ, UR4, PT ;  /* 0x00000004ff007c0c */ /* 0x000fe2000bf05070 */
[----:B0-----:R-:W-:Y:S01]  /*200e0*/  IMAD.WIDE R6, R27, 0x4, R6 ;  /* 0x000000041b067825 */ /* 0x001fe200078e0206 */
[----:B------:R-:W-:Y:S02]  /*200f0*/  ISETP.NE.U32.AND P1, PT, RZ, UR6, PT ;  /* 0x00000006ff007c0c */ /* 0x000fe4000bf25070 */
[----:B------:R-:W-:Y:S01]  /*20100*/  ISETP.NE.AND.EX P2, PT, RZ, UR5, PT, P0 ;  /* 0x00000005ff007c0c */ /* 0x000fe2000bf45300 */
[----:B------:R-:W-:Y:S01]  /*20110*/  ULDC.64 UR4, c[0x0][0xa00] ;  /* 0x0002800000047ab9 */ /* 0x000fe20000000a00 */
[----:B------:R-:W-:Y:S01]  /*20120*/  ISETP.NE.AND.EX P1, PT, RZ, UR7, PT, P1 ;  /* 0x00000007ff007c0c */ /* 0x000fe2000bf25310 */
[----:B------:R-:W-:Y:S01]  /*20130*/  IMAD.MOV.U32 R4, RZ, RZ, RZ ;  /* 0x000000ffff047224 */ /* 0x000fe200078e00ff */
[----:B------:R-:W-:Y:S01]  /*20140*/  ISETP.NE.U32.AND P0, PT, RZ, UR4, PT ;  /* 0x00000004ff007c0c */ /* 0x000fe2000bf05070 */
[----:B-1----:R-:W0:Y:S03]  /*20150*/  LDC.64 R2, c[0x0][0xa10] ;  /* 0x00028400ff027b82 */ /* 0x002e260000000a00 */
[----:B------:R-:W-:-:S05]  /*20160*/  ISETP.NE.AND.EX P0, PT, RZ, UR5, PT, P0 ;  /* 0x00000005ff007c0c */ /* 0x000fca000bf05300 */
[----:B------:R-:W1:Y:S08]  /*20170*/  @P2 LDC.64 R8, c[0x0][0xa18] ;  /* 0x00028600ff082b82 */ /* 0x000e700000000a00 */
[----:B---3--:R-:W3:Y:S01]  /*20180*/  @P0 LDG.E R0, desc[UR54][R6.64] ;  /* 0x0000003606000981 */ /* 0x008ee2000c1e1900 */
[----:B------:R-:W-:Y:S01]  /*20190*/  ULDC UR4, c[0x0][0x288] ;  /* 0x0000a20000047ab9 */ /* 0x000fe20000000800 */
[----:B0-----:R-:W-:-:S05]  /*201a0*/  IMAD.WIDE R2, R27, 0x4, R2 ;  /* 0x000000041b027825 */ /* 0x001fca00078e0202 */
[----:B-----5:R-:W5:Y:S01]  /*201b0*/  @P1 LDG.E R4, desc[UR54][R2.64] ;  /* 0x0000003602041981 */ /* 0x020f62000c1e1900 */
[----:B-1----:R-:W-:-:S03]  /*201c0*/  @P2 IMAD.WIDE R8, R27, 0x4, R8 ;  /* 0x000000041b082825 */ /* 0x002fc600078e0208 */
[----:B---3--:R0:W-:Y:S02]  /*201d0*/  STL [R1+0x34], R0 ;  /* 0x0000340001007387 */ /* 0x0081e40000100800 */
[----:B0-----:R-:W-:Y:S01]  /*201e0*/  IMAD.U32 R0, RZ, RZ, UR4 ;  /* 0x00000004ff007e24 */ /* 0x001fe2000f8e00ff */
[----:B------:R-:W-:-:S05]  /*201f0*/  ULDC.64 UR4, c[0x0][0x418] ;  /* 0x0001060000047ab9 */ /* 0x000fca0000000a00 */
[----:B------:R0:W3:Y:S01]  /*20200*/  @P2 LDG.E R0, desc[UR54][R8.64] ;  /* 0x0000003608002981 */ /* 0x0000e2000c1e1900 */
[----:B------:R-:W-:-:S03]  /*20210*/  UISETP.NE.U32.AND UP0, UPT, UR4, URZ, UPT ;  /* 0x0000003f0400728c */ /* 0x000fc6000bf05070 */
[----:B------:R-:W-:Y:S01]  /*20220*/  ULDC UR4, c[0x0][0x424] ;  /* 0x0001090000047ab9 */ /* 0x000fe20000000800 */
[----:B------:R-:W-:-:S03]  /*20230*/  UISETP.NE.AND.EX UP0, UPT, UR5, URZ, UPT, UP0 ;  /* 0x0000003f0500728c */ /* 0x000fc6000bf05300 */
[----:B------:R-:W-:Y:S01]  /*20240*/  ULDC UR5, c[0x0][0x2f0] ;  /* 0x0000bc0000057ab9 */ /* 0x000fe20000000800 */
[----:B------:R-:W-:-:S04]  /*20250*/  USEL UR4, UR4, 0x1, UP0 ;  /* 0x0000000104047887 */ /* 0x000fc80008000000 */
[----:B------:R-:W-:-:S03]  /*20260*/  UIMAD UR4, UR4, UR5, URZ ;  /* 0x00000005040472a4 */ /* 0x000fc6000f8e023f */
[----:B------:R-:W-:Y:S02]  /*20270*/  ULDC UR5, c[0x0][0x348] ;  /* 0x0000d20000057ab9 */ /* 0x000fe40000000800 */
[----:B0-----:R-:W-:Y:S02]  /*20280*/  IMAD.U32 R8, RZ, RZ, UR5 ;  /* 0x00000005ff087e24 */ /* 0x001fe4000f8e00ff */
[----:B------:R-:W-:Y:S01]  /*20290*/  IMAD.U32 R5, RZ, RZ, UR4 ;  /* 0x00000004ff057e24 */ /* 0x000fe2000f8e00ff */
[----:B---3--:R0:W-:Y:S04]  /*202a0*/  STL [R1+0x8], R0 ;  /* 0x0000080001007387 */ /* 0x0081e80000100800 */
[----:B--2---:R0:W-:Y:S01]  /*202b0*/  STL [R1+0x28], R11 ;  /* 0x0000280b01007387 */ /* 0x0041e20000100800 */
[----:B------:R-:W-:Y:S01]  /*202c0*/  IMAD.MOV.U32 R12, RZ, RZ, R0 ;  /* 0x000000ffff0c7224 */ /* 0x000fe200078e0000 */
[----:B------:R-:W-:Y:S06]  /*202d0*/  @P2 BRA `(.L_x_1607) ;  /* 0x0000000000142947 */ /* 0x000fec0003800000 */
[----:B------:R-:W-:Y:S05]  /*202e0*/  @!P0 BRA `(.L_x_1607) ;  /* 0x0000000000108947 */ /* 0x000fea0003800000 */
[----:B0-----:R-:W2:Y:S04]  /*202f0*/  LDG.E R0, desc[UR54][R6.64] ;  /* 0x0000003606007981 */ /* 0x001ea8000c1e1900 */
[----:B------:R-:W2:Y:S02]  /*20300*/  LDG.E R6, desc[UR54][R6.64+0x4] ;  /* 0x0000043606067981 */ /* 0x000ea4000c1e1900 */
[----:B--2---:R-:W-:-:S05]  /*20310*/  IMAD.IADD R12, R6, 0x1, -R0 ;  /* 0x00000001060c7824 */ /* 0x004fca00078e0a00 */
[----:B------:R1:W-:Y:S02]  /*20320*/  STL [R1+0x8], R12 ;  /* 0x0000080c01007387 */ /* 0x0003e40000100800 */
.L_x_1607:
[----:B------:R-:W-:Y:S01]  /*20330*/  ULDC.64 UR4, c[0x0][0xa20] ;  /* 0x0002880000047ab9 */ /* 0x000fe20000000a00 */
[C---:B------:R-:W-:Y:S02]  /*20340*/  LOP3.LUT R10, R26.reuse, 0xff000000, RZ, 0xc0, !PT ;  /* 0xff0000001a0a7812 */ /* 0x040fe400078ec0ff */
[----:B------:R-:W-:Y:S02]  /*20350*/  ISETP.NE.U32.AND P0, PT, RZ, UR4, PT ;  /* 0x00000004ff007c0c */ /* 0x000fe4000bf05070 */
[----:B------:R-:W-:Y:S02]  /*20360*/  SHF.R.U32.HI R10, RZ, 0x8, R10 ;  /* 0x00000008ff0a7819 */ /* 0x000fe4000001160a */
[----:B------:R-:W-:Y:S02]  /*20370*/  ISETP.NE.AND.EX P0, PT, RZ, UR5, PT, P0 ;  /* 0x00000005ff007c0c */ /* 0x000fe4000bf05300 */
[C---:B0-----:R-:W-:Y:S02]  /*20380*/  LOP3.LUT R0, R26.reuse, 0xff0000, RZ, 0xc0, !PT ;  /* 0x00ff00001a007812 */ /* 0x041fe400078ec0ff */
[----:B------:R-:W-:-:S02]  /*20390*/  LOP3.LUT R17, R26, 0xffff, RZ, 0xc0, !PT ;  /* 0x0000ffff1a117812 */ /* 0x000fc400078ec0ff */
[----:B------:R-:W-:-:S07]  /*203a0*/  LEA.HI R10, R0, R10, RZ, 0x10 ;  /* 0x0000000a000a7211 */ /* 0x000fce00078f80ff */
[----:B------:R-:W-:Y:S05]  /*203b0*/  @!P0 BRA `(.L_x_1608) ;  /* 0x0000000000108947 */ /* 0x000fea0003800000 */
[----:B------:R-:W0:Y:S02]  /*203c0*/  LDC.64 R6, c[0x0][0xa20] ;  /* 0x00028800ff067b82 */ /* 0x000e240000000a00 */
[----:B0-----:R-:W-:-:S05]  /*203d0*/  IMAD.WIDE R6, R27, 0x4, R6 ;  /* 0x000000041b067825 */ /* 0x001fca00078e0206 */
[----:B------:R0:W5:Y:S01]  /*203e0*/  LDG.E R5, desc[UR54][R6.64] ;  /* 0x0000003606057981 */ /* 0x000162000c1e1900 */
[----:B------:R-:W-:Y:S05]  /*203f0*/  BRA `(.L_x_1609) ;  /* 0x0000000000247947 */ /* 0x000fea0003800000 */
.L_x_1608:
        /* <DEDUP_REMOVED lines=9> */
.L_x_1609:
[----:B------:R-:W2:Y:S04]  /*20490*/  @P1 LDG.E R0, desc[UR54][R2.64] ;  /* 0x0000003602001981 */ /* 0x000ea8000c1e1900 */
[----:B0-----:R0:W2:Y:S01]  /*204a0*/  @P1 LDG.E R6, desc[UR54][R2.64+0x4] ;  /* 0x0000043602061981 */ /* 0x0010a2000c1e1900 */
[----:B------:R-:W-:Y:S02]  /*204b0*/  IMAD R25, R25, 0xc0, RZ ;  /* 0x000000c019197824 */ /* 0x000fe400078e02ff */
[----:B-----5:R-:W-:Y:S01]  /*204c0*/  IMAD.IADD R5, R5, 0x1, -R11 ;  /* 0x0000000105057824 */ /* 0x020fe200078e0a0b */
[----:B0-----:R-:W0:Y:S02]  /*204d0*/  LDC R2, c[0x0][0x448] ;  /* 0x00011200ff027b82 */ /* 0x001e240000000800 */
[----:B0-----:R-:W-:-:S13]  /*204e0*/  ISETP.NE.AND P2, PT, R2, 0x1, PT ;  /* 0x000000010200780c */ /* 0x001fda0003f45270 */
[----:B------:R-:W0:Y:S08]  /*204f0*/  @P2 LDC R3, c[0x0][0x44c] ;  /* 0x00011300ff032b82 */ /* 0x000e300000000800 */
[----:B------:R-:W3:Y:S01]  /*20500*/  @P2 LDC R2, c[0x0][0x450] ;  /* 0x00011400ff022b82 */ /* 0x000ee20000000800 */
[----:B--2---:R-:W-:Y:S02]  /*20510*/  @P1 IMAD.IADD R8, R6, 0x1, -R0 ;  /* 0x0000000106081824 */ /* 0x004fe400078e0a00 */
[----:B------:R-:W-:-:S02]  /*20520*/  VIADD R0, R25, 0xbf ;  /* 0x000000bf19007836 */ /* 0x000fc40000000000 */
[----:B------:R-:W-:Y:S02]  /*20530*/  IMAD.IADD R11, R5, 0x1, R8 ;  /* 0x00000001050b7824 */ /* 0x000fe400078e0208 */
[----:B0-----:R-:W-:-:S03]  /*20540*/  @P2 IMAD.HI.U32 R3, R0, R3, RZ ;  /* 0x0000000300032227 */ /* 0x001fc600078e00ff */
[----:B------:R0:W-:Y:S01]  /*20550*/  STL [R1+0x18], R11 ;  /* 0x0000180b01007387 */ /* 0x0001e20000100800 */
[C---:B------:R-:W-:Y:S01]  /*20560*/  VIADD R22, R11.reuse, 0x7f ;  /* 0x0000007f0b167836 */ /* 0x040fe20000000000 */
[----:B---3--:R-:W-:Y:S02]  /*20570*/  @P2 SHF.R.U32.HI R0, RZ, R2, R3 ;  /* 0x00000002ff002219 */ /* 0x008fe40000011603 */
[----:B------:R-:W-:Y:S02]  /*20580*/  IADD3 R21, R11, 0x1, -R12 ;  /* 0x000000010b157810 */ /* 0x000fe40007ffe80c */
[----:B------:R-:W-:-:S03]  /*20590*/  SHF.R.S32.HI R2, RZ, 0x1f, R22 ;  /* 0x0000001fff027819 */ /* 0x000fc60000011416 */
[----:B------:R-:W-:Y:S01]  /*205a0*/  IMAD.IADD R0, R21, 0x1, R0 ;  /* 0x0000000115007824 */ /* 0x000fe200078e0200 */
[----:B------:R-:W-:Y:S02]  /*205b0*/  LEA.HI R22, R2, R22, RZ, 0x7 ;  /* 0x0000001602167211 */ /* 0x000fe400078f38ff */
[----:B------:R-:W2:Y:S02]  /*205c0*/  LDC.64 R2, c[0x0][0x9e0] ;  /* 0x00027800ff027b82 */ /* 0x000ea40000000a00 */
[----:B------:R-:W-:Y:S02]  /*205d0*/  SHF.R.S32.HI R22, RZ, 0x7, R22 ;  /* 0x00000007ff167819 */ /* 0x000fe40000011416 */
[----:B--2---:R-:W-:Y:S01]  /*205e0*/  ISETP.GE.AND P3, PT, R3, 0x1, PT ;  /* 0x000000010300780c */ /* 0x004fe20003f66270 */
[----:B------:R-:W-:-:S12]  /*205f0*/  IMAD.IADD R2, R0, 0x1, R2 ;  /* 0x0000000100027824 */ /* 0x000fd800078e0202 */
[----:B0-----:R-:W-:Y:S05]  /*20600*/  @!P3 BRA `(.L_x_1610) ;  /* 0x000000000048b947 */ /* 0x001fea0003800000 */
        /* <DEDUP_REMOVED lines=11> */
.L_x_1612:
[----:B------:R-:W-:-:S13]  /*206c0*/  ISETP.NE.AND P0, PT, R3, 0x1, PT ;  /* 0x000000010300780c */ /* 0x000fda0003f05270 */
[----:B------:R-:W0:Y:S02]  /*206d0*/  @P0 LDC.64 R6, c[0x0][0x9e8] ;  /* 0x00027a00ff060b82 */ /* 0x000e240000000a00 */
[----:B0-----:R-:W-:-:S05]  /*206e0*/  @P0 IMAD.HI.U32 R6, R9, R6, RZ ;  /* 0x0000000609060227 */ /* 0x001fca00078e00ff */
[----:B------:R-:W-:-:S07]  /*206f0*/  @P0 SHF.R.U32.HI R9, RZ, R7, R6 ;  /* 0x00000007ff090219 */ /* 0x000fce0000011606 */
.L_x_1613:
[----:B------:R-:W-:Y:S05]  /*20700*/  BSYNC B0 ;  /* 0x0000000000007941 */ /* 0x000fea0003800000 */
.L_x_1611:
[----:B------:R-:W-:-:S05]  /*20710*/  IMAD R9, R9, R3, R3 ;  /* 0x0000000309097224 */ /* 0x000fca00078e0203 */
[----:B------:R-:W-:-:S07]  /*20720*/  VIMNMX R2, R2, R9, PT ;  /* 0x0000000902027248 */ /* 0x000fce0003fe0100 */
.L_x_1610:
[----:B------:R-:W0:Y:S01]  /*20730*/  @P2 LDC R6, c[0x0][0x44c] ;  /* 0x00011300ff062b82 */ /* 0x000e220000000800 */
[----:B------:R-:W-:Y:S01]  /*20740*/  VIADD R2, R2, 0x7f ;  /* 0x0000007f02027836 */ /* 0x000fe20000000000 */
[----:B------:R-:W-:Y:S01]  /*20750*/  ULDC UR4, c[0x0][0x9dc] ;  /* 0x0002770000047ab9 */ /* 0x000fe20000000800 */
[----:B------:R-:W-:Y:S02]  /*20760*/  IMAD.MOV.U32 R0, RZ, RZ, R25 ;  /* 0x000000ffff007224 */ /* 0x000fe400078e0019 */
[----:B------:R-:W-:-:S03]  /*20770*/  IMAD.IADD R20, R11, 0x1, -R12 ;  /* 0x000000010b147824 */ /* 0x000fc600078e0a0c */
[----:B------:R-:W2:Y:S01]  /*20780*/  @P2 LDC R7, c[0x0][0x450] ;  /* 0x00011400ff072b82 */ /* 0x000ea20000000800 */
[----:B0-----:R-:W-:-:S05]  /*20790*/  @P2 IMAD.HI.U32 R6, R25, R6, RZ ;  /* 0x0000000619062227 */ /* 0x001fca00078e00ff */
[----:B--2---:R-:W-:Y:S02]  /*207a0*/  @P2 SHF.R.U32.HI R0, RZ, R7, R6 ;  /* 0x00000007ff002219 */ /* 0x004fe40000011606 */
[----:B------:R-:W-:-:S04]  /*207b0*/  SHF.R.S32.HI R6, RZ, 0x1f, R2 ;  /* 0x0000001fff067819 */ /* 0x000fc80000011402 */
[----:B------:R-:W-:Y:S01]  /*207c0*/  LEA.HI R6, R6, R2, RZ, 0x7 ;  /* 0x0000000206067211 */ /* 0x000fe200078f38ff */
[----:B------:R-:W-:-:S03]  /*207d0*/  IMAD.IADD R2, R20, 0x1, R0 ;  /* 0x0000000114027824 */ /* 0x000fc600078e0200 */
[----:B------:R-:W-:Y:S01]  /*207e0*/  SHF.R.S32.HI R9, RZ, 0x7, R6 ;  /* 0x00000007ff097819 */ /* 0x000fe20000011406 */
[----:B------:R-:W-:-:S03]  /*207f0*/  VIADD R0, R2, -UR4 ;  /* 0x8000000402007c36 */ /* 0x000fc60008000000 */
        /* <DEDUP_REMOVED lines=12> */
.L_x_1616:
[----:B------:R-:W-:-:S13]  /*208c0*/  ISETP.NE.AND P0, PT, R3, 0x1, PT ;  /* 0x000000010300780c */ /* 0x000fda0003f05270 */
[----:B------:R-:W0:Y:S02]  /*208d0*/  @P0 LDC.64 R6, c[0x0][0x9e8] ;  /* 0x00027a00ff060b82 */ /* 0x000e240000000a00 */
[----:B0-----:R-:W-:-:S05]  /*208e0*/  @P0 IMAD.HI.U32 R6, R2, R6, RZ ;  /* 0x0000000602060227 */ /* 0x001fca00078e00ff */
[----:B------:R-:W-:-:S07]  /*208f0*/  @P0 SHF.R.U32.HI R2, RZ, R7, R6 ;  /* 0x00000007ff020219 */ /* 0x000fce0000011606 */
.L_x_1617:
[----:B------:R-:W-:Y:S05]  /*20900*/  BSYNC B0 ;  /* 0x0000000000007941 */ /* 0x000fea0003800000 */
.L_x_1615:
[----:B------:R-:W-:-:S05]  /*20910*/  IMAD R2, R2, R3, RZ ;  /* 0x0000000302027224 */ /* 0x000fca00078e02ff */
[----:B------:R-:W-:-:S07]  /*20920*/  VIMNMX R0, R0, R2, !PT ;  /* 0x0000000200007248 */ /* 0x000fce0007fe0100 */
.L_x_1614:
[----:B------:R-:W-:Y:S01]  /*20930*/  SHF.R.S32.HI R2, RZ, 0x1f, R0 ;  /* 0x0000001fff027819 */ /* 0x000fe20000011400 */
[----:B------:R-:W-:Y:S01]  /*20940*/  BSSY B0, `(.L_x_1618) ;  /* 0x0000027000007945 */ /* 0x000fe20003800000 */
[----:B------:R-:W-:Y:S02]  /*20950*/  LOP3.LUT R19, R10, 0xff, RZ, 0xc0, !PT ;  /* 0x000000ff0a137812 */ /* 0x000fe400078ec0ff */
[----:B------:R-:W-:Y:S02]  /*20960*/  LEA.HI R2, R2, R0, RZ, 0x7 ;  /* 0x0000000002027211 */ /* 0x000fe400078f38ff */
[----:B------:R-:W-:Y:S02]  /*20970*/  SHF.R.U32.HI R0, RZ, 0x10, R10 ;  /* 0x00000010ff007819 */ /* 0x000fe4000001160a */
[----:B------:R-:W-:-:S04]  /*20980*/  SHF.R.S32.HI R2, RZ, 0x7, R2 ;  /* 0x00000007ff027819 */ /* 0x000fc80000011402 */
[----:B------:R-:W-:Y:S01]  /*20990*/  VIMNMX R6, RZ, R2, !PT ;  /* 0x00000002ff067248 */ /* 0x000fe20007fe0100 */
[----:B------:R-:W-:-:S03]  /*209a0*/  IMAD.MOV.U32 R2, RZ, RZ, RZ ;  /* 0x000000ffff027224 */ /* 0x000fc600078e00ff */
[----:B------:R-:W-:-:S13]  /*209b0*/  ISETP.GT.AND P0, PT, R9, R6, PT ;  /* 0x000000060900720c */ /* 0x000fda0003f04270 */
[----:B------:R-:W-:Y:S05]  /*209c0*/  @!P0 BRA `(.L_x_1619) ;  /* 0x0000000000788947 */ /* 0x000fea0003800000 */
[----:B------:R-:W-:Y:S01]  /*209d0*/  ISETP.NE.AND P0, PT, R0, RZ, PT ;  /* 0x000000ff0000720c */ /* 0x000fe20003f05270 */
[----:B------:R-:W-:-:S03]  /*209e0*/  ULDC UR4, c[0x0][0x9f0] ;  /* 0x00027c0000047ab9 */ /* 0x000fc60000000800 */
[----:B------:R-:W-:-:S04]  /*209f0*/  SEL R7, R0, UR4, P0 ;  /* 0x0000000400077c07 */ /* 0x000fc80008000000 */
[----:B------:R-:W-:Y:S02]  /*20a00*/  IABS R10, R7 ;  /* 0x00000007000a7213 */ /* 0x000fe40000000000 */
[----:B------:R-:W-:Y:S02]  /*20a10*/  IADD3 R11, R7, -0x1, R9 ;  /* 0xffffffff070b7810 */ /* 0x000fe40007ffe009 */
[----:B------:R-:W0:Y:S03]  /*20a20*/  I2F.RP R2, R10 ;  /* 0x0000000a00027306 */ /* 0x000e260000209400 */
[----:B------:R-:W-:-:S05]  /*20a30*/  IMAD.IADD R11, R11, 0x1, -R6 ;  /* 0x000000010b0b7824 */ /* 0x000fca00078e0a06 */
[----:B0-----:R-:W0:Y:S02]  /*20a40*/  MUFU.RCP R2, R2 ;  /* 0x0000000200027308 */ /* 0x001e240000001000 */
[----:B0-----:R-:W-:-:S06]  /*20a50*/  VIADD R2, R2, 0xffffffe ;  /* 0x0ffffffe02027836 */ /* 0x001fcc0000000000 */
[----:B------:R0:W2:Y:S02]  /*20a60*/  F2I.FTZ.U32.TRUNC.NTZ R3, R2 ;  /* 0x0000000200037305 */ /* 0x0000a4000021f000 */
[----:B0-----:R-:W-:-:S04]  /*20a70*/  LOP3.LUT R2, R11, R7, RZ, 0x3c, !PT ;  /* 0x000000070b027212 */ /* 0x001fc800078e3cff */
[----:B------:R-:W-:Y:S01]  /*20a80*/  ISETP.GE.AND P3, PT, R2, RZ, PT ;  /* 0x000000ff0200720c */ /* 0x000fe20003f66270 */
[----:B--2---:R-:W-:-:S04]  /*20a90*/  IMAD.MOV R2, RZ, RZ, -R3 ;  /* 0x000000ffff027224 */ /* 0x004fc800078e0a03 */
[----:B-1----:R-:W-:Y:S02]  /*20aa0*/  IMAD R12, R2, R10, RZ ;  /* 0x0000000a020c7224 */ /* 0x002fe400078e02ff */
        /* <DEDUP_REMOVED lines=16> */
.L_x_1619:
[----:B------:R-:W-:Y:S05]  /*20bb0*/  BSYNC B0 ;  /* 0x0000000000007941 */ /* 0x000fea0003800000 */
.L_x_1618:
[-C--:B------:R-:W-:Y:S01]  /*20bc0*/  IMAD R6, R19, R2.reuse, R6 ;  /* 0x0000000213067224 */ /* 0x080fe200078e0206 */
[----:B------:R-:W-:Y:S04]  /*20bd0*/  BSSY B0, `(.L_x_1620) ;  /* 0x0000156000007945 */ /* 0x000fe80003800000 */
[C---:B------:R-:W-:Y:S01]  /*20be0*/  VIADDMNMX R2, R6.reuse, R2, R9, PT ;  /* 0x0000000206027246 */ /* 0x040fe20003800109 */
[----:B------:R-:W-:-:S04]  /*20bf0*/  IMAD R6, R6, 0x80, -R5 ;  /* 0x0000008006067824 */ /* 0x000fc800078e0a05 */
[----:B------:R-:W-:Y:S01]  /*20c00*/  IMAD R2, R2, 0x80, -R5 ;  /* 0x0000008002027824 */ /* 0x000fe200078e0a05 */
[----:B------:R-:W-:-:S04]  /*20c10*/  VIMNMX R6, RZ, R6, !PT ;  /* 0x00000006ff067248 */ /* 0x000fc80007fe0100 */
[----:B------:R-:W-:Y:S02]  /*20c20*/  VIMNMX R2, R2, R8, PT ;  /* 0x0000000802027248 */ /* 0x000fe40003fe0100 */
[----:B------:R-:W-:Y:S02]  /*20c30*/  SHF.R.U32.HI R5, RZ, 0x7, R6 ;  /* 0x00000007ff057819 */ /* 0x000fe40000011606 */
[----:B------:R-:W-:-:S13]  /*20c40*/  ISETP.GT.AND P0, PT, R2, R6, PT ;  /* 0x000000060200720c */ /* 0x000fda0003f04270 */
        /* <DEDUP_REMOVED lines=15> */
.L_x_1795:
[----:B--2---:R-:W-:Y:S02]  /*20d40*/  ISETP.NE.AND P0, PT, R14, RZ, PT ;  /* 0x000000ff0e00720c */ /* 0x004fe40003f05270 */
[----:B------:R-:W-:-:S11]  /*20d50*/  PLOP3.LUT P6, PT, PT, PT, PT, 0x8, 0x0 ;  /* 0x000000000000781c */ /* 0x000fd60003fce170 */
[----:B------:R-:W-:Y:S05]  /*20d60*/  @P0 BRA `(.L_x_1623) ;  /* 0x00000000000c0947 */ /* 0x000fea0003800000 */
[----:B------:R-:W-:-:S03]  /*20d70*/  UMOV UR4, 0xffffffff ;  /* 0xffffffff00047882 */ /* 0x000fc60000000000 */
[----:B------:R-:W-:Y:S05]  /*20d80*/  BRA.DIV UR4, `(.L_x_1624) ;  /* 0x0000007604407947 */ /* 0x000fea000b800000 */
[----:B------:R-:W-:-:S13]  /*20d90*/  ELECT P6, URZ, PT ;  /* 0x00000000003f782f */ /* 0x000fda00038c0000 */
.L_x_1623:
        /* <DEDUP_REMOVED lines=9> */
.L_x_1798:
[----:B------:R-:W-:Y:S05]  /*20e30*/  BSYNC B1 ;  /* 0x0000000000017941 */ /* 0x000fea0003800000 */
.L_x_1625:
[----:B------:R-:W-:Y:S04]  /*20e40*/  BSSY B1, `(.L_x_1627) ;  /* 0x000008c000017945 */ /* 0x000fe80003800000 */
[----:B------:R-:W-:Y:S05]  /*20e50*/  @!P6 BRA `(.L_x_1628) ;  /* 0x000000080028e947 */ /* 0x000fea0003800000 */
[----:B------:R-:W2:Y:S01]  /*20e60*/  LDL R8, [R1+0x4] ;  /* 0x0000040001087983 */ /* 0x000ea20000100800 */
[----:B------:R-:W-:Y:S01]  /*20e70*/  IMAD R10, R29, 0x8, R18 ;  /* 0x000000081d0a7824 */ /* 0x000fe200078e0212 */
[----:B------:R-:W3:Y:S01]  /*20e80*/  S2R R7, SR_TID.X ;  /* 0x0000000000077919 */ /* 0x000ee20000002100 */
[----:B------:R-:W-:Y:S01]  /*20e90*/  BSSY B2, `(.L_x_1629) ;  /* 0x0000006000027945 */ /* 0x000fe20003800000 */
[----:B---3--:R-:W-:-:S04]  /*20ea0*/  LOP3.LUT R7, R7, 0x7f, RZ, 0xc0, !PT ;  /* 0x0000007f07077812 */ /* 0x008fc800078ec0ff */
[----:B------:R-:W-:Y:S02]  /*20eb0*/  ISETP.NE.AND P1, PT, R7, RZ, PT ;  /* 0x000000ff0700720c */ /* 0x000fe40003f25270 */
[----:B--2---:R-:W-:-:S04]  /*20ec0*/  SHF.L.U32 R9, R8, 0x1f, RZ ;  /* 0x0000001f08097819 */ /* 0x004fc800000006ff */
[----:B------:R-:W2:Y:S02]  /*20ed0*/  SYNCS.PHASECHK.TRANS64.TRYWAIT P0, [R10+URZ+0x2d8a0], R9 ;  /* 0x02d8a0090a0075a7 */ /* 0x000ea4000800017f */
[----:B--2---:R-:W-:Y:S05]  /*20ee0*/  @!P0 BRA `(.L_x_1630) ;  /* 0x00000074001c8947 */ /* 0x004fea0003800000 */
.L_x_1799:
[----:B------:R-:W-:Y:S05]  /*20ef0*/  BSYNC B2 ;  /* 0x0000000000027941 */ /* 0x000fea0003800000 */
.L_x_1629:
[----:B------:R-:W-:Y:S04]  /*20f00*/  BSSY B2, `(.L_x_1631) ;  /* 0x0000009000027945 */ /* 0x000fe80003800000 */
[----:B------:R-:W-:Y:S05]  /*20f10*/  @P1 BRA `(.L_x_1632) ;  /* 0x00000000001c1947 */ /* 0x000fea0003800000 */
[----:B0-----:R-:W0:Y:S02]  /*20f20*/  S2R R6, SR_TID.X ;  /* 0x0000000000067919 */ /* 0x001e240000002100 */
[----:B0-----:R-:W-:Y:S01]  /*20f30*/  LOP3.LUT R7, R6, 0x1f, RZ, 0xc0, !PT ;  /* 0x0000001f06077812 */ /* 0x001fe200078ec0ff */
[----:B------:R-:W-:-:S03]  /*20f40*/  IMAD.MOV.U32 R6, RZ, RZ, 0x6000 ;  /* 0x00006000ff067424 */ /* 0x000fc600078e00ff */
[----:B------:R-:W-:Y:S01]  /*20f50*/  ISETP.NE.AND P0, PT, R7, RZ, PT ;  /* 0x000000ff0700720c */ /* 0x000fe20003f05270 */
[----:B------:R3:W-:-:S12]  /*20f60*/  SYNCS.ARRIVE.TRANS64 RZ, [R10+URZ+0x2d890], R6 ;  /* 0x02d890060aff79a7 */ /* 0x0007d8000800003f */
[----:B---3--:R-:W-:Y:S05]  /*20f70*/  @!P0 BRA `(.L_x_1632) ;  /* 0x0000000000048947 */ /* 0x008fea0003800000 */
[----:B------:R-:W-:Y:S01]  /*20f80*/  BPT.TRAP 0x1 ;  /* 0x000000040000795c */ /* 0x000fe20000300000 */
.L_x_1632:
[----:B------:R-:W-:Y:S05]  /*20f90*/  BSYNC B2 ;  /* 0x0000000000027941 */ /* 0x000fea0003800000 */
.L_x_1631:
        /* <DEDUP_REMOVED lines=8> */
[----:B0-----:R-:W-:Y:S01]  /*21020*/  VIADD R6, R10, 0x2d890 ;  /* 0x0002d8900a067836 */ /* 0x001fe20000000000 */
[----:B------:R-:W-:Y:S01]  /*21030*/  UMOV UR6, 0x0 ;  /* 0x0000000000067882 */ /* 0x000fe20000000000 */
[----:B------:R-:W-:Y:S01]  /*21040*/  VIADD R11, R8, 0x15400 ;  /* 0x00015400080b7836 */ /* 0x000fe20000000000 */
[----:B------:R-:W-:-:S09]  /*21050*/  UMOV UR7, 0x12f00000 ;  /* 0x12f0000000077882 */ /* 0x000fd20000000000 */
.L_x_1633:
        /* <DEDUP_REMOVED lines=16> */
.L_x_1634:
        /* <DEDUP_REMOVED lines=16> */
.L_x_1635:
        /* <DEDUP_REMOVED lines=13> */
.L_x_1800:
[----:B------:R-:W-:Y:S05]  /*21330*/  BSYNC B2 ;  /* 0x0000000000027941 */ /* 0x000fea0003800000 */
.L_x_1636:
[----:B------:R-:W-:Y:S01]  /*21340*/  BSSY B2, `(.L_x_1638) ;  /* 0x000000b000027945 */ /* 0x000fe20003800000 */
[----:B-1----:R-:W-:Y:S02]  /*21350*/  IMAD.MOV.U32 R12, RZ, RZ, 0x0 ;  /* 0x00000000ff0c7424 */ /* 0x002fe400078e00ff */
[----:B------:R-:W-:Y:S01]  /*21360*/  IMAD.MOV.U32 R13, RZ, RZ, 0x12f00000 ;  /* 0x12f00000ff0d7424 */ /* 0x000fe200078e00ff */
[----:B------:R-:W-:Y:S06]  /*21370*/  @P1 BRA `(.L_x_1639) ;  /* 0x00000000001c1947 */ /* 0x000fec0003800000 */
[----:B------:R-:W1:Y:S02]  /*21380*/  S2R R6, SR_TID.X ;  /* 0x0000000000067919 */ /* 0x000e640000002100 */
[----:B-1----:R-:W-:Y:S01]  /*21390*/  LOP3.LUT R11, R6, 0x1f, RZ, 0xc0, !PT ;  /* 0x0000001f060b7812 */ /* 0x002fe200078ec0ff */
[----:B------:R-:W-:-:S03]  /*213a0*/  IMAD.MOV.U32 R6, RZ, RZ, 0x6000 ;  /* 0x00006000ff067424 */ /* 0x000fc600078e00ff */
[----:B------:R-:W-:Y:S01]  /*213b0*/  ISETP.NE.AND P0, PT, R11, RZ, PT ;  /* 0x000000ff0b00720c */ /* 0x000fe20003f05270 */
[----:B------:R1:W-:-:S12]  /*213c0*/  SYNCS.ARRIVE.TRANS64 RZ, [R10+URZ+0x2d8b0], R6 ;  /* 0x02d8b0060aff79a7 */ /* 0x0003d8000800003f */
[----:B-1----:R-:W-:Y:S05]  /*213d0*/  @!P0 BRA `(.L_x_1639) ;  /* 0x0000000000048947 */ /* 0x002fea0003800000 */
[----:B------:R-:W-:Y:S01]  /*213e0*/  BPT.TRAP 0x1 ;  /* 0x000000040000795c */ /* 0x000fe20000300000 */
.L_x_1639:
[----:B------:R-:W-:Y:S05]  /*213f0*/  BSYNC B2 ;  /* 0x0000000000027941 */ /* 0x000fea0003800000 */
.L_x_1638:
[----:B------:R-:W-:Y:S01]  /*21400*/  R2UR UR10, R23 ;  /* 0x00000000170a72ca */ /* 0x000fe200000e0000 */
[----:B------:R-:W-:Y:S01]  /*21410*/  UIADD3 UR4, UP0, UR40, 0x670, URZ ;  /* 0x0000067028047890 */ /* 0x000fe2000ff1e03f */
[----:B------:R-:W-:Y:S01]  /*21420*/  R2UR UR6, R12 ;  /* 0x000000000c0672ca */ /* 0x000fe200000e0000 */
[----:B0-2---:R-:W-:Y:S01]  /*21430*/  VIADD R10, R10, 0x2d8b0 ;  /* 0x0002d8b00a0a7836 */ /* 0x005fe20000000000 */
[----:B------:R-:W-:Y:S01]  /*21440*/  R2UR UR7, R13 ;  /* 0x000000000d0772ca */ /* 0x000fe200000e0000 */
[----:B------:R-:W-:Y:S01]  /*21450*/  VIADD R6, R8, 0x400 ;  /* 0x0000040008067836 */ /* 0x000fe20000000000 */
[----:B------:R-:W-:Y:S01]  /*21460*/  PLOP3.LUT P0, PT, PT, PT, PT, 0x80, 0x0 ;  /* 0x000000000000781c */ /* 0x000fe20003f0f070 */
[----:B------:R-:W-:-:S12]  /*21470*/  UIADD3.X UR5, URZ, UR41, URZ, UP0, !UPT ;  /* 0x000000293f057290 */ /* 0x000fd800087fe43f */
.L_x_1640:
        /* <DEDUP_REMOVED lines=15> */
.L_x_1641:
        /* <DEDUP_REMOVED lines=15> */
.L_x_1642:
        /* <DEDUP_REMOVED lines=10> */
.L_x_1628:
[----:B------:R-:W-:Y:S05]  /*21700*/  BSYNC B1 ;  /* 0x0000000000017941 */ /* 0x000fea0003800000 */
.L_x_1627:
        /* <DEDUP_REMOVED lines=11> */
.L_x_1659:
[----:B------:R-:W-:Y:S05]  /*217c0*/  YIELD ;  /* 0x0000000000007946 */ /* 0x000fea0003800000 */
[----:B------:R-:W-:Y:S04]  /*217d0*/  BSSY B1, `(.L_x_1643) ;  /* 0x000008b000017945 */ /* 0x000fe80003800000 */
[----:B--2---:R-:W-:Y:S05]  /*217e0*/  @!P6 BRA `(.L_x_1644) ;  /* 0x000000080024e947 */ /* 0x004fea0003800000 */
[----:B0-----:R-:W2:Y:S01]  /*217f0*/  LDL R6, [R1+0x4] ;  /* 0x0000040001067983 */ /* 0x001ea20000100800 */
[----:B------:R-:W-:Y:S01]  /*21800*/  IMAD R9, R29, 0x8, R18 ;  /* 0x000000081d097824 */ /* 0x000fe200078e0212 */
[----:B------:R-:W0:Y:S01]  /*21810*/  S2R R3, SR_TID.X ;  /* 0x0000000000037919 */ /* 0x000e220000002100 */
[----:B------:R-:W-:Y:S01]  /*21820*/  BSSY B2, `(.L_x_1645) ;  /* 0x0000006000027945 */ /* 0x000fe20003800000 */
[----:B0-----:R-:W-:-:S04]  /*21830*/  LOP3.LUT R3, R3, 0x7f, RZ, 0xc0, !PT ;  /* 0x0000007f03037812 */ /* 0x001fc800078ec0ff */
[----:B------:R-:W-:Y:S02]  /*21840*/  ISETP.NE.AND P2, PT, R3, RZ, PT ;  /* 0x000000ff0300720c */ /* 0x000fe40003f45270 */
[----:B--2---:R-:W-:-:S04]  /*21850*/  SHF.L.U32 R8, R6, 0x1f, RZ ;  /* 0x0000001f06087819 */ /* 0x004fc800000006ff */
[----:B------:R-:W0:Y:S02]  /*21860*/  SYNCS.PHASECHK.TRANS64.TRYWAIT P1, [R9+URZ+0x2d8a0], R8 ;  /* 0x02d8a008090075a7 */ /* 0x000e24000802017f */
[----:B0-----:R-:W-:Y:S05]  /*21870*/  @!P1 BRA `(.L_x_1646) ;  /* 0x0000006800e09947 */ /* 0x001fea0003800000 */
.L_x_1801:
[----:B------:R-:W-:Y:S05]  /*21880*/  BSYNC B2 ;  /* 0x0000000000027941 */ /* 0x000fea0003800000 */
.L_x_1645:
[----:B------:R-:W-:Y:S04]  /*21890*/  BSSY B2, `(.L_x_1647) ;  /* 0x0000009000027945 */ /* 0x000fe80003800000 */
[----:B------:R-:W-:Y:S05]  /*218a0*/  @P2 BRA `(.L_x_1648) ;  /* 0x00000000001c2947 */ /* 0x000fea0003800000 */
[----:B------:R-:W2:Y:S02]  /*218b0*/  S2R R3, SR_TID.X ;  /* 0x0000000000037919 */ /* 0x000ea40000002100 */
[----:B--2---:R-:W-:Y:S01]  /*218c0*/  LOP3.LUT R6, R3, 0x1f, RZ, 0xc0, !PT ;  /* 0x0000001f03067812 */ /* 0x004fe200078ec0ff */
[----:B------:R-:W-:-:S03]  /*218d0*/  IMAD.MOV.U32 R3, RZ, RZ, 0x6000 ;  /* 0x00006000ff037424 */ /* 0x000fc600078e00ff */
[----:B------:R-:W-:Y:S01]  /*218e0*/  ISETP.NE.AND P1, PT, R6, RZ, PT ;  /* 0x000000ff0600720c */ /* 0x000fe20003f25270 */
[----:B------:R2:W-:-:S12]  /*218f0*/  SYNCS.ARRIVE.TRANS64 RZ, [R9+URZ+0x2d890], R3 ;  /* 0x02d8900309ff79a7 */ /* 0x0005d8000800003f */
[----:B--2---:R-:W-:Y:S05]  /*21900*/  @!P1 BRA `(.L_x_1648) ;  /* 0x0000000000049947 */ /* 0x004fea0003800000 */
[----:B------:R-:W-:Y:S01]  /*21910*/  BPT.TRAP 0x1 ;  /* 0x000000040000795c */ /* 0x000fe20000300000 */
.L_x_1648:
[----:B------:R-:W-:Y:S05]  /*21920*/  BSYNC B2 ;  /* 0x0000000000027941 */ /* 0x000fea0003800000 */
.L_x_1647:
        /* <DEDUP_REMOVED lines=11> */
.L_x_1649:
        /* <DEDUP_REMOVED lines=10> */
[----:B------:R-:W-:Y:S01]  /*21a80*/  IMAD.MOV.U32 R23, RZ, RZ, 0x20 ;  /* 0x00000020ff177424 */ /* 0x000fe200078e00ff */
[----:B------:R-:W-:Y:S01]  /*21a90*/  PLOP3.LUT P1, PT, PT, PT, PT, 0x80, 0x0 ;  /* 0x000000000000781c */ /* 0x000fe20003f2f070 */
[----:B------:R-:W-:Y:S01]  /*21aa0*/  VIADD R11, R7, 0x17400 ;  /* 0x00017400070b7836 */ /* 0x000fe20000000000 */
[----:B------:R-:W-:Y:S01]  /*21ab0*/  UMOV UR6, 0x0 ;  /* 0x0000000000067882 */ /* 0x000fe20000000000 */
[----:B------:R-:W-:Y:S01]  /*21ac0*/  UMOV UR7, 0x12f00000 ;  /* 0x12f0000000077882 */ /* 0x000fe20000000000 */
[----:B------:R-:W-:-:S15]  /*21ad0*/  R2UR UR10, R23 ;  /* 0x00000000170a72ca */ /* 0x000fde00000e0000 */
.L_x_1650:
        /* <DEDUP_REMOVED lines=16> */
.L_x_1651:
        /* <DEDUP_REMOVED lines=10> */
[----:B------:R-:W2:Y:S01]  /*21c80*/  SYNCS.PHASECHK.TRANS64.TRYWAIT P1, [R9+URZ+0x2d8c0], R8 ;  /* 0x02d8c008090075a7 */ /* 0x000ea2000802017f */
[----:B------:R-:W-:Y:S04]  /*21c90*/  BSSY B2, `(.L_x_1652) ;  /* 0x0000002000027945 */ /* 0x000fe80003800000 */
[----:B--2---:R-:W-:Y:S05]  /*21ca0*/  @!P1 BRA `(.L_x_1653) ;  /* 0x0000006400e89947 */ /* 0x004fea0003800000 */
.L_x_1802:
[----:B------:R-:W-:Y:S05]  /*21cb0*/  BSYNC B2 ;  /* 0x0000000000027941 */ /* 0x000fea0003800000 */
.L_x_1652:
        /* <DEDUP_REMOVED lines=11> */
.L_x_1655:
[----:B------:R-:W-:Y:S05]  /*21d70*/  BSYNC B2 ;  /* 0x0000000000027941 */ /* 0x000fea0003800000 */
.L_x_1654:
        /* <DEDUP_REMOVED lines=8> */
.L_x_1656:
        /* <DEDUP_REMOVED lines=15> */
.L_x_1657:
        /* <DEDUP_REMOVED lines=15> */
.L_x_1658:
        /* <DEDUP_REMOVED lines=10> */
.L_x_1644:
[----:B------:R-:W-:Y:S05]  /*22080*/  BSYNC B1 ;  /* 0x0000000000017941 */ /* 0x000fea0003800000 */
.L_x_1643:
[----:B------:R-:W2:Y:S01]  /*22090*/  LDL.LU R8, [R1+0x4] ;  /* 0x0000040001087983 */ /* 0x000ea20000300800 */
[----:B------:R-:W-:Y:S01]  /*220a0*/  VIADD R29, R29, 0x1 ;  /* 0x000000011d1d7836 */ /* 0x000fe20000000000 */
[C---:B------:R-:W-:Y:S01]  /*220b0*/  ISETP.GT.AND P2, PT, R10.reuse, R5, PT ;  /* 0x000000050a00720c */ /* 0x040fe20003f44270 */
[----:B------:R-:W-:-:S03]  /*220c0*/  VIADD R10, R10, 0xffffffff ;  /* 0xffffffff0a0a7836 */ /* 0x000fc60000000000 */
[----:B------:R-:W-:-:S04]  /*220d0*/  ISETP.NE.AND P1, PT, R29, 0x2, PT ;  /* 0x000000021d00780c */ /* 0x000fc80003f25270 */
[----:B------:R-:W-:Y:S02]  /*220e0*/  SEL R3, RZ, 0x1, P1 ;  /* 0x00000001ff037807 */ /* 0x000fe40000800000 */
[----:B------:R-:W-:Y:S02]  /*220f0*/  SEL R29, R29, RZ, P1 ;  /* 0x000000ff1d1d7207 */ /* 0x000fe40000800000 */
[----:B--2---:R-:W-:-:S05]  /*22100*/  LOP3.LUT R8, R8, R3, RZ, 0x3c, !PT ;  /* 0x0000000308087212 */ /* 0x004fca00078e3cff */
[----:B------:R2:W-:Y:S01]  /*22110*/  STL [R1+0x4], R8 ;  /* 0x0000040801007387 */ /* 0x0005e20000100800 */
[----:B------:R-:W-:Y:S05]  /*22120*/  @P2 BRA `(.L_x_1659) ;  /* 0xfffffff400a42947 */ /* 0x000fea000383ffff */
.L_x_1621:
[----:B------:R-:W-:Y:S05]  /*22130*/  BSYNC B0 ;  /* 0x0000000000007941 */ /* 0x000fea0003800000 */
.L_x_1620:
[----:B------:R-:W3:Y:S01]  /*22140*/  LDC R2, c[0x0][0x448] ;  /* 0x00011200ff027b82 */ /* 0x000ee20000000800 */
[----:B------:R-:W-:Y:S01]  /*22150*/  VIADD R3, R25, 0xbf ;  /* 0x000000bf19037836 */ /* 0x000fe20000000000 */
[----:B------:R-:W-:Y:S06]  /*22160*/  @!P0 WARPSYNC.ALL ;  /* 0x0000000000008948 */ /* 0x000fec0003800000 */
[----:B------:R-:W-:Y:S01]  /*22170*/  @!P0 BAR.SYNC.DEFER_BLOCKING 0xc, 0x200 ;  /* 0x0308000000008b1d */ /* 0x000fe20000010000 */
[----:B---3--:R-:W-:-:S13]  /*22180*/  ISETP.NE.AND P1, PT, R2, 0x1, PT ;  /* 0x000000010200780c */ /* 0x008fda0003f25270 */
[----:B------:R-:W3:Y:S08]  /*22190*/  @P1 LDC R4, c[0x0][0x44c] ;  /* 0x00011300ff041b82 */ /* 0x000ef00000000800 */
[----:B------:R-:W4:Y:S01]  /*221a0*/  @P1 LDC R2, c[0x0][0x450] ;  /* 0x00011400ff021b82 */ /* 0x000f220000000800 */
[----:B---3--:R-:W-:-:S05]  /*221b0*/  @P1 IMAD.HI.U32 R4, R3, R4, RZ ;  /* 0x0000000403041227 */ /* 0x008fca00078e00ff */
[----:B----4-:R-:W-:-:S05]  /*221c0*/  @P1 SHF.R.U32.HI R3, RZ, R2, R4 ;  /* 0x00000002ff031219 */ /* 0x010fca0000011604 */
[----:B------:R-:W-:Y:S02]  /*221d0*/  IMAD.IADD R21, R21, 0x1, R3 ;  /* 0x0000000115157824 */ /* 0x000fe400078e0203 */
[----:B------:R-:W3:Y:S02]  /*221e0*/  LDC.64 R2, c[0x0][0x9e0] ;  /* 0x00027800ff027b82 */ /* 0x000ee40000000a00 */
[----:B---3--:R-:W-:Y:S01]  /*221f0*/  ISETP.GE.AND P2, PT, R3, 0x1, PT ;  /* 0x000000010300780c */ /* 0x008fe20003f46270 */
[----:B------:R-:W-:-:S12]  /*22200*/  IMAD.IADD R2, R21, 0x1, R2 ;  /* 0x0000000115027824 */ /* 0x000fd800078e0202 */
[----:B------:R-:W-:Y:S05]  /*22210*/  @!P2 BRA `(.L_x_1660) ;  /* 0x000000000048a947 */ /* 0x000fea0003800000 */
[C---:B------:R-:W-:Y:S01]  /*22220*/  ISETP.GT.AND P0, PT, R21.reuse, RZ, PT ;  /* 0x000000ff1500720c */ /* 0x040fe20003f04270 */
[----:B------:R-:W-:Y:S01]  /*22230*/  BSSY B0, `(.L_x_1661) ;  /* 0x000000e000007945 */ /* 0x000fe20003800000 */
[----:B0-----:R-:W-:-:S11]  /*22240*/  VIADD R6, R21, 0xffffffff ;  /* 0xffffffff15067836 */ /* 0x001fd60000000000 */
        /* <DEDUP_REMOVED lines=8> */
.L_x_1662:
[----:B------:R-:W-:-:S13]  /*222d0*/  ISETP.NE.AND P0, PT, R3, 0x1, PT ;  /* 0x000000010300780c */ /* 0x000fda0003f05270 */
[----:B------:R-:W0:Y:S02]  /*222e0*/  @P0 LDC.64 R4, c[0x0][0x9e8] ;  /* 0x00027a00ff040b82 */ /* 0x000e240000000a00 */
[----:B0-----:R-:W-:-:S05]  /*222f0*/  @P0 IMAD.HI.U32 R4, R6, R4, RZ ;  /* 0x0000000406040227 */ /* 0x001fca00078e00ff */
[----:B------:R-:W-:-:S07]  /*22300*/  @P0 SHF.R.U32.HI R6, RZ, R5, R4 ;  /* 0x00000005ff060219 */ /* 0x000fce0000011604 */
.L_x_1663:
[----:B------:R-:W-:Y:S05]  /*22310*/  BSYNC B0 ;  /* 0x0000000000007941 */ /* 0x000fea0003800000 */
.L_x_1661:
[----:B------:R-:W-:-:S05]  /*22320*/  IMAD R6, R6, R3, R3 ;  /* 0x0000000306067224 */ /* 0x000fca00078e0203 */
[----:B------:R-:W-:-:S07]  /*22330*/  VIMNMX R2, R2, R6, PT ;  /* 0x0000000602027248 */ /* 0x000fce0003fe0100 */
.L_x_1660:
[----:B------:R-:W-:Y:S01]  /*22340*/  VIADD R2, R2, 0x7f ;  /* 0x0000007f02027836 */ /* 0x000fe20000000000 */
[----:B------:R-:W-:Y:S01]  /*22350*/  ULDC UR4, c[0x0][0x9dc] ;  /* 0x0002770000047ab9 */ /* 0x000fe20000000800 */
[----:B------:R-:W-:-:S03]  /*22360*/  IMAD.MOV.U32 R5, RZ, RZ, R25 ;  /* 0x000000ffff057224 */ /* 0x000fc600078e0019 */
[----:B------:R-:W-:-:S04]  /*22370*/  SHF.R.S32.HI R4, RZ, 0x1f, R2 ;  /* 0x0000001fff047819 */ /* 0x000fc80000011402 */
[----:B------:R-:W-:Y:S02]  /*22380*/  LEA.HI R4, R4, R2, RZ, 0x7 ;  /* 0x0000000204047211 */ /* 0x000fe400078f38ff */
[----:B------:R-:W3:Y:S02]  /*22390*/  @P1 LDC R2, c[0x0][0x450] ;  /* 0x00011400ff021b82 */ /* 0x000ee40000000800 */
[----:B------:R-:W-:-:S04]  /*223a0*/  SHF.R.S32.HI R4, RZ, 0x7, R4 ;  /* 0x00000007ff047819 */ /* 0x000fc80000011404 */
[----:B0-----:R-:W-:Y:S02]  /*223b0*/  VIMNMX R6, R22, R4, PT ;  /* 0x0000000416067248 */ /* 0x001fe40003fe0100 */
[----:B------:R-:W0:Y:S02]  /*223c0*/  @P1 LDC R4, c[0x0][0x44c] ;  /* 0x00011300ff041b82 */ /* 0x000e240000000800 */
[----:B0-----:R-:W-:-:S05]  /*223d0*/  @P1 IMAD.HI.U32 R4, R25, R4, RZ ;  /* 0x0000000419041227 */ /* 0x001fca00078e00ff */
[----:B---3--:R-:W-:-:S05]  /*223e0*/  @P1 SHF.R.U32.HI R5, RZ, R2, R4 ;  /* 0x00000002ff051219 */ /* 0x008fca0000011604 */
        /* <DEDUP_REMOVED lines=13> */
.L_x_1666:
[----:B------:R-:W-:-:S13]  /*224c0*/  ISETP.NE.AND P0, PT, R3, 0x1, PT ;  /* 0x000000010300780c */ /* 0x000fda0003f05270 */
[----:B------:R-:W0:Y:S02]  /*224d0*/  @P0 LDC.64 R4, c[0x0][0x9e8] ;  /* 0x00027a00ff040b82 */ /* 0x000e240000000a00 */
[----:B0-----:R-:W-:-:S05]  /*224e0*/  @P0 IMAD.HI.U32 R4, R7, R4, RZ ;  /* 0x0000000407040227 */ /* 0x001fca00078e00ff */
[----:B------:R-:W-:-:S07]  /*224f0*/  @P0 SHF.R.U32.HI R7, RZ, R5, R4 ;  /* 0x00000005ff070219 */ /* 0x000fce0000011604 */
.L_x_1667:
[----:B------:R-:W-:Y:S05]  /*22500*/  BSYNC B0 ;  /* 0x0000000000007941 */ /* 0x000fea0003800000 */
.L_x_1665:
[----:B------:R-:W-:-:S05]  /*22510*/  IMAD R3, R7, R3, RZ ;  /* 0x0000000307037224 */ /* 0x000fca00078e02ff */
[----:B------:R-:W-:-:S07]  /*22520*/  VIMNMX R2, R2, R3, !PT ;  /* 0x0000000302027248 */ /* 0x000fce0007fe0100 */
.L_x_1664:
[----:B------:R-:W-:Y:S01]  /*22530*/  ISETP.NE.AND P1, PT, R0, RZ, PT ;  /* 0x000000ff0000720c */ /* 0x000fe20003f25270 */
[----:B------:R-:W-:Y:S01]  /*22540*/  BSSY B0, `(.L_x_1668) ;  /* 0x0000024000007945 */ /* 0x000fe20003800000 */
[----:B------:R-:W-:-:S04]  /*22550*/  SHF.R.S32.HI R3, RZ, 0x1f, R2 ;  /* 0x0000001fff037819 */ /* 0x000fc80000011402 */
[----:B------:R-:W-:Y:S01]  /*22560*/  LEA.HI R3, R3, R2, RZ, 0x7 ;  /* 0x0000000203037211 */ /* 0x000fe200078f38ff */
[----:B------:R-:W-:-:S03]  /*22570*/  IMAD.MOV.U32 R2, RZ, RZ, RZ ;  /* 0x000000ffff027224 */ /* 0x000fc600078e00ff */
[----:B------:R-:W-:-:S03]  /*22580*/  SHF.R.S32.HI R3, RZ, 0x7, R3 ;  /* 0x00000007ff037819 */ /* 0x000fc60000011403 */
[----:B------:R-:W0:Y:S01]  /*22590*/  @!P1 LDC R0, c[0x0][0x9f0] ;  /* 0x00027c00ff009b82 */ /* 0x000e220000000800 */
[----:B------:R-:W-:-:S04]  /*225a0*/  VIMNMX R4, RZ, R3, !PT ;  /* 0x00000003ff047248 */ /* 0x000fc80007fe0100 */
[----:B------:R-:W-:-:S13]  /*225b0*/  ISETP.GT.AND P0, PT, R6, R4, PT ;  /* 0x000000040600720c */ /* 0x000fda0003f04270 */
[----:B------:R-:W-:Y:S05]  /*225c0*/  @!P0 BRA `(.L_x_1669) ;  /* 0x00000000006c8947 */ /* 0x000fea0003800000 */
[-C--:B0-----:R-:W-:Y:S02]  /*225d0*/  IABS R5, R0.reuse ;  /* 0x0000000000057213 */ /* 0x081fe40000000000 */
[----:B--2---:R-:W-:Y:S02]  /*225e0*/  IABS R8, R0 ;  /* 0x0000000000087213 */ /* 0x004fe40000000000 */
        /* <DEDUP_REMOVED lines=9> */
[----:B------:R-:W-:-:S05]  /*22680*/  IADD3 R3, R0, -0x1, R6 ;  /* 0xffffffff00037810 */ /* 0x000fca0007ffe006 */
[----:B------:R-:W-:-:S05]  /*22690*/  IMAD.IADD R3, R3, 0x1, -R4 ;  /* 0x0000000103037824 */ /* 0x000fca00078e0a04 */
        /* <DEDUP_REMOVED lines=14> */
.L_x_1669:
[----:B------:R-:W-:Y:S05]  /*22780*/  BSYNC B0 ;  /* 0x0000000000007941 */ /* 0x000fea0003800000 */
.L_x_1668:
[-C--:B0-----:R-:W-:Y:S01]  /*22790*/  IMAD R0, R19, R2.reuse, R4 ;  /* 0x0000000213007224 */ /* 0x081fe200078e0204 */
[----:B------:R-:W-:Y:S04]  /*227a0*/  BSSY B7, `(.L_x_1670) ;  /* 0x0000344000077945 */ /* 0x000fe80003800000 */
        /* <DEDUP_REMOVED lines=11> */
[----:B------:R-:W3:Y:S01]  /*22860*/  LDC.64 R2, c[0x0][0xc60] ;  /* 0x00031800ff027b82 */ /* 0x000ee20000000a00 */
[----:B------:R-:W0:Y:S02]  /*22870*/  FLO.U32 R0, UR4 ;  /* 0x0000000400007d00 */ /* 0x000e2400080e0000 */
[----:B0-----:R-:W-:-:S06]  /*22880*/  ISETP.EQ.U32.AND P0, PT, R0, R5, PT ;  /* 0x000000050000720c */ /* 0x001fcc0003f02070 */
[----:B------:R-:W3:Y:S07]  /*22890*/  POPC R5, UR4 ;  /* 0x0000000400057d09 */ /* 0x000eee0008000000 */
[----:B---3--:R-:W3:Y:S01]  /*228a0*/  @P0 ATOMG.E.ADD.STRONG.GPU PT, R3, desc[UR54][R2.64], R5 ;  /* 0x00000005020309a8 */ /* 0x008ee200081ee1f6 */
[----:B------:R-:W0:Y:S02]  /*228b0*/  S2R R4, SR_LTMASK ;  /* 0x0000000000047919 */ /* 0x000e240000003900 */
[----:B0-----:R-:W-:-:S04]  /*228c0*/  LOP3.LUT R4, R4, UR4, RZ, 0xc0, !PT ;  /* 0x0000000404047c12 */ /* 0x001fc8000f8ec0ff */
[----:B------:R-:W0:Y:S01]  /*228d0*/  POPC R7, R4 ;  /* 0x0000000400077309 */ /* 0x000e220000000000 */
[----:B---3--:R-:W0:Y:S02]  /*228e0*/  SHFL.IDX PT, R0, R3, R0, 0x1f ;  /* 0x00001f0003007589 */ /* 0x008e2400000e0000 */
[----:B0-----:R-:W-:Y:S01]  /*228f0*/  IADD3 R24, R0, UR37, R7 ;  /* 0x0000002500187c10 */ /* 0x001fe2000fffe007 */
[----:B------:R-:W-:Y:S06]  /*22900*/  BRA `(.L_x_1672) ;  /* 0x0000003000b47947 */ /* 0x000fec0003800000 */
.L_x_1671:
        /* <DEDUP_REMOVED lines=15> */
[----:B--2---:R-:W-:Y:S02]  /*22a00*/  IMAD.MOV.U32 R8, RZ, RZ, 0x70 ;  /* 0x00000070ff087424 */ /* 0x004fe400078e00ff */
[----:B-1----:R-:W-:Y:S02]  /*22a10*/  IMAD.MOV.U32 R12, RZ, RZ, 0x1 ;  /* 0x00000001ff0c7424 */ /* 0x002fe400078e00ff */
[----:B------:R-:W-:-:S07]  /*22a20*/  IMAD.MOV.U32 R13, RZ, RZ, RZ ;  /* 0x000000ffff0d7224 */ /* 0x000fce00078e00ff */
[----:B------:R-:W-:-:S07]  /*22a30*/  LEPC R20, `(.L_x_1674) ;  /* 0x000000001014794e */ /* 0x000fce0000000000 */
[----:B0-----:R-:W-:Y:S05]  /*22a40*/  CALL.ABS.NOINC R2 ;  /* 0x0000000002007343 */ /* 0x001fea0003c00000 */
.L_x_1674:
[----:B------:R-:W-:Y:S05]  /*22a50*/  BSYNC B6 ;  /* 0x0000000000067941 */ /* 0x000fea0003800000 */
.L_x_1673:
        /* <DEDUP_REMOVED lines=8> */
[----:B------:R0:W3:Y:S01]  /*22ae0*/  LDC.64 R2, c[0x4][R19] ;  /* 0x0100000013027b82 */ /* 0x0000e20000000a00 */
[----:B------:R-:W-:Y:S02]  /*22af0*/  IMAD.U32 R4, RZ, RZ, UR6 ;  /* 0x00000006ff047e24 */ /* 0x000fe4000f8e00ff */
[----:B------:R-:W-:Y:S02]  /*22b00*/  IMAD.U32 R5, RZ, RZ, UR7 ;  /* 0x00000007ff057e24 */ /* 0x000fe4000f8e00ff */
[----:B------:R-:W-:Y:S02]  /*22b10*/  IMAD.U32 R6, RZ, RZ, UR8 ;  /* 0x00000008ff067e24 */ /* 0x000fe4000f8e00ff */
[----:B------:R-:W-:-:S02]  /*22b20*/  IMAD.U32 R7, RZ, RZ, UR9 ;  /* 0x00000009ff077e24 */ /* 0x000fc4000f8e00ff */
[----:B------:R-:W-:Y:S02]  /*22b30*/  IMAD.U32 R10, RZ, RZ, UR4 ;  /* 0x00000004ff0a7e24 */ /* 0x000fe4000f8e00ff */
[----:B------:R-:W-:Y:S02]  /*22b40*/  IMAD.U32 R11, RZ, RZ, UR5 ;  /* 0x00000005ff0b7e24 */ /* 0x000fe4000f8e00ff */
[----:B--2---:R-:W-:Y:S02]  /*22b50*/  IMAD.MOV.U32 R8, RZ, RZ, 0x70 ;  /* 0x00000070ff087424 */ /* 0x004fe400078e00ff */
[----:B-1----:R-:W-:Y:S02]  /*22b60*/  IMAD.MOV.U32 R12, RZ, RZ, 0x1 ;  /* 0x00000001ff0c7424 */ /* 0x002fe400078e00ff */
[----:B0-----:R-:W-:-:S07]  /*22b70*/  IMAD.MOV.U32 R13, RZ, RZ, RZ ;  /* 0x000000ffff0d7224 */ /* 0x001fce00078e00ff */
[----:B------:R-:W-:-:S07]  /*22b80*/  LEPC R20, `(.L_x_1677) ;  /* 0x000000001014794e */ /* 0x000fce0000000000 */
[----:B---3--:R-:W-:Y:S05]  /*22b90*/  CALL.ABS.NOINC R2 ;  /* 0x0000000002007343 */ /* 0x008fea0003c00000 */
.L_x_1677:
        /* <DEDUP_REMOVED lines=15> */
.L_x_1676:
[----:B------:R-:W-:Y:S05]  /*22c90*/  BSYNC B6 ;  /* 0x0000000000067941 */ /* 0x000fea0003800000 */
.L_x_1675:
[----:B------:R-:W-:Y:S01]  /*22ca0*/  ULDC.64 UR4, c[0x0][0x9f8] ;  /* 0x00027e0000047ab9 */ /* 0x000fe20000000a00 */
[----:B------:R-:W3:Y:S01]  /*22cb0*/  LDL R20, [R1+0x18] ;  /* 0x0000180001147983 */ /* 0x000ee20000100800 */
[----:B------:R-:W-:-:S03]  /*22cc0*/  ISETP.NE.U32.AND P0, PT, RZ, UR4, PT ;  /* 0x00000004ff007c0c */ /* 0x000fc6000bf05070 */
[----:B------:R-:W4:Y:S01]  /*22cd0*/  LDL R19, [R1+0x28] ;  /* 0x0000280001137983 */ /* 0x000f220000100800 */
[----:B------:R-:W-:Y:S01]  /*22ce0*/  ISETP.NE.AND.EX P0, PT, RZ, UR5, PT, P0 ;  /* 0x00000005ff007c0c */ /* 0x000fe2000bf05300 */
[----:B------:R-:W-:Y:S01]  /*22cf0*/  IMAD.MOV.U32 R9, RZ, RZ, R27 ;  /* 0x000000ffff097224 */ /* 0x000fe200078e001b */
[----:B------:R-:W0:Y:S01]  /*22d00*/  LDC R5, c[0x0][0x430] ;  /* 0x00010c00ff057b82 */ /* 0x000e220000000800 */
[----:B------:R-:W1:Y:S01]  /*22d10*/  S2R R22, SR_TID.X ;  /* 0x0000000000167919 */ /* 0x000e620000002100 */
[----:B------:R-:W2:Y:S01]  /*22d20*/  S2R R21, SR_TID.X ;  /* 0x0000000000157919 */ /* 0x000ea20000002100 */
[----:B------:R-:W-:Y:S01]  /*22d30*/  VIADD R23, R23, 0xffffffff ;  /* 0xffffffff17177836 */ /* 0x000fe20000000000 */
[----:B------:R-:W-:-:S07]  /*22d40*/  ULDC UR4, c[0x0][0x2f4] ;  /* 0x0000bd0000047ab9 */ /* 0x000fce0000000800 */
[----:B------:R-:W1:Y:S02]  /*22d50*/  @P0 LDC.64 R2, c[0x0][0x9f8] ;  /* 0x00027e00ff020b82 */ /* 0x000e640000000a00 */
[----:B-1----:R-:W-:-:S05]  /*22d60*/  @P0 IMAD.WIDE R2, R27, 0x4, R2 ;  /* 0x000000041b020825 */ /* 0x002fca00078e0202 */
[----:B------:R1:W4:Y:S01]  /*22d70*/  @P0 LDG.E R9, desc[UR54][R2.64] ;  /* 0x0000003602090981 */ /* 0x000322000c1e1900 */
[----:B0-----:R-:W-:Y:S01]  /*22d80*/  ISETP.NE.AND P1, PT, R5, 0x1, PT ;  /* 0x000000010500780c */ /* 0x001fe20003f25270 */
[----:B------:R-:W-:Y:S01]  /*22d90*/  IMAD.SHL.U32 R22, R22, 0x20, RZ ;  /* 0x0000002016167824 */ /* 0x000fe200078e00ff */
[----:B--2---:R-:W-:Y:S01]  /*22da0*/  LOP3.LUT R21, R21, 0x7f, RZ, 0xc0, !PT ;  /* 0x0000007f15157812 */ /* 0x004fe200078ec0ff */
[----:B------:R-:W-:-:S03]  /*22db0*/  IMAD.SHL.U32 R8, R23, 0x80, RZ ;  /* 0x0000008017087824 */ /* 0x000fc600078e00ff */
[----:B------:R-:W-:Y:S02]  /*22dc0*/  SHF.R.U32.HI R21, RZ, 0x2, R21 ;  /* 0x00000002ff157819 */ /* 0x000fe40000011615 */
[----:B------:R-:W-:-:S04]  /*22dd0*/  LOP3.LUT R22, R22, 0x60, RZ, 0xc0, !PT ;  /* 0x0000006016167812 */ /* 0x000fc800078ec0ff */
[----:B------:R-:W-:Y:S01]  /*22de0*/  LOP3.LUT R0, R8, R21, R22, 0xfe, !PT ;  /* 0x0000001508007212 */ /* 0x000fe200078efe16 */
[----:B-1----:R-:W0:Y:S08]  /*22df0*/  @P1 LDC R3, c[0x0][0x434] ;  /* 0x00010d00ff031b82 */ /* 0x002e300000000800 */
[----:B------:R-:W1:Y:S01]  /*22e00*/  @P1 LDC R2, c[0x0][0x438] ;  /* 0x00010e00ff021b82 */ /* 0x000e620000000800 */
[----:B------:R-:W-:Y:S01]  /*22e10*/  LOP3.LUT R16, R16, 0xfffffff7, RZ, 0xc0, !PT ;  /* 0xfffffff710107812 */ /* 0x000fe200078ec0ff */
[----:B------:R-:W-:Y:S01]  /*22e20*/  UMOV UR5, 0xffffffff ;  /* 0xffffffff00057882 */ /* 0x000fe20000000000 */
[C---:B---3--:R-:W-:Y:S01]  /*22e30*/  ISETP.GE.AND P0, PT, R0.reuse, R20, PT ;  /* 0x000000140000720c */ /* 0x048fe20003f06270 */
[----:B----4-:R-:W-:-:S04]  /*22e40*/  IMAD.IADD R0, R0, 0x1, R19 ;  /* 0x0000000100007824 */ /* 0x010fc800078e0213 */
[----:B0-----:R-:W-:-:S04]  /*22e50*/  @P1 IMAD.HI.U32 R3, R0, R3, RZ ;  /* 0x0000000300031227 */ /* 0x001fc800078e00ff */
[----:B------:R-:W-:Y:S01]  /*22e60*/  IMAD.MOV.U32 R6, RZ, RZ, R0 ;  /* 0x000000ffff067224 */ /* 0x000fe200078e0000 */
[----:B-1----:R-:W-:-:S03]  /*22e70*/  @P1 SHF.R.U32.HI R6, RZ, R2, R3 ;  /* 0x00000002ff061219 */ /* 0x002fc60000011603 */
[----:B------:R-:W0:Y:S01]  /*22e80*/  @!P0 LDC.64 R2, c[0x0][0x428] ;  /* 0x00010a00ff028b82 */ /* 0x000e220000000a00 */
[--C-:B------:R-:W-:Y:S01]  /*22e90*/  @!P0 SHF.R.S32.HI R7, RZ, 0x1f, R6.reuse ;  /* 0x0000001fff078819 */ /* 0x100fe20000011406 */
[----:B------:R-:W-:-:S04]  /*22ea0*/  IMAD.MOV R4, RZ, RZ, -R6 ;  /* 0x000000ffff047224 */ /* 0x000fc800078e0a06 */
[----:B------:R-:W-:Y:S01]  /*22eb0*/  IMAD R4, R5, R4, R0 ;  /* 0x0000000405047224 */ /* 0x000fe200078e0200 */
[----:B------:R-:W-:Y:S01]  /*22ec0*/  SHF.R.S32.HI R10, RZ, 0x1f, R9 ;  /* 0x0000001fff0a7819 */ /* 0x000fe20000011409 */
[----:B------:R1:W-:Y:S01]  /*22ed0*/  STL [R1+0xc], R9 ;  /* 0x00000c0901007387 */ /* 0x0003e20000100800 */
[----:B0-----:R-:W-:-:S03]  /*22ee0*/  @!P0 IMAD.WIDE.U32 R6, R9, R2, R6 ;  /* 0x0000000209068225 */ /* 0x001fc600078e0006 */
[----:B------:R0:W-:Y:S01]  /*22ef0*/  STL [R1+0x2c], R10 ;  /* 0x00002c0a01007387 */ /* 0x0001e20000100800 */
[----:B------:R-:W-:-:S04]  /*22f00*/  @!P0 IMAD R0, R10, R2, RZ ;  /* 0x000000020a008224 */ /* 0x000fc800078e02ff */
[----:B------:R-:W-:Y:S02]  /*22f10*/  @!P0 IMAD R0, R9, R3, R0 ;  /* 0x0000000309008224 */ /* 0x000fe400078e0200 */
[----:B-1----:R-:W1:Y:S01]  /*22f20*/  S2R R9, SR_TID.X ;  /* 0x0000000000097919 */ /* 0x002e620000002100 */
[----:B------:R-:W2:Y:S01]  /*22f30*/  @!P0 LDC.64 R2, c[0x0][0x418] ;  /* 0x00010600ff028b82 */ /* 0x000ea20000000a00 */
[----:B------:R-:W-:Y:S02]  /*22f40*/  @!P0 IMAD.IADD R0, R7, 0x1, R0 ;  /* 0x0000000107008824 */ /* 0x000fe400078e0200 */
[----:B------:R-:W-:-:S05]  /*22f50*/  IMAD.U32 R5, RZ, RZ, UR38 ;  /* 0x00000026ff057e24 */ /* 0x000fca000f8e00ff */
[----:B------:R-:W-:Y:S02]  /*22f60*/  ISETP.NE.AND P2, PT, R5, 0x3, PT ;  /* 0x000000030500780c */ /* 0x000fe40003f45270 */
[----:B--2---:R-:W-:-:S04]  /*22f70*/  @!P0 LEA R2, P1, R6, R2, 0x2 ;  /* 0x0000000206028211 */ /* 0x004fc800078210ff */
[----:B------:R-:W-:Y:S01]  /*22f80*/  @!P0 LEA.HI.X R3, R6, R3, R0, 0x2, P1 ;  /* 0x0000000306038211 */ /* 0x000fe200008f1400 */
[----:B------:R-:W-:Y:S02]  /*22f90*/  IMAD.MOV.U32 R0, RZ, RZ, RZ ;  /* 0x000000ffff007224 */ /* 0x000fe400078e00ff */
[----:B-1----:R-:W-:-:S04]  /*22fa0*/  IMAD.SHL.U32 R9, R9, 0x8, RZ ;  /* 0x0000000809097824 */ /* 0x002fc800078e00ff */
[----:B------:R1:W5:Y:S01]  /*22fb0*/  @!P0 LDG.E R0, desc[UR54][R2.64] ;  /* 0x0000003602008981 */ /* 0x000362000c1e1900 */
[----:B------:R-:W-:Y:S02]  /*22fc0*/  LOP3.LUT R9, R9, 0x18, RZ, 0xc0, !PT ;  /* 0x0000001809097812 */ /* 0x000fe400078ec0ff */
[----:B------:R-:W-:Y:S02]  /*22fd0*/  @P2 LOP3.LUT R16, R16, 0x8, RZ, 0xfc, !PT ;  /* 0x0000000810102812 */ /* 0x000fe400078efcff */
[C---:B------:R-:W-:Y:S02]  /*22fe0*/  ISETP.GE.AND P0, PT, R9.reuse, UR4, PT ;  /* 0x0000000409007c0c */ /* 0x040fe4000bf06270 */
[C---:B0-----:R-:W-:Y:S02]  /*22ff0*/  LOP3.LUT R10, R9.reuse, 0x20, RZ, 0xfc, !PT ;  /* 0x00000020090a7812 */ /* 0x041fe400078efcff */
[----:B------:R-:W-:Y:S02]  /*23000*/  LOP3.LUT R16, R16, 0xfffffffb, RZ, 0xc0, !PT ;  /* 0xfffffffb10107812 */ /* 0x000fe400078ec0ff */
[----:B------:R-:W-:-:S02]  /*23010*/  LOP3.LUT R9, R9, 0x40, RZ, 0xfc, !PT ;  /* 0x0000004009097812 */ /* 0x000fc400078efcff */
[----:B------:R-:W-:-:S05]  /*23020*/  ISETP.GE.AND P1, PT, R10, UR4, PT ;  /* 0x000000040a007c0c */ /* 0x000fca000bf26270 */
[----:B------:R-:W-:Y:S02]  /*23030*/  @P0 LOP3.LUT R16, R16, 0x4, RZ, 0xfc, !PT ;  /* 0x0000000410100812 */ /* 0x000fe400078efcff */
[----:B------:R-:W-:Y:S02]  /*23040*/  ISETP.GE.AND P0, PT, R9, UR4, PT ;  /* 0x0000000409007c0c */ /* 0x000fe4000bf06270 */
[----:B------:R-:W-:-:S04]  /*23050*/  LOP3.LUT R16, R16, 0xfffffffe, RZ, 0xc0, !PT ;  /* 0xfffffffe10107812 */ /* 0x000fc800078ec0ff */
[----:B------:R-:W-:-:S04]  /*23060*/  LOP3.LUT R16, R16, 0xfffffffd, RZ, 0xc0, !PT ;  /* 0xfffffffd10107812 */ /* 0x000fc800078ec0ff */
[----:B------:R-:W-:-:S04]  /*23070*/  @P1 LOP3.LUT R16, R16, 0x2, RZ, 0xfc, !PT ;  /* 0x0000000210101812 */ /* 0x000fc800078efcff */
[----:B------:R-:W-:Y:S01]  /*23080*/  @P0 LOP3.LUT R16, R16, 0x1, RZ, 0xfc, !PT ;  /* 0x0000000110100812 */ /* 0x000fe200078efcff */
[----:B-1----:R-:W-:Y:S06]  /*23090*/  BRA.DIV UR5, `(.L_x_1678) ;  /* 0x0000005605007947 */ /* 0x002fec000b800000 */
.L_x_1805:
[----:B------:R-:W-:Y:S05]  /*230a0*/  @!P2 BRA `(.L_x_1679) ;  /* 0x000000000004a947 */ /* 0x000fea0003800000 */
[----:B------:R-:W-:Y:S01]  /*230b0*/  BPT.TRAP 0x1 ;  /* 0x000000040000795c */ /* 0x000fe20000300000 */
.L_x_1679:
[----:B------:R-:W2:Y:S01]  /*230c0*/  LDL R9, [R1] ;  /* 0x0000000001097983 */ /* 0x000ea20000100800 */
        /* <DEDUP_REMOVED lines=17> */
[----:B------:R-:W-:-:S04]  /*231e0*/  LEA R19, P0, R2, UR6, 0x1 ;  /* 0x0000000602137c11 */ /* 0x000fc8000f8008ff */
[----:B------:R-:W-:Y:S01]  /*231f0*/  LEA.HI.X R22, R2, UR7, R22, 0x1, P0 ;  /* 0x0000000702167c11 */ /* 0x000fe200080f0c16 */
[----:B------:R-:W-:Y:S01]  /*23200*/  IMAD R2, R28, 0x8, R18 ;  /* 0x000000081c027824 */ /* 0x000fe200078e0212 */
[----:B--2---:R-:W-:-:S06]  /*23210*/  SHF.L.U32 R3, R9, 0x1f, RZ ;  /* 0x0000001f09037819 */ /* 0x004fcc00000006ff */
[----:B------:R-:W0:Y:S02]  /*23220*/  SYNCS.PHASECHK.TRANS64.TRYWAIT P0, [R2+URZ+0x2d840], R3 ;  /* 0x02d84003020075a7 */ /* 0x000e24000800017f */
[----:B0-----:R-:W-:Y:S05]  /*23230*/  @!P0 BRA `(.L_x_1681) ;  /* 0x0000005000cc8947 */ /* 0x001fea0003800000 */
.L_x_1806:
[----:B------:R-:W-:Y:S05]  /*23240*/  BSYNC B0 ;  /* 0x0000000000007941 */ /* 0x000fea0003800000 */
.L_x_1680:
[----:B------:R-:W2:Y:S01]  /*23250*/  LDL R12, [R1+0x18] ;  /* 0x00001800010c7983 */ /* 0x000ea20000100800 */
[----:B------:R-:W-:Y:S01]  /*23260*/  ULDC.64 UR4, c[0x0][0x300] ;  /* 0x0000c00000047ab9 */ /* 0x000fe20000000a00 */
[----:B------:R-:W-:Y:S02]  /*23270*/  ULDC.64 UR6, c[0x0][0x2e8] ;  /* 0x0000ba0000067ab9 */ /* 0x000fe40000000a00 */
[----:B------:R-:W3:Y:S01]  /*23280*/  LDL R10, [R1+0x10] ;  /* 0x00001000010a7983 */ /* 0x000ee20000100800 */
[----:B------:R-:W-:Y:S01]  /*23290*/  IMAD R5, R5, UR4, RZ ;  /* 0x0000000405057c24 */ /* 0x000fe2000f8e02ff */
[----:B------:R-:W-:Y:S01]  /*232a0*/  LOP3.LUT P4, RZ, R16, 0x4, RZ, 0xc0, !PT ;  /* 0x0000000410ff7812 */ /* 0x000fe2000788c0ff */
[----:B------:R-:W1:Y:S02]  /*232b0*/  S2R R7, SR_TID.X ;  /* 0x0000000000077919 */ /* 0x000e640000002100 */
[----:B0-----:R-:W-:Y:S01]  /*232c0*/  IMAD R3, R4, UR5, R5 ;  /* 0x0000000504037c24 */ /* 0x001fe2000f8e0205 */
[----:B------:R-:W-:Y:S01]  /*232d0*/  LOP3.LUT P3, RZ, R16, 0x2, RZ, 0xc0, !PT ;  /* 0x0000000210ff7812 */ /* 0x000fe2000786c0ff */
[----:B------:R-:W-:Y:S01]  /*232e0*/  IMAD.WIDE.U32 R4, R4, UR4, RZ ;  /* 0x0000000404047c25 */ /* 0x000fe2000f8e00ff */
[----:B------:R-:W-:Y:S01]  /*232f0*/  ULDC.64 UR4, c[0x0][0x310] ;  /* 0x0000c40000047ab9 */ /* 0x000fe20000000a00 */
[----:B------:R-:W-:-:S02]  /*23300*/  LOP3.LUT P2, RZ, R16, 0x1, RZ, 0xc0, !PT ;  /* 0x0000000110ff7812 */ /* 0x000fc4000784c0ff */
[----:B------:R-:W-:Y:S02]  /*23310*/  IMAD.IADD R5, R5, 0x1, R3 ;  /* 0x0000000105057824 */ /* 0x000fe400078e0203 */
[----:B------:R-:W-:Y:S02]  /*23320*/  IMAD R6, R6, UR4, RZ ;  /* 0x0000000406067c24 */ /* 0x000fe4000f8e02ff */
[----:B------:R-:W-:-:S04]  /*23330*/  IMAD.WIDE.U32 R4, R0, UR4, R4 ;  /* 0x0000000400047c25 */ /* 0x000fc8000f8e0004 */
[----:B------:R-:W-:Y:S01]  /*23340*/  IMAD R0, R0, UR5, R6 ;  /* 0x0000000500007c24 */ /* 0x000fe2000f8e0206 */
[----:B------:R-:W-:-:S03]  /*23350*/  ULDC.64 UR4, c[0x0][0x308] ;  /* 0x0000c20000047ab9 */ /* 0x000fc60000000a00 */
[----:B------:R-:W-:Y:S02]  /*23360*/  IMAD.IADD R5, R5, 0x1, R0 ;  /* 0x0000000105057824 */ /* 0x000fe400078e0200 */
[----:B------:R-:W-:Y:S01]  /*23370*/  IMAD.WIDE.U32 R4, R17, UR4, R4 ;  /* 0x0000000411047c25 */ /* 0x000fe2000f8e0004 */
[----:B------:R-:W-:Y:S02]  /*23380*/  UMOV UR4, 0xffffffff ;  /* 0xffffffff00047882 */ /* 0x000fe40000000000 */
[----:B------:R-:W-:Y:S02]  /*23390*/  LEA R0, P0, R4, UR6, 0x1 ;  /* 0x0000000604007c11 */ /* 0x000fe4000f8008ff */
[----:B-1----:R-:W-:Y:S01]  /*233a0*/  LOP3.LUT R9, R7, 0x7f, RZ, 0xc0, !PT ;  /* 0x0000007f07097812 */ /* 0x002fe200078ec0ff */
[----:B------:R-:W-:-:S03]  /*233b0*/  IMAD R7, R17, UR5, R5 ;  /* 0x0000000511077c24 */ /* 0x000fc6000f8e0205 */
[----:B------:R-:W-:Y:S02]  /*233c0*/  SHF.R.U32.HI R11, RZ, 0x2, R9 ;  /* 0x00000002ff0b7819 */ /* 0x000fe40000011609 */
[----:B------:R-:W0:Y:S01]  /*233d0*/  S2R R9, SR_TID.X ;  /* 0x0000000000097919 */ /* 0x000e220000002100 */
[----:B------:R-:W-:Y:S01]  /*233e0*/  LEA.HI.X R7, R4, UR7, R7, 0x1, P0 ;  /* 0x0000000704077c11 */ /* 0x000fe200080f0c07 */
[----:B0-----:R-:W-:-:S05]  /*233f0*/  IMAD.SHL.U32 R9, R9, 0x8, RZ ;  /* 0x0000000809097824 */ /* 0x001fca00078e00ff */
[----:B------:R-:W-:Y:S02]  /*23400*/  LOP3.LUT R9, R9, 0x18, RZ, 0xc0, !PT ;  /* 0x0000001809097812 */ /* 0x000fe400078ec0ff */
[----:B--2---:R-:W-:-:S04]  /*23410*/  IADD3 R3, -R11, R12, -R8 ;  /* 0x0000000c0b037210 */ /* 0x004fc80007ffe908 */
[----:B------:R-:W-:Y:S01]  /*23420*/  ISETP.GE.AND P0, PT, R3, 0x1, PT ;  /* 0x000000010300780c */ /* 0x000fe20003f06270 */
[----:B---3--:R-:W-:Y:S01]  /*23430*/  IMAD R8, R28, 0x3000, R10 ;  /* 0x000030001c087824 */ /* 0x008fe200078e020a */
[----:B------:R-:W-:Y:S11]  /*23440*/  BRA.DIV UR4, `(.L_x_1682) ;  /* 0x00000052045c7947 */ /* 0x000ff6000b800000 */
        /* <DEDUP_REMOVED lines=38> */
.L_x_1816:
        /* <DEDUP_REMOVED lines=12> */
.L_x_1683:
        /* <DEDUP_REMOVED lines=11> */
.L_x_1684:
[----:B------:R1:W5:Y:S01]  /*23820*/  LDL.LU R3, [R1+0x34] ;  /* 0x0000340001037983 */ /* 0x0003620000300800 */
[----:B------:R1:W-:Y:S02]  /*23830*/  SYNCS.ARRIVE.TRANS64.A1T0 RZ, [R2+URZ+0x2d830], RZ ;  /* 0x02d830ff02ff79a7 */ /* 0x0003e4000810003f */
[----:B------:R-:W-:Y:S05]  /*23840*/  WARPSYNC.ALL ;  /* 0x0000000000007948 */ /* 0x000fea0003800000 */
[----:B------:R-:W-:Y:S01]  /*23850*/  ULDC.64 UR4, c[0x0][0x298] ;  /* 0x0000a60000047ab9 */ /* 0x000fe20000000a00 */
[----:B------:R-:W-:Y:S01]  /*23860*/  VIADD R0, R18, 0xc400 ;  /* 0x0000c40012007836 */ /* 0x000fe20000000000 */
[----:B------:R-:W-:Y:S01]  /*23870*/  ULDC.64 UR6, c[0x0][0xa00] ;  /* 0x0002800000067ab9 */ /* 0x000fe20000000a00 */
[----:B------:R-:W-:Y:S01]  /*23880*/  BSSY B6, `(.L_x_1685) ;  /* 0x0000021000067945 */ /* 0x000fe20003800000 */
[----:B------:R-:W-:Y:S01]  /*23890*/  BAR.SYNC.DEFER_BLOCKING 0x8, 0x200 ;  /* 0x0208000000007b1d */ /* 0x000fe20000010000 */
[----:B------:R-:W-:-:S02]  /*238a0*/  ISETP.NE.U32.AND P0, PT, RZ, UR6, PT ;  /* 0x00000006ff007c0c */ /* 0x000fc4000bf05070 */
[----:B------:R-:W-:Y:S02]  /*238b0*/  LOP3.LUT P1, RZ, R0, 0x1bf, RZ, 0xc0, !PT ;  /* 0x000001bf00ff7812 */ /* 0x000fe4000782c0ff */
[----:B------:R-:W-:-:S04]  /*238c0*/  ISETP.NE.AND.EX P0, PT, RZ, UR7, PT, P0 ;  /* 0x00000007ff007c0c */ /* 0x000fc8000bf05300 */
[----:B------:R-:W-:Y:S02]  /*238d0*/  SEL R26, R27, RZ, !P0 ;  /* 0x000000ff1b1a7207 */ /* 0x000fe40004000000 */
[----:B-1---5:R-:W-:Y:S01]  /*238e0*/  SHF.R.S32.HI R2, RZ, 0x1f, R3 ;  /* 0x0000001fff027819 */ /* 0x022fe20000011403 */
[----:B0-----:R-:W-:-:S04]  /*238f0*/  IMAD.WIDE.U32 R4, R3, UR4, RZ ;  /* 0x0000000403047c25 */ /* 0x001fc8000f8e00ff */
[----:B------:R-:W-:Y:S01]  /*23900*/  IMAD R2, R2, UR4, RZ ;  /* 0x0000000402027c24 */ /* 0x000fe2000f8e02ff */
[----:B------:R0:W-:Y:S03]  /*23910*/  STL.64 [R1+0x38], R4 ;  /* 0x0000380401007387 */ /* 0x0001e60000100a00 */
[----:B------:R-:W-:Y:S01]  /*23920*/  IMAD R0, R3, UR5, R2 ;  /* 0x0000000503007c24 */ /* 0x000fe2000f8e0202 */
[----:B------:R-:W-:-:S03]  /*23930*/  SHF.R.S32.HI R2, RZ, 0x1f, R27 ;  /* 0x0000001fff027819 */ /* 0x000fc6000001141b */
[----:B------:R-:W-:Y:S01]  /*23940*/  IMAD.IADD R3, R5, 0x1, R0 ;  /* 0x0000000105037824 */ /* 0x000fe200078e0200 */
[----:B------:R-:W-:-:S04]  /*23950*/  SEL R0, R2, RZ, !P0 ;  /* 0x000000ff02007207 */ /* 0x000fc80004000000 */
[----:B------:R0:W-:Y:S04]  /*23960*/  STL [R1+0x34], R3 ;  /* 0x0000340301007387 */ /* 0x0001e80000100800 */
[----:B------:R0:W-:Y:S01]  /*23970*/  STL [R1+0x44], R0 ;  /* 0x0000440001007387 */ /* 0x0001e20000100800 */
        /* <DEDUP_REMOVED lines=17> */
.L_x_1686:
[----:B------:R-:W-:Y:S05]  /*23a90*/  BSYNC B6 ;  /* 0x0000000000067941 */ /* 0x000fea0003800000 */
.L_x_1685:
[----:B------:R-:W2:Y:S01]  /*23aa0*/  LDL.LU R2, [R1+0x34] ;  /* 0x0000340001027983 */ /* 0x000ea20000300800 */
[----:B------:R-:W1:Y:S01]  /*23ab0*/  LDC R9, c[0x0][0x448] ;  /* 0x00011200ff097b82 */ /* 0x000e620000000800 */
[----:B------:R-:W-:Y:S01]  /*23ac0*/  ULDC.64 UR4, c[0x0][0x2d8] ;  /* 0x0000b60000047ab9 */ /* 0x000fe20000000a00 */
[----:B------:R-:W-:Y:S01]  /*23ad0*/  ULDC.64 UR6, c[0x0][0x2e0] ;  /* 0x0000b80000067ab9 */ /* 0x000fe20000000a00 */
[----:B------:R-:W3:Y:S01]  /*23ae0*/  LDL.LU.64 R20, [R1+0x38] ;  /* 0x0000380001147983 */ /* 0x000ee20000300a00 */
[----:B------:R-:W-:-:S03]  /*23af0*/  ULDC.64 UR8, c[0x0][0x280] ;  /* 0x0000a00000087ab9 */ /* 0x000fc60000000a00 */
[----:B0-----:R-:W4:Y:S01]  /*23b00*/  LDL.LU R0, [R1+0x44] ;  /* 0x0000440001007983 */ /* 0x001f220000300800 */
[----:B-1----:R-:W-:-:S13]  /*23b10*/  ISETP.NE.AND P1, PT, R9, 0x1, PT ;  /* 0x000000010900780c */ /* 0x002fda0003f25270 */
        /* <DEDUP_REMOVED lines=21> */
[----:B------:R-:W-:-:S04]  /*23c70*/  IMAD.IADD R0, R20, 0x1, R25 ;  /* 0x0000000114007824 */ /* 0x000fc800078e0219 */
        /* <DEDUP_REMOVED lines=30> */
[----:B------:R-:W-:-:S04]  /*23e60*/  IMAD R6, R6, UR5, R7 ;  /* 0x0000000506067c24 */ /* 0x000fc8000f8e0207 */
[----:B------:R-:W-:Y:S01]  /*23e70*/  IMAD.IADD R3, R3, 0x1, R6 ;  /* 0x0000000103037824 */ /* 0x000fe200078e0206 */
[----:B------:R-:W-:-:S05]  /*23e80*/  SHF.R.S32.HI R6, RZ, 0x1f, R0 ;  /* 0x0000001fff067819 */ /* 0x000fca0000011400 */
[----:B------:R-:W-:Y:S02]  /*23e90*/  IMAD R6, R6, UR6, RZ ;  /* 0x0000000606067c24 */ /* 0x000fe4000f8e02ff */
[----:B------:R-:W-:-:S04]  /*23ea0*/  IMAD.WIDE.U32 R2, R0, UR6, R2 ;  /* 0x0000000600027c25 */ /* 0x000fc8000f8e0002 */
[C---:B0-----:R-:W-:Y:S02]  /*23eb0*/  IMAD.SHL.U32 R11, R13.reuse, 0x8, RZ ;  /* 0x000000080d0b7824 */ /* 0x041fe400078e00ff */
[----:B------:R-:W-:Y:S02]  /*23ec0*/  IMAD R6, R0, UR7, R6 ;  /* 0x0000000700067c24 */ /* 0x000fe4000f8e0206 */
[----:B------:R-:W-:Y:S01]  /*23ed0*/  IMAD.SHL.U32 R10, R13, 0x8, RZ ;  /* 0x000000080d0a7824 */ /* 0x000fe200078e00ff */
[----:B------:R-:W-:Y:S01]  /*23ee0*/  LOP3.LUT R11, R11, 0x18, RZ, 0xc0, !PT ;  /* 0x000000180b0b7812 */ /* 0x000fe200078ec0ff */
[----:B------:R-:W-:Y:S01]  /*23ef0*/  IMAD.IADD R6, R3, 0x1, R6 ;  /* 0x0000000103067824 */ /* 0x000fe200078e0206 */
[----:B------:R-:W-:Y:S02]  /*23f00*/  LEA R7, P0, R2, UR8, 0x1 ;  /* 0x0000000802077c11 */ /* 0x000fe4000f8008ff */
[----:B------:R-:W-:Y:S02]  /*23f10*/  LOP3.LUT R12, R11, 0x20, RZ, 0xfc, !PT ;  /* 0x000000200b0c7812 */ /* 0x000fe400078efcff */
[----:B------:R-:W-:-:S02]  /*23f20*/  LOP3.LUT R10, R10, 0x18, RZ, 0xc0, !PT ;  /* 0x000000180a0a7812 */ /* 0x000fc400078ec0ff */
[----:B------:R-:W-:Y:S01]  /*23f30*/  LOP3.LUT R11, R11, 0x40, RZ, 0xfc, !PT ;  /* 0x000000400b0b7812 */ /* 0x000fe200078efcff */
[----:B------:R-:W-:Y:S01]  /*23f40*/  UMOV UR5, 0xffffffff ;  /* 0xffffffff00057882 */ /* 0x000fe20000000000 */
[----:B------:R-:W-:Y:S02]  /*23f50*/  LEA.HI.X R6, R2, UR9, R6, 0x1, P0 ;  /* 0x0000000902067c11 */ /* 0x000fe400080f0c06 */
[----:B------:R-:W-:Y:S02]  /*23f60*/  LOP3.LUT R20, R13, 0x7f, RZ, 0xc0, !PT ;  /* 0x0000007f0d147812 */ /* 0x000fe400078ec0ff */
[----:B------:R-:W-:Y:S02]  /*23f70*/  ISETP.GE.AND P0, PT, R10, UR4, PT ;  /* 0x000000040a007c0c */ /* 0x000fe4000bf06270 */
[----:B------:R-:W-:Y:S02]  /*23f80*/  ISETP.GE.AND P1, PT, R12, UR4, PT ;  /* 0x000000040c007c0c */ /* 0x000fe4000bf26270 */
[----:B------:R-:W-:-:S02]  /*23f90*/  ISETP.GE.AND P2, PT, R11, UR4, PT ;  /* 0x000000040b007c0c */ /* 0x000fc4000bf46270 */
[----:B------:R-:W-:Y:S01]  /*23fa0*/  SHF.R.U32.HI R20, RZ, 0x2, R20 ;  /* 0x00000002ff147819 */ /* 0x000fe20000011614 */
[----:B--2---:R-:W-:Y:S10]  /*23fb0*/  BRA.DIV UR5, `(.L_x_1687) ;  /* 0x0000004a05e87947 */ /* 0x004ff4000b800000 */
[----:B------:R-:W0:Y:S01]  /*23fc0*/  SHFL.IDX PT, R3, R5, RZ, 0x1c1f ;  /* 0x001c1fff05037589 */ /* 0x000e2200000e0000 */
[----:B-----5:R-:W-:Y:S02]  /*23fd0*/  IMAD R0, R21, R9, RZ ;  /* 0x0000000915007224 */ /* 0x020fe400078e02ff */
[----:B------:R-:W-:Y:S01]  /*23fe0*/  IMAD.IADD R25, R20, 0x1, R25 ;  /* 0x0000000114197824 */ /* 0x000fe200078e0219 */
        /* <DEDUP_REMOVED lines=58> */
.L_x_1829:
        /* <DEDUP_REMOVED lines=12> */
.L_x_1688:
        /* <DEDUP_REMOVED lines=18> */
.L_x_1830:
[----:B------:R-:W-:Y:S05]  /*24570*/  BSYNC B0 ;  /* 0x0000000000007941 */ /* 0x000fea0003800000 */
.L_x_1689:
        /* <DEDUP_REMOVED lines=18> */
.L_x_1705:
        /* <DEDUP_REMOVED lines=42> */
.L_x_1693:
[----:B------:R-:W-:Y:S01]  /*24940*/  IMAD R5, R28, 0x8, R18 ;  /* 0x000000081c057824 */ /* 0x000fe200078e0212 */
[----:B------:R-:W-:Y:S01]  /*24950*/  SHF.L.U32 R0, R2, 0x1f, RZ ;  /* 0x0000001f02007819 */ /* 0x000fe200000006ff */
[----:B------:R-:W-:Y:S03]  /*24960*/  BSSY B1, `(.L_x_1694) ;  /* 0x0000003000017945 */ /* 0x000fe60003800000 */
[----:B------:R-:W0:Y:S02]  /*24970*/  SYNCS.PHASECHK.TRANS64.TRYWAIT P0, [R5+URZ+0x2d840], R0 ;  /* 0x02d84000050075a7 */ /* 0x000e24000800017f */
[----:B0-----:R-:W-:Y:S05]  /*24980*/  @!P0 BRA `(.L_x_1695) ;  /* 0x0000004800988947 */ /* 0x001fea0003800000 */
.L_x_1831:
[----:B------:R-:W-:Y:S05]  /*24990*/  BSYNC B1 ;  /* 0x0000000000017941 */ /* 0x000fea0003800000 */
.L_x_1694:
        /* <DEDUP_REMOVED lines=52> */
.L_x_1841:
        /* <DEDUP_REMOVED lines=11> */
.L_x_1697:
        /* <DEDUP_REMOVED lines=11> */
.L_x_1698:
[----:B------:R1:W-:Y:S01]  /*24e40*/  SYNCS.ARRIVE.TRANS64.A1T0 RZ, [R5+URZ+0x2d830], RZ ;  /* 0x02d830ff05ff79a7 */ /* 0x0003e2000810003f */
[----:B------:R-:W-:Y:S05]  /*24e50*/  @!P5 BRA `(.L_x_1699) ;  /* 0x000000000004d947 */ /* 0x000fea0003800000 */
[----:B------:R-:W-:Y:S01]  /*24e60*/  BPT.TRAP 0x1 ;  /* 0x000000040000795c */ /* 0x000fe20000300000 */
.L_x_1699:
[----:B------:R-:W-:Y:S01]  /*24e70*/  SHF.L.U32 R2, R20, 0x1f, RZ ;  /* 0x0000001f14027819 */ /* 0x000fe200000006ff */
[----:B-1----:R-:W-:Y:S01]  /*24e80*/  IMAD R5, R10, 0x8, R18 ;  /* 0x000000080a057824 */ /* 0x002fe200078e0212 */
[----:B------:R-:W-:Y:S03]  /*24e90*/  BSSY B1, `(.L_x_1700) ;  /* 0x0000003000017945 */ /* 0x000fe60003800000 */
[----:B------:R-:W1:Y:S02]  /*24ea0*/  SYNCS.PHASECHK.TRANS64.TRYWAIT P0, [R5+URZ+0x2d860], R2 ;  /* 0x02d86002050075a7 */ /* 0x000e64000800017f */
[----:B-1----:R-:W-:Y:S05]  /*24eb0*/  @!P0 BRA `(.L_x_1701) ;  /* 0x0000004800b48947 */ /* 0x002fea0003800000 */
.L_x_1842:
[----:B------:R-:W-:Y:S05]  /*24ec0*/  BSYNC B1 ;  /* 0x0000000000017941 */ /* 0x000fea0003800000 */
.L_x_1700:
        /* <DEDUP_REMOVED lines=45> */
.L_x_1852:
        /* <DEDUP_REMOVED lines=29> */
.L_x_1703:
        /* <DEDUP_REMOVED lines=12> */
.L_x_1704:
        /* <DEDUP_REMOVED lines=8> */
.L_x_1692:
[----:B------:R-:W-:Y:S05]  /*254b0*/  BSYNC B0 ;  /* 0x0000000000007941 */ /* 0x000fea0003800000 */
.L_x_1691:
        /* <DEDUP_REMOVED lines=17> */
.L_x_1707:
[----:B------:R-:W-:Y:S05]  /*255d0*/  BSYNC B0 ;  /* 0x0000000000007941 */ /* 0x000fea0003800000 */
.L_x_1706:
[----:B------:R-:W-:-:S05]  /*255e0*/  IMAD.U32 R0, RZ, RZ, UR38 ;  /* 0x00000026ff007e24 */ /* 0x000fca000f8e00ff */
[----:B------:R-:W-:-:S13]  /*255f0*/  ISETP.NE.AND P0, PT, R0, 0x3, PT ;  /* 0x000000030000780c */ /* 0x000fda0003f05270 */
[----:B------:R-:W-:Y:S05]  /*25600*/  @!P0 BRA `(.L_x_1708) ;  /* 0x0000000000048947 */ /* 0x000fea0003800000 */
[----:B------:R-:W-:Y:S01]  /*25610*/  BPT.TRAP 0x1 ;  /* 0x000000040000795c */ /* 0x000fe20000300000 */
.L_x_1708:
        /* <DEDUP_REMOVED lines=8> */
.L_x_1853:
[----:B------:R-:W-:Y:S05]  /*256a0*/  BSYNC B0 ;  /* 0x0000000000007941 */ /* 0x000fea0003800000 */
.L_x_1709:
        /* <DEDUP_REMOVED lines=51> */
.L_x_1863:
        /* <DEDUP_REMOVED lines=13> */
.L_x_1712:
        /* <DEDUP_REMOVED lines=11> */
.L_x_1713:
        /* <DEDUP_REMOVED lines=8> */
.L_x_1672:
[----:B------:R-:W-:Y:S05]  /*25be0*/  BSYNC B7 ;  /* 0x0000000000077941 */ /* 0x000fea0003800000 */
.L_x_1670:
        /* <DEDUP_REMOVED lines=11> */
.L_x_1714:
[----:B------:R-:W2:Y:S01]  /*25ca0*/  S2R R0, SR_TID.X ;  /* 0x0000000000007919 */ /* 0x000ea20000002100 */
[----:B------:R-:W-:Y:S01]  /*25cb0*/  UMOV UR4, 0xffffffff ;  /* 0xffffffff00047882 */ /* 0x000fe20000000000 */
[----:B--2---:R-:W-:-:S04]  /*25cc0*/  LOP3.LUT R8, R0, 0x1f, RZ, 0xc0, !PT ;  /* 0x0000001f00087812 */ /* 0x004fc800078ec0ff */
[----:B------:R-:W-:Y:S01]  /*25cd0*/  ISETP.NE.AND P0, PT, R8, 0x1f, PT ;  /* 0x0000001f0800780c */ /* 0x000fe20003f05270 */
[----:B------:R-:W-:-:S12]  /*25ce0*/  BRA.DIV UR4, `(.L_x_1716) ;  /* 0x0000004a04247947 */ /* 0x000fd8000b800000 */
[----:B------:R-:W-:Y:S01]  /*25cf0*/  IMAD.IADD R9, R27, 0x1, R8 ;  /* 0x000000011b097824 */ /* 0x000fe200078e0208 */
[----:B------:R-:W-:-:S04]  /*25d00*/  ULDC UR4, c[0x0][0xc3c] ;  /* 0x00030f0000047ab9 */ /* 0x000fc80000000800 */
[----:B------:R-:W-:-:S13]  /*25d10*/  ISETP.GE.OR P1, PT, R9, UR4, !P0 ;  /* 0x0000000409007c0c */ /* 0x000fda000c726670 */
[----:B0-----:R-:W0:Y:S08]  /*25d20*/  @!P1 LDC.64 R2, c[0x0][0xc80] ;  /* 0x00032000ff029b82 */ /* 0x001e300000000a00 */
[----:B------:R-:W2:Y:S01]  /*25d30*/  @!P1 LDC.64 R4, c[0x0][0xc78] ;  /* 0x00031e00ff049b82 */ /* 0x000ea20000000a00 */
[----:B0-----:R-:W-:-:S05]  /*25d40*/  @!P1 IMAD.WIDE R2, R9, 0x4, R2 ;  /* 0x0000000409029825 */ /* 0x001fca00078e0202 */
[----:B------:R2:W3:Y:S02]  /*25d50*/  @!P1 LDG.E R7, desc[UR54][R2.64] ;  /* 0x0000003602079981 */ /* 0x0004e4000c1e1900 */
[----:B--2---:R-:W-:-:S05]  /*25d60*/  @!P1 IMAD.WIDE R2, R9, 0x4, R4 ;  /* 0x0000000409029825 */ /* 0x004fca00078e0204 */
[----:B------:R-:W2:Y:S01]  /*25d70*/  @!P1 LDG.E R4, desc[UR54][R2.64] ;  /* 0x0000003602049981 */ /* 0x000ea2000c1e1900 */
        /* <DEDUP_REMOVED lines=9> */
[----:B---3--:R-:W-:Y:S02]  /*25e10*/  @!P1 IMAD.MOV.U32 R25, RZ, RZ, R7 ;  /* 0x000000ffff199224 */ /* 0x008fe400078e0007 */
[----:B--2---:R-:W-:Y:S01]  /*25e20*/  @!P1 IMAD.MOV.U32 R5, RZ, RZ, R4 ;  /* 0x000000ffff059224 */ /* 0x004fe200078e0004 */
        /* <DEDUP_REMOVED lines=17> */
[----:B------:R0:W2:Y:S02]  /*25f40*/  SHFL.IDX PT, R14, R2, 0x1f, 0x1f ;  /* 0x03e01f00020e7f89 */ /* 0x0000a400000e0000 */
.L_x_1873:
[----:B------:R-:W-:Y:S02]  /*25f50*/  ULDC UR4, c[0x0][0xc38] ;  /* 0x00030e0000047ab9 */ /* 0x000fe40000000800 */
[----:B------:R-:W-:-:S04]  /*25f60*/  IMAD.U32 R4, RZ, RZ, UR4 ;  /* 0x00000004ff047e24 */ /* 0x000fc8000f8e00ff */
[----:B--2---:R-:W-:-:S04]  /*25f70*/  IMAD R3, R14, R4, RZ ;  /* 0x000000040e037224 */ /* 0x004fc800078e02ff */
[----:B------:R-:W-:-:S05]  /*25f80*/  IMAD.IADD R6, R6, 0x1, R3 ;  /* 0x0000000106067824 */ /* 0x000fca00078e0203 */
[----:B------:R-:W-:-:S13]  /*25f90*/  ISETP.GT.AND P6, PT, R6, R0, PT ;  /* 0x000000000600720c */ /* 0x000fda0003fc4270 */
[----:B------:R-:W-:Y:S05]  /*25fa0*/  @P6 BRA `(.L_x_1717) ;  /* 0x0000000000a46947 */ /* 0x000fea0003800000 */
.L_x_1720:
        /* <DEDUP_REMOVED lines=35> */
.L_x_1881:
[----:B------:R-:W-:Y:S02]  /*261e0*/  ULDC UR4, c[0x0][0xc38] ;  /* 0x00030e0000047ab9 */ /* 0x000fe40000000800 */
[----:B------:R-:W-:-:S04]  /*261f0*/  IMAD.U32 R4, RZ, RZ, UR4 ;  /* 0x00000004ff047e24 */ /* 0x000fc8000f8e00ff */
[----:B--2---:R-:W-:-:S04]  /*26200*/  IMAD R3, R14, R4, RZ ;  /* 0x000000040e037224 */ /* 0x004fc800078e02ff */
[----:B------:R-:W-:-:S05]  /*26210*/  IMAD.IADD R6, R3, 0x1, R6 ;  /* 0x0000000103067824 */ /* 0x000fca00078e0206 */
[----:B------:R-:W-:-:S13]  /*26220*/  ISETP.GT.AND P6, PT, R6, R0, PT ;  /* 0x000000000600720c */ /* 0x000fda0003fc4270 */
[----:B------:R-:W-:Y:S05]  /*26230*/  @!P6 BRA `(.L_x_1720) ;  /* 0xfffffffc005ce947 */ /* 0x000fea000383ffff */
.L_x_1717:
[----:B------:R-:W-:Y:S01]  /*26240*/  IMAD.IADD R6, R6, 0x1, -R3 ;  /* 0x0000000106067824 */ /* 0x000fe200078e0a03 */
[----:B------:R-:W-:-:S03]  /*26250*/  UMOV UR4, 0xffffffff ;  /* 0xffffffff00047882 */ /* 0x000fc60000000000 */
[----:B------:R-:W-:-:S05]  /*26260*/  IMAD R3, R2, R4, R6 ;  /* 0x0000000402037224 */ /* 0x000fca00078e0206 */
[----:B------:R-:W-:Y:S01]  /*26270*/  ISETP.GT.AND P6, PT, R3, R0, PT ;  /* 0x000000000300720c */ /* 0x000fe20003fc4270 */
[----:B------:R-:W-:-:S12]  /*26280*/  BRA.DIV UR4, `(.L_x_1721) ;  /* 0x0000004a04ac7947 */ /* 0x000fd8000b800000 */
[----:B------:R-:W-:-:S04]  /*26290*/  VOTE.ANY R3, PT, !P6 ;  /* 0x0000000000037806 */ /* 0x000fc800070e0100 */
[----:B------:R-:W2:Y:S02]  /*262a0*/  POPC R7, R3 ;  /* 0x0000000300077309 */ /* 0x000ea40000000000 */
[----:B--2---:R2:W3:Y:S01]  /*262b0*/  SHFL.IDX PT, R25, R25, R7, 0x1f ;  /* 0x00001f0719197589 */ /* 0x0044e200000e0000 */
[----:B------:R-:W-:-:S03]  /*262c0*/  IMAD.IADD R27, R7, 0x1, R27 ;  /* 0x00000001071b7824 */ /* 0x000fc600078e021b */
[----:B------:R2:W4:Y:S04]  /*262d0*/  SHFL.IDX PT, R5, R5, R7, 0x1f ;  /* 0x00001f0705057589 */ /* 0x00052800000e0000 */
.L_x_1886:
[----:B------:R-:W-:-:S13]  /*262e0*/  ISETP.NE.AND P0, PT, R3, RZ, PT ;  /* 0x000000ff0300720c */ /* 0x000fda0003f05270 */
[----:B------:R-:W-:Y:S05]  /*262f0*/  @!P0 BRA `(.L_x_1722) ;  /* 0x0000000000108947 */ /* 0x000fea0003800000 */
[----:B------:R-:W-:Y:S01]  /*26300*/  UMOV UR4, 0xffffffff ;  /* 0xffffffff00047882 */ /* 0x000fe20000000000 */
[----:B-1----:R-:W-:Y:S02]  /*26310*/  VIADD R12, R7, 0xffffffff ;  /* 0xffffffff070c7836 */ /* 0x002fe40000000000 */
[----:B------:R-:W-:Y:S05]  /*26320*/  BRA.DIV UR4, `(.L_x_1723) ;  /* 0x0000004a04e47947 */ /* 0x000fea000b800000 */
[----:B------:R1:W0:Y:S02]  /*26330*/  SHFL.IDX PT, R24, R2, R12, 0x1f ;  /* 0x00001f0c02187589 */ /* 0x00022400000e0000 */
.L_x_1722:
[----:B----4-:R-:W-:Y:S01]  /*26340*/  ISETP.NE.AND P0, PT, R5, 0x1, PT ;  /* 0x000000010500780c */ /* 0x010fe20003f05270 */
[----:B0-----:R-:W-:-:S04]  /*26350*/  IMAD R24, R24, R4, R6 ;  /* 0x0000000418187224 */ /* 0x001fc800078e0206 */
[----:B------:R-:W-:-:S08]  /*26360*/  IMAD.IADD R0, R0, 0x1, -R24 ;  /* 0x0000000100007824 */ /* 0x000fd000078e0a18 */
[----:B------:R-:W-:Y:S05]  /*26370*/  @!P0 BRA `(.L_x_1724) ;  /* 0x0000000000dc8947 */ /* 0x000fea0003800000 */
[-C--:B---3--:R-:W-:Y:S01]  /*26380*/  IABS R6, R25.reuse ;  /* 0x0000001900067213 */ /* 0x088fe20000000000 */
[----:B-1----:R-:W-:Y:S01]  /*26390*/  IMAD.MOV.U32 R2, RZ, RZ, RZ ;  /* 0x000000ffff027224 */ /* 0x002fe200078e00ff */
[----:B------:R-:W-:Y:S02]  /*263a0*/  IABS R8, R25 ;  /* 0x0000001900087213 */ /* 0x000fe40000000000 */
[----:B------:R-:W0:Y:S03]  /*263b0*/  I2F.RP R4, R6 ;  /* 0x0000000600047306 */ /* 0x000e260000209400 */
[----:B------:R-:W-:-:S05]  /*263c0*/  IMAD.MOV R8, RZ, RZ, -R8 ;  /* 0x000000ffff087224 */ /* 0x000fca00078e0a08 */
[----:B0-----:R-:W2:Y:S02]  /*263d0*/  MUFU.RCP R4, R4 ;  /* 0x0000000400047308 */ /* 0x001ea40000001000 */
[----:B--2---:R-:W-:-:S06]  /*263e0*/  VIADD R7, R4, 0xffffffe ;  /* 0x0ffffffe04077836 */ /* 0x004fcc0000000000 */
[----:B------:R-:W0:Y:S02]  /*263f0*/  F2I.FTZ.U32.TRUNC.NTZ R3, R7 ;  /* 0x0000000700037305 */ /* 0x000e24000021f000 */
[----:B0-----:R-:W-:-:S04]  /*26400*/  IMAD.MOV R9, RZ, RZ, -R3 ;  /* 0x000000ffff097224 */ /* 0x001fc800078e0a03 */
[----:B------:R-:W-:-:S04]  /*26410*/  IMAD R9, R9, R6, RZ ;  /* 0x0000000609097224 */ /* 0x000fc800078e02ff */
[----:B------:R-:W-:Y:S01]  /*26420*/  IMAD.HI.U32 R2, R3, R9, R2 ;  /* 0x0000000903027227 */ /* 0x000fe200078e0002 */
[----:B------:R-:W-:-:S05]  /*26430*/  IABS R3, R0 ;  /* 0x0000000000037213 */ /* 0x000fca0000000000 */
[----:B------:R-:W-:-:S04]  /*26440*/  IMAD.HI.U32 R4, R2, R3, RZ ;  /* 0x0000000302047227 */ /* 0x000fc800078e00ff */
[----:B------:R-:W-:Y:S02]  /*26450*/  IMAD R3, R4, R8, R3 ;  /* 0x0000000804037224 */ /* 0x000fe400078e0203 */
[----:B------:R-:W-:-:S03]  /*26460*/  IMAD.MOV.U32 R2, RZ, RZ, RZ ;  /* 0x000000ffff027224 */ /* 0x000fc600078e00ff */
[----:B------:R-:W-:-:S13]  /*26470*/  ISETP.GT.U32.AND P1, PT, R6, R3, PT ;  /* 0x000000030600720c */ /* 0x000fda0003f24070 */
[----:B------:R-:W-:Y:S02]  /*26480*/  @!P1 IMAD.IADD R3, R3, 0x1, -R6 ;  /* 0x0000000103039824 */ /* 0x000fe400078e0a06 */
[----:B------:R-:W-:Y:S01]  /*26490*/  @!P1 VIADD R4, R4, 0x1 ;  /* 0x0000000104049836 */ /* 0x000fe20000000000 */
[----:B------:R-:W-:Y:S02]  /*264a0*/  ISETP.NE.AND P1, PT, R25, RZ, PT ;  /* 0x000000ff1900720c */ /* 0x000fe40003f25270 */
[----:B------:R-:W-:Y:S02]  /*264b0*/  ISETP.GE.U32.AND P0, PT, R3, R6, PT ;  /* 0x000000060300720c */ /* 0x000fe40003f06070 */
[----:B------:R-:W-:-:S04]  /*264c0*/  IABS R6, R5 ;  /* 0x0000000500067213 */ /* 0x000fc80000000000 */
[----:B------:R-:W0:Y:S07]  /*264d0*/  I2F.RP R7, R6 ;  /* 0x0000000600077306 */ /* 0x000e2e0000209400 */
        /* <DEDUP_REMOVED lines=33> */
.L_x_1724:
[----:B-1----:R-:W0:Y:S02]  /*266f0*/  LDC.64 R2, c[0x0][0xc90] ;  /* 0x00032400ff027b82 */ /* 0x002e240000000a00 */
[----:B0-----:R-:W-:-:S05]  /*26700*/  IMAD.WIDE R2, R27, 0x4, R2 ;  /* 0x000000041b027825 */ /* 0x001fca00078e0202 */
[----:B------:R0:W3:Y:S02]  /*26710*/  LDG.E R6, desc[UR54][R2.64] ;  /* 0x0000003602067981 */ /* 0x0000e4000c1e1900 */
[----:B0-----:R-:W-:Y:S02]  /*26720*/  IMAD.MOV.U32 R2, RZ, RZ, RZ ;  /* 0x000000ffff027224 */ /* 0x001fe400078e00ff */
[----:B---3--:R-:W-:-:S05]  /*26730*/  IMAD R5, R25, R6, RZ ;  /* 0x0000000619057224 */ /* 0x008fca00078e02ff */
[----:B--2---:R-:W-:-:S04]  /*26740*/  IABS R7, R5 ;  /* 0x0000000500077213 */ /* 0x004fc80000000000 */
[----:B------:R-:W0:Y:S08]  /*26750*/  I2F.RP R8, R7 ;  /* 0x0000000700087306 */ /* 0x000e300000209400 */
[----:B0-----:R-:W0:Y:S02]  /*26760*/  MUFU.RCP R8, R8 ;  /* 0x0000000800087308 */ /* 0x001e240000001000 */
[----:B0-----:R-:W-:-:S06]  /*26770*/  VIADD R10, R8, 0xffffffe ;  /* 0x0ffffffe080a7836 */ /* 0x001fcc0000000000 */
[----:B------:R-:W0:Y:S02]  /*26780*/  F2I.FTZ.U32.TRUNC.NTZ R3, R10 ;  /* 0x0000000a00037305 */ /* 0x000e24000021f000 */
[----:B0-----:R-:W-:-:S04]  /*26790*/  IMAD.MOV R12, RZ, RZ, -R3 ;  /* 0x000000ffff0c7224 */ /* 0x001fc800078e0a03 */
[----:B------:R-:W-:-:S04]  /*267a0*/  IMAD R9, R12, R7, RZ ;  /* 0x000000070c097224 */ /* 0x000fc800078e02ff */
        /* <DEDUP_REMOVED lines=13> */
[----:B------:R-:W-:-:S06]  /*26880*/  IMAD.MOV.U32 R2, RZ, RZ, RZ ;  /* 0x000000ffff027224 */ /* 0x000fcc00078e00ff */
[----:B------:R-:W-:-:S04]  /*26890*/  @P0 VIADD R9, R9, 0x1 ;  /* 0x0000000109090836 */ /* 0x000fc80000000000 */
[----:B------:R-:W-:-:S04]  /*268a0*/  IMAD.MOV.U32 R7, RZ, RZ, R9 ;  /* 0x000000ffff077224 */ /* 0x000fc800078e0009 */
[----:B------:R-:W-:Y:S01]  /*268b0*/  @!P2 IMAD.MOV R7, RZ, RZ, -R7 ;  /* 0x000000ffff07a224 */ /* 0x000fe200078e0a07 */
[----:B------:R-:W-:-:S05]  /*268c0*/  @!P1 LOP3.LUT R7, RZ, R5, RZ, 0x33, !PT ;  /* 0x00000005ff079212 */ /* 0x000fca00078e33ff */
[----:B------:R-:W-:Y:S02]  /*268d0*/  IMAD R8, R6, R7, RZ ;  /* 0x0000000706087224 */ /* 0x000fe400078e02ff */
[----:B------:R-:W-:Y:S02]  /*268e0*/  IMAD.MOV R7, RZ, RZ, -R7 ;  /* 0x000000ffff077224 */ /* 0x000fe400078e0a07 */
[----:B------:R-:W-:Y:S02]  /*268f0*/  IMAD.MOV R3, RZ, RZ, -R8 ;  /* 0x000000ffff037224 */ /* 0x000fe400078e0a08 */
[----:B------:R-:W-:-:S03]  /*26900*/  IMAD R5, R5, R7, R0 ;  /* 0x0000000705057224 */ /* 0x000fc600078e0200 */
[----:B------:R-:W-:-:S04]  /*26910*/  VIADDMNMX R4, R3, R4, R6, PT ;  /* 0x0000000403047246 */ /* 0x000fc80003800106 */
[-C--:B------:R-:W-:Y:S02]  /*26920*/  IABS R6, R4.reuse ;  /* 0x0000000400067213 */ /* 0x080fe40000000000 */
[----:B------:R-:W-:Y:S02]  /*26930*/  IABS R0, R4 ;  /* 0x0000000400007213 */ /* 0x000fe40000000000 */
[----:B------:R-:W0:Y:S03]  /*26940*/  I2F.RP R9, R6 ;  /* 0x0000000600097306 */ /* 0x000e260000209400 */
[----:B------:R-:W-:-:S05]  /*26950*/  IMAD.MOV R0, RZ, RZ, -R0 ;  /* 0x000000ffff007224 */ /* 0x000fca00078e0a00 */
        /* <DEDUP_REMOVED lines=9> */
[----:B------:R-:W-:Y:S02]  /*269f0*/  LOP3.LUT R0, R5, R4, RZ, 0x3c, !PT ;  /* 0x0000000405007212 */ /* 0x000fe400078e3cff */
[----:B------:R-:W-:Y:S02]  /*26a00*/  IADD3 R5, R8, 0x1000000, R5 ;  /* 0x0100000008057810 */ /* 0x000fe40007ffe005 */
        /* <DEDUP_REMOVED lines=8> */
[----:B------:R-:W-:Y:S01]  /*26a90*/  @!P1 LOP3.LUT R2, RZ, R4, RZ, 0x33, !PT ;  /* 0x00000004ff029212 */ /* 0x000fe200078e33ff */
[----:B------:R-:W-:-:S04]  /*26aa0*/  IMAD.MOV R4, RZ, RZ, -R4 ;  /* 0x000000ffff047224 */ /* 0x000fc800078e0a04 */
[----:B------:R-:W-:-:S07]  /*26ab0*/  IMAD R26, R2, R4, R5 ;  /* 0x00000004021a7224 */ /* 0x000fce00078e0205 */
.L_x_1725:
[----:B------:R-:W-:-:S05]  /*26ac0*/  LOP3.LUT R2, RZ, R2, RZ, 0x33, !PT ;  /* 0x00000002ff027212 */ /* 0x000fca00078e33ff */
[----:B------:R-:W-:Y:S01]  /*26ad0*/  IMAD.IADD R25, R25, 0x1, R2 ;  /* 0x0000000119197824 */ /* 0x000fe200078e0202 */
[----:B------:R-:W-:Y:S06]  /*26ae0*/  BRA `(.L_x_1726) ;  /* 0x00000000001c7947 */ /* 0x000fec0003800000 */
.L_x_1718:
[----:B------:R-:W-:Y:S01]  /*26af0*/  UMOV UR4, URZ ;  /* 0x0000003f00047c82 */ /* 0x000fe20008000000 */
[----:B------:R-:W-:Y:S01]  /*26b00*/  UMOV UR5, URZ ;  /* 0x0000003f00057c82 */ /* 0x000fe20008000000 */
[----:B------:R-:W-:Y:S01]  /*26b10*/  ULDC UR6, c[0x0][0xc3c] ;  /* 0x00030f0000067ab9 */ /* 0x000fe20000000800 */
[----:B------:R-:W-:Y:S02]  /*26b20*/  IMAD.MOV.U32 R24, RZ, RZ, R0 ;  /* 0x000000ffff187224 */ /* 0x000fe400078e0000 */
[----:B------:R-:W-:Y:S02]  /*26b30*/  IMAD.U32 R25, RZ, RZ, UR4 ;  /* 0x00000004ff197e24 */ /* 0x000fe4000f8e00ff */
[----:B------:R-:W-:Y:S02]  /*26b40*/  IMAD.U32 R26, RZ, RZ, UR5 ;  /* 0x00000005ff1a7e24 */ /* 0x000fe4000f8e00ff */
[----:B------:R-:W-:-:S07]  /*26b50*/  IMAD.U32 R27, RZ, RZ, UR6 ;  /* 0x00000006ff1b7e24 */ /* 0x000fce000f8e00ff */
.L_x_1726:
        /* <DEDUP_REMOVED lines=10> */
.L_x_1715:
[----:B------:R-:W-:Y:S02]  /*26c00*/  ULDC UR4, c[0x0][0xc3c] ;  /* 0x00030f0000047ab9 */ /* 0x000fe40000000800 */
[----:B----4-:R-:W-:-:S13]  /*26c10*/  ISETP.GE.AND P0, PT, R27, UR4, PT ;  /* 0x000000041b007c0c */ /* 0x010fda000bf06270 */
[----:B------:R-:W-:Y:S05]  /*26c20*/  @!P0 BRA `(.L_x_1727) ;  /* 0xffffff9000f88947 */ /* 0x000fea000383ffff */
[----:B------:R-:W-:Y:S05]  /*26c30*/  BSYNC B8 ;  /* 0x0000000000087941 */ /* 0x000fea0003800000 */
.L_x_1606:
[----:B0-----:R-:W4:Y:S01]  /*26c40*/  LDL.LU R0, [R1+0x48] ;  /* 0x0000480001007983 */ /* 0x001f220000300800 */
[----:B------:R-:W-:Y:S01]  /*26c50*/  BSSY B0, `(.L_x_1728) ;  /* 0x000000b000007945 */ /* 0x000fe20003800000 */
[----:B------:R-:W0:Y:S01]  /*26c60*/  S2R R5, SR_CgaCtaId ;  /* 0x0000000000057919 */ /* 0x000e220000008800 */
        /* <DEDUP_REMOVED lines=9> */
.L_x_1889:
[----:B------:R-:W-:Y:S05]  /*26d00*/  BSYNC B0 ;  /* 0x0000000000007941 */ /* 0x000fea0003800000 */
.L_x_1728:
[----:B------:R-:W-:-:S03]  /*26d10*/  UMOV UR4, 0xffffffff ;  /* 0xffffffff00047882 */ /* 0x000fc60000000000 */
[----:B------:R-:W-:Y:S05]  /*26d20*/  BRA.DIV UR4, `(.L_x_1730) ;  /* 0x0000004204a07947 */ /* 0x000fea000b800000 */
[----:B0-----:R-:W0:Y:S02]  /*26d30*/  S2R R0, SR_TID.X ;  /* 0x0000000000007919 */ /* 0x001e240000002100 */
[----:B0-----:R-:W-:-:S04]  /*26d40*/  SHF.R.U32.HI R0, RZ, 0x5, R0 ;  /* 0x00000005ff007819 */ /* 0x001fc80000011600 */
[----:B------:R-:W-:-:S05]  /*26d50*/  LOP3.LUT R0, R0, 0x3, RZ, 0xc0, !PT ;  /* 0x0000000300007812 */ /* 0x000fca00078ec0ff */
[----:B------:R0:W4:Y:S02]  /*26d60*/  SHFL.IDX PT, R14, R0, RZ, 0x1f ;  /* 0x00001fff000e7589 */ /* 0x00012400000e0000 */
.L_x_1892:
[----:B----4-:R-:W-:-:S13]  /*26d70*/  ISETP.NE.AND P0, PT, R14, RZ, PT ;  /* 0x000000ff0e00720c */ /* 0x010fda0003f05270 */
[----:B------:R-:W-:Y:S05]  /*26d80*/  @P0 BRA `(.L_x_1369) ;  /* 0x0000000000900947 */ /* 0x000fea0003800000 */
[----:B------:R-:W-:-:S03]  /*26d90*/  UMOV UR4, 0xffffffff ;  /* 0xffffffff00047882 */ /* 0x000fc60000000000 */
[----:B------:R-:W-:Y:S05]  /*26da0*/  BRA.DIV UR4, `(.L_x_1731) ;  /* 0x0000004204b47947 */ /* 0x000fea000b800000 */
[----:B------:R-:W-:-:S13]  /*26db0*/  ELECT P6, URZ, PT ;  /* 0x00000000003f782f */ /* 0x000fda00038c0000 */
.L_x_1895:
[----:B------:R-:W-:Y:S05]  /*26dc0*/  @!P6 BRA `(.L_x_1369) ;  /* 0x000000000080e947 */ /* 0x000fea0003800000 */
[----:B------:R-:W-:-:S06]  /*26dd0*/  ULOP3.LUT UR4, UR36, 0x2, URZ, 0xfc, !UPT ;  /* 0x0000000224047892 */ /* 0x000fcc000f8efc3f */
[----:B0-----:R-:W-:-:S05]  /*26de0*/  IMAD.U32 R0, RZ, RZ, UR4 ;  /* 0x00000004ff007e24 */ /* 0x001fca000f8e00ff */
[----:B------:R-:W-:-:S13]  /*26df0*/  ISETP.NE.AND P0, PT, R0, 0x3, PT ;  /* 0x000000030000780c */ /* 0x000fda0003f05270 */
[----:B------:R-:W-:Y:S05]  /*26e00*/  @!P0 BRA `(.L_x_1732) ;  /* 0x0000000000048947 */ /* 0x000fea0003800000 */
[----:B------:R-:W-:Y:S01]  /*26e10*/  BPT.TRAP 0x1 ;  /* 0x000000040000795c */ /* 0x000fe20000300000 */
.L_x_1732:
        /* <DEDUP_REMOVED lines=8> */
.L_x_1896:
[----:B------:R-:W4:Y:S01]  /*26ea0*/  LDL.LU R4, [R1] ;  /* 0x0000000001047983 */ /* 0x000f220000300800 */
[----:B------:R-:W-:Y:S02]  /*26eb0*/  SEL R28, R28, RZ, P2 ;  /* 0x000000ff1c1c7207 */ /* 0x000fe40001000000 */
[----:B----4-:R-:W-:Y:S01]  /*26ec0*/  LOP3.LUT R0, R4, R0, RZ, 0x3c, !PT ;  /* 0x0000000004007212 */ /* 0x010fe200078e3cff */
[----:B------:R-:W-:Y:S06]  /*26ed0*/  @!P0 BRA `(.L_x_1734) ;  /* 0x0000000000048947 */ /* 0x000fec0003800000 */
[----:B------:R-:W-:Y:S01]  /*26ee0*/  BPT.TRAP 0x1 ;  /* 0x000000040000795c */ /* 0x000fe20000300000 */
.L_x_1734:
[----:B------:R-:W-:Y:S01]  /*26ef0*/  IMAD R5, R28, 0x8, R5 ;  /* 0x000000081c057824 */ /* 0x000fe200078e0205 */
[----:B------:R-:W-:-:S04]  /*26f00*/  SHF.L.U32 R0, R0, 0x1f, RZ ;  /* 0x0000001f00007819 */ /* 0x000fc800000006ff */
[----:B------:R-:W4:Y:S02]  /*26f10*/  SYNCS.PHASECHK.TRANS64.TRYWAIT P1, [R5+URZ+0x2d840], R0 ;  /* 0x02d84000050075a7 */ /* 0x000f24000802017f */
[----:B----4-:R-:W-:Y:S05]  /*26f20*/  @!P1 BRA `(.L_x_1735) ;  /* 0x0000004000889947 */ /* 0x010fea0003800000 */
.L_x_1897:
[----:B------:R-:W-:Y:S05]  /*26f30*/  @!P0 BRA `(.L_x_1736) ;  /* 0x0000000000048947 */ /* 0x000fea0003800000 */
[----:B------:R-:W-:Y:S01]  /*26f40*/  BPT.TRAP 0x1 ;  /* 0x000000040000795c */ /* 0x000fe20000300000 */
.L_x_1736:
[----:B------:R-:W0:Y:S02]  /*26f50*/  SYNCS.PHASECHK.TRANS64.TRYWAIT P1, [R3+URZ+0x2d860], R2 ;  /* 0x02d86002030075a7 */ /* 0x000e24000802017f */
[----:B0-----:R-:W-:Y:S05]  /*26f60*/  @!P1 BRA `(.L_x_1737) ;  /* 0x00000040008c9947 */ /* 0x001fea0003800000 */
.L_x_1898:
[----:B------:R-:W-:Y:S05]  /*26f70*/  @!P0 BRA `(.L_x_1738) ;  /* 0x0000000000048947 */ /* 0x000fea0003800000 */
[----:B------:R-:W-:Y:S01]  /*26f80*/  BPT.TRAP 0x1 ;  /* 0x000000040000795c */ /* 0x000fe20000300000 */
.L_x_1738:
[----:B------:R0:W0:Y:S02]  /*26f90*/  SYNCS.PHASECHK.TRANS64.TRYWAIT P0, [R5+URZ+0x2d860], R0 ;  /* 0x02d86000050075a7 */ /* 0x000024000800017f */
[----:B0-----:R-:W-:Y:S05]  /*26fa0*/  @!P0 NANOSLEEP.SYNCS 0x989680 ;  /* 0x009896800000895d */ /* 0x001fea0003900000 */
[----:B------:R-:W0:Y:S02]  /*26fb0*/  @!P0 SYNCS.PHASECHK.TRANS64 P0, [R5+URZ+0x2d860], R0 ;  /* 0x02d86000050085a7 */ /* 0x000e24000800007f */
[----:B0-----:R-:W-:Y:S05]  /*26fc0*/  @!P0 BRA `(.L_x_1738) ;  /* 0xfffffffc00f08947 */ /* 0x001fea000383ffff */
.L_x_1369:
[----:B------:R-:W-:Y:S05]  /*26fd0*/  BSYNC B9 ;  /* 0x0000000000097941 */ /* 0x000fea0003800000 */
.L_x_1366:
[----:B------:R-:W-:Y:S05]  /*26fe0*/  EXIT ;  /* 0x000000000000794d */ /* 0x000fea0003800000 */
.L_x_1395:
[----:B0-----:R0:W1:Y:S02]  /*26ff0*/  SYNCS.PHASECHK.TRANS64.TRYWAIT P4, [R34+URZ+0x2d890], R86 ;  /* 0x02d89056220075a7 */ /* 0x001064000808017f */
[----:B-1----:R-:W-:Y:S05]  /*27000*/  @!P4 NANOSLEEP.SYNCS 0x989680 ;  /* 0x009896800000c95d */ /* 0x002fea0003900000 */
[----:B------:R-:W1:Y:S02]  /*27010*/  @!P4 SYNCS.PHASECHK.TRANS64 P4, [R34+URZ+0x2d890], R86 ;  /* 0x02d890562200c5a7 */ /* 0x000e64000808007f */
[----:B-1----:R-:W-:Y:S05]  /*27020*/  @!P4 BRA `(.L_x_1395) ;  /* 0xfffffffc00f0c947 */ /* 0x002fea000383ffff */
[----:B------:R-:W-:Y:S05]  /*27030*/  BRA `(.L_x_1739) ;  /* 0xfffffdc800447947 */ /* 0x000fea000383ffff */
.L_x_1396:
        /* <DEDUP_REMOVED lines=8> */
.L_x_1741:
[----:B------:R-:W-:Y:S05]  /*270c0*/  BSYNC B1 ;  /* 0x0000000000017941 */ /* 0x000fea0003800000 */
.L_x_1740:
        /* <DEDUP_REMOVED lines=8> */
.L_x_1742:
[----:B------:R-:W-:Y:S01]  /*27150*/  IMAD.MOV.U32 R60, RZ, RZ, R14 ;  /* 0x000000ffff3c7224 */ /* 0x000fe200078e000e */
[----:B------:R-:W-:Y:S06]  /*27160*/  BRA `(.L_x_1743) ;  /* 0xfffffdc8000c7947 */ /* 0x000fec000383ffff */
.L_x_1424:
[----:B0-----:R0:W1:Y:S02]  /*27170*/  SYNCS.PHASECHK.TRANS64.TRYWAIT P4, [R34+URZ+0x2d890], R86 ;  /* 0x02d89056220075a7 */ /* 0x001064000808017f */
[----:B-1----:R-:W-:Y:S05]  /*27180*/  @!P4 NANOSLEEP.SYNCS 0x989680 ;  /* 0x009896800000c95d */ /* 0x002fea0003900000 */
[----:B------:R-:W1:Y:S02]  /*27190*/  @!P4 SYNCS.PHASECHK.TRANS64 P4, [R34+URZ+0x2d890], R86 ;  /* 0x02d890562200c5a7 */ /* 0x000e64000808007f */
[----:B-1----:R-:W-:Y:S05]  /*271a0*/  @!P4 BRA `(.L_x_1424) ;  /* 0xfffffffc00f0c947 */ /* 0x002fea000383ffff */
[----:B------:R-:W-:Y:S05]  /*271b0*/  BRA `(.L_x_1744) ;  /* 0xfffffde4002c7947 */ /* 0x000fea000383ffff */
.L_x_1425:
        /* <DEDUP_REMOVED lines=8> */
.L_x_1746:
[----:B------:R-:W-:Y:S05]  /*27240*/  BSYNC B1 ;  /* 0x0000000000017941 */ /* 0x000fea0003800000 */
.L_x_1745:
        /* <DEDUP_REMOVED lines=8> */
.L_x_1747:
[----:B------:R-:W-:Y:S01]  /*272d0*/  IMAD.MOV.U32 R90, RZ, RZ, R14 ;  /* 0x000000ffff5a7224 */ /* 0x000fe200078e000e */
[----:B------:R-:W-:Y:S06]  /*272e0*/  BRA `(.L_x_1748) ;  /* 0xfffffde000f47947 */ /* 0x000fec000383ffff */
.L_x_1438:
[----:B0-----:R0:W1:Y:S02]  /*272f0*/  SYNCS.PHASECHK.TRANS64.TRYWAIT P3, [R34+URZ+0x2d890], R86 ;  /* 0x02d89056220075a7 */ /* 0x001064000806017f */
[----:B-1----:R-:W-:Y:S05]  /*27300*/  @!P3 NANOSLEEP.SYNCS 0x989680 ;  /* 0x009896800000b95d */ /* 0x002fea0003900000 */
[----:B------:R-:W1:Y:S02]  /*27310*/  @!P3 SYNCS.PHASECHK.TRANS64 P3, [R34+URZ+0x2d890], R86 ;  /* 0x02d890562200b5a7 */ /* 0x000e64000806007f */
[----:B-1----:R-:W-:Y:S05]  /*27320*/  @!P3 BRA `(.L_x_1438) ;  /* 0xfffffffc00f0b947 */ /* 0x002fea000383ffff */
[----:B------:R-:W-:Y:S05]  /*27330*/  BRA `(.L_x_1749) ;  /* 0xfffffdfc00347947 */ /* 0x000fea000383ffff */
.L_x_1439:
[----:B------:R-:W-:Y:S01]  /*27340*/  BSSY B1, `(.L_x_1750) ;  /* 0x0000007000017945 */ /* 0x000fe20003800000 */
[----:B------:R-:W-:Y:S02]  /*27350*/  IMAD.MOV.U32 R12, RZ, RZ, RZ ;  /* 0x000000ffff0c7224 */ /* 0x000fe400078e00ff */
[----:B------:R-:W-:Y:S02]  /*27360*/  IMAD.MOV.U32 R11, RZ, RZ, 0x1e1f ;  /* 0x00001e1fff0b7424 */ /* 0x000fe400078e00ff */
[----:B------:R-:W-:-:S07]  /*27370*/  IMAD.MOV.U32 R15, RZ, RZ, -0x1 ;  /* 0xffffffffff0f7424 */ /* 0x000fce00078e00ff */
[----:B0-----:R-:W-:Y:S05]  /*27380*/  WARPSYNC.COLLECTIVE R15, `(.L_x_1751) ;  /* 0x000000000f087348 */ /* 0x001fea0003c00000 */
[----:B------:R1:W2:Y:S02]  /*27390*/  SHFL.IDX P6, R14, R13, R12, R11 ;  /* 0x0000000c0d0e7389 */ /* 0x0002a400000c000b */
[----:B012---:R-:W-:Y:S01]  /*273a0*/  ENDCOLLECTIVE ;  /* 0x000000000000791b */ /* 0x007fe20003800000 */
.L_x_1751:
[----:B------:R-:W-:Y:S05]  /*273b0*/  BSYNC B1 ;  /* 0x0000000000017941 */ /* 0x000fea0003800000 */
.L_x_1750:
        /* <DEDUP_REMOVED lines=8> */
.L_x_1752:
[----:B------:R-:W-:Y:S01]  /*27440*/  IMAD.MOV.U32 R43, RZ, RZ, R14 ;  /* 0x000000ffff2b7224 */ /* 0x000fe200078e000e */
[----:B------:R-:W-:Y:S06]  /*27450*/  BRA `(.L_x_1753) ;  /* 0xfffffdfc00647947 */ /* 0x000fec000383ffff */
.L_x_1443:
[----:B------:R0:W0:Y:S02]  /*27460*/  SYNCS.PHASECHK.TRANS64.TRYWAIT P2, [R34+URZ+0x2d8b0], R86 ;  /* 0x02d8b056220075a7 */ /* 0x000024000804017f */
[----:B0-----:R-:W-:Y:S05]  /*27470*/  @!P2 NANOSLEEP.SYNCS 0x989680 ;  /* 0x009896800000a95d */ /* 0x001fea0003900000 */
[----:B------:R-:W0:Y:S02]  /*27480*/  @!P2 SYNCS.PHASECHK.TRANS64 P2, [R34+URZ+0x2d8b0], R86 ;  /* 0x02d8b0562200a5a7 */ /* 0x000e24000804007f */
[----:B0-----:R-:W-:Y:S05]  /*27490*/  @!P2 BRA `(.L_x_1443) ;  /* 0xfffffffc00f0a947 */ /* 0x001fea000383ffff */
[----:B------:R-:W-:Y:S05]  /*274a0*/  BRA `(.L_x_1754) ;  /* 0xfffffe0000487947 */ /* 0x000fea000383ffff */
.L_x_1459:
[----:B------:R-:W-:Y:S01]  /*274b0*/  BSSY B0, `(.L_x_1755) ;  /* 0x0000007000007945 */ /* 0x000fe20003800000 */
[----:B------:R-:W-:Y:S02]  /*274c0*/  IMAD.MOV.U32 R12, RZ, RZ, RZ ;  /* 0x000000ffff0c7224 */ /* 0x000fe400078e00ff */
[----:B------:R-:W-:Y:S02]  /*274d0*/  IMAD.MOV.U32 R11, RZ, RZ, 0x1f ;  /* 0x0000001fff0b7424 */ /* 0x000fe400078e00ff */
[----:B------:R-:W-:-:S07]  /*274e0*/  IMAD.MOV.U32 R15, RZ, RZ, -0x1 ;  /* 0xffffffffff0f7424 */ /* 0x000fce00078e00ff */
[----:B-----5:R-:W-:Y:S05]  /*274f0*/  WARPSYNC.COLLECTIVE R15, `(.L_x_1756) ;  /* 0x000000000f087348 */ /* 0x020fea0003c00000 */
[----:B------:R0:W1:Y:S02]  /*27500*/  SHFL.IDX P6, R14, R13, R12, R11 ;  /* 0x0000000c0d0e7389 */ /* 0x00006400000c000b */
[----:B01---5:R-:W-:Y:S01]  /*27510*/  ENDCOLLECTIVE ;  /* 0x000000000000791b */ /* 0x023fe20003800000 */
.L_x_1756:
[----:B------:R-:W-:Y:S05]  /*27520*/  BSYNC B0 ;  /* 0x0000000000007941 */ /* 0x000fea0003800000 */
.L_x_1755:
[----:B------:R0:W-:Y:S01]  /*27530*/  STL [R1+0x48], R14 ;  /* 0x0000480e01007387 */ /* 0x0001e20000100800 */
[----:B------:R-:W-:Y:S05]  /*27540*/  BRA `(.L_x_1757) ;  /* 0xfffffe0c00dc7947 */ /* 0x000fea000383ffff */
.L_x_1470:
[----:B------:R-:W-:Y:S01]  /*27550*/  BSSY B1, `(.L_x_1758) ;  /* 0x0000007000017945 */ /* 0x000fe20003800000 */
[----:B------:R-:W-:Y:S02]  /*27560*/  IMAD.MOV.U32 R12, RZ, RZ, RZ ;  /* 0x000000ffff0c7224 */ /* 0x000fe400078e00ff */
[----:B------:R-:W-:Y:S02]  /*27570*/  IMAD.MOV.U32 R11, RZ, RZ, 0x1e1f ;  /* 0x00001e1fff0b7424 */ /* 0x000fe400078e00ff */
[----:B------:R-:W-:-:S07]  /*27580*/  IMAD.MOV.U32 R15, RZ, RZ, -0x1 ;  /* 0xffffffffff0f7424 */ /* 0x000fce00078e00ff */
[----:B0-----:R-:W-:Y:S05]  /*27590*/  WARPSYNC.COLLECTIVE R15, `(.L_x_1759) ;  /* 0x000000000f087348 */ /* 0x001fea0003c00000 */
[----:B0-----:R0:W1:Y:S02]  /*275a0*/  SHFL.IDX P6, R14, R13, R12, R11 ;  /* 0x0000000c0d0e7389 */ /* 0x00106400000c000b */
[----:B01----:R-:W-:Y:S01]  /*275b0*/  ENDCOLLECTIVE ;  /* 0x000000000000791b */ /* 0x003fe20003800000 */
.L_x_1759:
[----:B------:R-:W-:Y:S05]  /*275c0*/  BSYNC B1 ;  /* 0x0000000000017941 */ /* 0x000fea0003800000 */
.L_x_1758:
        /* <DEDUP_REMOVED lines=8> */
.L_x_1760:
[----:B------:R-:W-:Y:S02]  /*27650*/  IMAD.MOV.U32 R13, RZ, RZ, R0 ;  /* 0x000000ffff0d7224 */ /* 0x000fe400078e0000 */
[----:B------:R-:W-:-:S07]  /*27660*/  IMAD.MOV.U32 R38, RZ, RZ, R14 ;  /* 0x000000ffff267224 */ /* 0x000fce00078e000e */
[----:B------:R-:W-:Y:S05]  /*27670*/  WARPSYNC.COLLECTIVE R15, `(.L_x_1761) ;  /* 0x000000000f087348 */ /* 0x000fea0003c00000 */
[----:B------:R0:W1:Y:S02]  /*27680*/  SHFL.IDX P6, R14, R13, R12, R11 ;  /* 0x0000000c0d0e7389 */ /* 0x00006400000c000b */
[----:B01----:R-:W-:Y:S01]  /*27690*/  ENDCOLLECTIVE ;  /* 0x000000000000791b */ /* 0x003fe20003800000 */
.L_x_1761:
[----:B------:R-:W-:Y:S02]  /*276a0*/  IMAD.MOV.U32 R13, RZ, RZ, R39 ;  /* 0x000000ffff0d7224 */ /* 0x000fe400078e0027 */
[----:B------:R-:W-:-:S07]  /*276b0*/  IMAD.MOV.U32 R0, RZ, RZ, R14 ;  /* 0x000000ffff007224 */ /* 0x000fce00078e000e */
[----:B------:R-:W-:Y:S05]  /*276c0*/  WARPSYNC.COLLECTIVE R15, `(.L_x_1762) ;  /* 0x000000000f087348 */ /* 0x000fea0003c00000 */
[----:B------:R0:W1:Y:S02]  /*276d0*/  SHFL.IDX P6, R14, R13, R12, R11 ;  /* 0x0000000c0d0e7389 */ /* 0x00006400000c000b */
[----:B01----:R-:W-:Y:S01]  /*276e0*/  ENDCOLLECTIVE ;  /* 0x000000000000791b */ /* 0x003fe20003800000 */
.L_x_1762:
[----:B------:R-:W-:Y:S01]  /*276f0*/  IMAD.MOV.U32 R39, RZ, RZ, R14 ;  /* 0x000000ffff277224 */ /* 0x000fe200078e000e */
[----:B------:R-:W-:Y:S06]  /*27700*/  BRA `(.L_x_1763) ;  /* 0xfffffe1400607947 */ /* 0x000fec000383ffff */
.L_x_1474:
[----:B0-----:R0:W1:Y:S02]  /*27710*/  SYNCS.PHASECHK.TRANS64.TRYWAIT P0, [R2+URZ+0x2d800], R3 ;  /* 0x02d80003020075a7 */ /* 0x001064000800017f */
[----:B-1----:R-:W-:Y:S05]  /*27720*/  @!P0 NANOSLEEP.SYNCS 0x989680 ;  /* 0x009896800000895d */ /* 0x002fea0003900000 */
[----:B------:R-:W1:Y:S02]  /*27730*/  @!P0 SYNCS.PHASECHK.TRANS64 P0, [R2+URZ+0x2d800], R3 ;  /* 0x02d80003020085a7 */ /* 0x000e64000800007f */
[----:B-1----:R-:W-:Y:S05]  /*27740*/  @!P0 BRA `(.L_x_1474) ;  /* 0xfffffffc00f08947 */ /* 0x002fea000383ffff */
[----:B------:R-:W-:Y:S05]  /*27750*/  BRA `(.L_x_1764) ;  /* 0xfffffe1c00ac7947 */ /* 0x000fea000383ffff */
.L_x_1486:
[----:B------:R-:W-:Y:S01]  /*27760*/  BSSY B1, `(.L_x_1765) ;  /* 0x0000007000017945 */ /* 0x000fe20003800000 */
[----:B------:R-:W-:Y:S02]  /*27770*/  IMAD.MOV.U32 R12, RZ, RZ, RZ ;  /* 0x000000ffff0c7224 */ /* 0x000fe400078e00ff */
[----:B------:R-:W-:Y:S02]  /*27780*/  IMAD.MOV.U32 R11, RZ, RZ, 0x1e1f ;  /* 0x00001e1fff0b7424 */ /* 0x000fe400078e00ff */
[----:B------:R-:W-:-:S07]  /*27790*/  IMAD.MOV.U32 R15, RZ, RZ, -0x1 ;  /* 0xffffffffff0f7424 */ /* 0x000fce00078e00ff */
[----:B0-----:R-:W-:Y:S05]  /*277a0*/  WARPSYNC.COLLECTIVE R15, `(.L_x_1766) ;  /* 0x000000000f087348 */ /* 0x001fea0003c00000 */
[----:B0-----:R0:W1:Y:S02]  /*277b0*/  SHFL.IDX P6, R14, R13, R12, R11 ;  /* 0x0000000c0d0e7389 */ /* 0x00106400000c000b */
[----:B01----:R-:W-:Y:S01]  /*277c0*/  ENDCOLLECTIVE ;  /* 0x000000000000791b */ /* 0x003fe20003800000 */
.L_x_1766:
[----:B------:R-:W-:Y:S05]  /*277d0*/  BSYNC B1 ;  /* 0x0000000000017941 */ /* 0x000fea0003800000 */
.L_x_1765:
        /* <DEDUP_REMOVED lines=8> */
.L_x_1767:
[----:B------:R-:W-:Y:S02]  /*27860*/  IMAD.MOV.U32 R13, RZ, RZ, R26 ;  /* 0x000000ffff0d7224 */ /* 0x000fe400078e001a */
[----:B------:R-:W-:-:S07]  /*27870*/  IMAD.MOV.U32 R3, RZ, RZ, R14 ;  /* 0x000000ffff037224 */ /* 0x000fce00078e000e */
[----:B------:R-:W-:Y:S05]  /*27880*/  WARPSYNC.COLLECTIVE R15, `(.L_x_1768) ;  /* 0x000000000f087348 */ /* 0x000fea0003c00000 */
[----:B------:R0:W1:Y:S02]  /*27890*/  SHFL.IDX P6, R14, R13, R12, R11 ;  /* 0x0000000c0d0e7389 */ /* 0x00006400000c000b */
[----:B01----:R-:W-:Y:S01]  /*278a0*/  ENDCOLLECTIVE ;  /* 0x000000000000791b */ /* 0x003fe20003800000 */
.L_x_1768:
[----:B------:R-:W-:Y:S02]  /*278b0*/  IMAD.MOV.U32 R13, RZ, RZ, R38 ;  /* 0x000000ffff0d7224 */ /* 0x000fe400078e0026 */
[----:B------:R-:W-:-:S07]  /*278c0*/  IMAD.MOV.U32 R37, RZ, RZ, R14 ;  /* 0x000000ffff257224 */ /* 0x000fce00078e000e */
[----:B------:R-:W-:Y:S05]  /*278d0*/  WARPSYNC.COLLECTIVE R15, `(.L_x_1769) ;  /* 0x000000000f087348 */ /* 0x000fea0003c00000 */
[----:B------:R0:W1:Y:S02]  /*278e0*/  SHFL.IDX P6, R14, R13, R12, R11 ;  /* 0x0000000c0d0e7389 */ /* 0x00006400000c000b */
[----:B01----:R-:W-:Y:S01]  /*278f0*/  ENDCOLLECTIVE ;  /* 0x000000000000791b */ /* 0x003fe20003800000 */
.L_x_1769:
[----:B------:R-:W-:Y:S01]  /*27900*/  IMAD.MOV.U32 R38, RZ, RZ, R14 ;  /* 0x000000ffff267224 */ /* 0x000fe200078e000e */
[----:B------:R-:W-:Y:S06]  /*27910*/  BRA `(.L_x_1770) ;  /* 0xfffffe3000c07947 */ /* 0x000fec000383ffff */
.L_x_1490:
[----:B0-----:R0:W1:Y:S02]  /*27920*/  SYNCS.PHASECHK.TRANS64.TRYWAIT P0, [R2+URZ+0x2d800], R3 ;  /* 0x02d80003020075a7 */ /* 0x001064000800017f */
[----:B-1----:R-:W-:Y:S05]  /*27930*/  @!P0 NANOSLEEP.SYNCS 0x989680 ;  /* 0x009896800000895d */ /* 0x002fea0003900000 */
[----:B------:R-:W1:Y:S02]  /*27940*/  @!P0 SYNCS.PHASECHK.TRANS64 P0, [R2+URZ+0x2d800], R3 ;  /* 0x02d80003020085a7 */ /* 0x000e64000800007f */
[----:B-1----:R-:W-:Y:S05]  /*27950*/  @!P0 BRA `(.L_x_1490) ;  /* 0xfffffffc00f08947 */ /* 0x002fea000383ffff */
[----:B------:R-:W-:Y:S05]  /*27960*/  BRA `(.L_x_1771) ;  /* 0xfffffe3800907947 */ /* 0x000fea000383ffff */
.L_x_1498:
[----:B--2---:R2:W3:Y:S02]  /*27970*/  SYNCS.PHASECHK.TRANS64.TRYWAIT P1, [R0+URZ+0x2d830], R5 ;  /* 0x02d83005000075a7 */ /* 0x0044e4000802017f */
[----:B---3--:R-:W-:Y:S05]  /*27980*/  @!P1 NANOSLEEP.SYNCS 0x989680 ;  /* 0x009896800000995d */ /* 0x008fea0003900000 */
[----:B------:R-:W3:Y:S02]  /*27990*/  @!P1 SYNCS.PHASECHK.TRANS64 P1, [R0+URZ+0x2d830], R5 ;  /* 0x02d83005000095a7 */ /* 0x000ee4000802007f */
[----:B---3--:R-:W-:Y:S05]  /*279a0*/  @!P1 BRA `(.L_x_1498) ;  /* 0xfffffffc00f09947 */ /* 0x008fea000383ffff */
[----:B------:R-:W-:Y:S05]  /*279b0*/  BRA `(.L_x_1497) ;  /* 0xfffffe5000807947 */ /* 0x000fea000383ffff */
.L_x_1517:
[----:B-1----:R1:W2:Y:S02]  /*279c0*/  SYNCS.PHASECHK.TRANS64.TRYWAIT P2, [R9+URZ+0x2d830], R8 ;  /* 0x02d83008090075a7 */ /* 0x0022a4000804017f */
[----:B--2---:R-:W-:Y:S05]  /*279d0*/  @!P2 NANOSLEEP.SYNCS 0x989680 ;  /* 0x009896800000a95d */ /* 0x004fea0003900000 */
[----:B------:R-:W2:Y:S02]  /*279e0*/  @!P2 SYNCS.PHASECHK.TRANS64 P2, [R9+URZ+0x2d830], R8 ;  /* 0x02d830080900a5a7 */ /* 0x000ea4000804007f */
[----:B--2---:R-:W-:Y:S05]  /*279f0*/  @!P2 BRA `(.L_x_1517) ;  /* 0xfffffffc00f0a947 */ /* 0x004fea000383ffff */
[----:B------:R-:W-:Y:S05]  /*27a00*/  BRA `(.L_x_1516) ;  /* 0xfffffe90000c7947 */ /* 0x000fea000383ffff */
.L_x_1521:
[----:B-1----:R1:W2:Y:S02]  /*27a10*/  SYNCS.PHASECHK.TRANS64.TRYWAIT P1, [R9+URZ+0x2d850], R8 ;  /* 0x02d85008090075a7 */ /* 0x0022a4000802017f */
[----:B--2---:R-:W-:Y:S05]  /*27a20*/  @!P1 NANOSLEEP.SYNCS 0x989680 ;  /* 0x009896800000995d */ /* 0x004fea0003900000 */
[----:B------:R-:W2:Y:S02]  /*27a30*/  @!P1 SYNCS.PHASECHK.TRANS64 P1, [R9+URZ+0x2d850], R8 ;  /* 0x02d85008090095a7 */ /* 0x000ea4000802007f */
[----:B--2---:R-:W-:Y:S05]  /*27a40*/  @!P1 BRA `(.L_x_1521) ;  /* 0xfffffffc00f09947 */ /* 0x004fea000383ffff */
[----:B------:R-:W-:Y:S05]  /*27a50*/  BRA `(.L_x_1518) ;  /* 0xfffffe9400287947 */ /* 0x000fea000383ffff */
.L_x_1542:
[----:B--2---:R2:W3:Y:S02]  /*27a60*/  SYNCS.PHASECHK.TRANS64.TRYWAIT P2, [R5+URZ+0x2d830], R6 ;  /* 0x02d83006050075a7 */ /* 0x0044e4000804017f */
[----:B---3--:R-:W-:Y:S05]  /*27a70*/  @!P2 NANOSLEEP.SYNCS 0x989680 ;  /* 0x009896800000a95d */ /* 0x008fea0003900000 */
[----:B------:R-:W3:Y:S02]  /*27a80*/  @!P2 SYNCS.PHASECHK.TRANS64 P2, [R5+URZ+0x2d830], R6 ;  /* 0x02d830060500a5a7 */ /* 0x000ee4000804007f */
[----:B---3--:R-:W-:Y:S05]  /*27a90*/  @!P2 BRA `(.L_x_1542) ;  /* 0xfffffffc00f0a947 */ /* 0x008fea000383ffff */
[----:B------:R-:W-:Y:S05]  /*27aa0*/  BRA `(.L_x_1541) ;  /* 0xfffffed000287947 */ /* 0x000fea000383ffff */
.L_x_1546:
[----:B-1----:R1:W2:Y:S02]  /*27ab0*/  SYNCS.PHASECHK.TRANS64.TRYWAIT P1, [R6+URZ+0x2d850], R5 ;  /* 0x02d85005060075a7 */ /* 0x0022a4000802017f */
[----:B--2---:R-:W-:Y:S05]  /*27ac0*/  @!P1 NANOSLEEP.SYNCS 0x989680 ;  /* 0x009896800000995d */ /* 0x004fea0003900000 */
[----:B------:R-:W2:Y:S02]  /*27ad0*/  @!P1 SYNCS.PHASECHK.TRANS64 P1, [R6+URZ+0x2d850], R5 ;  /* 0x02d85005060095a7 */ /* 0x000ea4000802007f */
[----:B--2---:R-:W-:Y:S05]  /*27ae0*/  @!P1 BRA `(.L_x_1546) ;  /* 0xfffffffc00f09947 */ /* 0x004fea000383ffff */
[----:B------:R-:W-:Y:S05]  /*27af0*/  BRA `(.L_x_1543) ;  /* 0xfffffed400507947 */ /* 0x000fea000383ffff */
.L_x_1555:
[----:B--2---:R2:W3:Y:S02]  /*27b00*/  SYNCS.PHASECHK.TRANS64.TRYWAIT P2, [R5+URZ+0x2d830], R6 ;  /* 0x02d83006050075a7 */ /* 0x0044e4000804017f */
[----:B---3--:R-:W-:Y:S05]  /*27b10*/  @!P2 NANOSLEEP.SYNCS 0x989680 ;  /* 0x009896800000a95d */ /* 0x008fea0003900000 */
[----:B------:R-:W3:Y:S02]  /*27b20*/  @!P2 SYNCS.PHASECHK.TRANS64 P2, [R5+URZ+0x2d830], R6 ;  /* 0x02d830060500a5a7 */ /* 0x000ee4000804007f */
[----:B---3--:R-:W-:Y:S05]  /*27b30*/  @!P2 BRA `(.L_x_1555) ;  /* 0xfffffffc00f0a947 */ /* 0x008fea000383ffff */
[----:B------:R-:W-:Y:S05]  /*27b40*/  BRA `(.L_x_1554) ;  /* 0xfffffefc00507947 */ /* 0x000fea000383ffff */
.L_x_1559:
[----:B-1----:R1:W2:Y:S02]  /*27b50*/  SYNCS.PHASECHK.TRANS64.TRYWAIT P1, [R6+URZ+0x2d850], R5 ;  /* 0x02d85005060075a7 */ /* 0x0022a4000802017f */
[----:B--2---:R-:W-:Y:S05]  /*27b60*/  @!P1 NANOSLEEP.SYNCS 0x989680 ;  /* 0x009896800000995d */ /* 0x004fea0003900000 */
[----:B------:R-:W2:Y:S02]  /*27b70*/  @!P1 SYNCS.PHASECHK.TRANS64 P1, [R6+URZ+0x2d850], R5 ;  /* 0x02d85005060095a7 */ /* 0x000ea4000802007f */
[----:B--2---:R-:W-:Y:S05]  /*27b80*/  @!P1 BRA `(.L_x_1559) ;  /* 0xfffffffc00f09947 */ /* 0x004fea000383ffff */
[----:B------:R-:W-:Y:S05]  /*27b90*/  BRA `(.L_x_1556) ;  /* 0xffffff0000787947 */ /* 0x000fea000383ffff */
.L_x_1574:
[----:B--2---:R2:W3:Y:S02]  /*27ba0*/  SYNCS.PHASECHK.TRANS64.TRYWAIT P1, [R7+URZ+0x2d850], R0 ;  /* 0x02d85000070075a7 */ /* 0x0044e4000802017f */
[----:B---3--:R-:W-:Y:S05]  /*27bb0*/  @!P1 NANOSLEEP.SYNCS 0x989680 ;  /* 0x009896800000995d */ /* 0x008fea0003900000 */
[----:B------:R-:W3:Y:S02]  /*27bc0*/  @!P1 SYNCS.PHASECHK.TRANS64 P1, [R7+URZ+0x2d850], R0 ;  /* 0x02d85000070095a7 */ /* 0x000ee4000802007f */
[----:B---3--:R-:W-:Y:S05]  /*27bd0*/  @!P1 BRA `(.L_x_1574) ;  /* 0xfffffffc00f09947 */ /* 0x008fea000383ffff */
[----:B------:R-:W-:Y:S05]  /*27be0*/  BRA `(.L_x_1573) ;  /* 0xffffff3800987947 */ /* 0x000fea000383ffff */
.L_x_1580:
[----:B------:R-:W-:Y:S02]  /*27bf0*/  IMAD.MOV.U32 R13, RZ, RZ, R3 ;  /* 0x000000ffff0d7224 */ /* 0x000fe400078e0003 */
[----:B------:R-:W-:Y:S02]  /*27c00*/  IMAD.MOV.U32 R12, RZ, RZ, RZ ;  /* 0x000000ffff0c7224 */ /* 0x000fe400078e00ff */
[----:B------:R-:W-:Y:S02]  /*27c10*/  IMAD.MOV.U32 R11, RZ, RZ, 0x1c1f ;  /* 0x00001c1fff0b7424 */ /* 0x000fe400078e00ff */
[----:B------:R-:W-:-:S07]  /*27c20*/  IMAD.MOV.U32 R15, RZ, RZ, -0x1 ;  /* 0xffffffffff0f7424 */ /* 0x000fce00078e00ff */
[----:B0----5:R-:W-:Y:S05]  /*27c30*/  WARPSYNC.COLLECTIVE R15, `(.L_x_1772) ;  /* 0x000000000f087348 */ /* 0x021fea0003c00000 */
[----:B------:R1:W2:Y:S02]  /*27c40*/  SHFL.IDX P6, R14, R13, R12, R11 ;  /* 0x0000000c0d0e7389 */ /* 0x0002a400000c000b */
[----:B012--5:R-:W-:Y:S01]  /*27c50*/  ENDCOLLECTIVE ;  /* 0x000000000000791b */ /* 0x027fe20003800000 */
.L_x_1772:
[----:B------:R-:W-:Y:S02]  /*27c60*/  IMAD.MOV.U32 R13, RZ, RZ, R9 ;  /* 0x000000ffff0d7224 */ /* 0x000fe400078e0009 */
[----:B------:R-:W-:-:S07]  /*27c70*/  IMAD.MOV.U32 R0, RZ, RZ, R14 ;  /* 0x000000ffff007224 */ /* 0x000fce00078e000e */
[----:B------:R-:W-:Y:S05]  /*27c80*/  WARPSYNC.COLLECTIVE R15, `(.L_x_1773) ;  /* 0x000000000f087348 */ /* 0x000fea0003c00000 */
[----:B------:R0:W1:Y:S02]  /*27c90*/  SHFL.IDX P6, R14, R13, R12, R11 ;  /* 0x0000000c0d0e7389 */ /* 0x00006400000c000b */
[----:B01----:R-:W-:Y:S01]  /*27ca0*/  ENDCOLLECTIVE ;  /* 0x000000000000791b */ /* 0x003fe20003800000 */
.L_x_1773:
[----:B------:R-:W-:Y:S05]  /*27cb0*/  BRA `(.L_x_1774) ;  /* 0xffffff5400607947 */ /* 0x000fea000383ffff */
.L_x_1583:
[----:B------:R-:W-:Y:S01]  /*27cc0*/  BSSY B1, `(.L_x_1775) ;  /* 0x0000008000017945 */ /* 0x000fe20003800000 */
[----:B---3--:R-:W-:Y:S02]  /*27cd0*/  IMAD.MOV.U32 R13, RZ, RZ, R3 ;  /* 0x000000ffff0d7224 */ /* 0x008fe400078e0003 */
[----:B------:R-:W-:Y:S02]  /*27ce0*/  IMAD.MOV.U32 R12, RZ, RZ, 0x1 ;  /* 0x00000001ff0c7424 */ /* 0x000fe400078e00ff */
[----:B------:R-:W-:Y:S02]  /*27cf0*/  IMAD.MOV.U32 R11, RZ, RZ, 0x1c1f ;  /* 0x00001c1fff0b7424 */ /* 0x000fe400078e00ff */
[----:B------:R-:W-:-:S07]  /*27d00*/  IMAD.MOV.U32 R15, RZ, RZ, -0x1 ;  /* 0xffffffffff0f7424 */ /* 0x000fce00078e00ff */
[----:B012--5:R-:W-:Y:S05]  /*27d10*/  WARPSYNC.COLLECTIVE R15, `(.L_x_1776) ;  /* 0x000000000f087348 */ /* 0x027fea0003c00000 */
[----:B--2---:R2:W3:Y:S02]  /*27d20*/  SHFL.IDX P6, R14, R13, R12, R11 ;  /* 0x0000000c0d0e7389 */ /* 0x0044e400000c000b */
[----:B0123-5:R-:W-:Y:S01]  /*27d30*/  ENDCOLLECTIVE ;  /* 0x000000000000791b */ /* 0x02ffe20003800000 */
.L_x_1776:
[----:B------:R-:W-:Y:S05]  /*27d40*/  BSYNC B1 ;  /* 0x0000000000017941 */ /* 0x000fea0003800000 */
.L_x_1775:
        /* <DEDUP_REMOVED lines=8> */
.L_x_1777:
[----:B------:R-:W-:Y:S05]  /*27dd0*/  BRA `(.L_x_1778) ;  /* 0xffffff5400707947 */ /* 0x000fea000383ffff */
.L_x_1585:
[----:B------:R-:W-:Y:S02]  /*27de0*/  IMAD.MOV.U32 R13, RZ, RZ, R24 ;  /* 0x000000ffff0d7224 */ /* 0x000fe400078e0018 */
[----:B------:R-:W-:Y:S02]  /*27df0*/  IMAD.MOV.U32 R12, RZ, RZ, RZ ;  /* 0x000000ffff0c7224 */ /* 0x000fe400078e00ff */
[----:B------:R-:W-:Y:S02]  /*27e00*/  IMAD.MOV.U32 R11, RZ, RZ, 0x1c1f ;  /* 0x00001c1fff0b7424 */ /* 0x000fe400078e00ff */
[----:B------:R-:W-:-:S07]  /*27e10*/  IMAD.MOV.U32 R15, RZ, RZ, -0x1 ;  /* 0xffffffffff0f7424 */ /* 0x000fce00078e00ff */
[----:B------:R-:W-:Y:S05]  /*27e20*/  WARPSYNC.COLLECTIVE R15, `(.L_x_1779) ;  /* 0x000000000f087348 */ /* 0x000fea0003c00000 */
[----:B------:R0:W1:Y:S02]  /*27e30*/  SHFL.IDX P6, R14, R13, R12, R11 ;  /* 0x0000000c0d0e7389 */ /* 0x00006400000c000b */
[----:B01----:R-:W-:Y:S01]  /*27e40*/  ENDCOLLECTIVE ;  /* 0x000000000000791b */ /* 0x003fe20003800000 */
.L_x_1779:
[----:B------:R-:W-:Y:S02]  /*27e50*/  IMAD.MOV.U32 R13, RZ, RZ, R0 ;  /* 0x000000ffff0d7224 */ /* 0x000fe400078e0000 */
[----:B------:R-:W-:-:S07]  /*27e60*/  IMAD.MOV.U32 R3, RZ, RZ, R14 ;  /* 0x000000ffff037224 */ /* 0x000fce00078e000e */
[----:B------:R-:W-:Y:S05]  /*27e70*/  WARPSYNC.COLLECTIVE R15, `(.L_x_1780) ;  /* 0x000000000f087348 */ /* 0x000fea0003c00000 */
[----:B------:R0:W1:Y:S02]  /*27e80*/  SHFL.IDX P6, R14, R13, R12, R11 ;  /* 0x0000000c0d0e7389 */ /* 0x00006400000c000b */
[----:B01----:R-:W-:Y:S01]  /*27e90*/  ENDCOLLECTIVE ;  /* 0x000000000000791b */ /* 0x003fe20003800000 */
.L_x_1780:
[----:B------:R-:W-:Y:S05]  /*27ea0*/  BRA `(.L_x_1781) ;  /* 0xffffff58003c7947 */ /* 0x000fea000383ffff */
.L_x_1588:
        /* <DEDUP_REMOVED lines=8> */
.L_x_1783:
[----:B------:R-:W-:Y:S05]  /*27f30*/  BSYNC B1 ;  /* 0x0000000000017941 */ /* 0x000fea0003800000 */
.L_x_1782:
        /* <DEDUP_REMOVED lines=8> */
.L_x_1784:
[----:B------:R-:W-:Y:S05]  /*27fc0*/  BRA `(.L_x_1785) ;  /* 0xffffff5c005c7947 */ /* 0x000fea000383ffff */
.L_x_1592:
[----:B------:R-:W-:Y:S02]  /*27fd0*/  IMAD.MOV.U32 R13, RZ, RZ, R4 ;  /* 0x000000ffff0d7224 */ /* 0x000fe400078e0004 */
[----:B------:R-:W-:Y:S02]  /*27fe0*/  IMAD.MOV.U32 R12, RZ, RZ, RZ ;  /* 0x000000ffff0c7224 */ /* 0x000fe400078e00ff */
[----:B------:R-:W-:Y:S02]  /*27ff0*/  IMAD.MOV.U32 R11, RZ, RZ, 0x1c1f ;  /* 0x00001c1fff0b7424 */ /* 0x000fe400078e00ff */
[----:B------:R-:W-:-:S07]  /*28000*/  IMAD.MOV.U32 R15, RZ, RZ, -0x1 ;  /* 0xffffffffff0f7424 */ /* 0x000fce00078e00ff */
[----:B-1----:R-:W-:Y:S05]  /*28010*/  WARPSYNC.COLLECTIVE R15, `(.L_x_1786) ;  /* 0x000000000f087348 */ /* 0x002fea0003c00000 */
[----:B------:R0:W2:Y:S02]  /*28020*/  SHFL.IDX P6, R14, R13, R12, R11 ;  /* 0x0000000c0d0e7389 */ /* 0x0000a400000c000b */
[----:B012---:R-:W-:Y:S01]  /*28030*/  ENDCOLLECTIVE ;  /* 0x000000000000791b */ /* 0x007fe20003800000 */
.L_x_1786:
[----:B------:R-:W-:Y:S02]  /*28040*/  IMAD.MOV.U32 R13, RZ, RZ, R0 ;  /* 0x000000ffff0d7224 */ /* 0x000fe400078e0000 */
[----:B------:R-:W-:-:S07]  /*28050*/  IMAD.MOV.U32 R3, RZ, RZ, R14 ;  /* 0x000000ffff037224 */ /* 0x000fce00078e000e */
[----:B------:R-:W-:Y:S05]  /*28060*/  WARPSYNC.COLLECTIVE R15, `(.L_x_1787) ;  /* 0x000000000f087348 */ /* 0x000fea0003c00000 */
[----:B------:R0:W1:Y:S02]  /*28070*/  SHFL.IDX P6, R14, R13, R12, R11 ;  /* 0x0000000c0d0e7389 */ /* 0x00006400000c000b */
[----:B01----:R-:W-:Y:S01]  /*28080*/  ENDCOLLECTIVE ;  /* 0x000000000000791b */ /* 0x003fe20003800000 */
.L_x_1787:
[----:B------:R-:W-:Y:S05]  /*28090*/  BRA `(.L_x_1788) ;  /* 0xffffff6800b47947 */ /* 0x000fea000383ffff */
.L_x_1595:
[----:B------:R-:W-:Y:S01]  /*280a0*/  BSSY B1, `(.L_x_1789) ;  /* 0x0000008000017945 */ /* 0x000fe20003800000 */
[----:B----4-:R-:W-:Y:S02]  /*280b0*/  IMAD.MOV.U32 R13, RZ, RZ, R4 ;  /* 0x000000ffff0d7224 */ /* 0x010fe400078e0004 */
[----:B------:R-:W-:Y:S02]  /*280c0*/  IMAD.MOV.U32 R12, RZ, RZ, 0x1 ;  /* 0x00000001ff0c7424 */ /* 0x000fe400078e00ff */
[----:B------:R-:W-:Y:S02]  /*280d0*/  IMAD.MOV.U32 R11, RZ, RZ, 0x1c1f ;  /* 0x00001c1fff0b7424 */ /* 0x000fe400078e00ff */
[----:B------:R-:W-:-:S07]  /*280e0*/  IMAD.MOV.U32 R15, RZ, RZ, -0x1 ;  /* 0xffffffffff0f7424 */ /* 0x000fce00078e00ff */
[----:B0123--:R-:W-:Y:S05]  /*280f0*/  WARPSYNC.COLLECTIVE R15, `(.L_x_1790) ;  /* 0x000000000f087348 */ /* 0x00ffea0003c00000 */
[----:B---3--:R3:W4:Y:S02]  /*28100*/  SHFL.IDX P6, R14, R13, R12, R11 ;  /* 0x0000000c0d0e7389 */ /* 0x00872400000c000b */
[----:B01234-:R-:W-:Y:S01]  /*28110*/  ENDCOLLECTIVE ;  /* 0x000000000000791b */ /* 0x01ffe20003800000 */
.L_x_1790:
[----:B------:R-:W-:Y:S05]  /*28120*/  BSYNC B1 ;  /* 0x0000000000017941 */ /* 0x000fea0003800000 */
.L_x_1789:
        /* <DEDUP_REMOVED lines=8> */
.L_x_1791:
[----:B------:R-:W-:Y:S05]  /*281b0*/  BRA `(.L_x_1792) ;  /* 0xffffff6800c87947 */ /* 0x000fea000383ffff */
.L_x_1622:
[----:B------:R-:W0:Y:S01]  /*281c0*/  S2R R7, SR_TID.X ;  /* 0x0000000000077919 */ /* 0x000e220000002100 */
[----:B------:R-:W-:Y:S01]  /*281d0*/  BSSY B1, `(.L_x_1793) ;  /* 0x000000a000017945 */ /* 0x000fe20003800000 */
[----:B-1----:R-:W-:Y:S02]  /*281e0*/  IMAD.MOV.U32 R12, RZ, RZ, RZ ;  /* 0x000000ffff0c7224 */ /* 0x002fe400078e00ff */
[----:B------:R-:W-:Y:S02]  /*281f0*/  IMAD.MOV.U32 R11, RZ, RZ, 0x1f ;  /* 0x0000001fff0b7424 */ /* 0x000fe400078e00ff */
[----:B------:R-:W-:Y:S01]  /*28200*/  IMAD.MOV.U32 R15, RZ, RZ, -0x1 ;  /* 0xffffffffff0f7424 */ /* 0x000fe200078e00ff */
[----:B0-----:R-:W-:-:S04]  /*28210*/  SHF.R.U32.HI R7, RZ, 0x5, R7 ;  /* 0x00000005ff077819 */ /* 0x001fc80000011607 */
[----:B------:R-:W-:-:S05]  /*28220*/  LOP3.LUT R7, R7, 0x3, RZ, 0xc0, !PT ;  /* 0x0000000307077812 */ /* 0x000fca00078ec0ff */
[----:B------:R-:W-:-:S07]  /*28230*/  IMAD.MOV.U32 R13, RZ, RZ, R7 ;  /* 0x000000ffff0d7224 */ /* 0x000fce00078e0007 */
[----:B------:R-:W-:Y:S05]  /*28240*/  WARPSYNC.COLLECTIVE R15, `(.L_x_1794) ;  /* 0x000000000f087348 */ /* 0x000fea0003c00000 */
[----:B------:R0:W1:Y:S02]  /*28250*/  SHFL.IDX P6, R14, R13, R12, R11 ;  /* 0x0000000c0d0e7389 */ /* 0x00006400000c000b */
[----:B01----:R-:W-:Y:S01]  /*28260*/  ENDCOLLECTIVE ;  /* 0x000000000000791b */ /* 0x003fe20003800000 */
.L_x_1794:
[----:B------:R-:W-:Y:S05]  /*28270*/  BSYNC B1 ;  /* 0x0000000000017941 */ /* 0x000fea0003800000 */
.L_x_1793:
[----:B------:R-:W-:Y:S05]  /*28280*/  BRA `(.L_x_1795) ;  /* 0xffffff8800ac7947 */ /* 0x000fea000383ffff */
.L_x_1624:
[----:B------:R-:W-:Y:S01]  /*28290*/  BSSY B1, `(.L_x_1796) ;  /* 0x0000006000017945 */ /* 0x000fe20003800000 */
[----:B------:R-:W-:-:S07]  /*282a0*/  IMAD.MOV.U32 R15, RZ, RZ, -0x1 ;  /* 0xffffffffff0f7424 */ /* 0x000fce00078e00ff */
[----:B01----:R-:W-:Y:S05]  /*282b0*/  WARPSYNC.COLLECTIVE R15, `(.L_x_1797) ;  /* 0x000000000f0c7348 */ /* 0x003fea0003c00000 */
[----:B------:R-:W-:Y:S02]  /*282c0*/  ELECT P6, UR62, PT ;  /* 0x00000000003e782f */ /* 0x000fe400038c0000 */
[----:B------:R-:W-:Y:S01]  /*282d0*/  MOV R14, UR62 ;  /* 0x0000003e000e7c02 */ /* 0x000fe20008000f00 */
[----:B01----:R-:W-:Y:S10]  /*282e0*/  ENDCOLLECTIVE ;  /* 0x000000000000791b */ /* 0x003ff40003800000 */
.L_x_1797:
[----:B------:R-:W-:Y:S05]  /*282f0*/  BSYNC B1 ;  /* 0x0000000000017941 */ /* 0x000fea0003800000 */
.L_x_1796:
[----:B------:R-:W-:Y:S05]  /*28300*/  BRA `(.L_x_1623) ;  /* 0xffffff8800a47947 */ /* 0x000fea000383ffff */
.L_x_1626:
[----:B0-----:R0:W2:Y:S02]  /*28310*/  SYNCS.PHASECHK.TRANS64.TRYWAIT P0, [R18+URZ+0x2d820], R6 ;  /* 0x02d82006120075a7 */ /* 0x0010a4000800017f */
[----:B--2---:R-:W-:Y:S05]  /*28320*/  @!P0 NANOSLEEP.SYNCS 0x989680 ;  /* 0x009896800000895d */ /* 0x004fea0003900000 */
[----:B------:R-:W2:Y:S02]  /*28330*/  @!P0 SYNCS.PHASECHK.TRANS64 P0, [R18+URZ+0x2d820], R6 ;  /* 0x02d82006120085a7 */ /* 0x000ea4000800007f */
[----:B--2---:R-:W-:Y:S05]  /*28340*/  @!P0 BRA `(.L_x_1626) ;  /* 0xfffffffc00f08947 */ /* 0x004fea000383ffff */
[----:B------:R-:W-:Y:S05]  /*28350*/  BRA `(.L_x_1798) ;  /* 0xffffff8800b47947 */ /* 0x000fea000383ffff */
.L_x_1630:
[----:B--2---:R2:W3:Y:S02]  /*28360*/  SYNCS.PHASECHK.TRANS64.TRYWAIT P0, [R10+URZ+0x2d8a0], R9 ;  /* 0x02d8a0090a0075a7 */ /* 0x0044e4000800017f */
[----:B---3--:R-:W-:Y:S05]  /*28370*/  @!P0 NANOSLEEP.SYNCS 0x989680 ;  /* 0x009896800000895d */ /* 0x008fea0003900000 */
[----:B------:R-:W3:Y:S02]  /*28380*/  @!P0 SYNCS.PHASECHK.TRANS64 P0, [R10+URZ+0x2d8a0], R9 ;  /* 0x02d8a0090a0085a7 */ /* 0x000ee4000800007f */
[----:B---3--:R-:W-:Y:S05]  /*28390*/  @!P0 BRA `(.L_x_1630) ;  /* 0xfffffffc00f08947 */ /* 0x008fea000383ffff */
[----:B------:R-:W-:Y:S05]  /*283a0*/  BRA `(.L_x_1799) ;  /* 0xffffff8800d07947 */ /* 0x000fea000383ffff */
.L_x_1637:
[----:B0-----:R0:W3:Y:S02]  /*283b0*/  SYNCS.PHASECHK.TRANS64.TRYWAIT P0, [R10+URZ+0x2d8c0], R9 ;  /* 0x02d8c0090a0075a7 */ /* 0x0010e4000800017f */
[----:B---3--:R-:W-:Y:S05]  /*283c0*/  @!P0 NANOSLEEP.SYNCS 0x989680 ;  /* 0x009896800000895d */ /* 0x008fea0003900000 */
[----:B------:R-:W3:Y:S02]  /*283d0*/  @!P0 SYNCS.PHASECHK.TRANS64 P0, [R10+URZ+0x2d8c0], R9 ;  /* 0x02d8c0090a0085a7 */ /* 0x000ee4000800007f */
[----:B---3--:R-:W-:Y:S05]  /*283e0*/  @!P0 BRA `(.L_x_1637) ;  /* 0xfffffffc00f08947 */ /* 0x008fea000383ffff */
[----:B------:R-:W-:Y:S05]  /*283f0*/  BRA `(.L_x_1800) ;  /* 0xffffff8c00cc7947 */ /* 0x000fea000383ffff */
.L_x_1646:
[----:B0-----:R0:W2:Y:S02]  /*28400*/  SYNCS.PHASECHK.TRANS64.TRYWAIT P1, [R9+URZ+0x2d8a0], R8 ;  /* 0x02d8a008090075a7 */ /* 0x0010a4000802017f */
[----:B--2---:R-:W-:Y:S05]  /*28410*/  @!P1 NANOSLEEP.SYNCS 0x989680 ;  /* 0x009896800000995d */ /* 0x004fea0003900000 */
[----:B------:R-:W2:Y:S02]  /*28420*/  @!P1 SYNCS.PHASECHK.TRANS64 P1, [R9+URZ+0x2d8a0], R8 ;  /* 0x02d8a008090095a7 */ /* 0x000ea4000802007f */
[----:B--2---:R-:W-:Y:S05]  /*28430*/  @!P1 BRA `(.L_x_1646) ;  /* 0xfffffffc00f09947 */ /* 0x004fea000383ffff */
[----:B------:R-:W-:Y:S05]  /*28440*/  BRA `(.L_x_1801) ;  /* 0xffffff94000c7947 */ /* 0x000fea000383ffff */
.L_x_1653:
[----:B--2---:R2:W3:Y:S02]  /*28450*/  SYNCS.PHASECHK.TRANS64.TRYWAIT P1, [R9+URZ+0x2d8c0], R8 ;  /* 0x02d8c008090075a7 */ /* 0x0044e4000802017f */
[----:B---3--:R-:W-:Y:S05]  /*28460*/  @!P1 NANOSLEEP.SYNCS 0x989680 ;  /* 0x009896800000995d */ /* 0x008fea0003900000 */
[----:B------:R-:W3:Y:S02]  /*28470*/  @!P1 SYNCS.PHASECHK.TRANS64 P1, [R9+URZ+0x2d8c0], R8 ;  /* 0x02d8c008090095a7 */ /* 0x000ee4000802007f */
[----:B---3--:R-:W-:Y:S05]  /*28480*/  @!P1 BRA `(.L_x_1653) ;  /* 0xfffffffc00f09947 */ /* 0x008fea000383ffff */
[----:B------:R-:W-:Y:S05]  /*28490*/  BRA `(.L_x_1802) ;  /* 0xffffff9800047947 */ /* 0x000fea000383ffff */
.L_x_1678:
        /* <DEDUP_REMOVED lines=11> */
.L_x_1804:
[----:B------:R-:W-:Y:S05]  /*28550*/  BSYNC B0 ;  /* 0x0000000000007941 */ /* 0x000fea0003800000 */
.L_x_1803:
[----:B------:R-:W-:Y:S05]  /*28560*/  BRA `(.L_x_1805) ;  /* 0xffffffa800cc7947 */ /* 0x000fea000383ffff */
.L_x_1681:
[----:B0-----:R0:W1:Y:S02]  /*28570*/  SYNCS.PHASECHK.TRANS64.TRYWAIT P0, [R2+URZ+0x2d840], R3 ;  /* 0x02d84003020075a7 */ /* 0x001064000800017f */
[----:B-1----:R-:W-:Y:S05]  /*28580*/  @!P0 NANOSLEEP.SYNCS 0x989680 ;  /* 0x009896800000895d */ /* 0x002fea0003900000 */
[----:B------:R-:W1:Y:S02]  /*28590*/  @!P0 SYNCS.PHASECHK.TRANS64 P0, [R2+URZ+0x2d840], R3 ;  /* 0x02d84003020085a7 */ /* 0x000e64000800007f */
[----:B-1----:R-:W-:Y:S05]  /*285a0*/  @!P0 BRA `(.L_x_1681) ;  /* 0xfffffffc00f08947 */ /* 0x002fea000383ffff */
[----:B------:R-:W-:Y:S05]  /*285b0*/  BRA `(.L_x_1806) ;  /* 0xffffffac00207947 */ /* 0x000fea000383ffff */
.L_x_1682:
        /* <DEDUP_REMOVED lines=8> */
.L_x_1808:
[----:B------:R-:W-:Y:S05]  /*28640*/  BSYNC B0 ;  /* 0x0000000000007941 */ /* 0x000fea0003800000 */
.L_x_1807:
        /* <DEDUP_REMOVED lines=9> */
.L_x_1809:
[----:B------:R-:W-:Y:S02]  /*286e0*/  IMAD.MOV.U32 R13, RZ, RZ, R7 ;  /* 0x000000ffff0d7224 */ /* 0x000fe400078e0007 */
[----:B------:R-:W-:Y:S02]  /*286f0*/  IMAD.MOV.U32 R12, RZ, RZ, 0x1 ;  /* 0x00000001ff0c7424 */ /* 0x000fe400078e00ff */
[----:B------:R-:W-:-:S07]  /*28700*/  IMAD.MOV.U32 R5, RZ, RZ, R14 ;  /* 0x000000ffff057224 */ /* 0x000fce00078e000e */
[----:B------:R-:W-:Y:S05]  /*28710*/  WARPSYNC.COLLECTIVE R15, `(.L_x_1810) ;  /* 0x000000000f087348 */ /* 0x000fea0003c00000 */
[----:B------:R0:W1:Y:S02]  /*28720*/  SHFL.IDX P6, R14, R13, R12, R11 ;  /* 0x0000000c0d0e7389 */ /* 0x00006400000c000b */
[----:B01----:R-:W-:Y:S01]  /*28730*/  ENDCOLLECTIVE ;  /* 0x000000000000791b */ /* 0x003fe20003800000 */
.L_x_1810:
        /* <DEDUP_REMOVED lines=17> */
.L_x_1811:
[----:B------:R-:W-:Y:S02]  /*28850*/  @P1 IMAD R6, R8, 0x2, R18 ;  /* 0x0000000208061824 */ /* 0x000fe400078e0212 */
[----:B------:R-:W-:Y:S02]  /*28860*/  IMAD.MOV.U32 R13, RZ, RZ, R7 ;  /* 0x000000ffff0d7224 */ /* 0x000fe400078e0007 */
[----:B------:R-:W-:Y:S02]  /*28870*/  IMAD.MOV.U32 R12, RZ, RZ, 0x2 ;  /* 0x00000002ff0c7424 */ /* 0x000fe400078e00ff */
[----:B------:R-:W-:-:S07]  /*28880*/  IMAD.MOV.U32 R5, RZ, RZ, R14 ;  /* 0x000000ffff057224 */ /* 0x000fce00078e000e */
[----:B------:R-:W-:Y:S05]  /*28890*/  WARPSYNC.COLLECTIVE R15, `(.L_x_1812) ;  /* 0x000000000f087348 */ /* 0x000fea0003c00000 */
[----:B------:R0:W1:Y:S02]  /*288a0*/  SHFL.IDX P6, R14, R13, R12, R11 ;  /* 0x0000000c0d0e7389 */ /* 0x00006400000c000b */
[----:B01----:R-:W-:Y:S01]  /*288b0*/  ENDCOLLECTIVE ;  /* 0x000000000000791b */ /* 0x003fe20003800000 */
.L_x_1812:
        /* <DEDUP_REMOVED lines=17> */
.L_x_1813:
[----:B------:R-:W-:Y:S02]  /*289d0*/  @P1 IMAD R6, R8, 0x2, R18 ;  /* 0x0000000208061824 */ /* 0x000fe400078e0212 */
[----:B------:R-:W-:Y:S02]  /*289e0*/  IMAD.MOV.U32 R13, RZ, RZ, R7 ;  /* 0x000000ffff0d7224 */ /* 0x000fe400078e0007 */
[----:B------:R-:W-:Y:S02]  /*289f0*/  IMAD.MOV.U32 R12, RZ, RZ, 0x3 ;  /* 0x00000003ff0c7424 */ /* 0x000fe400078e00ff */
[----:B------:R-:W-:-:S07]  /*28a00*/  IMAD.MOV.U32 R5, RZ, RZ, R14 ;  /* 0x000000ffff057224 */ /* 0x000fce00078e000e */
[----:B------:R-:W-:Y:S05]  /*28a10*/  WARPSYNC.COLLECTIVE R15, `(.L_x_1814) ;  /* 0x000000000f087348 */ /* 0x000fea0003c00000 */
[----:B------:R0:W1:Y:S02]  /*28a20*/  SHFL.IDX P6, R14, R13, R12, R11 ;  /* 0x0000000c0d0e7389 */ /* 0x00006400000c000b */
[----:B01----:R-:W-:Y:S01]  /*28a30*/  ENDCOLLECTIVE ;  /* 0x000000000000791b */ /* 0x003fe20003800000 */
.L_x_1814:
        /* <DEDUP_REMOVED lines=10> */
.L_x_1815:
        /* <DEDUP_REMOVED lines=8> */
.L_x_1687:
[----:B------:R-:W-:Y:S02]  /*28b60*/  IMAD.MOV.U32 R13, RZ, RZ, R4 ;  /* 0x000000ffff0d7224 */ /* 0x000fe400078e0004 */
[----:B------:R-:W-:Y:S02]  /*28b70*/  IMAD.MOV.U32 R12, RZ, RZ, RZ ;  /* 0x000000ffff0c7224 */ /* 0x000fe400078e00ff */
[----:B------:R-:W-:Y:S02]  /*28b80*/  IMAD.MOV.U32 R11, RZ, RZ, 0x1c1f ;  /* 0x00001c1fff0b7424 */ /* 0x000fe400078e00ff */
[----:B------:R-:W-:Y:S02]  /*28b90*/  IMAD.MOV.U32 R15, RZ, RZ, -0x1 ;  /* 0xffffffffff0f7424 */ /* 0x000fe400078e00ff */
[----:B-----5:R-:W-:Y:S02]  /*28ba0*/  IMAD R0, R21, R9, RZ ;  /* 0x0000000915007224 */ /* 0x020fe400078e02ff */
[----:B------:R-:W-:-:S07]  /*28bb0*/  IMAD.IADD R25, R20, 0x1, R25 ;  /* 0x0000000114197824 */ /* 0x000fce00078e0219 */
[----:B------:R-:W-:Y:S05]  /*28bc0*/  WARPSYNC.COLLECTIVE R15, `(.L_x_1817) ;  /* 0x000000000f087348 */ /* 0x000fea0003c00000 */
[----:B------:R0:W1:Y:S02]  /*28bd0*/  SHFL.IDX P6, R14, R13, R12, R11 ;  /* 0x0000000c0d0e7389 */ /* 0x00006400000c000b */
[----:B01----:R-:W-:Y:S01]  /*28be0*/  ENDCOLLECTIVE ;  /* 0x000000000000791b */ /* 0x003fe20003800000 */
.L_x_1817:
[C---:B------:R-:W-:Y:S01]  /*28bf0*/  VIADD R9, R25.reuse, 0x20 ;  /* 0x0000002019097836 */ /* 0x040fe20000000000 */
[----:B------:R-:W-:Y:S01]  /*28c00*/  ISETP.GE.AND P3, PT, R25, R0, PT ;  /* 0x000000001900720c */ /* 0x000fe20003f66270 */
[----:B------:R-:W-:Y:S02]  /*28c10*/  IMAD.MOV.U32 R13, RZ, RZ, R5 ;  /* 0x000000ffff0d7224 */ /* 0x000fe400078e0005 */
[----:B------:R-:W-:-:S10]  /*28c20*/  IMAD.MOV.U32 R2, RZ, RZ, R14 ;  /* 0x000000ffff027224 */ /* 0x000fd400078e000e */
[----:B------:R-:W-:Y:S05]  /*28c30*/  WARPSYNC.COLLECTIVE R15, `(.L_x_1818) ;  /* 0x000000000f087348 */ /* 0x000fea0003c00000 */
[----:B------:R0:W1:Y:S02]  /*28c40*/  SHFL.IDX P6, R14, R13, R12, R11 ;  /* 0x0000000c0d0e7389 */ /* 0x00006400000c000b */
[----:B01----:R-:W-:Y:S01]  /*28c50*/  ENDCOLLECTIVE ;  /* 0x000000000000791b */ /* 0x003fe20003800000 */
.L_x_1818:
[----:B------:R-:W-:Y:S02]  /*28c60*/  IMAD.MOV.U32 R13, RZ, RZ, R4 ;  /* 0x000000ffff0d7224 */ /* 0x000fe400078e0004 */
[----:B------:R-:W-:Y:S02]  /*28c70*/  IMAD.MOV.U32 R12, RZ, RZ, 0x1 ;  /* 0x00000001ff0c7424 */ /* 0x000fe400078e00ff */
[----:B------:R-:W-:-:S07]  /*28c80*/  IMAD.MOV.U32 R3, RZ, RZ, R14 ;  /* 0x000000ffff037224 */ /* 0x000fce00078e000e */
[----:B------:R-:W-:Y:S05]  /*28c90*/  WARPSYNC.COLLECTIVE R15, `(.L_x_1819) ;  /* 0x000000000f087348 */ /* 0x000fea0003c00000 */
[----:B------:R0:W1:Y:S02]  /*28ca0*/  SHFL.IDX P6, R14, R13, R12, R11 ;  /* 0x0000000c0d0e7389 */ /* 0x00006400000c000b */
[----:B01----:R-:W-:Y:S01]  /*28cb0*/  ENDCOLLECTIVE ;  /* 0x000000000000791b */ /* 0x003fe20003800000 */
.L_x_1819:
        /* <DEDUP_REMOVED lines=17> */
.L_x_1820:
[----:B------:R-:W-:Y:S02]  /*28dd0*/  IMAD.MOV.U32 R13, RZ, RZ, R4 ;  /* 0x000000ffff0d7224 */ /* 0x000fe400078e0004 */
[----:B------:R-:W-:Y:S02]  /*28de0*/  IMAD.MOV.U32 R12, RZ, RZ, 0x2 ;  /* 0x00000002ff0c7424 */ /* 0x000fe400078e00ff */
[----:B------:R-:W-:-:S07]  /*28df0*/  IMAD.MOV.U32 R3, RZ, RZ, R14 ;  /* 0x000000ffff037224 */ /* 0x000fce00078e000e */
[----:B------:R-:W-:Y:S05]  /*28e00*/  WARPSYNC.COLLECTIVE R15, `(.L_x_1821) ;  /* 0x000000000f087348 */ /* 0x000fea0003c00000 */
[----:B------:R0:W1:Y:S02]  /*28e10*/  SHFL.IDX P6, R14, R13, R12, R11 ;  /* 0x0000000c0d0e7389 */ /* 0x00006400000c000b */
[----:B01----:R-:W-:Y:S01]  /*28e20*/  ENDCOLLECTIVE ;  /* 0x000000000000791b */ /* 0x003fe20003800000 */
.L_x_1821:
        /* <DEDUP_REMOVED lines=18> */
.L_x_1822:
[----:B------:R-:W-:Y:S02]  /*28f50*/  IMAD.MOV.U32 R13, RZ, RZ, R4 ;  /* 0x000000ffff0d7224 */ /* 0x000fe400078e0004 */
[----:B------:R-:W-:Y:S02]  /*28f60*/  IMAD.MOV.U32 R12, RZ, RZ, 0x3 ;  /* 0x00000003ff0c7424 */ /* 0x000fe400078e00ff */
[----:B------:R-:W-:-:S07]  /*28f70*/  IMAD.MOV.U32 R3, RZ, RZ, R14 ;  /* 0x000000ffff037224 */ /* 0x000fce00078e000e */
[----:B------:R-:W-:Y:S05]  /*28f80*/  WARPSYNC.COLLECTIVE R15, `(.L_x_1823) ;  /* 0x000000000f087348 */ /* 0x000fea0003c00000 */
[----:B------:R0:W1:Y:S02]  /*28f90*/  SHFL.IDX P6, R14, R13, R12, R11 ;  /* 0x0000000c0d0e7389 */ /* 0x00006400000c000b */
[----:B01----:R-:W-:Y:S01]  /*28fa0*/  ENDCOLLECTIVE ;  /* 0x000000000000791b */ /* 0x003fe20003800000 */
.L_x_1823:
        /* <DEDUP_REMOVED lines=10> */
.L_x_1824:
        /* <DEDUP_REMOVED lines=13> */
.L_x_1825:
        /* <DEDUP_REMOVED lines=16> */
.L_x_1826:
[----:B------:R-:W-:Y:S02]  /*29220*/  IMAD.MOV.U32 R13, RZ, RZ, R6 ;  /* 0x000000ffff0d7224 */ /* 0x000fe400078e0006 */
[----:B------:R-:W-:Y:S02]  /*29230*/  IMAD.MOV.U32 R12, RZ, RZ, 0x1 ;  /* 0x00000001ff0c7424 */ /* 0x000fe400078e00ff */
[----:B------:R-:W-:-:S07]  /*29240*/  IMAD.MOV.U32 R3, RZ, RZ, R14 ;  /* 0x000000ffff037224 */ /* 0x000fce00078e000e */
[----:B------:R-:W-:Y:S05]  /*29250*/  WARPSYNC.COLLECTIVE R15, `(.L_x_1827) ;  /* 0x000000000f087348 */ /* 0x000fea0003c00000 */
[----:B------:R0:W1:Y:S02]  /*29260*/  SHFL.IDX P6, R14, R13, R12, R11 ;  /* 0x0000000c0d0e7389 */ /* 0x00006400000c000b */
[----:B01----:R-:W-:Y:S01]  /*29270*/  ENDCOLLECTIVE ;  /* 0x000000000000791b */ /* 0x003fe20003800000 */
.L_x_1827:
        /* <DEDUP_REMOVED lines=10> */
.L_x_1828:
        /* <DEDUP_REMOVED lines=8> */
.L_x_1690:
[----:B-1----:R1:W2:Y:S02]  /*293a0*/  SYNCS.PHASECHK.TRANS64.TRYWAIT P0, [R18+URZ+0x2d820], R0 ;  /* 0x02d82000120075a7 */ /* 0x0022a4000800017f */
[----:B--2---:R-:W-:Y:S05]  /*293b0*/  @!P0 NANOSLEEP.SYNCS 0x989680 ;  /* 0x009896800000895d */ /* 0x004fea0003900000 */
[----:B------:R-:W2:Y:S02]  /*293c0*/  @!P0 SYNCS.PHASECHK.TRANS64 P0, [R18+URZ+0x2d820], R0 ;  /* 0x02d82000120085a7 */ /* 0x000ea4000800007f */
[----:B--2---:R-:W-:Y:S05]  /*293d0*/  @!P0 BRA `(.L_x_1690) ;  /* 0xfffffffc00f08947 */ /* 0x004fea000383ffff */
[----:B------:R-:W-:Y:S05]  /*293e0*/  BRA `(.L_x_1830) ;  /* 0xffffffb000607947 */ /* 0x000fea000383ffff */
.L_x_1695:
[----:B0-----:R0:W1:Y:S02]  /*293f0*/  SYNCS.PHASECHK.TRANS64.TRYWAIT P0, [R5+URZ+0x2d840], R0 ;  /* 0x02d84000050075a7 */ /* 0x001064000800017f */
[----:B-1----:R-:W-:Y:S05]  /*29400*/  @!P0 NANOSLEEP.SYNCS 0x989680 ;  /* 0x009896800000895d */ /* 0x002fea0003900000 */
[----:B------:R-:W1:Y:S02]  /*29410*/  @!P0 SYNCS.PHASECHK.TRANS64 P0, [R5+URZ+0x2d840], R0 ;  /* 0x02d84000050085a7 */ /* 0x000e64000800007f */
[----:B-1----:R-:W-:Y:S05]  /*29420*/  @!P0 BRA `(.L_x_1695) ;  /* 0xfffffffc00f08947 */ /* 0x002fea000383ffff */
[----:B------:R-:W-:Y:S05]  /*29430*/  BRA `(.L_x_1831) ;  /* 0xffffffb400547947 */ /* 0x000fea000383ffff */
.L_x_1696:
        /* <DEDUP_REMOVED lines=8> */
.L_x_1833:
[----:B------:R-:W-:Y:S05]  /*294c0*/  BSYNC B1 ;  /* 0x0000000000017941 */ /* 0x000fea0003800000 */
.L_x_1832:
        /* <DEDUP_REMOVED lines=13> */
.L_x_1834:
        /* <DEDUP_REMOVED lines=8> */
.L_x_1835:
        /* <DEDUP_REMOVED lines=14> */
.L_x_1836:
[----:B------:R-:W-:Y:S02]  /*29700*/  IMAD.MOV.U32 R13, RZ, RZ, R7 ;  /* 0x000000ffff0d7224 */ /* 0x000fe400078e0007 */
[----:B------:R-:W-:Y:S02]  /*29710*/  IMAD.MOV.U32 R12, RZ, RZ, 0x2 ;  /* 0x00000002ff0c7424 */ /* 0x000fe400078e00ff */
[----:B------:R-:W-:-:S07]  /*29720*/  IMAD.MOV.U32 R2, RZ, RZ, R14 ;  /* 0x000000ffff027224 */ /* 0x000fce00078e000e */
[----:B------:R-:W-:Y:S05]  /*29730*/  WARPSYNC.COLLECTIVE R15, `(.L_x_1837) ;  /* 0x000000000f087348 */ /* 0x000fea0003c00000 */
[----:B------:R0:W1:Y:S02]  /*29740*/  SHFL.IDX P6, R14, R13, R12, R11 ;  /* 0x0000000c0d0e7389 */ /* 0x00006400000c000b */
[----:B01----:R-:W-:Y:S01]  /*29750*/  ENDCOLLECTIVE ;  /* 0x000000000000791b */ /* 0x003fe20003800000 */
.L_x_1837:
        /* <DEDUP_REMOVED lines=13> */
.L_x_1838:
[----:B------:R-:W-:Y:S02]  /*29830*/  IMAD.MOV.U32 R13, RZ, RZ, R7 ;  /* 0x000000ffff0d7224 */ /* 0x000fe400078e0007 */
[----:B------:R-:W-:Y:S02]  /*29840*/  IMAD.MOV.U32 R12, RZ, RZ, 0x3 ;  /* 0x00000003ff0c7424 */ /* 0x000fe400078e00ff */
[----:B------:R-:W-:-:S07]  /*29850*/  IMAD.MOV.U32 R2, RZ, RZ, R14 ;  /* 0x000000ffff027224 */ /* 0x000fce00078e000e */
[----:B------:R-:W-:Y:S05]  /*29860*/  WARPSYNC.COLLECTIVE R15, `(.L_x_1839) ;  /* 0x000000000f087348 */ /* 0x000fea0003c00000 */
[----:B------:R0:W1:Y:S02]  /*29870*/  SHFL.IDX P6, R14, R13, R12, R11 ;  /* 0x0000000c0d0e7389 */ /* 0x00006400000c000b */
[----:B01----:R-:W-:Y:S01]  /*29880*/  ENDCOLLECTIVE ;  /* 0x000000000000791b */ /* 0x003fe20003800000 */
.L_x_1839:
        /* <DEDUP_REMOVED lines=14> */
.L_x_1840:
[----:B------:R-:W-:Y:S01]  /*29970*/  IMAD.MOV.U32 R2, RZ, RZ, R14 ;  /* 0x000000ffff027224 */ /* 0x000fe200078e000e */
[----:B------:R-:W-:Y:S06]  /*29980*/  BRA `(.L_x_1841) ;  /* 0xffffffb000d47947 */ /* 0x000fec000383ffff */
.L_x_1701:
[----:B-1----:R1:W2:Y:S02]  /*29990*/  SYNCS.PHASECHK.TRANS64.TRYWAIT P0, [R5+URZ+0x2d860], R2 ;  /* 0x02d86002050075a7 */ /* 0x0022a4000800017f */
[----:B--2---:R-:W-:Y:S05]  /*299a0*/  @!P0 NANOSLEEP.SYNCS 0x989680 ;  /* 0x009896800000895d */ /* 0x004fea0003900000 */
[----:B------:R-:W2:Y:S02]  /*299b0*/  @!P0 SYNCS.PHASECHK.TRANS64 P0, [R5+URZ+0x2d860], R2 ;  /* 0x02d86002050085a7 */ /* 0x000ea4000800007f */
[----:B--2---:R-:W-:Y:S05]  /*299c0*/  @!P0 BRA `(.L_x_1701) ;  /* 0xfffffffc00f08947 */ /* 0x004fea000383ffff */
[----:B------:R-:W-:Y:S05]  /*299d0*/  BRA `(.L_x_1842) ;  /* 0xffffffb400387947 */ /* 0x000fea000383ffff */
.L_x_1702:
        /* <DEDUP_REMOVED lines=8> */
.L_x_1844:
[----:B------:R-:W-:Y:S05]  /*29a60*/  BSYNC B1 ;  /* 0x0000000000017941 */ /* 0x000fea0003800000 */
.L_x_1843:
        /* <DEDUP_REMOVED lines=9> */
.L_x_1845:
[----:B------:R-:W-:Y:S02]  /*29b00*/  IMAD.MOV.U32 R13, RZ, RZ, R22 ;  /* 0x000000ffff0d7224 */ /* 0x000fe400078e0016 */
[----:B------:R-:W-:Y:S02]  /*29b10*/  IMAD.MOV.U32 R12, RZ, RZ, 0x1 ;  /* 0x00000001ff0c7424 */ /* 0x000fe400078e00ff */
[----:B------:R-:W-:-:S07]  /*29b20*/  IMAD.MOV.U32 R2, RZ, RZ, R14 ;  /* 0x000000ffff027224 */ /* 0x000fce00078e000e */
[----:B------:R-:W-:Y:S05]  /*29b30*/  WARPSYNC.COLLECTIVE R15, `(.L_x_1846) ;  /* 0x000000000f087348 */ /* 0x000fea0003c00000 */
[----:B------:R0:W1:Y:S02]  /*29b40*/  SHFL.IDX P6, R14, R13, R12, R11 ;  /* 0x0000000c0d0e7389 */ /* 0x00006400000c000b */
[----:B01----:R-:W-:Y:S01]  /*29b50*/  ENDCOLLECTIVE ;  /* 0x000000000000791b */ /* 0x003fe20003800000 */
.L_x_1846:
        /* <DEDUP_REMOVED lines=16> */
.L_x_1847:
[----:B------:R-:W-:Y:S02]  /*29c60*/  IMAD.MOV.U32 R13, RZ, RZ, R22 ;  /* 0x000000ffff0d7224 */ /* 0x000fe400078e0016 */
[----:B------:R-:W-:Y:S02]  /*29c70*/  IMAD.MOV.U32 R12, RZ, RZ, 0x2 ;  /* 0x00000002ff0c7424 */ /* 0x000fe400078e00ff */
[----:B------:R-:W-:-:S07]  /*29c80*/  IMAD.MOV.U32 R2, RZ, RZ, R14 ;  /* 0x000000ffff027224 */ /* 0x000fce00078e000e */
[----:B------:R-:W-:Y:S05]  /*29c90*/  WARPSYNC.COLLECTIVE R15, `(.L_x_1848) ;  /* 0x000000000f087348 */ /* 0x000fea0003c00000 */
[----:B------:R0:W1:Y:S02]  /*29ca0*/  SHFL.IDX P6, R14, R13, R12, R11 ;  /* 0x0000000c0d0e7389 */ /* 0x00006400000c000b */
[----:B01----:R-:W-:Y:S01]  /*29cb0*/  ENDCOLLECTIVE ;  /* 0x000000000000791b */ /* 0x003fe20003800000 */
.L_x_1848:
        /* <DEDUP_REMOVED lines=16> */
.L_x_1849:
[----:B------:R-:W-:Y:S02]  /*29dc0*/  IMAD.MOV.U32 R13, RZ, RZ, R22 ;  /* 0x000000ffff0d7224 */ /* 0x000fe400078e0016 */
[----:B------:R-:W-:Y:S02]  /*29dd0*/  IMAD.MOV.U32 R12, RZ, RZ, 0x3 ;  /* 0x00000003ff0c7424 */ /* 0x000fe400078e00ff */
[----:B------:R-:W-:-:S07]  /*29de0*/  IMAD.MOV.U32 R2, RZ, RZ, R14 ;  /* 0x000000ffff027224 */ /* 0x000fce00078e000e */
[----:B------:R-:W-:Y:S05]  /*29df0*/  WARPSYNC.COLLECTIVE R15, `(.L_x_1850) ;  /* 0x000000000f087348 */ /* 0x000fea0003c00000 */
[----:B------:R0:W1:Y:S02]  /*29e00*/  SHFL.IDX P6, R14, R13, R12, R11 ;  /* 0x0000000c0d0e7389 */ /* 0x00006400000c000b */
[----:B01----:R-:W-:Y:S01]  /*29e10*/  ENDCOLLECTIVE ;  /* 0x000000000000791b */ /* 0x003fe20003800000 */
.L_x_1850:
        /* <DEDUP_REMOVED lines=13> */
.L_x_1851:
        /* <DEDUP_REMOVED lines=8> */
.L_x_1710:
[----:B-1----:R1:W2:Y:S02]  /*29f70*/  SYNCS.PHASECHK.TRANS64.TRYWAIT P0, [R0+URZ+0x2d860], R3 ;  /* 0x02d86003000075a7 */ /* 0x0022a4000800017f */
[----:B--2---:R-:W-:Y:S05]  /*29f80*/  @!P0 NANOSLEEP.SYNCS 0x989680 ;  /* 0x009896800000895d */ /* 0x004fea0003900000 */
[----:B------:R-:W2:Y:S02]  /*29f90*/  @!P0 SYNCS.PHASECHK.TRANS64 P0, [R0+URZ+0x2d860], R3 ;  /* 0x02d86003000085a7 */ /* 0x000ea4000800007f */
[----:B--2---:R-:W-:Y:S05]  /*29fa0*/  @!P0 BRA `(.L_x_1710) ;  /* 0xfffffffc00f08947 */ /* 0x004fea000383ffff */
[----:B------:R-:W-:Y:S05]  /*29fb0*/  BRA `(.L_x_1853) ;  /* 0xffffffb400b87947 */ /* 0x000fea000383ffff */
.L_x_1711:
        /* <DEDUP_REMOVED lines=8> */
.L_x_1855:
[----:B------:R-:W-:Y:S05]  /*2a040*/  BSYNC B0 ;  /* 0x0000000000007941 */ /* 0x000fea0003800000 */
.L_x_1854:
        /* <DEDUP_REMOVED lines=10> */
.L_x_1856:
        /* <DEDUP_REMOVED lines=17> */
.L_x_1857:
        /* <DEDUP_REMOVED lines=14> */
.L_x_1858:
[----:B------:R-:W-:Y:S02]  /*2a2e0*/  IMAD.MOV.U32 R13, RZ, RZ, R22 ;  /* 0x000000ffff0d7224 */ /* 0x000fe400078e0016 */
[----:B------:R-:W-:Y:S01]  /*2a2f0*/  IMAD.MOV.U32 R12, RZ, RZ, 0x2 ;  /* 0x00000002ff0c7424 */ /* 0x000fe200078e00ff */
[----:B------:R-:W-:-:S13]  /*2a300*/  IADD3 R2, P4, R14, R5, RZ ;  /* 0x000000050e027210 */ /* 0x000fda0007f9e0ff */
[----:B------:R-:W-:Y:S05]  /*2a310*/  WARPSYNC.COLLECTIVE R15, `(.L_x_1859) ;  /* 0x000000000f087348 */ /* 0x000fea0003c00000 */
[----:B------:R0:W1:Y:S02]  /*2a320*/  SHFL.IDX P6, R14, R13, R12, R11 ;  /* 0x0000000c0d0e7389 */ /* 0x00006400000c000b */
[----:B01----:R-:W-:Y:S01]  /*2a330*/  ENDCOLLECTIVE ;  /* 0x000000000000791b */ /* 0x003fe20003800000 */
.L_x_1859:
        /* <DEDUP_REMOVED lines=15> */
.L_x_1860:
[----:B------:R-:W-:Y:S02]  /*2a430*/  IMAD.MOV.U32 R13, RZ, RZ, R22 ;  /* 0x000000ffff0d7224 */ /* 0x000fe400078e0016 */
[----:B------:R-:W-:Y:S01]  /*2a440*/  IMAD.MOV.U32 R12, RZ, RZ, 0x3 ;  /* 0x00000003ff0c7424 */ /* 0x000fe200078e00ff */
[----:B------:R-:W-:-:S13]  /*2a450*/  IADD3 R2, P4, R14, R5, RZ ;  /* 0x000000050e027210 */ /* 0x000fda0007f9e0ff */
[----:B------:R-:W-:Y:S05]  /*2a460*/  WARPSYNC.COLLECTIVE R15, `(.L_x_1861) ;  /* 0x000000000f087348 */ /* 0x000fea0003c00000 */
[----:B------:R0:W1:Y:S02]  /*2a470*/  SHFL.IDX P6, R14, R13, R12, R11 ;  /* 0x0000000c0d0e7389 */ /* 0x00006400000c000b */
[----:B01----:R-:W-:Y:S01]  /*2a480*/  ENDCOLLECTIVE ;  /* 0x000000000000791b */ /* 0x003fe20003800000 */
.L_x_1861:
        /* <DEDUP_REMOVED lines=14> */
.L_x_1862:
[----:B------:R-:W-:Y:S05]  /*2a570*/  BRA `(.L_x_1863) ;  /* 0xffffffb400187947 */ /* 0x000fea000383ffff */
.L_x_1716:
[----:B------:R-:W-:Y:S01]  /*2a580*/  BSSY B0, `(.L_x_1864) ;  /* 0x0000008000007945 */ /* 0x000fe20003800000 */
[----:B------:R-:W-:Y:S02]  /*2a590*/  IMAD.MOV.U32 R13, RZ, RZ, R24 ;  /* 0x000000ffff0d7224 */ /* 0x000fe400078e0018 */
[----:B-1----:R-:W-:Y:S02]  /*2a5a0*/  IMAD.MOV.U32 R12, RZ, RZ, RZ ;  /* 0x000000ffff0c7224 */ /* 0x002fe400078e00ff */
[----:B------:R-:W-:Y:S02]  /*2a5b0*/  IMAD.MOV.U32 R11, RZ, RZ, 0x1f ;  /* 0x0000001fff0b7424 */ /* 0x000fe400078e00ff */
[----:B------:R-:W-:-:S07]  /*2a5c0*/  IMAD.MOV.U32 R15, RZ, RZ, -0x1 ;  /* 0xffffffffff0f7424 */ /* 0x000fce00078e00ff */
[----:B0----5:R-:W-:Y:S05]  /*2a5d0*/  WARPSYNC.COLLECTIVE R15, `(.L_x_1865) ;  /* 0x000000000f087348 */ /* 0x021fea0003c00000 */
[----:B------:R1:W2:Y:S02]  /*2a5e0*/  SHFL.IDX P6, R14, R13, R12, R11 ;  /* 0x0000000c0d0e7389 */ /* 0x0002a400000c000b */
[----:B012--5:R-:W-:Y:S01]  /*2a5f0*/  ENDCOLLECTIVE ;  /* 0x000000000000791b */ /* 0x027fe20003800000 */
.L_x_1865:
[----:B------:R-:W-:Y:S05]  /*2a600*/  BSYNC B0 ;  /* 0x0000000000007941 */ /* 0x000fea0003800000 */
.L_x_1864:
        /* <DEDUP_REMOVED lines=9> */
.L_x_1866:
        /* <DEDUP_REMOVED lines=23> */
.L_x_1867:
[----:B------:R-:W-:Y:S01]  /*2a810*/  IMAD.MOV.U32 R12, RZ, RZ, 0x2 ;  /* 0x00000002ff0c7424 */ /* 0x000fe200078e00ff */
[----:B------:R-:W-:-:S05]  /*2a820*/  SEL R4, R14, RZ, P1 ;  /* 0x000000ff0e047207 */ /* 0x000fca0000800000 */
[----:B------:R-:W-:-:S04]  /*2a830*/  IMAD.IADD R4, R13, 0x1, R4 ;  /* 0x000000010d047824 */ /* 0x000fc800078e0204 */
[----:B------:R-:W-:-:S07]  /*2a840*/  IMAD.MOV.U32 R13, RZ, RZ, R4 ;  /* 0x000000ffff0d7224 */ /* 0x000fce00078e0004 */
[----:B------:R-:W-:Y:S05]  /*2a850*/  WARPSYNC.COLLECTIVE R15, `(.L_x_1868) ;  /* 0x000000000f087348 */ /* 0x000fea0003c00000 */
[----:B------:R0:W1:Y:S02]  /*2a860*/  SHFL.UP P6, R14, R13, R12, R11 ;  /* 0x0400000c0d0e7389 */ /* 0x00006400000c000b */
[----:B01----:R-:W-:Y:S01]  /*2a870*/  ENDCOLLECTIVE ;  /* 0x000000000000791b */ /* 0x003fe20003800000 */
.L_x_1868:
[----:B------:R-:W-:Y:S01]  /*2a880*/  IMAD.MOV.U32 R12, RZ, RZ, 0x4 ;  /* 0x00000004ff0c7424 */ /* 0x000fe200078e00ff */
[----:B------:R-:W-:-:S05]  /*2a890*/  SEL R3, R14, RZ, P2 ;  /* 0x000000ff0e037207 */ /* 0x000fca0001000000 */
[----:B------:R-:W-:-:S04]  /*2a8a0*/  IMAD.IADD R2, R4, 0x1, R3 ;  /* 0x0000000104027824 */ /* 0x000fc800078e0203 */
[----:B------:R-:W-:-:S07]  /*2a8b0*/  IMAD.MOV.U32 R13, RZ, RZ, R2 ;  /* 0x000000ffff0d7224 */ /* 0x000fce00078e0002 */
[----:B------:R-:W-:Y:S05]  /*2a8c0*/  WARPSYNC.COLLECTIVE R15, `(.L_x_1869) ;  /* 0x000000000f087348 */ /* 0x000fea0003c00000 */
[----:B------:R0:W1:Y:S02]  /*2a8d0*/  SHFL.UP P6, R14, R13, R12, R11 ;  /* 0x0400000c0d0e7389 */ /* 0x00006400000c000b */
[----:B01----:R-:W-:Y:S01]  /*2a8e0*/  ENDCOLLECTIVE ;  /* 0x000000000000791b */ /* 0x003fe20003800000 */
.L_x_1869:
[----:B------:R-:W-:Y:S01]  /*2a8f0*/  IMAD.MOV.U32 R12, RZ, RZ, 0x8 ;  /* 0x00000008ff0c7424 */ /* 0x000fe200078e00ff */
[----:B------:R-:W-:-:S05]  /*2a900*/  SEL R3, R14, RZ, P3 ;  /* 0x000000ff0e037207 */ /* 0x000fca0001800000 */
[----:B------:R-:W-:-:S04]  /*2a910*/  IMAD.IADD R3, R2, 0x1, R3 ;  /* 0x0000000102037824 */ /* 0x000fc800078e0203 */
[----:B------:R-:W-:-:S07]  /*2a920*/  IMAD.MOV.U32 R13, RZ, RZ, R3 ;  /* 0x000000ffff0d7224 */ /* 0x000fce00078e0003 */
[----:B------:R-:W-:Y:S05]  /*2a930*/  WARPSYNC.COLLECTIVE R15, `(.L_x_1870) ;  /* 0x000000000f087348 */ /* 0x000fea0003c00000 */
[----:B------:R0:W1:Y:S02]  /*2a940*/  SHFL.UP P6, R14, R13, R12, R11 ;  /* 0x0400000c0d0e7389 */ /* 0x00006400000c000b */
[----:B01----:R-:W-:Y:S01]  /*2a950*/  ENDCOLLECTIVE ;  /* 0x000000000000791b */ /* 0x003fe20003800000 */
.L_x_1870:
[----:B------:R-:W-:Y:S01]  /*2a960*/  IMAD.MOV.U32 R12, RZ, RZ, 0x10 ;  /* 0x00000010ff0c7424 */ /* 0x000fe200078e00ff */
[----:B------:R-:W-:-:S05]  /*2a970*/  SEL R4, R14, RZ, P4 ;  /* 0x000000ff0e047207 */ /* 0x000fca0002000000 */
[----:B------:R-:W-:-:S04]  /*2a980*/  IMAD.IADD R4, R3, 0x1, R4 ;  /* 0x0000000103047824 */ /* 0x000fc800078e0204 */
[----:B------:R-:W-:-:S07]  /*2a990*/  IMAD.MOV.U32 R13, RZ, RZ, R4 ;  /* 0x000000ffff0d7224 */ /* 0x000fce00078e0004 */
[----:B------:R-:W-:Y:S05]  /*2a9a0*/  WARPSYNC.COLLECTIVE R15, `(.L_x_1871) ;  /* 0x000000000f087348 */ /* 0x000fea0003c00000 */
[----:B------:R0:W1:Y:S02]  /*2a9b0*/  SHFL.UP P6, R14, R13, R12, R11 ;  /* 0x0400000c0d0e7389 */ /* 0x00006400000c000b */
[----:B01----:R-:W-:Y:S01]  /*2a9c0*/  ENDCOLLECTIVE ;  /* 0x000000000000791b */ /* 0x003fe20003800000 */
.L_x_1871:
        /* <DEDUP_REMOVED lines=8> */
.L_x_1872:
[----:B------:R-:W-:Y:S05]  /*2aa50*/  BRA `(.L_x_1873) ;  /* 0xffffffb4003c7947 */ /* 0x000fea000383ffff */
.L_x_1719:
[----:B------:R-:W-:Y:S01]  /*2aa60*/  BSSY B0, `(.L_x_1874) ;  /* 0x0000007000007945 */ /* 0x000fe20003800000 */
[----:B-1----:R-:W-:Y:S02]  /*2aa70*/  IMAD.MOV.U32 R12, RZ, RZ, 0x1 ;  /* 0x00000001ff0c7424 */ /* 0x002fe400078e00ff */
[----:B------:R-:W-:Y:S02]  /*2aa80*/  IMAD.MOV.U32 R11, RZ, RZ, RZ ;  /* 0x000000ffff0b7224 */ /* 0x000fe400078e00ff */
[----:B------:R-:W-:-:S07]  /*2aa90*/  IMAD.MOV.U32 R15, RZ, RZ, -0x1 ;  /* 0xffffffffff0f7424 */ /* 0x000fce00078e00ff */
[----:B-----5:R-:W-:Y:S05]  /*2aaa0*/  WARPSYNC.COLLECTIVE R15, `(.L_x_1875) ;  /* 0x000000000f087348 */ /* 0x020fea0003c00000 */
[----:B------:R0:W1:Y:S02]  /*2aab0*/  SHFL.UP P6, R14, R13, R12, R11 ;  /* 0x0400000c0d0e7389 */ /* 0x00006400000c000b */
[----:B01---5:R-:W-:Y:S01]  /*2aac0*/  ENDCOLLECTIVE ;  /* 0x000000000000791b */ /* 0x023fe20003800000 */
.L_x_1875:
[----:B------:R-:W-:Y:S05]  /*2aad0*/  BSYNC B0 ;  /* 0x0000000000007941 */ /* 0x000fea0003800000 */
.L_x_1874:
        /* <DEDUP_REMOVED lines=8> */
.L_x_1876:
[----:B------:R-:W-:Y:S01]  /*2ab60*/  IMAD.MOV.U32 R12, RZ, RZ, 0x4 ;  /* 0x00000004ff0c7424 */ /* 0x000fe200078e00ff */
[----:B------:R-:W-:-:S05]  /*2ab70*/  SEL R14, R14, RZ, P2 ;  /* 0x000000ff0e0e7207 */ /* 0x000fca0001000000 */
[----:B------:R-:W-:-:S04]  /*2ab80*/  IMAD.IADD R3, R13, 0x1, R14 ;  /* 0x000000010d037824 */ /* 0x000fc800078e020e */
[----:B------:R-:W-:-:S07]  /*2ab90*/  IMAD.MOV.U32 R13, RZ, RZ, R3 ;  /* 0x000000ffff0d7224 */ /* 0x000fce00078e0003 */
[----:B------:R-:W-:Y:S05]  /*2aba0*/  WARPSYNC.COLLECTIVE R15, `(.L_x_1877) ;  /* 0x000000000f087348 */ /* 0x000fea0003c00000 */
[----:B------:R0:W1:Y:S02]  /*2abb0*/  SHFL.UP P6, R14, R13, R12, R11 ;  /* 0x0400000c0d0e7389 */ /* 0x00006400000c000b */
[----:B01----:R-:W-:Y:S01]  /*2abc0*/  ENDCOLLECTIVE ;  /* 0x000000000000791b */ /* 0x003fe20003800000 */
.L_x_1877:
[----:B------:R-:W-:Y:S01]  /*2abd0*/  IMAD.MOV.U32 R12, RZ, RZ, 0x8 ;  /* 0x00000008ff0c7424 */ /* 0x000fe200078e00ff */
[----:B------:R-:W-:-:S05]  /*2abe0*/  SEL R4, R14, RZ, P3 ;  /* 0x000000ff0e047207 */ /* 0x000fca0001800000 */
[----:B------:R-:W-:-:S04]  /*2abf0*/  IMAD.IADD R4, R3, 0x1, R4 ;  /* 0x0000000103047824 */ /* 0x000fc800078e0204 */
[----:B------:R-:W-:-:S07]  /*2ac00*/  IMAD.MOV.U32 R13, RZ, RZ, R4 ;  /* 0x000000ffff0d7224 */ /* 0x000fce00078e0004 */
[----:B------:R-:W-:Y:S05]  /*2ac10*/  WARPSYNC.COLLECTIVE R15, `(.L_x_1878) ;  /* 0x000000000f087348 */ /* 0x000fea0003c00000 */
[----:B------:R0:W1:Y:S02]  /*2ac20*/  SHFL.UP P6, R14, R13, R12, R11 ;  /* 0x0400000c0d0e7389 */ /* 0x00006400000c000b */
[----:B01----:R-:W-:Y:S01]  /*2ac30*/  ENDCOLLECTIVE ;  /* 0x000000000000791b */ /* 0x003fe20003800000 */
.L_x_1878:
[----:B------:R-:W-:Y:S01]  /*2ac40*/  IMAD.MOV.U32 R12, RZ, RZ, 0x10 ;  /* 0x00000010ff0c7424 */ /* 0x000fe200078e00ff */
[----:B------:R-:W-:-:S05]  /*2ac50*/  SEL R7, R14, RZ, P4 ;  /* 0x000000ff0e077207 */ /* 0x000fca0002000000 */
[----:B------:R-:W-:-:S04]  /*2ac60*/  IMAD.IADD R7, R4, 0x1, R7 ;  /* 0x0000000104077824 */ /* 0x000fc800078e0207 */
[----:B------:R-:W-:-:S07]  /*2ac70*/  IMAD.MOV.U32 R13, RZ, RZ, R7 ;  /* 0x000000ffff0d7224 */ /* 0x000fce00078e0007 */
[----:B------:R-:W-:Y:S05]  /*2ac80*/  WARPSYNC.COLLECTIVE R15, `(.L_x_1879) ;  /* 0x000000000f087348 */ /* 0x000fea0003c00000 */
[----:B------:R0:W1:Y:S02]  /*2ac90*/  SHFL.UP P6, R14, R13, R12, R11 ;  /* 0x0400000c0d0e7389 */ /* 0x00006400000c000b */
[----:B01----:R-:W-:Y:S01]  /*2aca0*/  ENDCOLLECTIVE ;  /* 0x000000000000791b */ /* 0x003fe20003800000 */
.L_x_1879:
        /* <DEDUP_REMOVED lines=8> */
.L_x_1880:
[----:B------:R-:W-:Y:S05]  /*2ad30*/  BRA `(.L_x_1881) ;  /* 0xffffffb400287947 */ /* 0x000fea000383ffff */
.L_x_1721:
[----:B------:R-:W-:Y:S01]  /*2ad40*/  BSSY B0, `(.L_x_1882) ;  /* 0x0000006000007945 */ /* 0x000fe20003800000 */
[----:B------:R-:W-:Y:S01]  /*2ad50*/  PLOP3.LUT P6, PT, P6, PT, PT, 0x8, 0x0 ;  /* 0x000000000000781c */ /* 0x000fe200037ce170 */
[----:B------:R-:W-:-:S12]  /*2ad60*/  IMAD.MOV.U32 R15, RZ, RZ, -0x1 ;  /* 0xffffffffff0f7424 */ /* 0x000fd800078e00ff */
[----:B01---5:R-:W-:Y:S05]  /*2ad70*/  WARPSYNC.COLLECTIVE R15, `(.L_x_1883) ;  /* 0x000000000f087348 */ /* 0x023fea0003c00000 */
[----:B------:R-:W-:Y:S01]  /*2ad80*/  VOTE.ANY R14, PT, P6 ;  /* 0x00000000000e7806 */ /* 0x000fe200030e0100 */
[----:B01---5:R-:W-:Y:S06]  /*2ad90*/  ENDCOLLECTIVE ;  /* 0x000000000000791b */ /* 0x023fec0003800000 */
.L_x_1883:
[----:B------:R-:W-:Y:S05]  /*2ada0*/  BSYNC B0 ;  /* 0x0000000000007941 */ /* 0x000fea0003800000 */
.L_x_1882:
        /* <DEDUP_REMOVED lines=10> */
.L_x_1884:
[----:B------:R-:W-:Y:S02]  /*2ae50*/  IMAD.MOV.U32 R13, RZ, RZ, R5 ;  /* 0x000000ffff0d7224 */ /* 0x000fe400078e0005 */
[----:B------:R-:W-:-:S07]  /*2ae60*/  IMAD.MOV.U32 R25, RZ, RZ, R14 ;  /* 0x000000ffff197224 */ /* 0x000fce00078e000e */
[----:B------:R-:W-:Y:S05]  /*2ae70*/  WARPSYNC.COLLECTIVE R15, `(.L_x_1885) ;  /* 0x000000000f087348 */ /* 0x000fea0003c00000 */
[----:B------:R0:W1:Y:S02]  /*2ae80*/  SHFL.IDX P6, R14, R13, R12, R11 ;  /* 0x0000000c0d0e7389 */ /* 0x00006400000c000b */
[----:B01----:R-:W-:Y:S01]  /*2ae90*/  ENDCOLLECTIVE ;  /* 0x000000000000791b */ /* 0x003fe20003800000 */
.L_x_1885:
[----:B------:R-:W-:Y:S01]  /*2aea0*/  IMAD.MOV.U32 R5, RZ, RZ, R14 ;  /* 0x000000ffff057224 */ /* 0x000fe200078e000e */
[----:B------:R-:W-:Y:S06]  /*2aeb0*/  BRA `(.L_x_1886) ;  /* 0xffffffb400087947 */ /* 0x000fec000383ffff */
.L_x_1723:
[----:B------:R-:W-:Y:S01]  /*2aec0*/  BSSY B0, `(.L_x_1887) ;  /* 0x0000007000007945 */ /* 0x000fe20003800000 */
[----:B------:R-:W-:Y:S02]  /*2aed0*/  IMAD.MOV.U32 R13, RZ, RZ, R2 ;  /* 0x000000ffff0d7224 */ /* 0x000fe400078e0002 */
[----:B------:R-:W-:Y:S02]  /*2aee0*/  IMAD.MOV.U32 R11, RZ, RZ, 0x1f ;  /* 0x0000001fff0b7424 */ /* 0x000fe400078e00ff */
[----:B------:R-:W-:-:S07]  /*2aef0*/  IMAD.MOV.U32 R15, RZ, RZ, -0x1 ;  /* 0xffffffffff0f7424 */ /* 0x000fce00078e00ff */
[----:B0-2345:R-:W-:Y:S05]  /*2af00*/  WARPSYNC.COLLECTIVE R15, `(.L_x_1888) ;  /* 0x000000000f087348 */ /* 0x03dfea0003c00000 */
[----:B------:R1:W0:Y:S02]  /*2af10*/  SHFL.IDX P6, R14, R13, R12, R11 ;  /* 0x0000000c0d0e7389 */ /* 0x00022400000c000b */
[----:B012345:R-:W-:Y:S01]  /*2af20*/  ENDCOLLECTIVE ;  /* 0x000000000000791b */ /* 0x03ffe20003800000 */
.L_x_1888:
[----:B------:R-:W-:Y:S05]  /*2af30*/  BSYNC B0 ;  /* 0x0000000000007941 */ /* 0x000fea0003800000 */
.L_x_1887:
[----:B------:R-:W-:Y:S01]  /*2af40*/  IMAD.MOV.U32 R24, RZ, RZ, R14 ;  /* 0x000000ffff187224 */ /* 0x000fe200078e000e */
[----:B------:R-:W-:Y:S06]  /*2af50*/  BRA `(.L_x_1722) ;  /* 0xffffffb000f87947 */ /* 0x000fec000383ffff */
.L_x_1729:
[----:B0-----:R0:W4:Y:S02]  /*2af60*/  SYNCS.PHASECHK.TRANS64.TRYWAIT P0, [R5+URZ+0x2d820], R0 ;  /* 0x02d82000050075a7 */ /* 0x001124000800017f */
[----:B----4-:R-:W-:Y:S05]  /*2af70*/  @!P0 NANOSLEEP.SYNCS 0x989680 ;  /* 0x009896800000895d */ /* 0x010fea0003900000 */
[----:B------:R-:W4:Y:S02]  /*2af80*/  @!P0 SYNCS.PHASECHK.TRANS64 P0, [R5+URZ+0x2d820], R0 ;  /* 0x02d82000050085a7 */ /* 0x000f24000800007f */
[----:B----4-:R-:W-:Y:S05]  /*2af90*/  @!P0 BRA `(.L_x_1729) ;  /* 0xfffffffc00f08947 */ /* 0x010fea000383ffff */
[----:B------:R-:W-:Y:S05]  /*2afa0*/  BRA `(.L_x_1889) ;  /* 0xffffffbc00547947 */ /* 0x000fea000383ffff */
.L_x_1730:
[----:B------:R-:W4:Y:S01]  /*2afb0*/  S2R R2, SR_TID.X ;  /* 0x0000000000027919 */ /* 0x000f220000002100 */
[----:B------:R-:W-:Y:S01]  /*2afc0*/  BSSY B0, `(.L_x_1890) ;  /* 0x000000a000007945 */ /* 0x000fe20003800000 */
[----:B-1----:R-:W-:Y:S02]  /*2afd0*/  IMAD.MOV.U32 R12, RZ, RZ, RZ ;  /* 0x000000ffff0c7224 */ /* 0x002fe400078e00ff */
[----:B------:R-:W-:Y:S02]  /*2afe0*/  IMAD.MOV.U32 R11, RZ, RZ, 0x1f ;  /* 0x0000001fff0b7424 */ /* 0x000fe400078e00ff */
[----:B------:R-:W-:Y:S01]  /*2aff0*/  IMAD.MOV.U32 R15, RZ, RZ, -0x1 ;  /* 0xffffffffff0f7424 */ /* 0x000fe200078e00ff */
[----:B----4-:R-:W-:-:S04]  /*2b000*/  SHF.R.U32.HI R2, RZ, 0x5, R2 ;  /* 0x00000005ff027819 */ /* 0x010fc80000011602 */
[----:B------:R-:W-:-:S05]  /*2b010*/  LOP3.LUT R2, R2, 0x3, RZ, 0xc0, !PT ;  /* 0x0000000302027812 */ /* 0x000fca00078ec0ff */
[----:B------:R-:W-:-:S07]  /*2b020*/  IMAD.MOV.U32 R13, RZ, RZ, R2 ;  /* 0x000000ffff0d7224 */ /* 0x000fce00078e0002 */
[----:B0-23-5:R-:W-:Y:S05]  /*2b030*/  WARPSYNC.COLLECTIVE R15, `(.L_x_1891) ;  /* 0x000000000f087348 */ /* 0x02dfea0003c00000 */
[----:B------:R1:W4:Y:S02]  /*2b040*/  SHFL.IDX P6, R14, R13, R12, R11 ;  /* 0x0000000c0d0e7389 */ /* 0x00032400000c000b */
[----:B012345:R-:W-:Y:S01]  /*2b050*/  ENDCOLLECTIVE ;  /* 0x000000000000791b */ /* 0x03ffe20003800000 */
.L_x_1891:
[----:B------:R-:W-:Y:S05]  /*2b060*/  BSYNC B0 ;  /* 0x0000000000007941 */ /* 0x000fea0003800000 */
.L_x_1890:
[----:B------:R-:W-:Y:S05]  /*2b070*/  BRA `(.L_x_1892) ;  /* 0xffffffbc003c7947 */ /* 0x000fea000383ffff */
.L_x_1731:
[----:B------:R-:W-:Y:S01]  /*2b080*/  BSSY B0, `(.L_x_1893) ;  /* 0x0000006000007945 */ /* 0x000fe20003800000 */
[----:B------:R-:W-:-:S07]  /*2b090*/  IMAD.MOV.U32 R15, RZ, RZ, -0x1 ;  /* 0xffffffffff0f7424 */ /* 0x000fce00078e00ff */
[----:B0123-5:R-:W-:Y:S05]  /*2b0a0*/  WARPSYNC.COLLECTIVE R15, `(.L_x_1894) ;  /* 0x000000000f0c7348 */ /* 0x02ffea0003c00000 */
[----:B------:R-:W-:Y:S02]  /*2b0b0*/  ELECT P6, UR62, PT ;  /* 0x00000000003e782f */ /* 0x000fe400038c0000 */
[----:B------:R-:W-:Y:S01]  /*2b0c0*/  MOV R14, UR62 ;  /* 0x0000003e000e7c02 */ /* 0x000fe20008000f00 */
[----:B0123-5:R-:W-:Y:S10]  /*2b0d0*/  ENDCOLLECTIVE ;  /* 0x000000000000791b */ /* 0x02fff40003800000 */
.L_x_1894:
[----:B------:R-:W-:Y:S05]  /*2b0e0*/  BSYNC B0 ;  /* 0x0000000000007941 */ /* 0x000fea0003800000 */
.L_x_1893:
[----:B------:R-:W-:Y:S05]  /*2b0f0*/  BRA `(.L_x_1895) ;  /* 0xffffffbc00307947 */ /* 0x000fea000383ffff */
.L_x_1733:
[----:B0-----:R0:W4:Y:S02]  /*2b100*/  SYNCS.PHASECHK.TRANS64.TRYWAIT P1, [R3+URZ+0x2d840], R2 ;  /* 0x02d84002030075a7 */ /* 0x001124000802017f */
[----:B----4-:R-:W-:Y:S05]  /*2b110*/  @!P1 NANOSLEEP.SYNCS 0x989680 ;  /* 0x009896800000995d */ /* 0x010fea0003900000 */
[----:B------:R-:W4:Y:S02]  /*2b120*/  @!P1 SYNCS.PHASECHK.TRANS64 P1, [R3+URZ+0x2d840], R2 ;  /* 0x02d84002030095a7 */ /* 0x000f24000802007f */
[----:B----4-:R-:W-:Y:S05]  /*2b130*/  @!P1 BRA `(.L_x_1733) ;  /* 0xfffffffc00f09947 */ /* 0x010fea000383ffff */
[----:B------:R-:W-:Y:S05]  /*2b140*/  BRA `(.L_x_1896) ;  /* 0xffffffbc00547947 */ /* 0x000fea000383ffff */
.L_x_1735:
[----:B----4-:R4:W0:Y:S02]  /*2b150*/  SYNCS.PHASECHK.TRANS64.TRYWAIT P1, [R5+URZ+0x2d840], R0 ;  /* 0x02d84000050075a7 */ /* 0x010824000802017f */
[----:B0-----:R-:W-:Y:S05]  /*2b160*/  @!P1 NANOSLEEP.SYNCS 0x989680 ;  /* 0x009896800000995d */ /* 0x001fea0003900000 */
[----:B------:R-:W0:Y:S02]  /*2b170*/  @!P1 SYNCS.PHASECHK.TRANS64 P1, [R5+URZ+0x2d840], R0 ;  /* 0x02d84000050095a7 */ /* 0x000e24000802007f */
[----:B0-----:R-:W-:Y:S05]  /*2b180*/  @!P1 BRA `(.L_x_1735) ;  /* 0xfffffffc00f09947 */ /* 0x001fea000383ffff */
[----:B------:R-:W-:Y:S05]  /*2b190*/  BRA `(.L_x_1897) ;  /* 0xffffffbc00647947 */ /* 0x000fea000383ffff */
.L_x_1737:
[----:B------:R0:W0:Y:S02]  /*2b1a0*/  SYNCS.PHASECHK.TRANS64.TRYWAIT P1, [R3+URZ+0x2d860], R2 ;  /* 0x02d86002030075a7 */ /* 0x000024000802017f */
[----:B0-----:R-:W-:Y:S05]  /*2b1b0*/  @!P1 NANOSLEEP.SYNCS 0x989680 ;  /* 0x009896800000995d */ /* 0x001fea0003900000 */
[----:B------:R-:W0:Y:S02]  /*2b1c0*/  @!P1 SYNCS.PHASECHK.TRANS64 P1, [R3+URZ+0x2d860], R2 ;  /* 0x02d86002030095a7 */ /* 0x000e24000802007f */
[----:B0-----:R-:W-:Y:S05]  /*2b1d0*/  @!P1 BRA `(.L_x_1737) ;  /* 0xfffffffc00f09947 */ /* 0x001fea000383ffff */
[----:B------:R-:W-:Y:S05]  /*2b1e0*/  BRA `(.L_x_1898) ;  /* 0xffffffbc00607947 */ /* 0x000fea000383ffff */
.L_x_1899:
        /* <DEDUP_REMOVED lines=9> */
.L_x_2785:


//--------------------- .text._ZN7cutlass13device_kernelIN5flash11enable_sm90INS1_16FlashAttnFwdSm90INS1_25CollectiveMainloopFwdSm90ILi2EN4cute5tupleIJNS5_1CILi1EEES8_S8_EEENS6_IJNS7_ILi192EEENS7_ILi128EEENS7_ILi96EEEEEELi96ENS_10bfloat16_tEfNS_4arch4Sm90ELb1ELb0ELb1ELb0ELb1ELb0ELb0ELb0ELb1ELb1ELb1ELb0EEENS1_21CollectiveEpilogueFwdINS6_IJSA_SC_SB_EEES9_SE_SG_Li384ELb0ELb1ELb1ELb0EEENS1_19SingleTileSchedulerILb0ELb1ELb1ELi192EEEEEEEEEvNT_6ParamsE --------------------------
	.section	.text._ZN7cutlass13device_kernelIN5flash11enable_sm90INS1_16FlashAttnFwdSm90INS1_25CollectiveMainloopFwdSm90ILi2EN4cute5tupleIJNS5_1CILi1EEES8_S8_EEENS6_IJNS7_ILi192EEENS7_ILi128EEENS7_ILi96EEEEEELi96ENS_10bfloat16_tEfNS_4arch4Sm90ELb1ELb0ELb1ELb0ELb1ELb0ELb0ELb0ELb1ELb1ELb1ELb0EEENS1_21CollectiveEpilogueFwdINS6_IJSA_SC_SB_EEES9_SE_SG_Li384ELb0ELb1ELb1ELb0EEENS1_19SingleTileSchedulerILb0ELb1ELb1ELi192EEEEEEEEEvNT_6ParamsE,"ax",@progbits
	.align	128
.text._ZN7cutlass13device_kernelIN5flash11enable_sm90INS1_16FlashAttnFwdSm90INS1_25CollectiveMainloopFwdSm90ILi2EN4cute5tupleIJNS5_1CILi1EEES8_S8_EEENS6_IJNS7_ILi192EEENS7_ILi128EEENS7_ILi96EEEEEELi96ENS_10bfloat16_tEfNS_4arch4Sm90ELb1ELb0ELb1ELb0ELb1ELb0ELb0ELb0ELb1ELb1ELb1ELb0EEENS1_21CollectiveEpilogueFwdINS6_IJSA_SC_SB_EEES9_SE_SG_Li384ELb0ELb1ELb1ELb0EEENS1_19SingleTileSchedulerILb0ELb1ELb1ELi192EEEEEEEEEvNT_6ParamsE:
        .type           _ZN7cutlass13device_kernelIN5flash11enable_sm90INS1_16FlashAttnFwdSm90INS1_25CollectiveMainloopFwdSm90ILi2EN4cute5tupleIJNS5_1CILi1EEES8_S8_EEENS6_IJNS7_ILi192EEENS7_ILi128EEENS7_ILi96EEEEEELi96ENS_10bfloat16_tEfNS_4arch4Sm90ELb1ELb0ELb1ELb0ELb1ELb0ELb0ELb0ELb1ELb1ELb1ELb0EEENS1_21CollectiveEpilogueFwdINS6_IJSA_SC_SB_EEES9_SE_SG_Li384ELb0ELb1ELb1ELb0EEENS1_19SingleTileSchedulerILb0ELb1ELb1ELi192EEEEEEEEEvNT_6ParamsE,@function
        .size           _ZN7cutlass13device_kernelIN5flash11enable_sm90INS1_16FlashAttnFwdSm90INS1_25CollectiveMainloopFwdSm90ILi2EN4cute5tupleIJNS5_1CILi1EEES8_S8_EEENS6_IJNS7_ILi192EEENS7_ILi128EEENS7_ILi96EEEEEELi96ENS_10bfloat16_tEfNS_4arch4Sm90ELb1ELb0ELb1ELb0ELb1ELb0ELb0ELb0ELb1ELb1ELb1ELb0EEENS1_21CollectiveEpilogueFwdINS6_IJSA_SC_SB_EEES9_SE_SG_Li384ELb0ELb1ELb1ELb0EEENS1_19SingleTileSchedulerILb0ELb1ELb1ELi192EEEEEEEEEvNT_6ParamsE,(.L_x_2786 - _ZN7cutlass13device_kernelIN5flash11enable_sm90INS1_16FlashAttnFwdSm90INS1_25CollectiveMainloopFwdSm90ILi2EN4cute5tupleIJNS5_1CILi1EEES8_S8_EEENS6_IJNS7_ILi192EEENS7_ILi128EEENS7_ILi96EEEEEELi96ENS_10bfloat16_tEfNS_4arch4Sm90ELb1ELb0ELb1ELb0ELb1ELb0ELb0ELb0ELb1ELb1ELb1ELb0EEENS1_21CollectiveEpilogueFwdINS6_IJSA_SC_SB_EEES9_SE_SG_Li384ELb0ELb1ELb1ELb0EEENS1_19SingleTileSchedulerILb0ELb1ELb1ELi192EEEEEEEEEvNT_6ParamsE)
        .other          _ZN7cutlass13device_kernelIN5flash11enable_sm90INS1_16FlashAttnFwdSm90INS1_25CollectiveMainloopFwdSm90ILi2EN4cute5tupleIJNS5_1CILi1EEES8_S8_EEENS6_IJNS7_ILi192EEENS7_ILi128EEENS7_ILi96EEEEEELi96ENS_10bfloat16_tEfNS_4arch4Sm90ELb1ELb0ELb1ELb0ELb1ELb0ELb0ELb0ELb1ELb1ELb1ELb0EEENS1_21CollectiveEpilogueFwdINS6_IJSA_SC_SB_EEES9_SE_SG_Li384ELb0ELb1ELb1ELb0EEENS1_19SingleTileSchedulerILb0ELb1ELb1ELi192EEEEEEEEEvNT_6ParamsE,@"STO_CUDA_ENTRY STV_DEFAULT"
_ZN7cutlass13device_kernelIN5flash11enable_sm90INS1_16FlashAttnFwdSm90INS1_25CollectiveMainloopFwdSm90ILi2EN4cute5tupleIJNS5_1CILi1EEES8_S8_EEENS6_IJNS7_ILi192EEENS7_ILi128EEENS7_ILi96EEEEEELi96ENS_10bfloat16_tEfNS_4arch4Sm90ELb1ELb0ELb1ELb0ELb1ELb0ELb0ELb0ELb1ELb1ELb1ELb0EEENS1_21CollectiveEpilogueFwdINS6_IJSA_SC_SB_EEES9_SE_SG_Li384ELb0ELb1ELb1ELb0EEENS1_19SingleTileSchedulerILb0ELb1ELb1ELi192EEEEEEEEEvNT_6ParamsE:
        /* <DEDUP_REMOVED lines=45> */
.L_x_1900:
        /* <DEDUP_REMOVED lines=22> */
.L_x_1901:
        /* <DEDUP_REMOVED lines=18> */
.L_x_1902:
        /* <DEDUP_REMOVED lines=22> */
.L_x_1903:
        /* <DEDUP_REMOVED lines=23> */
.L_x_1904:
        /* <DEDUP_REMOVED lines=11> */
.L_x_1907:
        /* <DEDUP_REMOVED lines=24> */
[----:B------:R-:W1:Y:S01]  /*0a50*/  S2UR UR42, SR_CTAID.X ;  /* 0x00000000002a79c3 */ /* 0x000e620000002500 */
[----:B------:R-:W-:Y:S01]  /*0a60*/  ULDC UR4, c[0x0][0x448] ;  /* 0x0001120000047ab9 */ /* 0x000fe20000000800 */
[----:B------:R-:W-:Y:S01]  /*0a70*/  ULDC UR40, c[0x0][0x424] ;  /* 0x0001090000287ab9 */ /* 0x000fe20000000800 */
[----:B------:R-:W-:Y:S01]  /*0a80*/  UISETP.NE.AND UP1, UPT, UR4, 0x1, UPT ;  /* 0x000000010400788c */ /* 0x000fe2000bf25270 */
[----:B------:R-:W-:Y:S02]  /*0a90*/  ULDC UR7, c[0x0][0x288] ;  /* 0x0000a20000077ab9 */ /* 0x000fe40000000800 */
[----:B------:R-:W-:Y:S01]  /*0aa0*/  ULDC.64 UR4, c[0x0][0x418] ;  /* 0x0001060000047ab9 */ /* 0x000fe20000000a00 */
[----:B------:R-:W-:Y:S02]  /*0ab0*/  UIADD3 UR7, -UR7, 0x80, URZ ;  /* 0x0000008007077890 */ /* 0x000fe4000fffe13f */
[----:B------:R-:W-:Y:S01]  /*0ac0*/  UISETP.NE.U32.AND UP0, UPT, UR4, URZ, UPT ;  /* 0x0000003f0400728c */ /* 0x000fe2000bf05070 */
[----:B------:R-:W-:Y:S01]  /*0ad0*/  ULDC UR8, c[0x0][0x2f0] ;  /* 0x0000bc0000087ab9 */ /* 0x000fe20000000800 */
[----:B------:R-:W-:-:S02]  /*0ae0*/  UP2UR UR41, UPR, URZ, 0x2 ;  /* 0x000000023f297883 */ /* 0x000fc40008000000 */
[----:B------:R-:W-:Y:S01]  /*0af0*/  UISETP.NE.AND.EX UP0, UPT, UR5, URZ, UPT, UP0 ;  /* 0x0000003f0500728c */ /* 0x000fe2000bf05300 */
[----:B------:R-:W-:Y:S02]  /*0b00*/  @UP1 ULDC UR10, c[0x0][0x450] ;  /* 0x00011400000a1ab9 */ /* 0x000fe40000000800 */
[----:B------:R-:W-:Y:S01]  /*0b10*/  @UP1 ULDC UR5, c[0x0][0x44c] ;  /* 0x0001130000051ab9 */ /* 0x000fe20000000800 */
[----:B------:R-:W-:Y:S02]  /*0b20*/  USEL UR40, UR40, 0x1, UP0 ;  /* 0x0000000128287887 */ /* 0x000fe40008000000 */
[----:B------:R-:W-:Y:S02]  /*0b30*/  USHF.R.U32.HI UR11, URZ, 0x10, UR9 ;  /* 0x000000103f0b7899 */ /* 0x000fe40008011609 */
[----:B------:R-:W-:Y:S02]  /*0b40*/  UIMAD UR7, UR40, UR8, UR7 ;  /* 0x00000008280772a4 */ /* 0x000fe4000f8e0207 */
[----:B-1----:R-:W-:-:S04]  /*0b50*/  UIMAD UR42, UR42, 0xc0, URZ ;  /* 0x000000c02a2a78a4 */ /* 0x002fc8000f8e023f */
[----:B------:R-:W-:Y:S02]  /*0b60*/  @UP1 UIADD3 UR4, UR42, 0xbf, URZ ;  /* 0x000000bf2a041890 */ /* 0x000fe4000fffe03f */
[----:B------:R-:W-:Y:S02]  /*0b70*/  UIADD3 UR6, UR42, 0xbf, URZ ;  /* 0x000000bf2a067890 */ /* 0x000fe4000fffe03f */
[----:B------:R-:W-:Y:S02]  /*0b80*/  UIMAD.WIDE.U32 UR4, UR4, UR5, URZ ;  /* 0x00000005040472a5 */ /* 0x000fe4000f8e003f */
[----:B------:R-:W-:Y:S02]  /*0b90*/  UIMAD UR4, UR40, UR8, 0x7f ;  /* 0x0000007f280474a4 */ /* 0x000fe4000f8e0208 */
[----:B------:R-:W-:Y:S02]  /*0ba0*/  @UP1 USHF.R.U32.HI UR6, URZ, UR10, UR5 ;  /* 0x0000000a3f061299 */ /* 0x000fe40008011605 */
[----:B------:R-:W-:-:S02]  /*0bb0*/  USHF.R.S32.HI UR5, URZ, 0x1f, UR4 ;  /* 0x0000001f3f057899 */ /* 0x000fc40008011404 */
[----:B------:R-:W-:Y:S02]  /*0bc0*/  UIADD3 UR6, UR7, UR6, URZ ;  /* 0x0000000607067290 */ /* 0x000fe4000fffe03f */
[----:B------:R-:W-:Y:S02]  /*0bd0*/  ULEA.HI UR5, UR5, UR4, URZ, 0x7 ;  /* 0x0000000405057291 */ /* 0x000fe4000f8f383f */
[----:B------:R-:W-:Y:S02]  /*0be0*/  USHF.R.S32.HI UR7, URZ, 0x1f, UR6 ;  /* 0x0000001f3f077899 */ /* 0x000fe40008011406 */
[----:B------:R-:W-:Y:S02]  /*0bf0*/  USHF.R.S32.HI UR5, URZ, 0x7, UR5 ;  /* 0x000000073f057899 */ /* 0x000fe40008011405 */
[----:B------:R-:W-:Y:S01]  /*0c00*/  ULEA.HI UR7, UR7, UR6, URZ, 0x7 ;  /* 0x0000000607077291 */ /* 0x000fe2000f8f383f */
[----:B------:R-:W-:-:S03]  /*0c10*/  UMOV UR4, URZ ;  /* 0x0000003f00047c82 */ /* 0x000fc60008000000 */
[----:B------:R-:W-:-:S04]  /*0c20*/  USHF.R.S32.HI UR7, URZ, 0x7, UR7 ;  /* 0x000000073f077899 */ /* 0x000fc80008011407 */
[----:B------:R-:W-:-:S04]  /*0c30*/  UISETP.LT.AND UP0, UPT, UR5, UR7, UPT ;  /* 0x000000070500728c */ /* 0x000fc8000bf01270 */
[----:B------:R-:W-:Y:S02]  /*0c40*/  USEL UR10, UR5, UR7, UP0 ;  /* 0x00000007050a7287 */ /* 0x000fe40008000000 */
[----:B------:R-:W-:Y:S02]  /*0c50*/  UISETP.NE.AND UP0, UPT, UR11, URZ, UPT ;  /* 0x0000003f0b00728c */ /* 0x000fe4000bf05270 */
[----:B------:R-:W-:Y:S02]  /*0c60*/  UISETP.GE.AND UP1, UPT, UR10, 0x1, UPT ;  /* 0x000000010a00788c */ /* 0x000fe4000bf26270 */
[----:B------:R-:W-:-:S04]  /*0c70*/  ULOP3.LUT UR7, UR9, 0xffff, URZ, 0xc0, !UPT ;  /* 0x0000ffff09077892 */ /* 0x000fc8000f8ec03f */
[----:B------:R-:W-:-:S03]  /*0c80*/  PLOP3.LUT P0, PT, PT, PT, UP1, 0x80, 0x0 ;  /* 0x000000000000781c */ /* 0x000fc60003f0f018 */
[----:B------:R-:W-:-:S10]  /*0c90*/  @!UP0 ULDC UR11, c[0x0][0x9f0] ;  /* 0x00027c00000b8ab9 */ /* 0x000fd40000000800 */
[----:B------:R-:W-:Y:S05]  /*0ca0*/  @!P0 BRA `(.L_x_1909) ;  /* 0x0000000000848947 */ /* 0x000fea0003800000 */
[----:B------:R-:W-:Y:S01]  /*0cb0*/  IMAD.U32 R3, RZ, RZ, UR11 ;  /* 0x0000000bff037e24 */ /* 0x000fe2000f8e00ff */
[----:B------:R-:W-:Y:S01]  /*0cc0*/  UIADD3 UR6, UR11, -0x1, UR10 ;  /* 0xffffffff0b067890 */ /* 0x000fe2000fffe00a */
[----:B------:R-:W-:-:S03]  /*0cd0*/  UMOV UR4, URZ ;  /* 0x0000003f00047c82 */ /* 0x000fc60008000000 */
[-C--:B------:R-:W-:Y:S02]  /*0ce0*/  IABS R0, R3.reuse ;  /* 0x0000000300007213 */ /* 0x080fe40000000000 */
[----:B------:R-:W-:Y:S01]  /*0cf0*/  IMAD.U32 R4, RZ, RZ, UR6 ;  /* 0x00000006ff047e24 */ /* 0x000fe2000f8e00ff */
[----:B------:R-:W-:Y:S01]  /*0d00*/  IABS R5, R3 ;  /* 0x0000000300057213 */ /* 0x000fe20000000000 */
[----:B------:R-:W-:Y:S01]  /*0d10*/  ULOP3.LUT UR6, UR6, UR11, URZ, 0x3c, !UPT ;  /* 0x0000000b06067292 */ /* 0x000fe2000f8e3c3f */
[----:B------:R-:W-:Y:S02]  /*0d20*/  R2UR UR12, R0 ;  /* 0x00000000000c72ca */ /* 0x000fe400000e0000 */
[----:B------:R-:W-:-:S05]  /*0d30*/  IABS R4, R4 ;  /* 0x0000000400047213 */ /* 0x000fca0000000000 */
[----:B------:R-:W-:-:S05]  /*0d40*/  IMAD.MOV.U32 R3, RZ, RZ, R4 ;  /* 0x000000ffff037224 */ /* 0x000fca00078e0004 */
[----:B------:R-:W-:Y:S01]  /*0d50*/  R2UR UR9, R3 ;  /* 0x00000000030972ca */ /* 0x000fe200000e0000 */
[----:B------:R-:W1:Y:S08]  /*0d60*/  I2F.RP R0, UR12 ;  /* 0x0000000c00007d06 */ /* 0x000e700008209400 */
[----:B-1----:R-:W0:Y:S02]  /*0d70*/  MUFU.RCP R0, R0 ;  /* 0x0000000000007308 */ /* 0x002e240000001000 */
[----:B0-----:R-:W-:Y:S01]  /*0d80*/  IADD3 R2, R0, 0xffffffe, RZ ;  /* 0x0ffffffe00027810 */ /* 0x001fe20007ffe0ff */
[----:B------:R-:W-:-:S05]  /*0d90*/  IMAD.MOV R0, RZ, RZ, -R5 ;  /* 0x000000ffff007224 */ /* 0x000fca00078e0a05 */
        /* <DEDUP_REMOVED lines=18> */
.L_x_1909:
[----:B------:R-:W-:Y:S01]  /*0ec0*/  UIMAD UR5, UR7, UR4, URZ ;  /* 0x00000004070572a4 */ /* 0x000fe2000f8e023f */
[----:B------:R-:W-:Y:S01]  /*0ed0*/  IMAD.U32 R0, RZ, RZ, UR10 ;  /* 0x0000000aff007e24 */ /* 0x000fe2000f8e00ff */
[----:B------:R-:W-:Y:S01]  /*0ee0*/  MOV R3, UR4 ;  /* 0x0000000400037c02 */ /* 0x000fe20008000f00 */
[----:B------:R-:W-:Y:S01]  /*0ef0*/  VIADD R17, R6, 0xffffff80 ;  /* 0xffffff8006117836 */ /* 0x000fe20000000000 */
[----:B------:R-:W-:Y:S01]  /*0f00*/  PLOP3.LUT P0, PT, PT, PT, PT, 0x80, 0x0 ;  /* 0x000000000000781c */ /* 0x000fe20003f0f070 */
[----:B0-----:R-:W-:Y:S01]  /*0f10*/  IMAD.MOV.U32 R2, RZ, RZ, RZ ;  /* 0x000000ffff027224 */ /* 0x001fe200078e00ff */
[----:B------:R-:W-:Y:S01]  /*0f20*/  VIADDMNMX R0, R3, UR5, R0, PT ;  /* 0x0000000503007c46 */ /* 0x000fe2000b800100 */
[----:B------:R-:W-:Y:S01]  /*0f30*/  IMAD.U32 R142, RZ, RZ, UR5 ;  /* 0x00000005ff8e7e24 */ /* 0x000fe2000f8e00ff */
[----:B------:R-:W-:Y:S02]  /*0f40*/  CS2R R134, SRZ ;  /* 0x0000000000867805 */ /* 0x000fe4000001ff00 */
[----:B------:R-:W-:-:S02]  /*0f50*/  CS2R R132, SRZ ;  /* 0x0000000000847805 */ /* 0x000fc4000001ff00 */
[----:B------:R-:W-:Y:S01]  /*0f60*/  R2UR UR39, R0 ;  /* 0x00000000002772ca */ /* 0x000fe200000e0000 */
        /* <DEDUP_REMOVED lines=12> */
[----:B------:R-:W-:Y:S01]  /*1030*/  UISETP.GT.AND UP0, UPT, UR39, UR5, UPT ;  /* 0x000000052700728c */ /* 0x000fe2000bf04270 */
[----:B------:R-:W-:-:S02]  /*1040*/  CS2R R108, SRZ ;  /* 0x00000000006c7805 */ /* 0x000fc4000001ff00 */
[----:B------:R-:W-:Y:S02]  /*1050*/  CS2R R106, SRZ ;  /* 0x00000000006a7805 */ /* 0x000fe4000001ff00 */
[----:B------:R-:W-:Y:S02]  /*1060*/  CS2R R104, SRZ ;  /* 0x0000000000687805 */ /* 0x000fe4000001ff00 */
[----:B------:R-:W-:Y:S02]  /*1070*/  CS2R R102, SRZ ;  /* 0x0000000000667805 */ /* 0x000fe4000001ff00 */
[----:B------:R-:W-:Y:S02]  /*1080*/  CS2R R100, SRZ ;  /* 0x0000000000647805 */ /* 0x000fe4000001ff00 */
[----:B------:R-:W-:Y:S02]  /*1090*/  PLOP3.LUT P1, PT, PT, PT, UP0, 0x80, 0x0 ;  /* 0x000000000000781c */ /* 0x000fe40003f2f008 */
        /* <DEDUP_REMOVED lines=19> */
[----:B------:R-:W-:Y:S02]  /*11d0*/  MOV R16, UR7 ;  /* 0x0000000700107c02 */ /* 0x000fe40008000f00 */
        /* <DEDUP_REMOVED lines=21> */
[----:B------:R-:W-:Y:S01]  /*1330*/  MOV R13, RZ ;  /* 0x000000ff000d7202 */ /* 0x000fe20000000f00 */
[----:B------:R-:W-:-:S02]  /*1340*/  IMAD.U32 R11, RZ, RZ, UR7 ;  /* 0x00000007ff0b7e24 */ /* 0x000fc4000f8e00ff */
[----:B------:R-:W-:Y:S02]  /*1350*/  IMAD.MOV.U32 R8, RZ, RZ, 0x70 ;  /* 0x00000070ff087424 */ /* 0x000fe400078e00ff */
[----:B0-----:R-:W-:-:S07]  /*1360*/  IMAD.MOV.U32 R12, RZ, RZ, 0x1 ;  /* 0x00000001ff0c7424 */ /* 0x001fce00078e00ff */
[----:B------:R-:W-:-:S07]  /*1370*/  LEPC R20, `(.L_x_1911) ;  /* 0x000000001014794e */ /* 0x000fce0000000000 */
[----:B-1----:R-:W-:Y:S05]  /*1380*/  CALL.ABS.NOINC R2 ;  /* 0x0000000002007343 */ /* 0x002fea0003c00000 */
.L_x_1911:
        /* <DEDUP_REMOVED lines=8> */
.L_x_1997:
[----:B------:R-:W2:Y:S02]  /*1410*/  LDL R2, [R1+0xc] ;  /* 0x00000c0001027983 */ /* 0x000ea40000100800 */
[----:B--2---:R-:W-:Y:S02]  /*1420*/  R2UR UR4, R2 ;  /* 0x00000000020472ca */ /* 0x004fe400000e0000 */
[----:B------:R-:W-:-:S05]  /*1430*/  LOP3.LUT R2, R0, 0xfffffff8, RZ, 0xc0, !PT ;  /* 0xfffffff800027812 */ /* 0x000fca00078ec0ff */
[----:B------:R-:W-:Y:S02]  /*1440*/  IMAD.IADD R3, R3, 0x1, -R2 ;  /* 0x0000000103037824 */ /* 0x000fe400078e0a02 */
[----:B------:R-:W-:-:S03]  /*1450*/  IMAD.MOV.U32 R2, RZ, RZ, 0x20 ;  /* 0x00000020ff027424 */ /* 0x000fc600078e00ff */
[----:B------:R-:W-:Y:S01]  /*1460*/  LOP3.LUT P1, RZ, R3, 0x4, RZ, 0xc0, !PT ;  /* 0x0000000403ff7812 */ /* 0x000fe2000782c0ff */
[----:B------:R-:W-:-:S06]  /*1470*/  ULOP3.LUT UR4, UR4, 0x1, URZ, 0xfc, !UPT ;  /* 0x0000000104047892 */ /* 0x000fcc000f8efc3f */
[----:B0-----:R-:W-:-:S05]  /*1480*/  IMAD.U32 R5, RZ, RZ, UR4 ;  /* 0x00000004ff057e24 */ /* 0x001fca000f8e00ff */
[----:B------:R-:W-:Y:S02]  /*1490*/  ISETP.NE.AND P0, PT, R5, 0x3, PT ;  /* 0x000000030500780c */ /* 0x000fe40003f05270 */
[----:B------:R-:W-:-:S11]  /*14a0*/  SEL R5, R2, 0xffffffe0, !P1 ;  /* 0xffffffe002057807 */ /* 0x000fd60004800000 */
[----:B------:R-:W-:Y:S05]  /*14b0*/  @!P0 BRA `(.L_x_1913) ;  /* 0x0000000000048947 */ /* 0x000fea0003800000 */
[----:B------:R-:W-:Y:S01]  /*14c0*/  BPT.TRAP 0x1 ;  /* 0x000000040000795c */ /* 0x000fe20000300000 */
.L_x_1913:
[----:B------:R0:W1:Y:S01]  /*14d0*/  SYNCS.PHASECHK.TRANS64.TRYWAIT P1, [UR38+0x2d830], R6 ;  /* 0x02d83006ff0075a7 */ /* 0x0000620008020166 */
[----:B------:R-:W-:Y:S05]  /*14e0*/  @!P0 BRA `(.L_x_1914) ;  /* 0x0000000000048947 */ /* 0x000fea0003800000 */
[----:B------:R-:W-:Y:S01]  /*14f0*/  BPT.TRAP 0x1 ;  /* 0x000000040000795c */ /* 0x000fe20000300000 */
.L_x_1914:
[----:B------:R-:W-:-:S04]  /*1500*/  MOV R8, UR43 ;  /* 0x0000002b00087c02 */ /* 0x000fc80008000f00 */
[----:B------:R-:W-:Y:S01]  /*1510*/  LOP3.LUT R8, R8, 0x10000, RZ, 0xfc, !PT ;  /* 0x0001000008087812 */ /* 0x000fe200078efcff */
[----:B-1----:R-:W-:Y:S06]  /*1520*/  @P1 BRA `(.L_x_1915) ;  /* 0x0000000000081947 */ /* 0x002fec0003800000 */
[----:B------:R-:W1:Y:S02]  /*1530*/  SYNCS.PHASECHK.TRANS64.TRYWAIT P1, [UR38+0x2d830], R6 ;  /* 0x02d83006ff0075a7 */ /* 0x000e640008020166 */
[----:B-1----:R-:W-:Y:S05]  /*1540*/  @!P1 BRA `(.L_x_1916) ;  /* 0x000000e400d09947 */ /* 0x002fea0003800000 */
.L_x_1915:
        /* <DEDUP_REMOVED lines=14> */
[----:B------:R-:W-:Y:S01]  /*1630*/  UMOV UR5, UR17 ;  /* 0x0000001100057c82 */ /* 0x000fe20008000000 */
        /* <DEDUP_REMOVED lines=10> */
[----:B------:R-:W-:Y:S01]  /*16e0*/  UIADD3 UR6, UR60, 0x202, URZ ;  /* 0x000002023c067890 */ /* 0x000fe2000fffe03f */
[----:B------:R-:W-:Y:S01]  /*16f0*/  UMOV UR4, UR16 ;  /* 0x0000001000047c82 */ /* 0x000fe20008000000 */
[----:B------:R-:W-:Y:S01]  /*1700*/  UIADD3 UR20, UR24, 0x600, URZ ;  /* 0x0000060018147890 */ /* 0x000fe2000fffe03f */
[----:B------:R-:W-:Y:S01]  /*1710*/  UMOV UR21, 0x80000020 ;  /* 0x8000002000157882 */ /* 0x000fe20000000000 */
[----:B------:R-:W-:Y:S01]  /*1720*/  UIADD3 UR24, UR24, 0x602, URZ ;  /* 0x0000060218187890 */ /* 0x000fe2000fffe03f */
        /* <DEDUP_REMOVED lines=27> */
.L_x_1917:
[----:B------:R-:W-:Y:S01]  /*18e0*/  LOP3.LUT R10, R89, 0xffffff80, RZ, 0xc0, !PT ;  /* 0xffffff80590a7812 */ /* 0x000fe200078ec0ff */
[----:B------:R-:W-:Y:S01]  /*18f0*/  ULDC UR10, c[0x0][0x9d8] ;  /* 0x00027600000a7ab9 */ /* 0x000fe20000000800 */
[----:B------:R-:W-:Y:S01]  /*1900*/  UISETP.NE.AND UP0, UPT, UR41, URZ, UPT ;  /* 0x0000003f2900728c */ /* 0x000fe2000bf05270 */
[----:B01----:R-:W-:Y:S01]  /*1910*/  FMUL.FTZ R6, R27, UR10 ;  /* 0x0000000a1b067c20 */ /* 0x003fe20008410000 */
[----:B------:R-:W-:Y:S01]  /*1920*/  FMUL.FTZ R12, R31, UR10 ;  /* 0x0000000a1f0c7c20 */ /* 0x000fe20008410000 */
[----:B------:R-:W-:Y:S02]  /*1930*/  IMAD.IADD R10, R17, 0x1, -R10 ;  /* 0x00000001110a7824 */ /* 0x000fe400078e0a0a */
[----:B------:R-:W-:Y:S01]  /*1940*/  FMUL.FTZ R13, R30, UR10 ;  /* 0x0000000a1e0d7c20 */ /* 0x000fe20008410000 */
[----:B------:R-:W-:-:S04]  /*1950*/  IMAD.HI R27, R88, 0x55555556, RZ ;  /* 0x55555556581b7827 */ /* 0x000fc800078e02ff */
[----:B------:R-:W-:Y:S01]  /*1960*/  FMUL.FTZ R31, R32, UR10 ;  /* 0x0000000a201f7c20 */ /* 0x000fe20008410000 */
[----:B------:R-:W-:Y:S01]  /*1970*/  FMUL.FTZ R93, R29, UR10 ;  /* 0x0000000a1d5d7c20 */ /* 0x000fe20008410000 */
[----:B------:R-:W-:Y:S01]  /*1980*/  SHF.R.S32.HI R7, RZ, 0x1f, R10 ;  /* 0x0000001fff077819 */ /* 0x000fe2000001140a */
[----:B------:R-:W-:Y:S01]  /*1990*/  FMUL.FTZ R32, R33, UR10 ;  /* 0x0000000a21207c20 */ /* 0x000fe20008410000 */
[----:B------:R-:W-:Y:S01]  /*19a0*/  LEA.HI R30, R18, R17, RZ, 0x2 ;  /* 0x00000011121e7211 */ /* 0x000fe200078f10ff */
[----:B------:R-:W-:Y:S01]  /*19b0*/  FMUL.FTZ R33, R36, UR10 ;  /* 0x0000000a24217c20 */ /* 0x000fe20008410000 */
[-C--:B------:R-:W-:Y:S01]  /*19c0*/  LEA.HI R29, R7, R10.reuse, RZ, 0x2 ;  /* 0x0000000a071d7211 */ /* 0x080fe200078f10ff */
[----:B------:R-:W-:Y:S01]  /*19d0*/  FMUL.FTZ R36, R41, UR10 ;  /* 0x0000000a29247c20 */ /* 0x000fe20008410000 */
[----:B------:R-:W-:Y:S01]  /*19e0*/  LEA.HI R41, R27, R27, RZ, 0x1 ;  /* 0x0000001b1b297211 */ /* 0x000fe200078f08ff */
[----:B------:R-:W-:Y:S01]  /*19f0*/  FMUL.FTZ R92, R28, UR10 ;  /* 0x0000000a1c5c7c20 */ /* 0x000fe20008410000 */
[----:B------:R-:W-:Y:S01]  /*1a00*/  LEA.HI R27, R7, R10, RZ, 0x5 ;  /* 0x0000000a071b7211 */ /* 0x000fe200078f28ff */
[----:B------:R-:W-:Y:S01]  /*1a10*/  FMUL.FTZ R21, R42, UR10 ;  /* 0x0000000a2a157c20 */ /* 0x000fe20008410000 */
[----:B------:R-:W-:Y:S01]  /*1a20*/  LOP3.LUT R30, R30, 0xfffffffc, RZ, 0xc0, !PT ;  /* 0xfffffffc1e1e7812 */ /* 0x000fe200078ec0ff */
[----:B------:R-:W-:Y:S01]  /*1a30*/  IMAD R41, R41, -0x3, R88 ;  /* 0xfffffffd29297824 */ /* 0x000fe200078e0258 */
[--C-:B------:R-:W-:Y:S01]  /*1a40*/  SHF.R.S32.HI R7, RZ, 0x2, R29.reuse ;  /* 0x00000002ff077819 */ /* 0x100fe2000001141d */
[----:B------:R-:W-:Y:S01]  /*1a50*/  @UP0 ULDC UR4, c[0x0][0x44c] ;  /* 0x0001130000040ab9 */ /* 0x000fe20000000800 */
[----:B------:R-:W-:Y:S01]  /*1a60*/  SHF.R.S32.HI R28, RZ, 0x1f, R29 ;  /* 0x0000001fff1c7819 */ /* 0x000fe2000001141d */
[----:B------:R-:W-:Y:S01]  /*1a70*/  IMAD.IADD R30, R17, 0x1, -R30 ;  /* 0x00000001111e7824 */ /* 0x000fe200078e0a1e */
[----:B------:R-:W-:Y:S01]  /*1a80*/  SHF.R.S32.HI R27, RZ, 0x5, R27 ;  /* 0x00000005ff1b7819 */ /* 0x000fe2000001141b */
[----:B------:R-:W-:Y:S01]  /*1a90*/  FMUL.FTZ R14, R34, UR10 ;  /* 0x0000000a220e7c20 */ /* 0x000fe20008410000 */
[-C--:B------:R-:W-:Y:S01]  /*1aa0*/  LEA.HI R28, R28, R7.reuse, RZ, 0x3 ;  /* 0x000000071c1c7211 */ /* 0x080fe200078f18ff */
[----:B------:R-:W-:Y:S01]  /*1ab0*/  FMUL.FTZ R34, R37, UR10 ;  /* 0x0000000a25227c20 */ /* 0x000fe20008410000 */
[----:B------:R-:W-:Y:S01]  /*1ac0*/  LEA R42, R27, UR42, 0x4 ;  /* 0x0000002a1b2a7c11 */ /* 0x000fe2000f8e20ff */
[----:B------:R-:W-:Y:S01]  /*1ad0*/  FMUL.FTZ R37, R44, UR10 ;  /* 0x0000000a2c257c20 */ /* 0x000fe20008410000 */
[----:B------:R-:W-:Y:S01]  /*1ae0*/  LOP3.LUT R28, R28, 0xfffffff8, RZ, 0xc0, !PT ;  /* 0xfffffff81c1c7812 */ /* 0x000fe200078ec0ff */
[----:B------:R-:W-:Y:S01]  /*1af0*/  @UP0 ULDC UR5, c[0x0][0x450] ;  /* 0x0001140000050ab9 */ /* 0x000fe20000000800 */
[----:B------:R-:W-:Y:S01]  /*1b00*/  LEA.HI R27, R30, R30, RZ, 0x1 ;  /* 0x0000001e1e1b7211 */ /* 0x000fe200078f08ff */
[----:B------:R-:W-:Y:S01]  /*1b10*/  FMUL.FTZ R19, R38, UR10 ;  /* 0x0000000a26137c20 */ /* 0x000fe20008410000 */
[----:B------:R-:W-:Y:S01]  /*1b20*/  IADD3 R28, R42, R7, -R28 ;  /* 0x000000072a1c7210 */ /* 0x000fe20007ffe81c */
[----:B------:R-:W-:Y:S01]  /*1b30*/  FMUL.FTZ R38, R45, UR10 ;  /* 0x0000000a2d267c20 */ /* 0x000fe20008410000 */
[----:B------:R-:W-:Y:S01]  /*1b40*/  LOP3.LUT R7, R27, 0x1ffffffe, RZ, 0xc0, !PT ;  /* 0x1ffffffe1b077812 */ /* 0x000fe200078ec0ff */
[----:B------:R-:W-:Y:S01]  /*1b50*/  FMUL.FTZ R90, R24, UR10 ;  /* 0x0000000a185a7c20 */ /* 0x000fe20008410000 */
[----:B------:R-:W-:Y:S01]  /*1b60*/  PLOP3.LUT P1, PT, PT, PT, UP0, 0x80, 0x0 ;  /* 0x000000000000781c */ /* 0x000fe20003f2f008 */
[----:B------:R-:W-:Y:S01]  /*1b70*/  FMUL.FTZ R91, R25, UR10 ;  /* 0x0000000a195b7c20 */ /* 0x000fe20008410000 */
[----:B------:R-:W-:Y:S01]  /*1b80*/  LEA R28, R41, R28, 0x6 ;  /* 0x0000001c291c7211 */ /* 0x000fe200078e30ff */
[----:B------:R-:W-:Y:S01]  /*1b90*/  IMAD.IADD R7, R30, 0x1, -R7 ;  /* 0x000000011e077824 */ /* 0x000fe200078e0a07 */
[----:B------:R-:W-:Y:S01]  /*1ba0*/  PLOP3.LUT P2, PT, PT, PT, UP0, 0x80, 0x0 ;  /* 0x000000000000781c */ /* 0x000fe20003f4f008 */
[----:B------:R-:W0:Y:S01]  /*1bb0*/  MUFU.TANH R90, R90 ;  /* 0x0000005a005a7308 */ /* 0x000e220000002400 */
[----:B------:R-:W-:Y:S01]  /*1bc0*/  LOP3.LUT R29, R29, 0x7ffffffc, RZ, 0xc0, !PT ;  /* 0x7ffffffc1d1d7812 */ /* 0x000fe200078ec0ff */
[----:B------:R-:W-:-:S02]  /*1bd0*/  IMAD R7, R7, 0x8, R28 ;  /* 0x0000000807077824 */ /* 0x000fc400078e021c */
[----:B------:R-:W-:Y:S01]  /*1be0*/  FMUL.FTZ R23, R46, UR10 ;  /* 0x0000000a2e177c20 */ /* 0x000fe20008410000 */
[----:B------:R-:W-:Y:S01]  /*1bf0*/  ULDC UR7, c[0x0][0x288] ;  /* 0x0000a20000077ab9 */ /* 0x000fe20000000800 */
[----:B------:R-:W-:Y:S01]  /*1c00*/  FMUL.FTZ R22, R43, UR10 ;  /* 0x0000000a2b167c20 */ /* 0x000fe20008410000 */
[----:B------:R-:W-:Y:S02]  /*1c10*/  IMAD.MOV.U32 R44, RZ, RZ, R7 ;  /* 0x000000ffff2c7224 */ /* 0x000fe400078e0007 */
[----:B------:R-:W-:Y:S01]  /*1c20*/  FMUL.FTZ R15, R35, UR10 ;  /* 0x0000000a230f7c20 */ /* 0x000fe20008410000 */
[----:B------:R-:W-:Y:S01]  /*1c30*/  @P1 IMAD.HI.U32 R30, R7, UR4, RZ ;  /* 0x00000004071e1c27 */ /* 0x000fe2000f8e00ff */
[----:B------:R-:W-:Y:S01]  /*1c40*/  UMOV UR4, 0xffffff80 ;  /* 0xffffff8000047882 */ /* 0x000fe20000000000 */
[----:B------:R-:W1:Y:S01]  /*1c50*/  MUFU.TANH R91, R91 ;  /* 0x0000005b005b7308 */ /* 0x000e620000002400 */
[----:B------:R-:W-:Y:S01]  /*1c60*/  UIMAD UR4, UR39, UR4, 0x80 ;  /* 0x00000080270474a4 */ /* 0x000fe2000f8e0204 */
[----:B------:R-:W-:Y:S01]  /*1c70*/  IMAD.IADD R10, R10, 0x1, -R29 ;  /* 0x000000010a0a7824 */ /* 0x000fe200078e0a1d */
[----:B------:R-:W-:Y:S01]  /*1c80*/  @P2 SHF.R.U32.HI R44, RZ, UR5, R30 ;  /* 0x00000005ff2c2c19 */ /* 0x000fe2000801161e */
[----:B------:R-:W-:Y:S01]  /*1c90*/  ULDC UR5, c[0x0][0x2f0] ;  /* 0x0000bc0000057ab9 */ /* 0x000fe20000000800 */
[----:B------:R-:W-:Y:S01]  /*1ca0*/  UIADD3 UR6, UR4, 0x1, URZ ;  /* 0x0000000104067890 */ /* 0x000fe2000fffe03f */
[----:B------:R-:W-:Y:S01]  /*1cb0*/  MOV R30, UR5 ;  /* 0x00000005001e7c02 */ /* 0x000fe20008000f00 */
[----:B------:R-:W-:Y:S01]  /*1cc0*/  UIMAD UR4, UR40, UR5, UR4 ;  /* 0x00000005280472a4 */ /* 0x000fe2000f8e0204 */
[----:B------:R-:W2:Y:S01]  /*1cd0*/  SHFL.IDX PT, R42, R44, RZ, 0x1c1f ;  /* 0x001c1fff2c2a7589 */ /* 0x000ea200000e0000 */
[----:B------:R-:W3:Y:S01]  /*1ce0*/  MUFU.TANH R92, R92 ;  /* 0x0000005c005c7308 */ /* 0x000ee20000002400 */
[----:B------:R-:W-:Y:S01]  /*1cf0*/  FMUL.FTZ R35, R40, UR10 ;  /* 0x0000000a28237c20 */ /* 0x000fe20008410000 */
[----:B------:R-:W-:-:S02]  /*1d00*/  IMAD.U32 R45, RZ, RZ, UR6 ;  /* 0x00000006ff2d7e24 */ /* 0x000fc4000f8e00ff */
[----:B------:R-:W-:Y:S01]  /*1d10*/  FMUL.FTZ R20, R39, UR10 ;  /* 0x0000000a27147c20 */ /* 0x000fe20008410000 */
[----:B------:R-:W-:Y:S02]  /*1d20*/  IMAD.U32 R41, RZ, RZ, UR4 ;  /* 0x00000004ff297e24 */ /* 0x000fe4000f8e00ff */
[----:B------:R-:W-:Y:S01]  /*1d30*/  FMUL.FTZ R39, R48, UR10 ;  /* 0x0000000a30277c20 */ /* 0x000fe20008410000 */
[----:B------:R-:W-:Y:S02]  /*1d40*/  IMAD R45, R10, -0x2, R45 ;  /* 0xfffffffe0a2d7824 */ /* 0x000fe400078e022d */
[----:B------:R-:W-:Y:S01]  /*1d50*/  FMUL.FTZ R60, R60, UR10 ;  /* 0x0000000a3c3c7c20 */ /* 0x000fe20008410000 */
[----:B------:R-:W-:Y:S01]  /*1d60*/  IMAD R46, R10, -0x2, R41 ;  /* 0xfffffffe0a2e7824 */ /* 0x000fe200078e0229 */
[----:B------:R-:W4:Y:S01]  /*1d70*/  MUFU.TANH R93, R93 ;  /* 0x0000005d005d7308 */ /* 0x000f220000002400 */
[----:B------:R-:W-:Y:S02]  /*1d80*/  IMAD R45, R30, UR40, R45 ;  /* 0x000000281e2d7c24 */ /* 0x000fe4000f8e022d */
[----:B------:R-:W-:Y:S01]  /*1d90*/  FMUL.FTZ R30, R59, UR10 ;  /* 0x0000000a3b1e7c20 */ /* 0x000fe20008410000 */
[----:B------:R-:W-:Y:S01]  /*1da0*/  FMUL.FTZ R57, R57, UR10 ;  /* 0x0000000a39397c20 */ /* 0x000fe20008410000 */
[----:B------:R-:W-:Y:S01]  /*1db0*/  FMUL.FTZ R29, R58, UR10 ;  /* 0x0000000a3a1d7c20 */ /* 0x000fe20008410000 */
[----:B------:R-:W-:-:S02]  /*1dc0*/  VIADD R41, R45, -UR7 ;  /* 0x800000072d297c36 */ /* 0x000fc40008000000 */
[----:B------:R-:W-:Y:S01]  /*1dd0*/  FMUL.FTZ R40, R49, UR10 ;  /* 0x0000000a31287c20 */ /* 0x000fe20008410000 */
[----:B------:R-:W-:Y:S01]  /*1de0*/  FMUL.FTZ R24, R47, UR10 ;  /* 0x0000000a2f187c20 */ /* 0x000fe20008410000 */
[----:B------:R-:W5:Y:S01]  /*1df0*/  MUFU.TANH R31, R31 ;  /* 0x0000001f001f7308 */ /* 0x000f620000002400 */
[----:B------:R-:W-:Y:S01]  /*1e00*/  FMUL.FTZ R11, R26, UR10 ;  /* 0x0000000a1a0b7c20 */ /* 0x000fe20008410000 */
[----:B------:R-:W-:Y:S01]  /*1e10*/  FMUL.FTZ R56, R56, UR10 ;  /* 0x0000000a38387c20 */ /* 0x000fe20008410000 */
[----:B------:R-:W-:Y:S01]  /*1e20*/  FMUL.FTZ R26, R51, UR10 ;  /* 0x0000000a331a7c20 */ /* 0x000fe20008410000 */
[----:B------:R-:W-:Y:S01]  /*1e30*/  FMUL.FTZ R51, R52, UR10 ;  /* 0x0000000a34337c20 */ /* 0x000fe20008410000 */
[----:B------:R-:W-:Y:S01]  /*1e40*/  FMUL.FTZ R25, R50, UR10 ;  /* 0x0000000a32197c20 */ /* 0x000fe20008410000 */
[----:B--2---:R-:W-:Y:S01]  /*1e50*/  VIADDMNMX R41, R42, R41, R46, PT ;  /* 0x000000292a297246 */ /* 0x004fe2000380012e */
[----:B------:R-:W-:Y:S01]  /*1e60*/  FMUL.FTZ R42, R61, UR10 ;  /* 0x0000000a3d2a7c20 */ /* 0x000fe20008410000 */
[----:B------:R-:W-:Y:S01]  /*1e70*/  MUFU.TANH R32, R32 ;  /* 0x0000002000207308 */ /* 0x000fe20000002400 */
[----:B------:R-:W-:Y:S01]  /*1e80*/  FMUL.FTZ R50, R53, UR10 ;  /* 0x0000000a35327c20 */ /* 0x000fe20008410000 */
[----:B------:R-:W-:Y:S01]  /*1e90*/  ISETP.GT.AND P1, PT, R41, RZ, PT ;  /* 0x000000ff2900720c */ /* 0x000fe20003f24270 */
[----:B------:R-:W-:Y:S01]  /*1ea0*/  FMUL.FTZ R28, R55, UR10 ;  /* 0x0000000a371c7c20 */ /* 0x000fe20008410000 */
[C---:B------:R-:W-:Y:S01]  /*1eb0*/  ISETP.GT.AND P2, PT, R41.reuse, 0x1, PT ;  /* 0x000000012900780c */ /* 0x040fe20003f44270 */
[----:B------:R-:W-:Y:S01]  /*1ec0*/  FMUL.FTZ R27, R54, UR10 ;  /* 0x0000000a361b7c20 */ /* 0x000fe20008410000 */
[----:B------:R-:W-:Y:S01]  /*1ed0*/  ISETP.GT.AND P3, PT, R41, 0x8, PT ;  /* 0x000000082900780c */ /* 0x000fe20003f64270 */
[----:B------:R-:W-:Y:S01]  /*1ee0*/  FMUL.FTZ R64, R64, UR10 ;  /* 0x0000000a40407c20 */ /* 0x000fe20008410000 */
[----:B0-----:R-:W-:Y:S01]  /*1ef0*/  FSEL R90, R90, -INF , P1 ;  /* 0xff8000005a5a7808 */ /* 0x001fe20000800000 */
[----:B------:R-:W0:Y:S01]  /*1f00*/  MUFU.TANH R33, R33 ;  /* 0x0000002100217308 */ /* 0x000e220000002400 */
[----:B-1----:R-:W-:Y:S01]  /*1f10*/  FSEL R91, R91, -INF , P2 ;  /* 0xff8000005b5b7808 */ /* 0x002fe20001000000 */
[----:B------:R-:W-:Y:S01]  /*1f20*/  FMUL.FTZ R65, R65, UR10 ;  /* 0x0000000a41417c20 */ /* 0x000fe20008410000 */
[----:B------:R-:W-:Y:S01]  /*1f30*/  ISETP.GT.AND P1, PT, R41, 0x9, PT ;  /* 0x000000092900780c */ /* 0x000fe20003f24270 */
[----:B------:R-:W-:Y:S01]  /*1f40*/  FMUL.FTZ R68, R68, UR10 ;  /* 0x0000000a44447c20 */ /* 0x000fe20008410000 */
[----:B---3--:R-:W-:Y:S01]  /*1f50*/  FSEL R92, R92, -INF , P3 ;  /* 0xff8000005c5c7808 */ /* 0x008fe20001800000 */
[----:B------:R-:W-:Y:S01]  /*1f60*/  FMUL.FTZ R69, R69, UR10 ;  /* 0x0000000a45457c20 */ /* 0x000fe20008410000 */
[----:B------:R-:W-:Y:S01]  /*1f70*/  FMNMX.FTZ R43, R90, R91, !PT ;  /* 0x0000005b5a2b7209 */ /* 0x000fe20007810000 */
[----:B------:R-:W1:Y:S01]  /*1f80*/  MUFU.TANH R34, R34 ;  /* 0x0000002200227308 */ /* 0x000e620000002400 */
[----:B------:R-:W-:Y:S01]  /*1f90*/  ISETP.GT.AND P2, PT, R41, 0x10, PT ;  /* 0x000000102900780c */ /* 0x000fe20003f44270 */
[----:B------:R-:W-:Y:S01]  /*1fa0*/  FMUL.FTZ R72, R72, UR10 ;  /* 0x0000000a48487c20 */ /* 0x000fe20008410000 */
[----:B----4-:R-:W-:Y:S01]  /*1fb0*/  FSEL R88, R93, -INF , P1 ;  /* 0xff8000005d587808 */ /* 0x010fe20000800000 */
[----:B------:R-:W-:Y:S01]  /*1fc0*/  FMUL.FTZ R73, R73, UR10 ;  /* 0x0000000a49497c20 */ /* 0x000fe20008410000 */
[----:B------:R-:W-:Y:S01]  /*1fd0*/  FMNMX.FTZ R43, R92, R43, !PT ;  /* 0x0000002b5c2b7209 */ /* 0x000fe20007810000 */
[----:B------:R-:W-:Y:S01]  /*1fe0*/  FMUL.FTZ R76, R76, UR10 ;  /* 0x0000000a4c4c7c20 */ /* 0x000fe20008410000 */
[----:B------:R-:W-:Y:S01]  /*1ff0*/  ISETP.GT.AND P1, PT, R41, 0x11, PT ;  /* 0x000000112900780c */ /* 0x000fe20003f24270 */
[----:B------:R-:W2:Y:S01]  /*2000*/  MUFU.TANH R35, R35 ;  /* 0x0000002300237308 */ /* 0x000ea20000002400 */
[----:B-----5:R-:W-:Y:S01]  /*2010*/  FSEL R61, R31, -INF , P2 ;  /* 0xff8000001f3d7808 */ /* 0x020fe20001000000 */
[----:B------:R-:W-:Y:S01]  /*2020*/  FMUL.FTZ R77, R77, UR10 ;  /* 0x0000000a4d4d7c20 */ /* 0x000fe20008410000 */
[----:B------:R-:W-:Y:S01]  /*2030*/  FMNMX.FTZ R48, R88, R43, !PT ;  /* 0x0000002b58307209 */ /* 0x000fe20007810000 */
[----:B------:R-:W-:Y:S01]  /*2040*/  FMUL.FTZ R80, R80, UR10 ;  /* 0x0000000a50507c20 */ /* 0x000fe20008410000 */
[----:B------:R-:W-:Y:S01]  /*2050*/  ISETP.GT.AND P2, PT, R41, 0x18, PT ;  /* 0x000000182900780c */ /* 0x000fe20003f44270 */
[----:B------:R-:W-:Y:S01]  /*2060*/  FMUL.FTZ R81, R81, UR10 ;  /* 0x0000000a51517c20 */ /* 0x000fe20008410000 */
[----:B------:R-:W-:Y:S01]  /*2070*/  FMNMX.FTZ R31, R61, R48, !PT ;  /* 0x000000303d1f7209 */ /* 0x000fe20007810000 */
[----:B------:R-:W-:Y:S01]  /*2080*/  MUFU.TANH R36, R36 ;  /* 0x0000002400247308 */ /* 0x000fe20000002400 */
[----:B0-----:R-:W-:Y:S01]  /*2090*/  FSEL R59, R33, -INF , P2 ;  /* 0xff800000213b7808 */ /* 0x001fe20001000000 */
[----:B------:R-:W-:Y:S01]  /*20a0*/  FMUL.FTZ R84, R84, UR10 ;  /* 0x0000000a54547c20 */ /* 0x000fe20008410000 */
[----:B------:R-:W-:Y:S01]  /*20b0*/  ISETP.GT.AND P2, PT, R41, 0x20, PT ;  /* 0x000000202900780c */ /* 0x000fe20003f44270 */
[----:B------:R-:W-:Y:S01]  /*20c0*/  FMUL.FTZ R85, R85, UR10 ;  /* 0x0000000a55557c20 */ /* 0x000fe20008410000 */
[----:B------:R-:W-:Y:S01]  /*20d0*/  ULDC UR35, c[0x0][0x988] ;  /* 0x0002620000237ab9 */ /* 0x000fe20000000800 */
[----:B------:R-:W-:Y:S01]  /*20e0*/  FMUL.FTZ R71, R71, UR10 ;  /* 0x0000000a47477c20 */ /* 0x000fe20008410000 */
[----:B------:R-:W-:Y:S01]  /*20f0*/  SHF.L.U32 R0, R0, 0x6, RZ ;  /* 0x0000000600007819 */ /* 0x000fe200000006ff */
[----:B------:R0:W-:Y:S01]  /*2100*/  MUFU.TANH R89, R60 ;  /* 0x0000003c00597308 */ /* 0x0001e20000002400 */
[----:B------:R-:W3:Y:S01]  /*2110*/  S2UR UR11, SR_CgaCtaId ;  /* 0x00000000000b79c3 */ /* 0x000ee20000008800 */
[----:B------:R-:W-:Y:S01]  /*2120*/  UIADD3 UR4, UR38, 0x2d840, URZ ;  /* 0x0002d84026047890 */ /* 0x000fe2000fffe03f */
[----:B------:R-:W-:Y:S01]  /*2130*/  R2UR UR15, R142 ;  /* 0x000000008e0f72ca */ /* 0x000fe200000e0000 */
[----:B------:R-:W-:Y:S01]  /*2140*/  @UP0 ULDC UR14, c[0x0][0x450] ;  /* 0x00011400000e0ab9 */ /* 0x000fe20000000800 */
[----:B------:R-:W-:Y:S01]  /*2150*/  UIMAD UR5, UR40, UR5, -UR7 ;  /* 0x00000005280572a4 */ /* 0x000fe2000f8e0a07 */
[----:B------:R-:W-:Y:S01]  /*2160*/  CS2R R134, SRZ ;  /* 0x0000000000867805 */ /* 0x000fe2000001ff00 */
[----:B------:R-:W-:Y:S01]  /*2170*/  UIADD3 UR39, UR39, -0x2, URZ ;  /* 0xfffffffe27277890 */ /* 0x000fe2000fffe03f */
[----:B------:R-:W4:Y:S01]  /*2180*/  MUFU.TANH R37, R37 ;  /* 0x0000002500257308 */ /* 0x000f220000002400 */
[----:B0-----:R-:W-:Y:S01]  /*2190*/  FSEL R60, R32, -INF , P1 ;  /* 0xff800000203c7808 */ /* 0x001fe20000800000 */
[----:B------:R-:W-:Y:S01]  /*21a0*/  UMOV UR6, URZ ;  /* 0x0000003f00067c82 */ /* 0x000fe20008000000 */
[----:B------:R-:W-:-:S02]  /*21b0*/  ISETP.GT.AND P1, PT, R41, 0x19, PT ;  /* 0x000000192900780c */ /* 0x000fc40003f24270 */
[----:B------:R-:W-:Y:S02]  /*21c0*/  CS2R R132, SRZ ;  /* 0x0000000000847805 */ /* 0x000fe4000001ff00 */
[----:B------:R-:W-:Y:S02]  /*21d0*/  FMNMX.FTZ R32, R60, R31, !PT ;  /* 0x0000001f3c207209 */ /* 0x000fe40007810000 */
[----:B------:R-:W-:Y:S02]  /*21e0*/  CS2R R130, SRZ ;  /* 0x0000000000827805 */ /* 0x000fe4000001ff00 */
[----:B-1----:R-:W-:Y:S01]  /*21f0*/  FSEL R58, R34, -INF , P1 ;  /* 0xff800000223a7808 */ /* 0x002fe20000800000 */
[----:B------:R-:W-:Y:S01]  /*2200*/  MUFU.TANH R38, R38 ;  /* 0x0000002600267308 */ /* 0x000fe20000002400 */
[----:B------:R-:W-:Y:S02]  /*2210*/  FMNMX.FTZ R31, R59, R32, !PT ;  /* 0x000000203b1f7209 */ /* 0x000fe40007810000 */
[----:B------:R-:W-:-:S02]  /*2220*/  CS2R R128, SRZ ;  /* 0x0000000000807805 */ /* 0x000fc4000001ff00 */
[----:B------:R-:W-:Y:S02]  /*2230*/  ISETP.GT.AND P1, PT, R41, 0x21, PT ;  /* 0x000000212900780c */ /* 0x000fe40003f24270 */
[----:B------:R-:W-:Y:S02]  /*2240*/  CS2R R126, SRZ ;  /* 0x00000000007e7805 */ /* 0x000fe4000001ff00 */
[----:B------:R-:W-:Y:S02]  /*2250*/  FMNMX.FTZ R32, R58, R31, !PT ;  /* 0x0000001f3a207209 */ /* 0x000fe40007810000 */
[----:B------:R-:W-:Y:S02]  /*2260*/  CS2R R124, SRZ ;  /* 0x00000000007c7805 */ /* 0x000fe4000001ff00 */
[----:B------:R-:W-:Y:S01]  /*2270*/  CS2R R122, SRZ ;  /* 0x00000000007a7805 */ /* 0x000fe2000001ff00 */
[----:B------:R-:W0:Y:S01]  /*2280*/  MUFU.TANH R39, R39 ;  /* 0x0000002700277308 */ /* 0x000e220000002400 */
[----:B---3--:R-:W-:Y:S01]  /*2290*/  UPRMT UR4, UR11, 0x654, UR4 ;  /* 0x000006540b047896 */ /* 0x008fe20008000004 */
[----:B------:R-:W-:-:S02]  /*22a0*/  CS2R R120, SRZ ;  /* 0x0000000000787805 */ /* 0x000fc4000001ff00 */
[----:B------:R-:W-:Y:S02]  /*22b0*/  CS2R R118, SRZ ;  /* 0x0000000000767805 */ /* 0x000fe4000001ff00 */
[----:B------:R-:W-:Y:S02]  /*22c0*/  CS2R R116, SRZ ;  /* 0x0000000000747805 */ /* 0x000fe4000001ff00 */
[----:B------:R-:W-:Y:S02]  /*22d0*/  CS2R R114, SRZ ;  /* 0x0000000000727805 */ /* 0x000fe4000001ff00 */
[----:B------:R-:W-:Y:S02]  /*22e0*/  CS2R R112, SRZ ;  /* 0x0000000000707805 */ /* 0x000fe4000001ff00 */
[----:B------:R-:W-:Y:S01]  /*22f0*/  CS2R R110, SRZ ;  /* 0x00000000006e7805 */ /* 0x000fe2000001ff00 */
[----:B------:R2:W-:Y:S01]  /*2300*/  MUFU.TANH R47, R57 ;  /* 0x00000039002f7308 */ /* 0x0005e20000002400 */
[----:B------:R-:W-:Y:S01]  /*2310*/  CS2R R108, SRZ ;  /* 0x00000000006c7805 */ /* 0x000fe2000001ff00 */
[----:B------:R-:W-:Y:S01]  /*2320*/  SYNCS.ARRIVE.TRANS64.RED.A1T0 RZ, [UR4], RZ ;  /* 0x000000ffffff79a7 */ /* 0x000fe20008100404 */
[----:B------:R-:W-:Y:S01]  /*2330*/  UMOV UR4, URZ ;  /* 0x0000003f00047c82 */ /* 0x000fe20008000000 */
[----:B------:R-:W-:-:S02]  /*2340*/  CS2R R106, SRZ ;  /* 0x00000000006a7805 */ /* 0x000fc4000001ff00 */
[----:B------:R-:W-:Y:S02]  /*2350*/  CS2R R104, SRZ ;  /* 0x0000000000687805 */ /* 0x000fe4000001ff00 */
[----:B------:R-:W-:Y:S02]  /*2360*/  CS2R R102, SRZ ;  /* 0x0000000000667805 */ /* 0x000fe4000001ff00 */
[----:B------:R-:W-:Y:S01]  /*2370*/  CS2R R100, SRZ ;  /* 0x0000000000647805 */ /* 0x000fe2000001ff00 */
[----:B------:R-:W1:Y:S01]  /*2380*/  MUFU.TANH R40, R40 ;  /* 0x0000002800287308 */ /* 0x000e620000002400 */
[----:B--2---:R-:W-:Y:S02]  /*2390*/  FSEL R57, R35, -INF , P2 ;  /* 0xff80000023397808 */ /* 0x004fe40001000000 */
[----:B------:R-:W-:Y:S02]  /*23a0*/  CS2R R98, SRZ ;  /* 0x0000000000627805 */ /* 0x000fe4000001ff00 */
[----:B------:R-:W-:-:S02]  /*23b0*/  ISETP.GT.AND P2, PT, R41, 0x28, PT ;  /* 0x000000282900780c */ /* 0x000fc40003f44270 */
[----:B------:R-:W-:Y:S02]  /*23c0*/  CS2R R96, SRZ ;  /* 0x0000000000607805 */ /* 0x000fe4000001ff00 */
[----:B------:R-:W-:Y:S02]  /*23d0*/  FMNMX.FTZ R31, R57, R32, !PT ;  /* 0x00000020391f7209 */ /* 0x000fe40007810000 */
[----:B------:R-:W-:Y:S02]  /*23e0*/  CS2R R94, SRZ ;  /* 0x00000000005e7805 */ /* 0x000fe4000001ff00 */
[----:B----4-:R-:W-:Y:S01]  /*23f0*/  FSEL R55, R37, -INF , P2 ;  /* 0xff80000025377808 */ /* 0x010fe20001000000 */
[----:B------:R2:W-:Y:S01]  /*2400*/  MUFU.TANH R49, R56 ;  /* 0x0000003800317308 */ /* 0x0005e20000002400 */
[----:B------:R-:W-:-:S04]  /*2410*/  ISETP.GT.AND P2, PT, R41, 0x30, PT ;  /* 0x000000302900780c */ /* 0x000fc80003f44270 */
[----:B0-----:R-:W-:Y:S02]  /*2420*/  FSEL R53, R39, -INF , P2 ;  /* 0xff80000027357808 */ /* 0x001fe40001000000 */
[C---:B------:R-:W-:Y:S01]  /*2430*/  ISETP.GT.AND P2, PT, R41.reuse, 0x38, PT ;  /* 0x000000382900780c */ /* 0x040fe20003f44270 */
[----:B------:R-:W0:Y:S01]  /*2440*/  MUFU.TANH R51, R51 ;  /* 0x0000003300337308 */ /* 0x000e220000002400 */
[----:B--2---:R-:W-:Y:S02]  /*2450*/  FSEL R56, R36, -INF , P1 ;  /* 0xff80000024387808 */ /* 0x004fe40000800000 */
[----:B------:R-:W-:Y:S02]  /*2460*/  ISETP.GT.AND P1, PT, R41, 0x29, PT ;  /* 0x000000292900780c */ /* 0x000fe40003f24270 */
[----:B------:R-:W-:Y:S02]  /*2470*/  FMNMX.FTZ R32, R56, R31, !PT ;  /* 0x0000001f38207209 */ /* 0x000fe40007810000 */
[----:B------:R-:W-:Y:S01]  /*2480*/  FSEL R54, R38, -INF , P1 ;  /* 0xff80000026367808 */ /* 0x000fe20000800000 */
[----:B------:R-:W2:Y:S01]  /*2490*/  MUFU.TANH R50, R50 ;  /* 0x0000003200327308 */ /* 0x000ea20000002400 */
[----:B------:R-:W-:-:S02]  /*24a0*/  FMNMX.FTZ R31, R55, R32, !PT ;  /* 0x00000020371f7209 */ /* 0x000fc40007810000 */
[----:B------:R-:W-:Y:S02]  /*24b0*/  ISETP.GT.AND P1, PT, R41, 0x31, PT ;  /* 0x000000312900780c */ /* 0x000fe40003f24270 */
[----:B------:R-:W-:Y:S02]  /*24c0*/  FMNMX.FTZ R32, R54, R31, !PT ;  /* 0x0000001f36207209 */ /* 0x000fe40007810000 */
[----:B-1----:R-:W-:Y:S01]  /*24d0*/  FSEL R52, R40, -INF , P1 ;  /* 0xff80000028347808 */ /* 0x002fe20000800000 */
[----:B------:R-:W1:Y:S01]  /*24e0*/  MUFU.TANH R42, R42 ;  /* 0x0000002a002a7308 */ /* 0x000e620000002400 */
[----:B------:R-:W-:Y:S02]  /*24f0*/  FMNMX.FTZ R31, R53, R32, !PT ;  /* 0x00000020351f7209 */ /* 0x000fe40007810000 */
[----:B------:R-:W-:Y:S02]  /*2500*/  ISETP.GT.AND P1, PT, R41, 0x39, PT ;  /* 0x000000392900780c */ /* 0x000fe40003f24270 */
[----:B0-----:R-:W-:-:S02]  /*2510*/  FSEL R51, R51, -INF , P2 ;  /* 0xff80000033337808 */ /* 0x001fc40001000000 */
[----:B------:R-:W-:Y:S01]  /*2520*/  FMNMX.FTZ R32, R52, R31, !PT ;  /* 0x0000001f34207209 */ /* 0x000fe20007810000 */
[----:B------:R-:W0:Y:S01]  /*2530*/  MUFU.TANH R64, R64 ;  /* 0x0000004000407308 */ /* 0x000e220000002400 */
[----:B------:R-:W-:Y:S02]  /*2540*/  ISETP.GT.AND P2, PT, R41, 0x40, PT ;  /* 0x000000402900780c */ /* 0x000fe40003f44270 */
[----:B--2---:R-:W-:Y:S02]  /*2550*/  FSEL R50, R50, -INF , P1 ;  /* 0xff80000032327808 */ /* 0x004fe40000800000 */
[----:B------:R-:W-:Y:S02]  /*2560*/  FMNMX.FTZ R31, R51, R32, !PT ;  /* 0x00000020331f7209 */ /* 0x000fe40007810000 */
[----:B------:R-:W-:Y:S01]  /*2570*/  ISETP.GT.AND P1, PT, R41, 0x41, PT ;  /* 0x000000412900780c */ /* 0x000fe20003f24270 */
[----:B------:R-:W2:Y:S01]  /*2580*/  MUFU.TANH R65, R65 ;  /* 0x0000004100417308 */ /* 0x000ea20000002400 */
[----:B------:R-:W-:-:S02]  /*2590*/  FSEL R49, R49, -INF , P2 ;  /* 0xff80000031317808 */ /* 0x000fc40001000000 */
[----:B------:R-:W-:Y:S02]  /*25a0*/  FMNMX.FTZ R32, R50, R31, !PT ;  /* 0x0000001f32207209 */ /* 0x000fe40007810000 */
[----:B------:R-:W-:Y:S02]  /*25b0*/  ISETP.GT.AND P2, PT, R41, 0x48, PT ;  /* 0x000000482900780c */ /* 0x000fe40003f44270 */
[----:B------:R-:W-:Y:S01]  /*25c0*/  FSEL R48, R47, -INF , P1 ;  /* 0xff8000002f307808 */ /* 0x000fe20000800000 */
[----:B------:R-:W3:Y:S01]  /*25d0*/  MUFU.TANH R68, R68 ;  /* 0x0000004400447308 */ /* 0x000ee20000002400 */
[----:B------:R-:W-:Y:S02]  /*25e0*/  FMNMX.FTZ R31, R49, R32, !PT ;  /* 0x00000020311f7209 */ /* 0x000fe40007810000 */
[----:B------:R-:W-:Y:S02]  /*25f0*/  ISETP.GT.AND P1, PT, R41, 0x49, PT ;  /* 0x000000492900780c */ /* 0x000fe40003f24270 */
[----:B------:R-:W-:-:S02]  /*2600*/  FSEL R47, R89, -INF , P2 ;  /* 0xff800000592f7808 */ /* 0x000fc40001000000 */
[----:B------:R-:W-:Y:S01]  /*2610*/  FMNMX.FTZ R32, R48, R31, !PT ;  /* 0x0000001f30207209 */ /* 0x000fe20007810000 */
[----:B------:R4:W5:Y:S01]  /*2620*/  MUFU.TANH R33, R69 ;  /* 0x0000004500217308 */ /* 0x0009620000002400 */
[----:B------:R-:W-:Y:S02]  /*2630*/  ISETP.GT.AND P2, PT, R41, 0x50, PT ;  /* 0x000000502900780c */ /* 0x000fe40003f44270 */
[----:B-1----:R-:W-:Y:S02]  /*2640*/  FSEL R43, R42, -INF , P1 ;  /* 0xff8000002a2b7808 */ /* 0x002fe40000800000 */
[----:B------:R-:W-:Y:S02]  /*2650*/  FMNMX.FTZ R32, R47, R32, !PT ;  /* 0x000000202f207209 */ /* 0x000fe40007810000 */
[----:B------:R-:W-:Y:S01]  /*2660*/  ISETP.GT.AND P1, PT, R41, 0x51, PT ;  /* 0x000000512900780c */ /* 0x000fe20003f24270 */
[----:B------:R-:W1:Y:S01]  /*2670*/  MUFU.TANH R72, R72 ;  /* 0x0000004800487308 */ /* 0x000e620000002400 */
[----:B0-----:R-:W-:Y:S01]  /*2680*/  FSEL R42, R64, -INF , P2 ;  /* 0xff800000402a7808 */ /* 0x001fe20001000000 */
[----:B------:R-:W-:Y:S01]  /*2690*/  FMUL.FTZ R64, R62, UR10 ;  /* 0x0000000a3e407c20 */ /* 0x000fe20008410000 */
[----:B------:R-:W-:Y:S01]  /*26a0*/  FMNMX.FTZ R31, R43, R32, !PT ;  /* 0x000000202b1f7209 */ /* 0x000fe20007810000 */
[----:B----4-:R-:W-:Y:S01]  /*26b0*/  FMUL.FTZ R69, R67, UR10 ;  /* 0x0000000a43457c20 */ /* 0x010fe20008410000 */
[----:B------:R-:W-:Y:S01]  /*26c0*/  ISETP.GT.AND P2, PT, R41, 0x58, PT ;  /* 0x000000582900780c */ /* 0x000fe20003f44270 */
[----:B------:R-:W-:Y:S01]  /*26d0*/  FMUL.FTZ R67, R70, UR10 ;  /* 0x0000000a46437c20 */ /* 0x000fe20008410000 */
[----:B--2---:R-:W-:Y:S01]  /*26e0*/  FSEL R36, R65, -INF , P1 ;  /* 0xff80000041247808 */ /* 0x004fe20000800000 */
[----:B------:R-:W0:Y:S01]  /*26f0*/  MUFU.TANH R73, R73 ;  /* 0x0000004900497308 */ /* 0x000e220000002400 */
[----:B------:R-:W-:Y:S01]  /*2700*/  FMNMX.FTZ R31, R42, R31, !PT ;  /* 0x0000001f2a1f7209 */ /* 0x000fe20007810000 */
[----:B------:R-:W-:Y:S01]  /*2710*/  FMUL.FTZ R70, R74, UR10 ;  /* 0x0000000a4a467c20 */ /* 0x000fe20008410000 */
[----:B------:R-:W-:Y:S01]  /*2720*/  ISETP.GT.AND P1, PT, R41, 0x59, PT ;  /* 0x000000592900780c */ /* 0x000fe20003f24270 */
[----:B------:R-:W-:Y:S01]  /*2730*/  FMUL.FTZ R74, R75, UR10 ;  /* 0x0000000a4b4a7c20 */ /* 0x000fe20008410000 */
[----:B---3--:R-:W-:Y:S01]  /*2740*/  FSEL R37, R68, -INF , P2 ;  /* 0xff80000044257808 */ /* 0x008fe20001000000 */
[----:B------:R-:W-:Y:S01]  /*2750*/  FMUL.FTZ R68, R66, UR10 ;  /* 0x0000000a42447c20 */ /* 0x000fe20008410000 */
[----:B------:R-:W-:Y:S01]  /*2760*/  FMNMX.FTZ R32, R36, R31, !PT ;  /* 0x0000001f24207209 */ /* 0x000fe20007810000 */
[----:B------:R-:W2:Y:S01]  /*2770*/  MUFU.TANH R76, R76 ;  /* 0x0000004c004c7308 */ /* 0x000ea20000002400 */
[----:B------:R-:W-:Y:S01]  /*2780*/  ISETP.GT.AND P2, PT, R41, 0x60, PT ;  /* 0x000000602900780c */ /* 0x000fe20003f44270 */
[----:B------:R-:W3:Y:S01]  /*2790*/  SHFL.IDX PT, R66, R44, 0x1, 0x1c1f ;  /* 0x003c1f002c427f89 */ /* 0x000ee200000e0000 */
[----:B-----5:R-:W-:Y:S01]  /*27a0*/  FSEL R33, R33, -INF , P1 ;  /* 0xff80000021217808 */ /* 0x020fe20000800000 */
[----:B------:R-:W-:Y:S01]  /*27b0*/  FMUL.FTZ R75, R79, UR10 ;  /* 0x0000000a4f4b7c20 */ /* 0x000fe20008410000 */
[----:B------:R-:W-:Y:S01]  /*27c0*/  FMNMX.FTZ R34, R37, R32, !PT ;  /* 0x0000002025227209 */ /* 0x000fe20007810000 */
[----:B------:R-:W-:Y:S01]  /*27d0*/  FMUL.FTZ R79, R87, UR10 ;  /* 0x0000000a574f7c20 */ /* 0x000fe20008410000 */
[----:B------:R-:W-:Y:S01]  /*27e0*/  ISETP.GT.AND P1, PT, R41, 0x61, PT ;  /* 0x000000612900780c */ /* 0x000fe20003f24270 */
[----:B------:R-:W4:Y:S01]  /*27f0*/  MUFU.TANH R77, R77 ;  /* 0x0000004d004d7308 */ /* 0x000f220000002400 */
[----:B-1----:R-:W-:-:S02]  /*2800*/  FSEL R32, R72, -INF , P2 ;  /* 0xff80000048207808 */ /* 0x002fc40001000000 */
[----:B------:R-:W-:Y:S02]  /*2810*/  FMNMX.FTZ R35, R33, R34, !PT ;  /* 0x0000002221237209 */ /* 0x000fe40007810000 */
[----:B------:R-:W-:Y:S02]  /*2820*/  ISETP.GT.AND P2, PT, R41, 0x68, PT ;  /* 0x000000682900780c */ /* 0x000fe40003f44270 */
[----:B0-----:R-:W-:Y:S01]  /*2830*/  FSEL R31, R73, -INF , P1 ;  /* 0xff800000491f7808 */ /* 0x001fe20000800000 */
[----:B------:R-:W0:Y:S01]  /*2840*/  MUFU.TANH R80, R80 ;  /* 0x0000005000507308 */ /* 0x000e220000002400 */
[----:B------:R-:W-:Y:S01]  /*2850*/  FMNMX.FTZ R38, R32, R35, !PT ;  /* 0x0000002320267209 */ /* 0x000fe20007810000 */
[----:B------:R-:W-:Y:S01]  /*2860*/  FMUL.FTZ R73, R78, UR10 ;  /* 0x0000000a4e497c20 */ /* 0x000fe20008410000 */
[----:B------:R-:W-:Y:S01]  /*2870*/  ISETP.GT.AND P1, PT, R41, 0x69, PT ;  /* 0x000000692900780c */ /* 0x000fe20003f24270 */
[----:B------:R-:W-:Y:S01]  /*2880*/  FMUL.FTZ R78, R86, UR10 ;  /* 0x0000000a564e7c20 */ /* 0x000fe20008410000 */
[----:B--2---:R-:W-:Y:S01]  /*2890*/  FSEL R34, R76, -INF , P2 ;  /* 0xff8000004c227808 */ /* 0x004fe20001000000 */
[----:B------:R-:W-:Y:S01]  /*28a0*/  FMUL.FTZ R76, R82, UR10 ;  /* 0x0000000a524c7c20 */ /* 0x000fe20008410000 */
[----:B------:R-:W-:Y:S01]  /*28b0*/  FMNMX.FTZ R39, R31, R38, !PT ;  /* 0x000000261f277209 */ /* 0x000fe20007810000 */
[----:B------:R-:W1:Y:S01]  /*28c0*/  MUFU.TANH R81, R81 ;  /* 0x0000005100517308 */ /* 0x000e620000002400 */
[----:B------:R-:W-:-:S02]  /*28d0*/  ISETP.GT.AND P2, PT, R41, 0x70, PT ;  /* 0x000000702900780c */ /* 0x000fc40003f44270 */
[----:B----4-:R-:W-:Y:S01]  /*28e0*/  FSEL R35, R77, -INF , P1 ;  /* 0xff8000004d237808 */ /* 0x010fe20000800000 */
[----:B------:R-:W-:Y:S01]  /*28f0*/  FMUL.FTZ R77, R83, UR10 ;  /* 0x0000000a534d7c20 */ /* 0x000fe20008410000 */
[----:B------:R-:W-:Y:S02]  /*2900*/  FMNMX.FTZ R40, R34, R39, !PT ;  /* 0x0000002722287209 */ /* 0x000fe40007810000 */
[----:B------:R-:W-:Y:S01]  /*2910*/  ISETP.GT.AND P1, PT, R41, 0x71, PT ;  /* 0x000000712900780c */ /* 0x000fe20003f24270 */
[----:B------:R-:W2:Y:S01]  /*2920*/  MUFU.TANH R84, R84 ;  /* 0x0000005400547308 */ /* 0x000ea20000002400 */
[----:B0-----:R-:W-:Y:S02]  /*2930*/  FSEL R38, R80, -INF , P2 ;  /* 0xff80000050267808 */ /* 0x001fe40001000000 */
[----:B------:R-:W-:Y:S02]  /*2940*/  FMNMX.FTZ R65, R35, R40, !PT ;  /* 0x0000002823417209 */ /* 0x000fe40007810000 */
[----:B------:R-:W-:-:S02]  /*2950*/  ISETP.GT.AND P2, PT, R41, 0x78, PT ;  /* 0x000000782900780c */ /* 0x000fc40003f44270 */
[----:B------:R-:W-:Y:S01]  /*2960*/  FMNMX.FTZ R40, R38, R65, !PT ;  /* 0x0000004126287209 */ /* 0x000fe20007810000 */
[----:B------:R-:W0:Y:S01]  /*2970*/  MUFU.TANH R85, R85 ;  /* 0x0000005500557308 */ /* 0x000e220000002400 */
[----:B-1----:R-:W-:Y:S01]  /*2980*/  FSEL R39, R81, -INF , P1 ;  /* 0xff80000051277808 */ /* 0x002fe20000800000 */
[----:B------:R-:W-:Y:S01]  /*2990*/  FMUL.FTZ R65, R63, UR10 ;  /* 0x0000000a3f417c20 */ /* 0x000fe20008410000 */
[----:B------:R-:W-:Y:S01]  /*29a0*/  ISETP.GT.AND P1, PT, R41, 0x79, PT ;  /* 0x000000792900780c */ /* 0x000fe20003f24270 */
[----:B------:R-:W-:Y:S01]  /*29b0*/  @UP0 ULDC UR10, c[0x0][0x44c] ;  /* 0x00011300000a0ab9 */ /* 0x000fe20000000800 */
[----:B------:R-:W-:Y:S01]  /*29c0*/  FMNMX.FTZ R62, R39, R40, !PT ;  /* 0x00000028273e7209 */ /* 0x000fe20007810000 */
[----:B------:R-:W-:Y:S01]  /*29d0*/  UIMAD.WIDE.U32 UR10, UR42, UR10, URZ ;  /* 0x0000000a2a0a72a5 */ /* 0x000fe2000f8e003f */
[----:B---3--:R-:W-:Y:S01]  /*29e0*/  IADD3 R81, R66, -UR7, R45 ;  /* 0x8000000742517c10 */ /* 0x008fe2000fffe02d */
[----:B------:R-:W-:Y:S01]  /*29f0*/  MUFU.TANH R11, R11 ;  /* 0x0000000b000b7308 */ /* 0x000fe20000002400 */
[----:B--2---:R-:W-:Y:S01]  /*2a00*/  FSEL R41, R84, -INF , P2 ;  /* 0xff80000054297808 */ /* 0x004fe20001000000 */
[----:B------:R-:W-:Y:S01]  /*2a10*/  @UP0 USHF.R.U32.HI UR42, URZ, UR14, UR11 ;  /* 0x0000000e3f2a0299 */ /* 0x000fe2000801160b */
[----:B------:R-:W-:-:S02]  /*2a20*/  VIMNMX R81, R46, R81, PT ;  /* 0x000000512e517248 */ /* 0x000fc40003fe0100 */
[----:B------:R-:W-:Y:S01]  /*2a30*/  FMNMX.FTZ R63, R41, R62, !PT ;  /* 0x0000003e293f7209 */ /* 0x000fe20007810000 */
[----:B------:R-:W-:Y:S01]  /*2a40*/  UIADD3 UR5, UR5, UR42, URZ ;  /* 0x0000002a05057290 */ /* 0x000fe2000fffe03f */
[----:B------:R-:W-:Y:S01]  /*2a50*/  ISETP.GT.AND P2, PT, R81, 0x1, PT ;  /* 0x000000015100780c */ /* 0x000fe20003f44270 */
[----:B------:R-:W1:Y:S01]  /*2a60*/  MUFU.TANH R6, R6 ;  /* 0x0000000600067308 */ /* 0x000e620000002400 */
[----:B0-----:R-:W-:Y:S01]  /*2a70*/  FSEL R40, R85, -INF , P1 ;  /* 0xff80000055287808 */ /* 0x001fe20000800000 */
[----:B------:R-:W-:Y:S01]  /*2a80*/  USHF.R.S32.HI UR7, URZ, 0x1f, UR5 ;  /* 0x0000001f3f077899 */ /* 0x000fe20008011405 */
[----:B------:R-:W-:Y:S02]  /*2a90*/  ISETP.GT.AND P3, PT, R81, 0x8, PT ;  /* 0x000000085100780c */ /* 0x000fe40003f64270 */
[----:B------:R-:W-:Y:S01]  /*2aa0*/  FMNMX.FTZ R63, R40, R63, !PT ;  /* 0x0000003f283f7209 */ /* 0x000fe20007810000 */
[----:B------:R-:W-:Y:S02]  /*2ab0*/  ULEA.HI UR7, UR7, UR5, URZ, 0x7 ;  /* 0x0000000507077291 */ /* 0x000fe4000f8f383f */
[----:B------:R-:W0:Y:S02]  /*2ac0*/  MUFU.TANH R13, R13 ;  /* 0x0000000d000d7308 */ /* 0x000e240000002400 */
[----:B------:R-:W2:Y:S01]  /*2ad0*/  SHFL.BFLY PT, R62, R63, 0x2, 0x1f ;  /* 0x0c401f003f3e7f89 */ /* 0x000ea200000e0000 */
[----:B------:R-:W-:-:S04]  /*2ae0*/  USHF.R.S32.HI UR7, URZ, 0x7, UR7 ;  /* 0x000000073f077899 */ /* 0x000fc80008011407 */
[----:B------:R-:W-:Y:S01]  /*2af0*/  UISETP.LT.AND UP0, UPT, UR15, UR7, UPT ;  /* 0x000000070f00728c */ /* 0x000fe2000bf01270 */
[----:B------:R-:W-:Y:S01]  /*2b00*/  MUFU.TANH R12, R12 ;  /* 0x0000000c000c7308 */ /* 0x000fe20000002400 */
[----:B-1----:R-:W-:Y:S02]  /*2b10*/  FSEL R66, R6, -INF , P2 ;  /* 0xff80000006427808 */ /* 0x002fe40001000000 */
[----:B------:R-:W-:Y:S01]  /*2b20*/  ISETP.GT.AND P2, PT, R81, 0x10, PT ;  /* 0x000000105100780c */ /* 0x000fe20003f44270 */
[----:B------:R-:W-:-:S04]  /*2b30*/  USEL UR32, UR15, UR7, !UP0 ;  /* 0x000000070f207287 */ /* 0x000fc8000c000000 */
[----:B------:R-:W1:Y:S01]  /*2b40*/  MUFU.TANH R14, R14 ;  /* 0x0000000e000e7308 */ /* 0x000e620000002400 */
[----:B0-----:R-:W-:Y:S01]  /*2b50*/  FSEL R13, R13, -INF , P3 ;  /* 0xff8000000d0d7808 */ /* 0x001fe20001800000 */
[----:B------:R-:W-:-:S06]  /*2b60*/  UISETP.GE.AND UP0, UPT, UR39, UR32, UPT ;  /* 0x000000202700728c */ /* 0x000fcc000bf06270 */
[----:B------:R-:W0:Y:S01]  /*2b70*/  MUFU.TANH R15, R15 ;  /* 0x0000000f000f7308 */ /* 0x000e220000002400 */
[----:B--2---:R-:W-:-:S05]  /*2b80*/  FMNMX.FTZ R62, R63, R62, !PT ;  /* 0x0000003e3f3e7209 */ /* 0x004fca0007810000 */
[----:B------:R-:W2:Y:S02]  /*2b90*/  SHFL.BFLY PT, R63, R62, 0x1, 0x1f ;  /* 0x0c201f003e3f7f89 */ /* 0x000ea400000e0000 */
[----:B------:R-:W3:Y:S01]  /*2ba0*/  MUFU.TANH R19, R19 ;  /* 0x0000001300137308 */ /* 0x000ee20000002400 */
[----:B-1----:R-:W-:Y:S02]  /*2bb0*/  FSEL R14, R14, -INF , P2 ;  /* 0xff8000000e0e7808 */ /* 0x002fe40001000000 */
[----:B------:R-:W-:-:S05]  /*2bc0*/  ISETP.GT.AND P2, PT, R81, 0x18, PT ;  /* 0x000000185100780c */ /* 0x000fca0003f44270 */
[----:B------:R-:W1:Y:S08]  /*2bd0*/  MUFU.TANH R20, R20 ;  /* 0x0000001400147308 */ /* 0x000e700000002400 */
[----:B------:R-:W4:Y:S01]  /*2be0*/  MUFU.TANH R21, R21 ;  /* 0x0000001500157308 */ /* 0x000f220000002400 */
[----:B--2---:R-:W-:-:S07]  /*2bf0*/  FMNMX.FTZ R72, R62, R63, !PT ;  /* 0x0000003f3e487209 */ /* 0x004fce0007810000 */
[----:B------:R-:W2:Y:S01]  /*2c00*/  MUFU.TANH R22, R22 ;  /* 0x0000001600167308 */ /* 0x000ea20000002400 */
[C---:B------:R-:W-:Y:S01]  /*2c10*/  FSETP.NEU.FTZ.AND P1, PT, R72.reuse, -INF , PT ;  /* 0xff8000004800780b */ /* 0x040fe20003f3d000 */
[----:B------:R-:W-:-:S06]  /*2c20*/  FMUL.FTZ R62, R72, UR35 ;  /* 0x00000023483e7c20 */ /* 0x000fcc0008410000 */
[----:B------:R-:W5:Y:S01]  /*2c30*/  MUFU.TANH R23, R23 ;  /* 0x0000001700177308 */ /* 0x000f620000002400 */
[----:B------:R-:W-:Y:S02]  /*2c40*/  FSEL R62, R62, RZ, P1 ;  /* 0x000000ff3e3e7208 */ /* 0x000fe40000800000 */
[----:B------:R-:W-:-:S03]  /*2c50*/  ISETP.GT.AND P1, PT, R81, RZ, PT ;  /* 0x000000ff5100720c */ /* 0x000fc60003f24270 */
[--C-:B------:R-:W-:Y:S01]  /*2c60*/  FFMA.FTZ R84, R59, UR35, -R62.reuse ;  /* 0x000000233b547c23 */ /* 0x100fe2000801083e */
[----:B------:R-:W-:Y:S01]  /*2c70*/  FSEL R63, R11, -INF , P1 ;  /* 0xff8000000b3f7808 */ /* 0x000fe20000800000 */
[----:B------:R-:W5:Y:S01]  /*2c80*/  MUFU.TANH R24, R24 ;  /* 0x0000001800187308 */ /* 0x000f620000002400 */
[----:B------:R-:W-:Y:S01]  /*2c90*/  ISETP.GT.AND P1, PT, R81, 0x9, PT ;  /* 0x000000095100780c */ /* 0x000fe20003f24270 */
[--C-:B------:R-:W-:Y:S01]  /*2ca0*/  FFMA.FTZ R53, R53, UR35, -R62.reuse ;  /* 0x0000002335357c23 */ /* 0x100fe2000801083e */
[----:B------:R-:W-:Y:S01]  /*2cb0*/  FMNMX.FTZ R6, R63, R66, !PT ;  /* 0x000000423f067209 */ /* 0x000fe20007810000 */
[--C-:B------:R-:W-:Y:S01]  /*2cc0*/  FFMA.FTZ R45, R91, UR35, -R62.reuse ;  /* 0x000000235b2d7c23 */ /* 0x100fe2000801083e */
[----:B------:R-:W-:Y:S01]  /*2cd0*/  FSEL R12, R12, -INF , P1 ;  /* 0xff8000000c0c7808 */ /* 0x000fe20000800000 */
[--C-:B------:R-:W-:Y:S01]  /*2ce0*/  FFMA.FTZ R90, R90, UR35, -R62.reuse ;  /* 0x000000235a5a7c23 */ /* 0x100fe2000801083e */
[----:B------:R-:W-:Y:S01]  /*2cf0*/  FMNMX.FTZ R83, R13, R6, !PT ;  /* 0x000000060d537209 */ /* 0x000fe20007810000 */
[--C-:B------:R-:W-:Y:S01]  /*2d00*/  FFMA.FTZ R6, R61, UR35, -R62.reuse ;  /* 0x000000233d067c23 */ /* 0x100fe2000801083e */
[----:B------:R-:W-:Y:S01]  /*2d10*/  ISETP.GT.AND P1, PT, R81, 0x11, PT ;  /* 0x000000115100780c */ /* 0x000fe20003f24270 */
[----:B------:R-:W5:Y:S01]  /*2d20*/  MUFU.TANH R25, R25 ;  /* 0x0000001900197308 */ /* 0x000f620000002400 */
[----:B------:R-:W-:Y:S01]  /*2d30*/  FMNMX.FTZ R83, R12, R83, !PT ;  /* 0x000000530c537209 */ /* 0x000fe20007810000 */
[--C-:B------:R-:W-:Y:S01]  /*2d40*/  FFMA.FTZ R92, R92, UR35, -R62.reuse ;  /* 0x000000235c5c7c23 */ /* 0x100fe2000801083e */
[----:B0-----:R-:W-:Y:S01]  /*2d50*/  FSEL R15, R15, -INF , P1 ;  /* 0xff8000000f0f7808 */ /* 0x001fe20000800000 */
[--C-:B------:R-:W-:Y:S01]  /*2d60*/  FFMA.FTZ R46, R88, UR35, -R62.reuse ;  /* 0x00000023582e7c23 */ /* 0x100fe2000801083e */
[----:B------:R-:W-:Y:S01]  /*2d70*/  FMNMX.FTZ R80, R14, R83, !PT ;  /* 0x000000530e507209 */ /* 0x000fe20007810000 */
[--C-:B------:R-:W-:Y:S01]  /*2d80*/  FFMA.FTZ R51, R51, UR35, -R62.reuse ;  /* 0x0000002333337c23 */ /* 0x100fe2000801083e */
[----:B------:R-:W-:Y:S01]  /*2d90*/  ISETP.GT.AND P1, PT, R81, 0x19, PT ;  /* 0x000000195100780c */ /* 0x000fe20003f24270 */
[----:B------:R-:W0:Y:S01]  /*2da0*/  MUFU.TANH R26, R26 ;  /* 0x0000001a001a7308 */ /* 0x000e220000002400 */
[----:B---3--:R-:W-:Y:S01]  /*2db0*/  FSEL R61, R19, -INF , P2 ;  /* 0xff800000133d7808 */ /* 0x008fe20001000000 */
[--C-:B------:R-:W-:Y:S01]  /*2dc0*/  FFMA.FTZ R19, R60, UR35, -R62.reuse ;  /* 0x000000233c137c23 */ /* 0x100fe2000801083e */
[----:B------:R-:W-:Y:S01]  /*2dd0*/  FMNMX.FTZ R80, R15, R80, !PT ;  /* 0x000000500f507209 */ /* 0x000fe20007810000 */
[--C-:B------:R-:W-:Y:S01]  /*2de0*/  FFMA.FTZ R50, R50, UR35, -R62.reuse ;  /* 0x0000002332327c23 */ /* 0x100fe2000801083e */
[----:B------:R-:W-:Y:S01]  /*2df0*/  ISETP.GT.AND P2, PT, R81, 0x20, PT ;  /* 0x000000205100780c */ /* 0x000fe20003f44270 */
[--C-:B------:R-:W-:Y:S01]  /*2e00*/  FFMA.FTZ R49, R49, UR35, -R62.reuse ;  /* 0x0000002331317c23 */ /* 0x100fe2000801083e */
[----:B-1----:R-:W-:Y:S01]  /*2e10*/  FSEL R20, R20, -INF , P1 ;  /* 0xff80000014147808 */ /* 0x002fe20000800000 */
[----:B------:R-:W1:Y:S01]  /*2e20*/  MUFU.TANH R27, R27 ;  /* 0x0000001b001b7308 */ /* 0x000e620000002400 */
[----:B------:R-:W-:Y:S01]  /*2e30*/  FMNMX.FTZ R83, R61, R80, !PT ;  /* 0x000000503d537209 */ /* 0x000fe20007810000 */
[--C-:B------:R-:W-:Y:S01]  /*2e40*/  FFMA.FTZ R48, R48, UR35, -R62.reuse ;  /* 0x0000002330307c23 */ /* 0x100fe2000801083e */
[----:B------:R-:W-:Y:S01]  /*2e50*/  ISETP.GT.AND P1, PT, R81, 0x21, PT ;  /* 0x000000215100780c */ /* 0x000fe20003f24270 */
[--C-:B------:R-:W-:Y:S01]  /*2e60*/  FFMA.FTZ R47, R47, UR35, -R62.reuse ;  /* 0x000000232f2f7c23 */ /* 0x100fe2000801083e */
[----:B----4-:R-:W-:Y:S01]  /*2e70*/  FSEL R60, R21, -INF , P2 ;  /* 0xff800000153c7808 */ /* 0x010fe20001000000 */
[--C-:B------:R-:W-:Y:S01]  /*2e80*/  FFMA.FTZ R21, R58, UR35, -R62.reuse ;  /* 0x000000233a157c23 */ /* 0x100fe2000801083e */
[----:B------:R-:W-:Y:S01]  /*2e90*/  FMNMX.FTZ R83, R20, R83, !PT ;  /* 0x0000005314537209 */ /* 0x000fe20007810000 */
[----:B------:R-:W3:Y:S01]  /*2ea0*/  MUFU.TANH R28, R28 ;  /* 0x0000001c001c7308 */ /* 0x000ee20000002400 */
[----:B------:R-:W-:Y:S01]  /*2eb0*/  ISETP.GT.AND P2, PT, R81, 0x28, PT ;  /* 0x000000285100780c */ /* 0x000fe20003f44270 */
[--C-:B------:R-:W-:Y:S01]  /*2ec0*/  FFMA.FTZ R42, R42, UR35, -R62.reuse ;  /* 0x000000232a2a7c23 */ /* 0x100fe2000801083e */
[----:B--2---:R-:W-:Y:S01]  /*2ed0*/  FSEL R59, R22, -INF , P1 ;  /* 0xff800000163b7808 */ /* 0x004fe20000800000 */
[--C-:B------:R-:W-:Y:S01]  /*2ee0*/  FFMA.FTZ R33, R33, UR35, -R62.reuse ;  /* 0x0000002321217c23 */ /* 0x100fe2000801083e */
[----:B------:R-:W-:Y:S01]  /*2ef0*/  FMNMX.FTZ R82, R60, R83, !PT ;  /* 0x000000533c527209 */ /* 0x000fe20007810000 */
[--C-:B------:R-:W-:Y:S01]  /*2f00*/  FFMA.FTZ R32, R32, UR35, -R62.reuse ;  /* 0x0000002320207c23 */ /* 0x100fe2000801083e */
[----:B-----5:R-:W-:Y:S01]  /*2f10*/  FSEL R80, R23, -INF , P2 ;  /* 0xff80000017507808 */ /* 0x020fe20001000000 */
[----:B------:R-:W2:Y:S01]  /*2f20*/  MUFU.TANH R29, R29 ;  /* 0x0000001d001d7308 */ /* 0x000ea20000002400 */
[----:B------:R-:W-:Y:S01]  /*2f30*/  ISETP.GT.AND P1, PT, R81, 0x29, PT ;  /* 0x000000295100780c */ /* 0x000fe20003f24270 */
[--C-:B------:R-:W-:Y:S01]  /*2f40*/  FFMA.FTZ R31, R31, UR35, -R62.reuse ;  /* 0x000000231f1f7c23 */ /* 0x100fe2000801083e */
[----:B------:R-:W-:Y:S01]  /*2f50*/  FMNMX.FTZ R23, R59, R82, !PT ;  /* 0x000000523b177209 */ /* 0x000fe20007810000 */
[--C-:B------:R-:W-:Y:S01]  /*2f60*/  FFMA.FTZ R34, R34, UR35, -R62.reuse ;  /* 0x0000002322227c23 */ /* 0x100fe2000801083e */
[----:B------:R-:W-:Y:S01]  /*2f70*/  ISETP.GT.AND P2, PT, R81, 0x30, PT ;  /* 0x000000305100780c */ /* 0x000fe20003f44270 */
[--C-:B------:R-:W-:Y:S01]  /*2f80*/  FFMA.FTZ R38, R38, UR35, -R62.reuse ;  /* 0x0000002326267c23 */ /* 0x100fe2000801083e */
[----:B------:R-:W-:Y:S01]  /*2f90*/  FSEL R58, R24, -INF , P1 ;  /* 0xff800000183a7808 */ /* 0x000fe20000800000 */
[--C-:B------:R-:W-:Y:S01]  /*2fa0*/  FFMA.FTZ R24, R57, UR35, -R62.reuse ;  /* 0x0000002339187c23 */ /* 0x100fe2000801083e */
[----:B------:R-:W-:Y:S01]  /*2fb0*/  FMNMX.FTZ R23, R80, R23, !PT ;  /* 0x0000001750177209 */ /* 0x000fe20007810000 */
[----:B------:R-:W4:Y:S01]  /*2fc0*/  MUFU.TANH R30, R30 ;  /* 0x0000001e001e7308 */ /* 0x000f220000002400 */
[----:B------:R-:W-:Y:S01]  /*2fd0*/  ISETP.GT.AND P1, PT, R81, 0x31, PT ;  /* 0x000000315100780c */ /* 0x000fe20003f24270 */
[--C-:B------:R-:W-:Y:S01]  /*2fe0*/  FFMA.FTZ R39, R39, UR35, -R62.reuse ;  /* 0x0000002327277c23 */ /* 0x100fe2000801083e */
[----:B------:R-:W-:Y:S01]  /*2ff0*/  FSEL R82, R25, -INF , P2 ;  /* 0xff80000019527808 */ /* 0x000fe20001000000 */
[----:B------:R-:W-:Y:S01]  /*3000*/  FFMA.FTZ R40, R40, UR35, -R62 ;  /* 0x0000002328287c23 */ /* 0x000fe2000801083e */
[----:B------:R-:W-:-:S02]  /*3010*/  FMNMX.FTZ R23, R58, R23, !PT ;  /* 0x000000173a177209 */ /* 0x000fc40007810000 */
[----:B------:R-:W-:Y:S02]  /*3020*/  CS2R R88, SRZ ;  /* 0x0000000000587805 */ /* 0x000fe4000001ff00 */
[----:B0-----:R-:W-:Y:S01]  /*3030*/  FSEL R57, R26, -INF , P1 ;  /* 0xff8000001a397808 */ /* 0x001fe20000800000 */
[----:B------:R-:W0:Y:S01]  /*3040*/  MUFU.TANH R64, R64 ;  /* 0x0000004000407308 */ /* 0x000e220000002400 */
[C---:B------:R-:W-:Y:S02]  /*3050*/  ISETP.GT.AND P2, PT, R81.reuse, 0x38, PT ;  /* 0x000000385100780c */ /* 0x040fe40003f44270 */
[----:B------:R-:W-:Y:S01]  /*3060*/  FMNMX.FTZ R26, R82, R23, !PT ;  /* 0x00000017521a7209 */ /* 0x000fe20007810000 */
[----:B------:R-:W-:Y:S01]  /*3070*/  FFMA.FTZ R23, R56, UR35, -R62 ;  /* 0x0000002338177c23 */ /* 0x000fe2000801083e */
[----:B------:R-:W-:Y:S02]  /*3080*/  ISETP.GT.AND P1, PT, R81, 0x39, PT ;  /* 0x000000395100780c */ /* 0x000fe40003f24270 */
[----:B-1----:R-:W-:Y:S01]  /*3090*/  FSEL R27, R27, -INF , P2 ;  /* 0xff8000001b1b7808 */ /* 0x002fe20001000000 */
[----:B------:R-:W1:Y:S01]  /*30a0*/  MUFU.TANH R65, R65 ;  /* 0x0000004100417308 */ /* 0x000e620000002400 */
[----:B------:R-:W-:-:S02]  /*30b0*/  FMNMX.FTZ R26, R57, R26, !PT ;  /* 0x0000001a391a7209 */ /* 0x000fc40007810000 */
[----:B------:R-:W-:Y:S02]  /*30c0*/  ISETP.GT.AND P2, PT, R81, 0x40, PT ;  /* 0x000000405100780c */ /* 0x000fe40003f44270 */
[----:B---3--:R-:W-:Y:S02]  /*30d0*/  FSEL R56, R28, -INF , P1 ;  /* 0xff8000001c387808 */ /* 0x008fe40000800000 */
[----:B------:R-:W-:Y:S01]  /*30e0*/  FMNMX.FTZ R25, R27, R26, !PT ;  /* 0x0000001a1b197209 */ /* 0x000fe20007810000 */
[----:B------:R-:W3:Y:S01]  /*30f0*/  MUFU.TANH R68, R68 ;  /* 0x0000004400447308 */ /* 0x000ee20000002400 */
[----:B------:R-:W-:Y:S01]  /*3100*/  ISETP.GT.AND P1, PT, R81, 0x41, PT ;  /* 0x000000415100780c */ /* 0x000fe20003f24270 */
[--C-:B------:R-:W-:Y:S01]  /*3110*/  FFMA.FTZ R26, R55, UR35, -R62.reuse ;  /* 0x00000023371a7c23 */ /* 0x100fe2000801083e */
[----:B--2---:R-:W-:Y:S01]  /*3120*/  FSEL R83, R29, -INF , P2 ;  /* 0xff8000001d537808 */ /* 0x004fe20001000000 */
[----:B------:R-:W-:Y:S01]  /*3130*/  FFMA.FTZ R55, R54, UR35, -R62 ;  /* 0x0000002336377c23 */ /* 0x000fe2000801083e */
[----:B------:R-:W-:-:S02]  /*3140*/  FMNMX.FTZ R28, R56, R25, !PT ;  /* 0x00000019381c7209 */ /* 0x000fc40007810000 */
[----:B------:R-:W-:Y:S01]  /*3150*/  ISETP.GT.AND P2, PT, R81, 0x48, PT ;  /* 0x000000485100780c */ /* 0x000fe20003f44270 */
[----:B------:R-:W2:Y:S01]  /*3160*/  MUFU.TANH R69, R69 ;  /* 0x0000004500457308 */ /* 0x000ea20000002400 */
[----:B----4-:R-:W-:Y:S02]  /*3170*/  FSEL R30, R30, -INF , P1 ;  /* 0xff8000001e1e7808 */ /* 0x010fe40000800000 */
[----:B------:R-:W-:Y:S02]  /*3180*/  FMNMX.FTZ R25, R83, R28, !PT ;  /* 0x0000001c53197209 */ /* 0x000fe40007810000 */
[----:B------:R-:W-:Y:S02]  /*3190*/  ISETP.GT.AND P1, PT, R81, 0x49, PT ;  /* 0x000000495100780c */ /* 0x000fe40003f24270 */
[----:B0-----:R-:W-:Y:S01]  /*31a0*/  FSEL R64, R64, -INF , P2 ;  /* 0xff80000040407808 */ /* 0x001fe20001000000 */
[----:B------:R-:W0:Y:S01]  /*31b0*/  MUFU.TANH R67, R67 ;  /* 0x0000004300437308 */ /* 0x000e220000002400 */
[----:B------:R-:W-:-:S02]  /*31c0*/  FMNMX.FTZ R29, R30, R25, !PT ;  /* 0x000000191e1d7209 */ /* 0x000fc40007810000 */
[----:B------:R-:W-:Y:S02]  /*31d0*/  ISETP.GT.AND P2, PT, R81, 0x50, PT ;  /* 0x000000505100780c */ /* 0x000fe40003f44270 */
[----:B-1----:R-:W-:Y:S02]  /*31e0*/  FSEL R65, R65, -INF , P1 ;  /* 0xff80000041417808 */ /* 0x002fe40000800000 */
[----:B------:R-:W-:Y:S01]  /*31f0*/  FMNMX.FTZ R28, R64, R29, !PT ;  /* 0x0000001d401c7209 */ /* 0x000fe20007810000 */
[----:B------:R-:W1:Y:S01]  /*3200*/  MUFU.TANH R71, R71 ;  /* 0x0000004700477308 */ /* 0x000e620000002400 */
[----:B------:R-:W-:Y:S02]  /*3210*/  ISETP.GT.AND P1, PT, R81, 0x51, PT ;  /* 0x000000515100780c */ /* 0x000fe40003f24270 */
[----:B---3--:R-:W-:Y:S02]  /*3220*/  FSEL R68, R68, -INF , P2 ;  /* 0xff80000044447808 */ /* 0x008fe40001000000 */
[----:B------:R-:W-:-:S02]  /*3230*/  FMNMX.FTZ R29, R65, R28, !PT ;  /* 0x0000001c411d7209 */ /* 0x000fc40007810000 */
[----:B------:R-:W-:Y:S01]  /*3240*/  ISETP.GT.AND P2, PT, R81, 0x58, PT ;  /* 0x000000585100780c */ /* 0x000fe20003f44270 */
[----:B------:R-:W3:Y:S01]  /*3250*/  MUFU.TANH R70, R70 ;  /* 0x0000004600467308 */ /* 0x000ee20000002400 */
[----:B--2---:R-:W-:Y:S02]  /*3260*/  FSEL R69, R69, -INF , P1 ;  /* 0xff80000045457808 */ /* 0x004fe40000800000 */
[----:B------:R-:W-:Y:S01]  /*3270*/  FMNMX.FTZ R54, R68, R29, !PT ;  /* 0x0000001d44367209 */ /* 0x000fe20007810000 */
[----:B------:R-:W-:Y:S01]  /*3280*/  FFMA.FTZ R29, R52, UR35, -R62 ;  /* 0x00000023341d7c23 */ /* 0x000fe2000801083e */
        /* <DEDUP_REMOVED lines=8> */
[C---:B------:R-:W-:Y:S02]  /*3310*/  ISETP.GT.AND P1, PT, R81.reuse, 0x61, PT ;  /* 0x000000615100780c */ /* 0x040fe40003f24270 */
[----:B---3--:R-:W-:Y:S02]  /*3320*/  FSEL R70, R70, -INF , P2 ;  /* 0xff80000046467808 */ /* 0x008fe40001000000 */
[----:B------:R-:W-:-:S03]  /*3330*/  ISETP.GT.AND P2, PT, R81, 0x68, PT ;  /* 0x000000685100780c */ /* 0x000fc60003f44270 */
[----:B------:R-:W2:Y:S01]  /*3340*/  MUFU.TANH R75, R75 ;  /* 0x0000004b004b7308 */ /* 0x000ea20000002400 */
[----:B0-----:R-:W-:Y:S02]  /*3350*/  FSEL R74, R74, -INF , P1 ;  /* 0xff8000004a4a7808 */ /* 0x001fe40000800000 */
[----:B------:R-:W-:-:S05]  /*3360*/  ISETP.GT.AND P1, PT, R81, 0x69, PT ;  /* 0x000000695100780c */ /* 0x000fca0003f24270 */
[----:B------:R-:W0:Y:S01]  /*3370*/  MUFU.TANH R76, R76 ;  /* 0x0000004c004c7308 */ /* 0x000e220000002400 */
[----:B-1----:R-:W-:Y:S02]  /*3380*/  FSEL R73, R73, -INF , P2 ;  /* 0xff80000049497808 */ /* 0x002fe40001000000 */
[----:B------:R-:W-:-:S05]  /*3390*/  ISETP.GT.AND P2, PT, R81, 0x70, PT ;  /* 0x000000705100780c */ /* 0x000fca0003f44270 */
[----:B------:R1:W-:Y:S01]  /*33a0*/  MUFU.EX2 R28, R53 ;  /* 0x00000035001c7308 */ /* 0x0003e20000000800 */
[----:B--2---:R-:W-:Y:S02]  /*33b0*/  FSEL R75, R75, -INF , P1 ;  /* 0xff8000004b4b7808 */ /* 0x004fe40000800000 */
[----:B------:R-:W-:-:S05]  /*33c0*/  ISETP.GT.AND P1, PT, R81, 0x71, PT ;  /* 0x000000715100780c */ /* 0x000fca0003f24270 */
[----:B------:R-:W2:Y:S01]  /*33d0*/  MUFU.TANH R77, R77 ;  /* 0x0000004d004d7308 */ /* 0x000ea20000002400 */
[----:B-1----:R-:W-:Y:S02]  /*33e0*/  FMNMX.FTZ R53, R71, R54, !PT ;  /* 0x0000003647357209 */ /* 0x002fe40007810000 */
[----:B0-----:R-:W-:Y:S02]  /*33f0*/  FSEL R76, R76, -INF , P2 ;  /* 0xff8000004c4c7808 */ /* 0x001fe40001000000 */
[----:B------:R-:W-:Y:S02]  /*3400*/  FMNMX.FTZ R53, R70, R53, !PT ;  /* 0x0000003546357209 */ /* 0x000fe40007810000 */
[----:B------:R-:W-:Y:S01]  /*3410*/  ISETP.GT.AND P2, PT, R81, 0x78, PT ;  /* 0x000000785100780c */ /* 0x000fe20003f44270 */
[----:B------:R-:W0:Y:S01]  /*3420*/  MUFU.TANH R78, R78 ;  /* 0x0000004e004e7308 */ /* 0x000e220000002400 */
[----:B------:R-:W-:-:S04]  /*3430*/  FMNMX.FTZ R52, R74, R53, !PT ;  /* 0x000000354a347209 */ /* 0x000fc80007810000 */
[----:B------:R-:W-:-:S03]  /*3440*/  FMNMX.FTZ R52, R73, R52, !PT ;  /* 0x0000003449347209 */ /* 0x000fc60007810000 */
[----:B------:R-:W1:Y:S01]  /*3450*/  MUFU.TANH R79, R79 ;  /* 0x0000004f004f7308 */ /* 0x000e620000002400 */
[----:B------:R-:W-:Y:S02]  /*3460*/  FMNMX.FTZ R53, R75, R52, !PT ;  /* 0x000000344b357209 */ /* 0x000fe40007810000 */
[----:B--2---:R-:W-:Y:S02]  /*3470*/  FSEL R52, R77, -INF , P1 ;  /* 0xff8000004d347808 */ /* 0x004fe40000800000 */
[----:B------:R-:W-:Y:S02]  /*3480*/  FMNMX.FTZ R53, R76, R53, !PT ;  /* 0x000000354c357209 */ /* 0x000fe40007810000 */
[----:B------:R-:W-:Y:S01]  /*3490*/  ISETP.GT.AND P1, PT, R81, 0x79, PT ;  /* 0x000000795100780c */ /* 0x000fe20003f24270 */
[----:B------:R2:W-:Y:S01]  /*34a0*/  MUFU.EX2 R22, R84 ;  /* 0x0000005400167308 */ /* 0x0005e20000000800 */
[----:B0-----:R-:W-:Y:S02]  /*34b0*/  FSEL R78, R78, -INF , P2 ;  /* 0xff8000004e4e7808 */ /* 0x001fe40001000000 */
[----:B------:R-:W-:-:S04]  /*34c0*/  FMNMX.FTZ R53, R52, R53, !PT ;  /* 0x0000003534357209 */ /* 0x000fc80007810000 */
[----:B------:R-:W-:Y:S01]  /*34d0*/  FMNMX.FTZ R54, R78, R53, !PT ;  /* 0x000000354e367209 */ /* 0x000fe20007810000 */
[----:B------:R0:W-:Y:S01]  /*34e0*/  MUFU.EX2 R44, R90 ;  /* 0x0000005a002c7308 */ /* 0x0001e20000000800 */
[----:B-1----:R-:W-:-:S04]  /*34f0*/  FSEL R79, R79, -INF , P1 ;  /* 0xff8000004f4f7808 */ /* 0x002fc80000800000 */
[----:B------:R-:W-:Y:S01]  /*3500*/  FMNMX.FTZ R53, R79, R54, !PT ;  /* 0x000000364f357209 */ /* 0x000fe20007810000 */
[--C-:B------:R-:W-:Y:S01]  /*3510*/  FFMA.FTZ R54, R43, UR35, -R62.reuse ;  /* 0x000000232b367c23 */ /* 0x100fe2000801083e */
[--C-:B------:R-:W-:Y:S01]  /*3520*/  FFMA.FTZ R43, R36, UR35, -R62.reuse ;  /* 0x00000023242b7c23 */ /* 0x100fe2000801083e */
[--C-:B------:R-:W-:Y:S01]  /*3530*/  FFMA.FTZ R36, R37, UR35, -R62.reuse ;  /* 0x0000002325247c23 */ /* 0x100fe2000801083e */
[--C-:B------:R-:W-:Y:S01]  /*3540*/  FFMA.FTZ R37, R35, UR35, -R62.reuse ;  /* 0x0000002323257c23 */ /* 0x100fe2000801083e */
[----:B--2---:R-:W1:Y:S01]  /*3550*/  SHFL.BFLY PT, R84, R53, 0x2, 0x1f ;  /* 0x0c401f0035547f89 */ /* 0x004e6200000e0000 */
[----:B------:R-:W-:Y:S01]  /*3560*/  FFMA.FTZ R35, R41, UR35, -R62 ;  /* 0x0000002329237c23 */ /* 0x000fe2000801083e */
[----:B------:R-:W2:Y:S01]  /*3570*/  MUFU.EX2 R45, R45 ;  /* 0x0000002d002d7308 */ /* 0x000ea20000000800 */
[----:B0-----:R-:W-:-:S07]  /*3580*/  CS2R R90, SRZ ;  /* 0x00000000005a7805 */ /* 0x001fce000001ff00 */
[----:B------:R0:W-:Y:S08]  /*3590*/  MUFU.EX2 R11, R92 ;  /* 0x0000005c000b7308 */ /* 0x0001f00000000800 */
[----:B------:R-:W3:Y:S01]  /*35a0*/  MUFU.EX2 R46, R46 ;  /* 0x0000002e002e7308 */ /* 0x000ee20000000800 */
[----:B0-----:R-:W-:Y:S02]  /*35b0*/  CS2R R92, SRZ ;  /* 0x00000000005c7805 */ /* 0x001fe4000001ff00 */
[----:B-1----:R-:W-:-:S05]  /*35c0*/  FMNMX.FTZ R84, R53, R84, !PT ;  /* 0x0000005435547209 */ /* 0x002fca0007810000 */
        /* <DEDUP_REMOVED lines=10> */
[----:B------:R-:W-:-:S03]  /*3670*/  LOP3.LUT P1, RZ, R3, 0x2, RZ, 0xc0, !PT ;  /* 0x0000000203ff7812 */ /* 0x000fc6000782c0ff */
[----:B------:R-:W-:Y:S01]  /*3680*/  MUFU.EX2 R26, R26 ;  /* 0x0000001a001a7308 */ /* 0x000fe20000000800 */
[--C-:B------:R-:W-:Y:S01]  /*3690*/  FFMA.FTZ R13, R13, UR35, -R41.reuse ;  /* 0x000000230d0d7c23 */ /* 0x100fe20008010829 */
[--C-:B------:R-:W-:Y:S01]  /*36a0*/  FFMA.FTZ R12, R12, UR35, -R41.reuse ;  /* 0x000000230c0c7c23 */ /* 0x100fe20008010829 */
[--C-:B------:R-:W-:Y:S01]  /*36b0*/  FFMA.FTZ R63, R63, UR35, -R41.reuse ;  /* 0x000000233f3f7c23 */ /* 0x100fe20008010829 */
[--C-:B------:R-:W-:Y:S01]  /*36c0*/  FFMA.FTZ R66, R66, UR35, -R41.reuse ;  /* 0x0000002342427c23 */ /* 0x100fe20008010829 */
[--C-:B------:R-:W-:Y:S01]  /*36d0*/  FFMA.FTZ R53, R14, UR35, -R41.reuse ;  /* 0x000000230e357c23 */ /* 0x100fe20008010829 */
[----:B------:R-:W-:Y:S01]  /*36e0*/  LEA.HI R14, R18, R17, RZ, 0x5 ;  /* 0x00000011120e7211 */ /* 0x000fe200078f28ff */
[----:B------:R-:W-:Y:S01]  /*36f0*/  FFMA.FTZ R62, R15, UR35, -R41 ;  /* 0x000000230f3e7c23 */ /* 0x000fe20008010829 */
[----:B------:R0:W-:Y:S01]  /*3700*/  MUFU.EX2 R85, R13 ;  /* 0x0000000d00557308 */ /* 0x0001e20000000800 */
[----:B------:R-:W-:Y:S01]  /*3710*/  LOP3.LUT R15, R0, 0x7ffffe00, RZ, 0xc0, !PT ;  /* 0x7ffffe00000f7812 */ /* 0x000fe200078ec0ff */
[----:B--2---:R-:W-:Y:S01]  /*3720*/  FADD.FTZ R0, R44, R45 ;  /* 0x0000002d2c007221 */ /* 0x004fe20000010000 */
[----:B------:R-:W-:-:S02]  /*3730*/  IMAD.SHL.U32 R14, R14, 0x20, RZ ;  /* 0x000000200e0e7824 */ /* 0x000fc400078e00ff */
[--C-:B------:R-:W-:Y:S01]  /*3740*/  FFMA.FTZ R27, R27, UR35, -R41.reuse ;  /* 0x000000231b1b7c23 */ /* 0x100fe20008010829 */
[--C-:B------:R-:W-:Y:S01]  /*3750*/  FFMA.FTZ R61, R61, UR35, -R41.reuse ;  /* 0x000000233d3d7c23 */ /* 0x100fe20008010829 */
[--C-:B------:R-:W-:Y:S01]  /*3760*/  FFMA.FTZ R60, R60, UR35, -R41.reuse ;  /* 0x000000233c3c7c23 */ /* 0x100fe20008010829 */
[--C-:B------:R-:W-:Y:S01]  /*3770*/  FFMA.FTZ R59, R59, UR35, -R41.reuse ;  /* 0x000000233b3b7c23 */ /* 0x100fe20008010829 */
[----:B------:R1:W-:Y:S01]  /*3780*/  MUFU.EX2 R86, R12 ;  /* 0x0000000c00567308 */ /* 0x0003e20000000800 */
[----:B0-----:R-:W-:Y:S01]  /*3790*/  SHF.R.S32.HI R13, RZ, 0x4, R4 ;  /* 0x00000004ff0d7819 */ /* 0x001fe20000011404 */
[--C-:B------:R-:W-:Y:S01]  /*37a0*/  FFMA.FTZ R56, R56, UR35, -R41.reuse ;  /* 0x0000002338387c23 */ /* 0x100fe20008010829 */
[--C-:B------:R-:W-:Y:S01]  /*37b0*/  FFMA.FTZ R18, R83, UR35, -R41.reuse ;  /* 0x0000002353127c23 */ /* 0x100fe20008010829 */
[--C-:B------:R-:W-:Y:S01]  /*37c0*/  FFMA.FTZ R67, R67, UR35, -R41.reuse ;  /* 0x0000002343437c23 */ /* 0x100fe20008010829 */
[----:B------:R-:W-:Y:S01]  /*37d0*/  FFMA.FTZ R71, R71, UR35, -R41 ;  /* 0x0000002347477c23 */ /* 0x000fe20008010829 */
[----:B------:R-:W-:-:S02]  /*37e0*/  IMAD.SHL.U32 R13, R13, 0x8, RZ ;  /* 0x000000080d0d7824 */ /* 0x000fc400078e00ff */
[--C-:B------:R-:W-:Y:S01]  /*37f0*/  FFMA.FTZ R70, R70, UR35, -R41.reuse ;  /* 0x0000002346467c23 */ /* 0x100fe20008010829 */
[----:B------:R0:W-:Y:S01]  /*3800*/  MUFU.EX2 R81, R63 ;  /* 0x0000003f00517308 */ /* 0x0001e20000000800 */
[----:B-1----:R-:W-:Y:S02]  /*3810*/  IMAD.SHL.U32 R12, R3, 0x40, RZ ;  /* 0x00000040030c7824 */ /* 0x002fe400078e00ff */
[--C-:B------:R-:W-:Y:S01]  /*3820*/  FFMA.FTZ R3, R30, UR35, -R41.reuse ;  /* 0x000000231e037c23 */ /* 0x100fe20008010829 */
[--C-:B------:R-:W-:Y:S01]  /*3830*/  FFMA.FTZ R74, R74, UR35, -R41.reuse ;  /* 0x000000234a4a7c23 */ /* 0x100fe20008010829 */
[--C-:B------:R-:W-:Y:S01]  /*3840*/  FFMA.FTZ R73, R73, UR35, -R41.reuse ;  /* 0x0000002349497c23 */ /* 0x100fe20008010829 */
[--C-:B------:R-:W-:Y:S01]  /*3850*/  FFMA.FTZ R75, R75, UR35, -R41.reuse ;  /* 0x000000234b4b7c23 */ /* 0x100fe20008010829 */
[----:B------:R-:W-:Y:S01]  /*3860*/  LOP3.LUT R12, R12, 0x1c0, RZ, 0xc0, !PT ;  /* 0x000001c00c0c7812 */ /* 0x000fe200078ec0ff */
[--C-:B------:R-:W-:Y:S01]  /*3870*/  FFMA.FTZ R76, R76, UR35, -R41.reuse ;  /* 0x000000234c4c7c23 */ /* 0x100fe20008010829 */
[----:B------:R1:W2:Y:S01]  /*3880*/  MUFU.EX2 R84, R66 ;  /* 0x0000004200547308 */ /* 0x0002a20000000800 */
[----:B0-----:R-:W-:Y:S01]  /*3890*/  FFMA.FTZ R63, R80, UR35, -R41 ;  /* 0x00000023503f7c23 */ /* 0x001fe20008010829 */
[----:B------:R-:W-:Y:S01]  /*38a0*/  LOP3.LUT R13, R12, 0x8, R13, 0xf8, !PT ;  /* 0x000000080c0d7812 */ /* 0x000fe200078ef80d */
[--C-:B------:R-:W-:Y:S01]  /*38b0*/  FFMA.FTZ R80, R58, UR35, -R41.reuse ;  /* 0x000000233a507c23 */ /* 0x100fe20008010829 */
[----:B------:R-:W-:Y:S01]  /*38c0*/  SHF.R.U32.HI R12, RZ, 0x3, R12 ;  /* 0x00000003ff0c7819 */ /* 0x000fe2000001160c */
[--C-:B------:R-:W-:Y:S01]  /*38d0*/  FFMA.FTZ R58, R57, UR35, -R41.reuse ;  /* 0x00000023393a7c23 */ /* 0x100fe20008010829 */
[--C-:B------:R-:W-:Y:S01]  /*38e0*/  FFMA.FTZ R52, R52, UR35, -R41.reuse ;  /* 0x0000002334347c23 */ /* 0x100fe20008010829 */
[--C-:B------:R-:W-:Y:S01]  /*38f0*/  FFMA.FTZ R78, R78, UR35, -R41.reuse ;  /* 0x000000234e4e7c23 */ /* 0x100fe20008010829 */
[----:B------:R-:W-:Y:S01]  /*3900*/  LOP3.LUT R12, R13, R12, RZ, 0x3c, !PT ;  /* 0x0000000c0d0c7212 */ /* 0x000fe200078e3cff */
[----:B------:R-:W0:Y:S01]  /*3910*/  MUFU.EX2 R53, R53 ;  /* 0x0000003500357308 */ /* 0x000e220000000800 */
[----:B------:R-:W-:Y:S01]  /*3920*/  LOP3.LUT R13, R14, 0x7ffffc00, RZ, 0xc0, !PT ;  /* 0x7ffffc000e0d7812 */ /* 0x000fe200078ec0ff */
[----:B-1----:R-:W-:Y:S01]  /*3930*/  FFMA.FTZ R66, R20, UR35, -R41 ;  /* 0x0000002314427c23 */ /* 0x002fe20008010829 */
[----:B---3--:R-:W-:-:S02]  /*3940*/  F2FP.BF16.F32.PACK_AB R14, R46, R11 ;  /* 0x0000000b2e0e723e */ /* 0x008fc400000010ff */
[----:B------:R-:W-:Y:S01]  /*3950*/  IADD3 R30, R12, R15, R13 ;  /* 0x0000000f0c1e7210 */ /* 0x000fe20007ffe00d */
[----:B------:R-:W-:Y:S01]  /*3960*/  FADD.FTZ R13, R11, R0 ;  /* 0x000000000b0d7221 */ /* 0x000fe20000010000 */
[----:B------:R-:W-:Y:S01]  /*3970*/  F2FP.BF16.F32.PACK_AB R12, R45, R44 ;  /* 0x0000002c2d0c723e */ /* 0x000fe200000010ff */
[----:B------:R-:W1:Y:S01]  /*3980*/  MUFU.EX2 R62, R62 ;  /* 0x0000003e003e7308 */ /* 0x000e620000000800 */
[----:B--2---:R-:W-:Y:S01]  /*3990*/  FADD.FTZ R0, R81, R84 ;  /* 0x0000005451007221 */ /* 0x004fe20000010000 */
[--C-:B------:R-:W-:Y:S01]  /*39a0*/  FFMA.FTZ R11, R64, UR35, -R41.reuse ;  /* 0x00000023400b7c23 */ /* 0x100fe20008010829 */
[--C-:B------:R-:W-:Y:S01]  /*39b0*/  FFMA.FTZ R44, R65, UR35, -R41.reuse ;  /* 0x00000023412c7c23 */ /* 0x100fe20008010829 */
[--C-:B------:R-:W-:Y:S01]  /*39c0*/  FFMA.FTZ R45, R69, UR35, -R41.reuse ;  /* 0x00000023452d7c23 */ /* 0x100fe20008010829 */
[----:B------:R-:W-:Y:S01]  /*39d0*/  FADD.FTZ R15, R85, R0 ;  /* 0x00000000550f7221 */ /* 0x000fe20000010000 */
[----:B------:R-:W-:Y:S01]  /*39e0*/  LEA R0, R30, UR38, 0x1 ;  /* 0x000000261e007c11 */ /* 0x000fe2000f8e08ff */
[----:B------:R-:W-:Y:S01]  /*39f0*/  FFMA.FTZ R30, R68, UR35, -R41 ;  /* 0x00000023441e7c23 */ /* 0x000fe20008010829 */
[----:B------:R2:W-:Y:S01]  /*3a00*/  MUFU.EX2 R4, R27 ;  /* 0x0000001b00047308 */ /* 0x0005e20000000800 */
[C---:B------:R-:W-:Y:S01]  /*3a10*/  FADD.FTZ R20, R86.reuse, R15 ;  /* 0x0000000f56147221 */ /* 0x040fe20000010000 */
[----:B------:R-:W-:-:S06]  /*3a20*/  F2FP.BF16.F32.PACK_AB R15, R86, R85 ;  /* 0x00000055560f723e */ /* 0x000fcc00000010ff */
[----:B------:R-:W3:Y:S01]  /*3a30*/  MUFU.EX2 R61, R61 ;  /* 0x0000003d003d7308 */ /* 0x000ee20000000800 */
[----:B--2---:R-:W-:Y:S01]  /*3a40*/  FADD.FTZ R27, R46, R13 ;  /* 0x0000000d2e1b7221 */ /* 0x004fe20000010000 */
[----:B------:R-:W-:-:S03]  /*3a50*/  F2FP.BF16.F32.PACK_AB R13, R84, R81 ;  /* 0x00000051540d723e */ /* 0x000fc600000010ff */
[----:B------:R-:W-:Y:S01]  /*3a60*/  FADD.FTZ R46, R6, R27 ;  /* 0x0000001b062e7221 */ /* 0x000fe20000010000 */
[----:B0-----:R-:W-:Y:S01]  /*3a70*/  FADD.FTZ R27, R53, R20 ;  /* 0x00000014351b7221 */ /* 0x001fe20000010000 */
[----:B------:R0:W-:Y:S01]  /*3a80*/  STSM.16.M88.4 [R0+0x21800], R12 ;  /* 0x0218000c00007844 */ /* 0x0001e20000000200 */
[----:B------:R-:W2:Y:S01]  /*3a90*/  MUFU.EX2 R66, R66 ;  /* 0x0000004200427308 */ /* 0x000ea20000000800 */
[----:B------:R-:W-:Y:S01]  /*3aa0*/  FADD.FTZ R57, R19, R46 ;  /* 0x0000002e13397221 */ /* 0x000fe20000010000 */
[----:B-1----:R-:W-:-:S03]  /*3ab0*/  FADD.FTZ R20, R62, R27 ;  /* 0x0000001b3e147221 */ /* 0x002fc60000010000 */
[----:B------:R-:W-:Y:S01]  /*3ac0*/  FADD.FTZ R46, R22, R57 ;  /* 0x00000039162e7221 */ /* 0x000fe20000010000 */
[C---:B------:R-:W-:Y:S02]  /*3ad0*/  F2FP.BF16.F32.PACK_AB R22, R21.reuse, R22 ;  /* 0x000000161516723e */ /* 0x040fe400000010ff */
[----:B------:R-:W1:Y:S01]  /*3ae0*/  MUFU.EX2 R60, R60 ;  /* 0x0000003c003c7308 */ /* 0x000e620000000800 */
[----:B------:R-:W-:Y:S01]  /*3af0*/  FADD.FTZ R57, R21, R46 ;  /* 0x0000002e15397221 */ /* 0x000fe20000010000 */
[----:B---3--:R-:W-:Y:S01]  /*3b00*/  FADD.FTZ R27, R61, R20 ;  /* 0x000000143d1b7221 */ /* 0x008fe20000010000 */
[----:B------:R-:W-:Y:S02]  /*3b10*/  F2FP.BF16.F32.PACK_AB R21, R62, R53 ;  /* 0x000000353e15723e */ /* 0x000fe400000010ff */
[----:B------:R-:W-:Y:S01]  /*3b20*/  FADD.FTZ R20, R24, R57 ;  /* 0x0000003918147221 */ /* 0x000fe20000010000 */
[----:B------:R-:W-:Y:S02]  /*3b30*/  SEL R53, R2, 0xffffffe0, !P1 ;  /* 0xffffffe002357807 */ /* 0x000fe40004800000 */
[----:B------:R-:W3:Y:S01]  /*3b40*/  MUFU.EX2 R59, R59 ;  /* 0x0000003b003b7308 */ /* 0x000ee20000000800 */
[----:B--2---:R-:W-:Y:S01]  /*3b50*/  FADD.FTZ R27, R66, R27 ;  /* 0x0000001b421b7221 */ /* 0x004fe20000010000 */
[----:B------:R-:W-:Y:S01]  /*3b60*/  FADD.FTZ R57, R23, R20 ;  /* 0x0000001417397221 */ /* 0x000fe20000010000 */
[----:B------:R-:W-:-:S02]  /*3b70*/  F2FP.BF16.F32.PACK_AB R20, R19, R6 ;  /* 0x000000061314723e */ /* 0x000fc400000010ff */
[----:B------:R-:W-:Y:S01]  /*3b80*/  F2FP.BF16.F32.PACK_AB R24, R23, R24 ;  /* 0x000000181718723e */ /* 0x000fe200000010ff */
[----:B------:R-:W-:Y:S01]  /*3b90*/  FADD.FTZ R46, R26, R57 ;  /* 0x000000391a2e7221 */ /* 0x000fe20000010000 */
[----:B------:R-:W-:Y:S01]  /*3ba0*/  F2FP.BF16.F32.PACK_AB R23, R66, R61 ;  /* 0x0000003d4217723e */ /* 0x000fe200000010ff */
[----:B------:R2:W4:Y:S01]  /*3bb0*/  MUFU.EX2 R25, R55 ;  /* 0x0000003700197308 */ /* 0x0005220000000800 */
[----:B-1----:R-:W-:Y:S01]  /*3bc0*/  FADD.FTZ R6, R60, R27 ;  /* 0x0000001b3c067221 */ /* 0x002fe20000010000 */
[----:B------:R-:W-:-:S06]  /*3bd0*/  PLOP3.LUT P1, PT, PT, PT, UP0, 0x80, 0x0 ;  /* 0x000000000000781c */ /* 0x000fcc0003f2f008 */
[----:B------:R-:W1:Y:S01]  /*3be0*/  MUFU.EX2 R63, R63 ;  /* 0x0000003f003f7308 */ /* 0x000e620000000800 */
[--C-:B--2---:R-:W-:Y:S01]  /*3bf0*/  FFMA.FTZ R55, R82, UR35, -R41.reuse ;  /* 0x0000002352377c23 */ /* 0x104fe20008010829 */
[----:B---3--:R-:W-:Y:S01]  /*3c00*/  FADD.FTZ R6, R59, R6 ;  /* 0x000000063b067221 */ /* 0x008fe20000010000 */
[----:B------:R-:W-:-:S05]  /*3c10*/  FFMA.FTZ R41, R79, UR35, -R41 ;  /* 0x000000234f297c23 */ /* 0x000fca0008010829 */
[----:B------:R-:W2:Y:S01]  /*3c20*/  MUFU.EX2 R80, R80 ;  /* 0x0000005000507308 */ /* 0x000ea20000000800 */
[C---:B----4-:R-:W-:Y:S01]  /*3c30*/  FADD.FTZ R19, R25.reuse, R46 ;  /* 0x0000002e19137221 */ /* 0x050fe20000010000 */
[----:B------:R-:W-:Y:S02]  /*3c40*/  F2FP.BF16.F32.PACK_AB R26, R25, R26 ;  /* 0x0000001a191a723e */ /* 0x000fe400000010ff */
[----:B------:R-:W-:Y:S01]  /*3c50*/  F2FP.BF16.F32.PACK_AB R25, R59, R60 ;  /* 0x0000003c3b19723e */ /* 0x000fe200000010ff */
[----:B0-----:R-:W-:-:S03]  /*3c60*/  FADD.FTZ R12, R28, R19 ;  /* 0x000000131c0c7221 */ /* 0x001fc60000010000 */
[----:B------:R-:W0:Y:S01]  /*3c70*/  MUFU.EX2 R29, R29 ;  /* 0x0000001d001d7308 */ /* 0x000e220000000800 */
[----:B-1----:R-:W-:-:S07]  /*3c80*/  FADD.FTZ R13, R63, R6 ;  /* 0x000000063f0d7221 */ /* 0x002fce0000010000 */
[----:B------:R-:W1:Y:S01]  /*3c90*/  MUFU.EX2 R55, R55 ;  /* 0x0000003700377308 */ /* 0x000e620000000800 */
[C---:B--2---:R-:W-:Y:S01]  /*3ca0*/  FADD.FTZ R6, R80.reuse, R13 ;  /* 0x0000000d50067221 */ /* 0x044fe20000010000 */
[----:B------:R-:W-:-:S06]  /*3cb0*/  F2FP.BF16.F32.PACK_AB R27, R80, R63 ;  /* 0x0000003f501b723e */ /* 0x000fcc00000010ff */
        /* <DEDUP_REMOVED lines=9> */
[----:B------:R0:W3:Y:S01]  /*3d50*/  MUFU.EX2 R17, R56 ;  /* 0x0000003800117308 */ /* 0x0000e20000000800 */
[C---:B-1----:R-:W-:Y:S01]  /*3d60*/  FADD.FTZ R2, R50.reuse, R15 ;  /* 0x0000000f32027221 */ /* 0x042fe20000010000 */
[----:B------:R-:W-:-:S06]  /*3d70*/  F2FP.BF16.F32.PACK_AB R14, R50, R51 ;  /* 0x00000033320e723e */ /* 0x000fcc00000010ff */
[----:B------:R-:W1:Y:S01]  /*3d80*/  MUFU.EX2 R48, R48 ;  /* 0x0000003000307308 */ /* 0x000e620000000800 */
[----:B--2---:R-:W-:Y:S01]  /*3d90*/  FADD.FTZ R15, R49, R2 ;  /* 0x00000002310f7221 */ /* 0x004fe20000010000 */
[----:B0-----:R-:W-:-:S04]  /*3da0*/  VIADD R56, R0, 0x21800 ;  /* 0x0002180000387836 */ /* 0x001fc80000000000 */
[----:B------:R-:W-:Y:S02]  /*3db0*/  IMAD.IADD R2, R56, 0x1, R53 ;  /* 0x0000000138027824 */ /* 0x000fe400078e0235 */
[----:B------:R-:W0:Y:S01]  /*3dc0*/  MUFU.EX2 R18, R18 ;  /* 0x0000001200127308 */ /* 0x000e220000000800 */
[----:B---3--:R-:W-:Y:S01]  /*3dd0*/  FADD.FTZ R13, R17, R6 ;  /* 0x00000006110d7221 */ /* 0x008fe20000010000 */
[----:B------:R-:W-:Y:S01]  /*3de0*/  IMAD R53, R5, 0x2, R0 ;  /* 0x0000000205357824 */ /* 0x000fe200078e0200 */
[----:B------:R2:W-:Y:S04]  /*3df0*/  STSM.16.M88.4 [R2], R20 ;  /* 0x0000001402007844 */ /* 0x0005e80000000200 */
[----:B------:R3:W-:Y:S01]  /*3e00*/  STSM.16.M88.4 [R53+0x21800], R24 ;  /* 0x0218001835007844 */ /* 0x0007e20000000200 */
[----:B------:R-:W4:Y:S01]  /*3e10*/  MUFU.EX2 R47, R47 ;  /* 0x0000002f002f7308 */ /* 0x000f220000000800 */
[----:B-1----:R-:W-:-:S07]  /*3e20*/  FADD.FTZ R12, R48, R15 ;  /* 0x0000000f300c7221 */ /* 0x002fce0000010000 */
[----:B------:R-:W1:Y:S01]  /*3e30*/  MUFU.EX2 R3, R3 ;  /* 0x0000000300037308 */ /* 0x000e620000000800 */
[----:B0-----:R-:W-:Y:S01]  /*3e40*/  FADD.FTZ R6, R18, R13 ;  /* 0x0000000d12067221 */ /* 0x001fe20000010000 */
[----:B--2---:R-:W-:-:S06]  /*3e50*/  F2FP.BF16.F32.PACK_AB R20, R48, R49 ;  /* 0x000000313014723e */ /* 0x004fcc00000010ff */
[----:B------:R-:W0:Y:S01]  /*3e60*/  MUFU.EX2 R54, R54 ;  /* 0x0000003600367308 */ /* 0x000e220000000800 */
[----:B----4-:R-:W-:Y:S01]  /*3e70*/  FADD.FTZ R13, R47, R12 ;  /* 0x0000000c2f0d7221 */ /* 0x010fe20000010000 */
[----:B------:R-:W-:-:S06]  /*3e80*/  F2FP.BF16.F32.PACK_AB R12, R29, R28 ;  /* 0x0000001c1d0c723e */ /* 0x000fcc00000010ff */
[----:B------:R-:W2:Y:S01]  /*3e90*/  MUFU.EX2 R11, R11 ;  /* 0x0000000b000b7308 */ /* 0x000ea20000000800 */
[----:B-1----:R-:W-:-:S07]  /*3ea0*/  FADD.FTZ R6, R3, R6 ;  /* 0x0000000603067221 */ /* 0x002fce0000010000 */
[----:B------:R-:W1:Y:S01]  /*3eb0*/  MUFU.EX2 R42, R42 ;  /* 0x0000002a002a7308 */ /* 0x000e620000000800 */
[C---:B0-----:R-:W-:Y:S01]  /*3ec0*/  FADD.FTZ R15, R54.reuse, R13 ;  /* 0x0000000d360f7221 */ /* 0x041fe20000010000 */
[----:B------:R-:W-:-:S06]  /*3ed0*/  F2FP.BF16.F32.PACK_AB R22, R54, R47 ;  /* 0x0000002f3616723e */ /* 0x000fcc00000010ff */
[----:B------:R-:W0:Y:S01]  /*3ee0*/  MUFU.EX2 R43, R43 ;  /* 0x0000002b002b7308 */ /* 0x000e220000000800 */
[----:B--2---:R-:W-:-:S07]  /*3ef0*/  FADD.FTZ R13, R11, R6 ;  /* 0x000000060b0d7221 */ /* 0x004fce0000010000 */
[----:B------:R-:W2:Y:S01]  /*3f00*/  MUFU.EX2 R44, R44 ;  /* 0x0000002c002c7308 */ /* 0x000ea20000000800 */
[----:B-1----:R-:W-:-:S07]  /*3f10*/  FADD.FTZ R6, R42, R15 ;  /* 0x0000000f2a067221 */ /* 0x002fce0000010000 */
[----:B------:R-:W3:Y:S01]  /*3f20*/  MUFU.EX2 R36, R36 ;  /* 0x0000002400247308 */ /* 0x000ee20000000800 */
[----:B0-----:R-:W-:-:S07]  /*3f30*/  FADD.FTZ R21, R43, R6 ;  /* 0x000000062b157221 */ /* 0x001fce0000010000 */
[----:B------:R-:W0:Y:S01]  /*3f40*/  MUFU.EX2 R30, R30 ;  /* 0x0000001e001e7308 */ /* 0x000e220000000800 */
[----:B--2---:R-:W-:Y:S01]  /*3f50*/  FADD.FTZ R15, R44, R13 ;  /* 0x0000000d2c0f7221 */ /* 0x004fe20000010000 */
[----:B------:R-:W-:-:S06]  /*3f60*/  F2FP.BF16.F32.PACK_AB R13, R58, R55 ;  /* 0x000000373a0d723e */ /* 0x000fcc00000010ff */
[----:B------:R-:W1:Y:S01]  /*3f70*/  MUFU.EX2 R45, R45 ;  /* 0x0000002d002d7308 */ /* 0x000e620000000800 */
[----:B---3--:R-:W-:Y:S01]  /*3f80*/  FADD.FTZ R24, R36, R21 ;  /* 0x0000001524187221 */ /* 0x008fe20000010000 */
[----:B------:R-:W-:-:S06]  /*3f90*/  F2FP.BF16.F32.PACK_AB R21, R3, R18 ;  /* 0x000000120315723e */ /* 0x000fcc00000010ff */
[----:B------:R-:W2:Y:S01]  /*3fa0*/  MUFU.EX2 R33, R33 ;  /* 0x0000002100217308 */ /* 0x000ea20000000800 */
[----:B0-----:R-:W-:Y:S01]  /*3fb0*/  FADD.FTZ R6, R30, R15 ;  /* 0x0000000f1e067221 */ /* 0x001fe20000010000 */
[----:B------:R-:W-:-:S06]  /*3fc0*/  F2FP.BF16.F32.PACK_AB R15, R17, R4 ;  /* 0x00000004110f723e */ /* 0x000fcc00000010ff */
[----:B------:R-:W0:Y:S01]  /*3fd0*/  MUFU.EX2 R67, R67 ;  /* 0x0000004300437308 */ /* 0x000e220000000800 */
[----:B-1----:R-:W-:Y:S01]  /*3fe0*/  FADD.FTZ R4, R45, R6 ;  /* 0x000000062d047221 */ /* 0x002fe20000010000 */
[C---:B------:R-:W-:Y:S01]  /*3ff0*/  LEA R6, R5.reuse, R56, 0x1 ;  /* 0x0000003805067211 */ /* 0x040fe200078e08ff */
[----:B------:R-:W-:Y:S01]  /*4000*/  IMAD R5, R5, 0x2, R2 ;  /* 0x0000000205057824 */ /* 0x000fe200078e0202 */
[----:B------:R-:W-:-:S04]  /*4010*/  F2FP.BF16.F32.PACK_AB R25, R45, R30 ;  /* 0x0000001e2d19723e */ /* 0x000fc800000010ff */
[----:B------:R-:W1:Y:S01]  /*4020*/  MUFU.EX2 R32, R32 ;  /* 0x0000002000207308 */ /* 0x000e620000000800 */
[----:B--2---:R-:W-:Y:S01]  /*4030*/  FADD.FTZ R23, R33, R24 ;  /* 0x0000001821177221 */ /* 0x004fe20000010000 */
[----:B------:R2:W-:Y:S01]  /*4040*/  STSM.16.M88.4 [R5], R12 ;  /* 0x0000000c05007844 */ /* 0x0005e20000000200 */
[----:B------:R-:W-:Y:S02]  /*4050*/  F2FP.BF16.F32.PACK_AB R24, R43, R42 ;  /* 0x0000002a2b18723e */ /* 0x000fe400000010ff */
[----:B------:R-:W-:-:S03]  /*4060*/  F2FP.BF16.F32.PACK_AB R26, R33, R36 ;  /* 0x00000024211a723e */ /* 0x000fc600000010ff */
[----:B------:R-:W3:Y:S01]  /*4070*/  MUFU.EX2 R46, R71 ;  /* 0x00000047002e7308 */ /* 0x000ee20000000800 */
[----:B0-----:R-:W-:-:S07]  /*4080*/  FADD.FTZ R17, R67, R4 ;  /* 0x0000000443117221 */ /* 0x001fce0000010000 */
[----:B------:R-:W2:Y:S01]  /*4090*/  MUFU.EX2 R31, R31 ;  /* 0x0000001f001f7308 */ /* 0x000ea20000000800 */
[----:B-1----:R-:W-:Y:S01]  /*40a0*/  FADD.FTZ R4, R32, R23 ;  /* 0x0000001720047221 */ /* 0x002fe20000010000 */
[----:B------:R-:W-:-:S05]  /*40b0*/  F2FP.BF16.F32.PACK_AB R23, R44, R11 ;  /* 0x0000000b2c17723e */ /* 0x000fca00000010ff */
[----:B------:R0:W-:Y:S01]  /*40c0*/  STSM.16.M88.4 [R0+0x27800], R20 ;  /* 0x0278001400007844 */ /* 0x0001e20000000200 */
[----:B------:R-:W1:Y:S01]  /*40d0*/  MUFU.EX2 R34, R34 ;  /* 0x0000002200227308 */ /* 0x000e620000000800 */
[C---:B---3--:R-:W-:Y:S01]  /*40e0*/  F2FP.BF16.F32.PACK_AB R27, R46.reuse, R67 ;  /* 0x000000432e1b723e */ /* 0x048fe200000010ff */
[----:B------:R-:W-:-:S04]  /*40f0*/  FADD.FTZ R17, R46, R17 ;  /* 0x000000112e117221 */ /* 0x000fc80000010000 */
[----:B------:R3:W-:Y:S02]  /*4100*/  STSM.16.M88.4 [R2+0x6000], R24 ;  /* 0x0060001802007844 */ /* 0x0007e40000000200 */
[----:B------:R-:W4:Y:S01]  /*4110*/  MUFU.EX2 R37, R37 ;  /* 0x0000002500257308 */ /* 0x000f220000000800 */
[C---:B--2---:R-:W-:Y:S01]  /*4120*/  F2FP.BF16.F32.PACK_AB R12, R31.reuse, R32 ;  /* 0x000000201f0c723e */ /* 0x044fe200000010ff */
[----:B------:R-:W-:-:S06]  /*4130*/  FADD.FTZ R11, R31, R4 ;  /* 0x000000041f0b7221 */ /* 0x000fcc0000010000 */
[----:B------:R-:W2:Y:S01]  /*4140*/  MUFU.EX2 R70, R70 ;  /* 0x0000004600467308 */ /* 0x000ea20000000800 */
[----:B-1----:R-:W-:-:S07]  /*4150*/  FADD.FTZ R18, R34, R11 ;  /* 0x0000000b22127221 */ /* 0x002fce0000010000 */
[----:B------:R-:W1:Y:S01]  /*4160*/  MUFU.EX2 R19, R74 ;  /* 0x0000004a00137308 */ /* 0x000e620000000800 */
[----:B----4-:R-:W-:-:S07]  /*4170*/  F2FP.BF16.F32.PACK_AB R14, R37, R34 ;  /* 0x00000022250e723e */ /* 0x010fce00000010ff */
[----:B------:R-:W4:Y:S01]  /*4180*/  MUFU.EX2 R73, R73 ;  /* 0x0000004900497308 */ /* 0x000f220000000800 */
[----:B--2---:R-:W-:Y:S01]  /*4190*/  FADD.FTZ R4, R70, R17 ;  /* 0x0000001146047221 */ /* 0x004fe20000010000 */
[----:B------:R-:W-:-:S06]  /*41a0*/  FADD.FTZ R17, R37, R18 ;  /* 0x0000001225117221 */ /* 0x000fcc0000010000 */
[----:B------:R-:W2:Y:S01]  /*41b0*/  MUFU.EX2 R28, R75 ;  /* 0x0000004b001c7308 */ /* 0x000ea20000000800 */
[C---:B-1----:R-:W-:Y:S01]  /*41c0*/  F2FP.BF16.F32.PACK_AB R13, R19.reuse, R70 ;  /* 0x00000046130d723e */ /* 0x042fe200000010ff */
[----:B------:R-:W-:-:S06]  /*41d0*/  FADD.FTZ R4, R19, R4 ;  /* 0x0000000413047221 */ /* 0x000fcc0000010000 */
[----:B------:R-:W1:Y:S01]  /*41e0*/  MUFU.EX2 R38, R38 ;  /* 0x0000002600267308 */ /* 0x000e620000000800 */
[----:B----4-:R-:W-:-:S07]  /*41f0*/  FADD.FTZ R11, R73, R4 ;  /* 0x00000004490b7221 */ /* 0x010fce0000010000 */
[----:B------:R-:W0:Y:S01]  /*4200*/  MUFU.EX2 R39, R39 ;  /* 0x0000002700277308 */ /* 0x000e220000000800 */
[C---:B--2---:R-:W-:Y:S01]  /*4210*/  F2FP.BF16.F32.PACK_AB R15, R28.reuse, R73 ;  /* 0x000000491c0f723e */ /* 0x044fe200000010ff */
[----:B------:R-:W-:-:S04]  /*4220*/  FADD.FTZ R11, R28, R11 ;  /* 0x0000000b1c0b7221 */ /* 0x000fc80000010000 */
[----:B------:R3:W-:Y:S02]  /*4230*/  STSM.16.M88.4 [R53+0x27800], R12 ;  /* 0x0278000c35007844 */ /* 0x0007e40000000200 */
[----:B------:R-:W-:Y:S01]  /*4240*/  MUFU.EX2 R35, R35 ;  /* 0x0000002300237308 */ /* 0x000fe20000000800 */
[----:B-1----:R-:W-:-:S07]  /*4250*/  FADD.FTZ R4, R38, R17 ;  /* 0x0000001126047221 */ /* 0x002fce0000010000 */
[----:B------:R-:W1:Y:S01]  /*4260*/  MUFU.EX2 R40, R40 ;  /* 0x0000002800287308 */ /* 0x000e620000000800 */
[C---:B0-----:R-:W-:Y:S01]  /*4270*/  F2FP.BF16.F32.PACK_AB R20, R39.reuse, R38 ;  /* 0x000000262714723e */ /* 0x041fe200000010ff */
[----:B------:R-:W-:-:S06]  /*4280*/  FADD.FTZ R18, R39, R4 ;  /* 0x0000000427127221 */ /* 0x000fcc0000010000 */
[----:B------:R-:W0:Y:S08]  /*4290*/  MUFU.EX2 R76, R76 ;  /* 0x0000004c004c7308 */ /* 0x000e300000000800 */
[----:B------:R-:W2:Y:S01]  /*42a0*/  MUFU.EX2 R3, R52 ;  /* 0x0000003400037308 */ /* 0x000ea20000000800 */
[----:B-1----:R-:W-:Y:S01]  /*42b0*/  F2FP.BF16.F32.PACK_AB R22, R40, R35 ;  /* 0x000000232816723e */ /* 0x002fe200000010ff */
[----:B------:R-:W-:-:S06]  /*42c0*/  FADD.FTZ R35, R35, R18 ;  /* 0x0000001223237221 */ /* 0x000fcc0000010000 */
[----:B------:R-:W-:Y:S01]  /*42d0*/  MUFU.EX2 R78, R78 ;  /* 0x0000004e004e7308 */ /* 0x000fe20000000800 */
[----:B0-----:R-:W-:-:S07]  /*42e0*/  FADD.FTZ R4, R76, R11 ;  /* 0x0000000b4c047221 */ /* 0x001fce0000010000 */
[----:B------:R-:W0:Y:S01]  /*42f0*/  MUFU.EX2 R41, R41 ;  /* 0x0000002900297308 */ /* 0x000e220000000800 */
[C---:B--2---:R-:W-:Y:S01]  /*4300*/  F2FP.BF16.F32.PACK_AB R21, R3.reuse, R76 ;  /* 0x0000004c0315723e */ /* 0x044fe200000010ff */
[----:B------:R-:W-:Y:S01]  /*4310*/  FADD.FTZ R11, R3, R4 ;  /* 0x00000004030b7221 */ /* 0x000fe20000010000 */
[----:B------:R-:W-:Y:S01]  /*4320*/  FADD.FTZ R4, R40, R35 ;  /* 0x0000002328047221 */ /* 0x000fe20000010000 */
[----:B0-----:R-:W-:Y:S02]  /*4330*/  F2FP.BF16.F32.PACK_AB R23, R41, R78 ;  /* 0x0000004e2917723e */ /* 0x001fe400000010ff */
[----:B------:R-:W-:-:S03]  /*4340*/  FADD.FTZ R78, R78, R11 ;  /* 0x0000000b4e4e7221 */ /* 0x000fc60000010000 */
[----:B------:R3:W-:Y:S01]  /*4350*/  STSM.16.M88.4 [R5+0x6000], R20 ;  /* 0x0060001405007844 */ /* 0x0007e20000000200 */
[----:B------:R-:W-:Y:S01]  /*4360*/  FADD.FTZ R3, R41, R78 ;  /* 0x0000004e29037221 */ /* 0x000fe20000010000 */
[----:B------:R0:W-:Y:S06]  /*4370*/  MEMBAR.ALL.CTA ;  /* 0x0000000000007992 */ /* 0x0001ec0000008000 */
[----:B0-----:R-:W0:Y:S02]  /*4380*/  FENCE.VIEW.ASYNC.S ;  /* 0x00000000000073c6 */ /* 0x001e240000000000 */
[----:B0-----:R-:W-:Y:S01]  /*4390*/  NOP ;  /* 0x0000000000007918 */ /* 0x001fe20000000000 */
[----:B------:R-:W-:Y:S05]  /*43a0*/  @!P1 BRA `(.L_x_1918) ;  /* 0x0000003000d09947 */ /* 0x000fea0003800000 */
[----:B---3--:R-:W-:Y:S01]  /*43b0*/  IMAD.MOV.U32 R12, RZ, RZ, R77 ;  /* 0x000000ffff0c7224 */ /* 0x008fe200078e004d */
[----:B------:R-:W-:Y:S01]  /*43c0*/  UMOV UR42, URZ ;  /* 0x0000003f002a7c82 */ /* 0x000fe20008000000 */
[----:B------:R-:W-:Y:S01]  /*43d0*/  IMAD.MOV.U32 R11, RZ, RZ, R72 ;  /* 0x000000ffff0b7224 */ /* 0x000fe200078e0048 */
[----:B------:R-:W-:Y:S01]  /*43e0*/  UMOV UR5, URZ ;  /* 0x0000003f00057c82 */ /* 0x000fe20008000000 */
[----:B------:R-:W-:Y:S01]  /*43f0*/  IMAD.MOV.U32 R135, RZ, RZ, RZ ;  /* 0x000000ffff877224 */ /* 0x000fe200078e00ff */
[----:B------:R-:W-:Y:S01]  /*4400*/  ULDC UR34, c[0x0][0x288] ;  /* 0x0000a20000227ab9 */ /* 0x000fe20000000800 */
[----:B------:R-:W-:Y:S01]  /*4410*/  ULDC UR33, c[0x0][0x2f0] ;  /* 0x0000bc0000217ab9 */ /* 0x000fe20000000800 */
[----:B------:R-:W-:Y:S01]  /*4420*/  ULDC UR7, c[0x0][0x9d8] ;  /* 0x0002760000077ab9 */ /* 0x000fe20000000800 */
[----:B------:R-:W-:-:S05]  /*4430*/  ULDC UR35, c[0x0][0x988] ;  /* 0x0002620000237ab9 */ /* 0x000fca0000000800 */
.L_x_1929:
        /* <DEDUP_REMOVED lines=8> */
.L_x_1920:
[----:B------:R-:W-:Y:S01]  /*44c0*/  UIADD3 UR4, UR5, 0x1, URZ ;  /* 0x0000000105047890 */ /* 0x000fe2000fffe03f */
[----:B------:R-:W-:-:S03]  /*44d0*/  MOV R13, UR6 ;  /* 0x00000006000d7c02 */ /* 0x000fc60008000f00 */
[----:B------:R-:W-:Y:S01]  /*44e0*/  UISETP.NE.AND UP0, UPT, UR4, 0x2, UPT ;  /* 0x000000020400788c */ /* 0x000fe2000bf05270 */
[----:B------:R-:W-:-:S03]  /*44f0*/  SHF.L.U32 R13, R13, 0x1f, RZ ;  /* 0x0000001f0d0d7819 */ /* 0x000fc600000006ff */
[----:B------:R-:W-:-:S04]  /*4500*/  USEL UR4, UR4, URZ, UP0 ;  /* 0x0000003f04047287 */ /* 0x000fc80008000000 */
[----:B------:R-:W-:-:S09]  /*4510*/  ULEA UR4, UR4, UR38, 0x3 ;  /* 0x0000002604047291 */ /* 0x000fd2000f8e183f */
[----:B------:R0:W1:Y:S01]  /*4520*/  SYNCS.PHASECHK.TRANS64.TRYWAIT P1, [UR4+0x2d830], R13 ;  /* 0x02d8300dff0075a7 */ /* 0x0000620008020144 */
[----:B------:R-:W-:Y:S05]  /*4530*/  @!P0 BRA `(.L_x_1921) ;  /* 0x0000000000048947 */ /* 0x000fea0003800000 */
[----:B------:R-:W-:Y:S01]  /*4540*/  BPT.TRAP 0x1 ;  /* 0x000000040000795c */ /* 0x000fe20000300000 */
.L_x_1921:
[----:B-1----:R-:W-:Y:S05]  /*4550*/  @P1 BRA `(.L_x_1919) ;  /* 0x0000000000081947 */ /* 0x002fea0003800000 */
[----:B------:R-:W1:Y:S02]  /*4560*/  SYNCS.PHASECHK.TRANS64.TRYWAIT P1, [UR4+0x2d830], R13 ;  /* 0x02d8300dff0075a7 */ /* 0x000e640008020144 */
[----:B-1----:R-:W-:Y:S05]  /*4570*/  @!P1 BRA `(.L_x_1922) ;  /* 0x000000b400dc9947 */ /* 0x002fea0003800000 */
.L_x_1919:
        /* <DEDUP_REMOVED lines=42> */
.L_x_1924:
[----:B------:R-:W-:Y:S01]  /*4820*/  ULEA UR10, UR5, UR38, 0x3 ;  /* 0x00000026050a7291 */ /* 0x000fe2000f8e183f */
[----:B------:R-:W-:-:S05]  /*4830*/  IMAD.U32 R13, RZ, RZ, UR42 ;  /* 0x0000002aff0d7e24 */ /* 0x000fca000f8e00ff */
[----:B------:R-:W-:-:S04]  /*4840*/  SHF.L.U32 R13, R13, 0x1f, RZ ;  /* 0x0000001f0d0d7819 */ /* 0x000fc800000006ff */
[----:B------:R0:W1:Y:S01]  /*4850*/  SYNCS.PHASECHK.TRANS64.TRYWAIT P1, [UR10+0x2d850], R13 ;  /* 0x02d8500dff0075a7 */ /* 0x000062000802014a */
[----:B------:R-:W-:Y:S05]  /*4860*/  @!P0 BRA `(.L_x_1925) ;  /* 0x0000000000048947 */ /* 0x000fea0003800000 */
[----:B------:R-:W-:Y:S01]  /*4870*/  BPT.TRAP 0x1 ;  /* 0x000000040000795c */ /* 0x000fe20000300000 */
.L_x_1925:
[----:B-1----:R-:W-:Y:S05]  /*4880*/  @P1 BRA `(.L_x_1923) ;  /* 0x0000000000081947 */ /* 0x002fea0003800000 */
[----:B------:R-:W1:Y:S02]  /*4890*/  SYNCS.PHASECHK.TRANS64.TRYWAIT P1, [UR10+0x2d850], R13 ;  /* 0x02d8500dff0075a7 */ /* 0x000e64000802014a */
[----:B-1----:R-:W-:Y:S05]  /*48a0*/  @!P1 BRA `(.L_x_1926) ;  /* 0x000000b400289947 */ /* 0x002fea0003800000 */
.L_x_1923:
        /* <DEDUP_REMOVED lines=71> */
.L_x_1927:
[----:B------:R-:W-:Y:S01]  /*4d20*/  UISETP.NE.AND UP0, UPT, UR41, URZ, UPT ;  /* 0x0000003f2900728c */ /* 0x000fe2000bf05270 */
[----:B------:R-:W-:Y:S01]  /*4d30*/  FMUL.FTZ R143, R29, UR7 ;  /* 0x000000071d8f7c20 */ /* 0x000fe20008410000 */
[----:B------:R-:W-:Y:S02]  /*4d40*/  IMAD.MOV.U32 R137, RZ, RZ, R7 ;  /* 0x000000ffff897224 */ /* 0x000fe400078e0007 */
[----:B------:R-:W-:Y:S01]  /*4d50*/  FMUL.FTZ R144, R33, UR7 ;  /* 0x0000000721907c20 */ /* 0x000fe20008410000 */
[----:B------:R-:W-:Y:S01]  /*4d60*/  FMUL.FTZ R140, R25, UR7 ;  /* 0x00000007198c7c20 */ /* 0x000fe20008410000 */
[----:B------:R-:W-:Y:S01]  /*4d70*/  FMUL.FTZ R141, R24, UR7 ;  /* 0x00000007188d7c20 */ /* 0x000fe20008410000 */
[----:B------:R-:W-:Y:S01]  /*4d80*/  PLOP3.LUT P1, PT, PT, PT, UP0, 0x80, 0x0 ;  /* 0x000000000000781c */ /* 0x000fe20003f2f008 */
[----:B------:R-:W-:Y:S01]  /*4d90*/  FMUL.FTZ R25, R47, UR7 ;  /* 0x000000072f197c20 */ /* 0x000fe20008410000 */
[----:B------:R-:W-:Y:S01]  /*4da0*/  PLOP3.LUT P2, PT, PT, PT, UP0, 0x80, 0x0 ;  /* 0x000000000000781c */ /* 0x000fe20003f4f008 */
[----:B------:R-:W-:Y:S01]  /*4db0*/  FMUL.FTZ R17, R31, UR7 ;  /* 0x000000071f117c20 */ /* 0x000fe20008410000 */
[----:B------:R-:W-:Y:S01]  /*4dc0*/  MOV R47, 0xfffffffe ;  /* 0xfffffffe002f7802 */ /* 0x000fe20000000f00 */
[----:B------:R-:W-:Y:S01]  /*4dd0*/  @UP0 ULDC UR10, c[0x0][0x44c] ;  /* 0x00011300000a0ab9 */ /* 0x000fe20000000800 */
[----:B------:R-:W1:Y:S01]  /*4de0*/  MUFU.TANH R141, R141 ;  /* 0x0000008d008d7308 */ /* 0x000e620000002400 */
[----:B------:R-:W-:-:S02]  /*4df0*/  IMAD.U32 R31, RZ, RZ, UR33 ;  /* 0x00000021ff1f7e24 */ /* 0x000fc4000f8e00ff */
[----:B------:R-:W-:Y:S01]  /*4e00*/  FMUL.FTZ R139, R28, UR7 ;  /* 0x000000071c8b7c20 */ /* 0x000fe20008410000 */
[----:B------:R-:W-:Y:S01]  /*4e10*/  FMUL.FTZ R145, R32, UR7 ;  /* 0x0000000720917c20 */ /* 0x000fe20008410000 */
[----:B------:R-:W-:Y:S01]  /*4e20*/  FMUL.FTZ R19, R35, UR7 ;  /* 0x0000000723137c20 */ /* 0x000fe20008410000 */
[----:B------:R-:W-:Y:S01]  /*4e30*/  FMUL.FTZ R35, R36, UR7 ;  /* 0x0000000724237c20 */ /* 0x000fe20008410000 */
[----:B------:R-:W-:Y:S01]  /*4e40*/  FMUL.FTZ R36, R37, UR7 ;  /* 0x0000000725247c20 */ /* 0x000fe20008410000 */
[----:B------:R-:W-:Y:S01]  /*4e50*/  @P1 IMAD.HI.U32 R29, R7, UR10, RZ ;  /* 0x0000000a071d1c27 */ /* 0x000fe2000f8e00ff */
[----:B------:R-:W-:Y:S01]  /*4e60*/  @UP0 ULDC UR10, c[0x0][0x450] ;  /* 0x00011400000a0ab9 */ /* 0x000fe20000000800 */
[----:B------:R-:W2:Y:S02]  /*4e70*/  MUFU.TANH R140, R140 ;  /* 0x0000008c008c7308 */ /* 0x000ea40000002400 */
[----:B------:R-:W-:Y:S01]  /*4e80*/  FMUL.FTZ R18, R34, UR7 ;  /* 0x0000000722127c20 */ /* 0x000fe20008410000 */
[----:B------:R-:W-:Y:S01]  /*4e90*/  FMUL.FTZ R37, R40, UR7 ;  /* 0x0000000728257c20 */ /* 0x000fe20008410000 */
[----:B------:R-:W-:Y:S01]  /*4ea0*/  @P2 SHF.R.U32.HI R137, RZ, UR10, R29 ;  /* 0x0000000aff892c19 */ /* 0x000fe2000801161d */
[----:B------:R-:W-:Y:S01]  /*4eb0*/  UMOV UR10, 0xffffff80 ;  /* 0xffffff80000a7882 */ /* 0x000fe20000000000 */
[----:B------:R-:W-:Y:S01]  /*4ec0*/  FMUL.FTZ R14, R27, UR7 ;  /* 0x000000071b0e7c20 */ /* 0x000fe20008410000 */
[----:B------:R-:W-:Y:S01]  /*4ed0*/  UIMAD UR10, UR39, UR10, 0x1 ;  /* 0x00000001270a74a4 */ /* 0x000fe2000f8e020a */
[----:B------:R-:W-:Y:S01]  /*4ee0*/  FMUL.FTZ R27, R51, UR7 ;  /* 0x00000007331b7c20 */ /* 0x000fe20008410000 */
[----:B------:R-:W3:Y:S01]  /*4ef0*/  SHFL.IDX PT, R33, R137, RZ, 0x1c1f ;  /* 0x001c1fff89217589 */ /* 0x000ee200000e0000 */
[----:B------:R-:W4:Y:S01]  /*4f00*/  MUFU.TANH R139, R139 ;  /* 0x0000008b008b7308 */ /* 0x000f220000002400 */
[----:B------:R-:W-:Y:S01]  /*4f10*/  FMUL.FTZ R20, R38, UR7 ;  /* 0x0000000726147c20 */ /* 0x000fe20008410000 */
[----:B------:R-:W-:Y:S01]  /*4f20*/  FMUL.FTZ R38, R41, UR7 ;  /* 0x0000000729267c20 */ /* 0x000fe20008410000 */
[----:B------:R-:W-:-:S02]  /*4f30*/  IMAD R136, R10, R47, UR10 ;  /* 0x0000000a0a887e24 */ /* 0x000fc4000f8e022f */
[----:B0-----:R-:W-:Y:S01]  /*4f40*/  FMUL.FTZ R13, R26, UR7 ;  /* 0x000000071a0d7c20 */ /* 0x001fe20008410000 */
[----:B------:R-:W-:Y:S01]  /*4f50*/  FMUL.FTZ R26, R50, UR7 ;  /* 0x00000007321a7c20 */ /* 0x000fe20008410000 */
[----:B------:R-:W-:Y:S01]  /*4f60*/  FMUL.FTZ R21, R39, UR7 ;  /* 0x0000000727157c20 */ /* 0x000fe20008410000 */
[----:B------:R-:W-:Y:S01]  /*4f70*/  IMAD R136, R31, UR40, R136 ;  /* 0x000000281f887c24 */ /* 0x000fe2000f8e0288 */
        /* <DEDUP_REMOVED lines=14> */
[----:B------:R-:W-:Y:S01]  /*5060*/  FMUL.FTZ R48, R60, UR7 ;  /* 0x000000073c307c20 */ /* 0x000fe20008410000 */
[----:B---3--:R-:W-:Y:S01]  /*5070*/  IADD3 R146, R33, -UR34, R136 ;  /* 0x8000002221927c10 */ /* 0x008fe2000fffe088 */
[----:B------:R-:W3:Y:S01]  /*5080*/  MUFU.TANH R144, R144 ;  /* 0x0000009000907308 */ /* 0x000ee20000002400 */
[----:B------:R-:W-:Y:S01]  /*5090*/  FMUL.FTZ R29, R55, UR7 ;  /* 0x00000007371d7c20 */ /* 0x000fe20008410000 */
[----:B------:R-:W-:Y:S01]  /*50a0*/  FMUL.FTZ R47, R61, UR7 ;  /* 0x000000073d2f7c20 */ /* 0x000fe20008410000 */
[----:B------:R-:W-:Y:S01]  /*50b0*/  ISETP.GT.AND P1, PT, R146, RZ, PT ;  /* 0x000000ff9200720c */ /* 0x000fe20003f24270 */
[----:B------:R-:W-:Y:S01]  /*50c0*/  FMUL.FTZ R49, R64, UR7 ;  /* 0x0000000740317c20 */ /* 0x000fe20008410000 */
[----:B------:R-:W-:Y:S01]  /*50d0*/  ISETP.GT.AND P2, PT, R146, 0x1, PT ;  /* 0x000000019200780c */ /* 0x000fe20003f44270 */
[----:B------:R-:W-:Y:S01]  /*50e0*/  FMUL.FTZ R15, R30, UR7 ;  /* 0x000000071e0f7c20 */ /* 0x000fe20008410000 */
[----:B-1----:R-:W-:Y:S01]  /*50f0*/  FSEL R141, R141, -INF , P1 ;  /* 0xff8000008d8d7808 */ /* 0x002fe20000800000 */
[----:B------:R-:W1:Y:S01]  /*5100*/  MUFU.TANH R35, R35 ;  /* 0x0000002300237308 */ /* 0x000e620000002400 */
[----:B------:R-:W-:Y:S01]  /*5110*/  ISETP.GT.AND P1, PT, R146, 0x8, PT ;  /* 0x000000089200780c */ /* 0x000fe20003f24270 */
[----:B------:R-:W-:Y:S01]  /*5120*/  FMUL.FTZ R30, R58, UR7 ;  /* 0x000000073a1e7c20 */ /* 0x000fe20008410000 */
[----:B--2---:R-:W-:Y:S01]  /*5130*/  FSEL R140, R140, -INF , P2 ;  /* 0xff8000008c8c7808 */ /* 0x004fe20001000000 */
[----:B------:R-:W-:Y:S01]  /*5140*/  FMUL.FTZ R80, R80, UR7 ;  /* 0x0000000750507c20 */ /* 0x000fe20008410000 */
[----:B------:R-:W-:Y:S01]  /*5150*/  FMNMX.FTZ R33, R141, R11, !PT ;  /* 0x0000000b8d217209 */ /* 0x000fe20007810000 */
[----:B------:R-:W-:Y:S01]  /*5160*/  FMUL.FTZ R81, R81, UR7 ;  /* 0x0000000751517c20 */ /* 0x000fe20008410000 */
[----:B------:R-:W-:Y:S01]  /*5170*/  ISETP.GT.AND P2, PT, R146, 0x9, PT ;  /* 0x000000099200780c */ /* 0x000fe20003f44270 */
[----:B------:R-:W2:Y:S01]  /*5180*/  MUFU.TANH R36, R36 ;  /* 0x0000002400247308 */ /* 0x000ea20000002400 */
[----:B----4-:R-:W-:Y:S01]  /*5190*/  FSEL R139, R139, -INF , P1 ;  /* 0xff8000008b8b7808 */ /* 0x010fe20000800000 */
[----:B------:R-:W-:Y:S01]  /*51a0*/  FMUL.FTZ R84, R84, UR7 ;  /* 0x0000000754547c20 */ /* 0x000fe20008410000 */
[----:B------:R-:W-:Y:S01]  /*51b0*/  FMNMX.FTZ R34, R140, R33, !PT ;  /* 0x000000218c227209 */ /* 0x000fe20007810000 */
[----:B------:R-:W-:Y:S01]  /*51c0*/  FMUL.FTZ R85, R85, UR7 ;  /* 0x0000000755557c20 */ /* 0x000fe20008410000 */
[C---:B------:R-:W-:Y:S01]  /*51d0*/  ISETP.GT.AND P1, PT, R146.reuse, 0x10, PT ;  /* 0x000000109200780c */ /* 0x040fe20003f24270 */
[----:B------:R-:W-:Y:S01]  /*51e0*/  FMUL.FTZ R31, R59, UR7 ;  /* 0x000000073b1f7c20 */ /* 0x000fe20008410000 */
[----:B0-----:R-:W-:Y:S01]  /*51f0*/  FSEL R32, R143, -INF , P2 ;  /* 0xff8000008f207808 */ /* 0x001fe20001000000 */
[----:B------:R-:W0:Y:S01]  /*5200*/  MUFU.TANH R37, R37 ;  /* 0x0000002500257308 */ /* 0x000e220000002400 */
[----:B------:R-:W-:Y:S01]  /*5210*/  FMNMX.FTZ R51, R139, R34, !PT ;  /* 0x000000228b337209 */ /* 0x000fe20007810000 */
[----:B------:R-:W4:Y:S01]  /*5220*/  S2UR UR11, SR_CgaCtaId ;  /* 0x00000000000b79c3 */ /* 0x000f220000008800 */
[----:B------:R-:W-:Y:S01]  /*5230*/  ISETP.GT.AND P2, PT, R146, 0x11, PT ;  /* 0x000000119200780c */ /* 0x000fe20003f44270 */
[----:B------:R-:W-:Y:S01]  /*5240*/  ULEA UR10, UR4, UR38, 0x3 ;  /* 0x00000026040a7291 */ /* 0x000fe2000f8e183f */
[----:B-----5:R-:W-:-:S02]  /*5250*/  FSEL R33, R145, -INF , P1 ;  /* 0xff80000091217808 */ /* 0x020fc40000800000 */
[----:B------:R-:W-:Y:S01]  /*5260*/  FMNMX.FTZ R50, R32, R51, !PT ;  /* 0x0000003320327209 */ /* 0x000fe20007810000 */
[----:B------:R-:W5:Y:S01]  /*5270*/  MUFU.TANH R38, R38 ;  /* 0x0000002600267308 */ /* 0x000f620000002400 */
[----:B------:R-:W-:Y:S01]  /*5280*/  ISETP.GT.AND P1, PT, R146, 0x18, PT ;  /* 0x000000189200780c */ /* 0x000fe20003f24270 */
[----:B------:R-:W-:Y:S01]  /*5290*/  UIADD3 UR10, UR10, 0x2d840, URZ ;  /* 0x0002d8400a0a7890 */ /* 0x000fe2000fffe03f */
[----:B---3--:R-:W-:Y:S02]  /*52a0*/  FSEL R34, R144, -INF , P2 ;  /* 0xff80000090227808 */ /* 0x008fe40001000000 */
[----:B------:R-:W-:Y:S01]  /*52b0*/  FMNMX.FTZ R51, R33, R50, !PT ;  /* 0x0000003221337209 */ /* 0x000fe20007810000 */
[----:B------:R-:W-:Y:S01]  /*52c0*/  FMUL.FTZ R50, R65, UR7 ;  /* 0x0000000741327c20 */ /* 0x000fe20008410000 */
[----:B------:R-:W-:Y:S01]  /*52d0*/  ISETP.GT.AND P2, PT, R146, 0x19, PT ;  /* 0x000000199200780c */ /* 0x000fe20003f44270 */
[----:B------:R-:W3:Y:S01]  /*52e0*/  MUFU.TANH R39, R39 ;  /* 0x0000002700277308 */ /* 0x000ee20000002400 */
[----:B-1----:R-:W-:Y:S01]  /*52f0*/  FSEL R35, R35, -INF , P1 ;  /* 0xff80000023237808 */ /* 0x002fe20000800000 */
[----:B------:R-:W-:Y:S01]  /*5300*/  FMUL.FTZ R65, R70, UR7 ;  /* 0x0000000746417c20 */ /* 0x000fe20008410000 */
[----:B------:R-:W-:Y:S01]  /*5310*/  FMNMX.FTZ R52, R34, R51, !PT ;  /* 0x0000003322347209 */ /* 0x000fe20007810000 */
[----:B------:R-:W-:Y:S01]  /*5320*/  FMUL.FTZ R51, R68, UR7 ;  /* 0x0000000744337c20 */ /* 0x000fe20008410000 */
[----:B------:R-:W-:Y:S01]  /*5330*/  ISETP.GT.AND P1, PT, R146, 0x20, PT ;  /* 0x000000209200780c */ /* 0x000fe20003f24270 */
[----:B------:R-:W-:Y:S01]  /*5340*/  FMUL.FTZ R70, R79, UR7 ;  /* 0x000000074f467c20 */ /* 0x000fe20008410000 */
[----:B--2---:R-:W-:Y:S01]  /*5350*/  FSEL R36, R36, -INF , P2 ;  /* 0xff80000024247808 */ /* 0x004fe20001000000 */
[----:B------:R-:W1:Y:S01]  /*5360*/  MUFU.TANH R40, R40 ;  /* 0x0000002800287308 */ /* 0x000e620000002400 */
[----:B------:R-:W-:Y:S01]  /*5370*/  FMNMX.FTZ R53, R35, R52, !PT ;  /* 0x0000003423357209 */ /* 0x000fe20007810000 */
[----:B------:R-:W2:Y:S01]  /*5380*/  SHFL.IDX PT, R79, R137, 0x1, 0x1c1f ;  /* 0x003c1f00894f7f89 */ /* 0x000ea200000e0000 */
[----:B------:R-:W-:Y:S01]  /*5390*/  ISETP.GT.AND P2, PT, R146, 0x21, PT ;  /* 0x000000219200780c */ /* 0x000fe20003f44270 */
[----:B----4-:R-:W-:Y:S01]  /*53a0*/  UPRMT UR10, UR11, 0x654, UR10 ;  /* 0x000006540b0a7896 */ /* 0x010fe2000800000a */
[----:B0-----:R-:W-:-:S02]  /*53b0*/  FSEL R37, R37, -INF , P1 ;  /* 0xff80000025257808 */ /* 0x001fc40000800000 */
[----:B------:R-:W-:Y:S01]  /*53c0*/  FMNMX.FTZ R52, R36, R53, !PT ;  /* 0x0000003524347209 */ /* 0x000fe20007810000 */
[----:B------:R-:W0:Y:S01]  /*53d0*/  MUFU.TANH R41, R41 ;  /* 0x0000002900297308 */ /* 0x000e220000002400 */
[----:B------:R-:W-:Y:S02]  /*53e0*/  ISETP.GT.AND P1, PT, R146, 0x28, PT ;  /* 0x000000289200780c */ /* 0x000fe40003f24270 */
[----:B-----5:R-:W-:Y:S02]  /*53f0*/  FSEL R38, R38, -INF , P2 ;  /* 0xff80000026267808 */ /* 0x020fe40001000000 */
[----:B------:R-:W-:Y:S01]  /*5400*/  FMNMX.FTZ R53, R37, R52, !PT ;  /* 0x0000003425357209 */ /* 0x000fe20007810000 */
[----:B------:R-:W-:Y:S01]  /*5410*/  FMUL.FTZ R52, R69, UR7 ;  /* 0x0000000745347c20 */ /* 0x000fe20008410000 */
[----:B------:R-:W-:Y:S01]  /*5420*/  ISETP.GT.AND P2, PT, R146, 0x29, PT ;  /* 0x000000299200780c */ /* 0x000fe20003f44270 */
[----:B------:R-:W4:Y:S01]  /*5430*/  MUFU.TANH R42, R42 ;  /* 0x0000002a002a7308 */ /* 0x000f220000002400 */
[----:B---3--:R-:W-:Y:S01]  /*5440*/  FSEL R39, R39, -INF , P1 ;  /* 0xff80000027277808 */ /* 0x008fe20000800000 */
[----:B------:R-:W-:Y:S01]  /*5450*/  SYNCS.ARRIVE.TRANS64.RED.A1T0 RZ, [UR10], RZ ;  /* 0x000000ffffff79a7 */ /* 0x000fe2000810040a */
[----:B------:R-:W-:-:S02]  /*5460*/  FMNMX.FTZ R54, R38, R53, !PT ;  /* 0x0000003526367209 */ /* 0x000fc40007810000 */
[----:B------:R-:W-:Y:S02]  /*5470*/  ISETP.GT.AND P1, PT, R146, 0x30, PT ;  /* 0x000000309200780c */ /* 0x000fe40003f24270 */
[----:B-1----:R-:W-:Y:S01]  /*5480*/  FSEL R40, R40, -INF , P2 ;  /* 0xff80000028287808 */ /* 0x002fe20001000000 */
[----:B------:R-:W1:Y:S01]  /*5490*/  MUFU.TANH R43, R43 ;  /* 0x0000002b002b7308 */ /* 0x000e620000002400 */
[----:B------:R-:W-:Y:S01]  /*54a0*/  FMNMX.FTZ R53, R39, R54, !PT ;  /* 0x0000003627357209 */ /* 0x000fe20007810000 */
[----:B------:R-:W-:Y:S01]  /*54b0*/  FMUL.FTZ R54, R72, UR7 ;  /* 0x0000000748367c20 */ /* 0x000fe20008410000 */
[----:B------:R-:W-:Y:S02]  /*54c0*/  ISETP.GT.AND P2, PT, R146, 0x31, PT ;  /* 0x000000319200780c */ /* 0x000fe40003f44270 */
[----:B0-----:R-:W-:Y:S02]  /*54d0*/  FSEL R41, R41, -INF , P1 ;  /* 0xff80000029297808 */ /* 0x001fe40000800000 */
[----:B------:R-:W-:Y:S01]  /*54e0*/  FMNMX.FTZ R56, R40, R53, !PT ;  /* 0x0000003528387209 */ /* 0x000fe20007810000 */
[----:B------:R-:W0:Y:S01]  /*54f0*/  MUFU.TANH R44, R44 ;  /* 0x0000002c002c7308 */ /* 0x000e220000002400 */
[----:B------:R-:W-:Y:S01]  /*5500*/  ISETP.GT.AND P1, PT, R146, 0x38, PT ;  /* 0x000000389200780c */ /* 0x000fe20003f24270 */
[----:B------:R-:W-:Y:S01]  /*5510*/  FMUL.FTZ R53, R73, UR7 ;  /* 0x0000000749357c20 */ /* 0x000fe20008410000 */
[----:B----4-:R-:W-:Y:S01]  /*5520*/  FSEL R42, R42, -INF , P2 ;  /* 0xff8000002a2a7808 */ /* 0x010fe20001000000 */
[----:B------:R-:W-:Y:S01]  /*5530*/  FMUL.FTZ R73, R83, UR7 ;  /* 0x0000000753497c20 */ /* 0x000fe20008410000 */
[----:B------:R-:W-:-:S02]  /*5540*/  FMNMX.FTZ R55, R41, R56, !PT ;  /* 0x0000003829377209 */ /* 0x000fc40007810000 */
[----:B------:R-:W-:Y:S01]  /*5550*/  ISETP.GT.AND P2, PT, R146, 0x39, PT ;  /* 0x000000399200780c */ /* 0x000fe20003f44270 */
[----:B------:R-:W3:Y:S01]  /*5560*/  MUFU.TANH R45, R45 ;  /* 0x0000002d002d7308 */ /* 0x000ee20000002400 */
[----:B-1----:R-:W-:Y:S02]  /*5570*/  FSEL R43, R43, -INF , P1 ;  /* 0xff8000002b2b7808 */ /* 0x002fe40000800000 */
[----:B------:R-:W-:Y:S01]  /*5580*/  FMNMX.FTZ R56, R42, R55, !PT ;  /* 0x000000372a387209 */ /* 0x000fe20007810000 */
[----:B------:R-:W-:Y:S01]  /*5590*/  FMUL.FTZ R55, R76, UR7 ;  /* 0x000000074c377c20 */ /* 0x000fe20008410000 */
[----:B------:R-:W-:Y:S01]  /*55a0*/  ISETP.GT.AND P1, PT, R146, 0x40, PT ;  /* 0x000000409200780c */ /* 0x000fe20003f24270 */
[----:B------:R-:W-:Y:S01]  /*55b0*/  FMUL.FTZ R76, R86, UR7 ;  /* 0x00000007564c7c20 */ /* 0x000fe20008410000 */
[----:B------:R-:W-:Y:S01]  /*55c0*/  FMNMX.FTZ R57, R43, R56, !PT ;  /* 0x000000382b397209 */ /* 0x000fe20007810000 */
[----:B------:R-:W1:Y:S01]  /*55d0*/  MUFU.TANH R46, R46 ;  /* 0x0000002e002e7308 */ /* 0x000e620000002400 */
[----:B0-----:R-:W-:-:S02]  /*55e0*/  FSEL R44, R44, -INF , P2 ;  /* 0xff8000002c2c7808 */ /* 0x001fc40001000000 */
[----:B------:R-:W-:Y:S02]  /*55f0*/  ISETP.GT.AND P2, PT, R146, 0x41, PT ;  /* 0x000000419200780c */ /* 0x000fe40003f44270 */
[----:B------:R-:W-:Y:S02]  /*5600*/  FMNMX.FTZ R56, R44, R57, !PT ;  /* 0x000000392c387209 */ /* 0x000fe40007810000 */
[----:B--2---:R-:W-:Y:S01]  /*5610*/  IADD3 R79, R79, -UR34, R136 ;  /* 0x800000224f4f7c10 */ /* 0x004fe2000fffe088 */
[----:B------:R-:W0:Y:S01]  /*5620*/  MUFU.TANH R48, R48 ;  /* 0x0000003000307308 */ /* 0x000e220000002400 */
[----:B---3--:R-:W-:Y:S02]  /*5630*/  FSEL R45, R45, -INF , P1 ;  /* 0xff8000002d2d7808 */ /* 0x008fe40000800000 */
[----:B------:R-:W-:Y:S02]  /*5640*/  ISETP.GT.AND P1, PT, R146, 0x48, PT ;  /* 0x000000489200780c */ /* 0x000fe40003f24270 */
[----:B------:R-:W-:Y:S01]  /*5650*/  FMNMX.FTZ R57, R45, R56, !PT ;  /* 0x000000382d397209 */ /* 0x000fe20007810000 */
[----:B------:R-:W-:Y:S01]  /*5660*/  FMUL.FTZ R56, R77, UR7 ;  /* 0x000000074d387c20 */ /* 0x000fe20008410000 */
[----:B------:R-:W-:Y:S01]  /*5670*/  ISETP.GT.AND P3, PT, R79, 0x1, PT ;  /* 0x000000014f00780c */ /* 0x000fe20003f64270 */
[----:B------:R-:W2:Y:S01]  /*5680*/  MUFU.TANH R47, R47 ;  /* 0x0000002f002f7308 */ /* 0x000ea20000002400 */
[----:B-1----:R-:W-:Y:S01]  /*5690*/  FSEL R46, R46, -INF , P2 ;  /* 0xff8000002e2e7808 */ /* 0x002fe20001000000 */
[----:B------:R-:W-:Y:S01]  /*56a0*/  FMUL.FTZ R77, R87, UR7 ;  /* 0x00000007574d7c20 */ /* 0x000fe20008410000 */
[----:B------:R-:W-:-:S02]  /*56b0*/  ISETP.GT.AND P2, PT, R146, 0x49, PT ;  /* 0x000000499200780c */ /* 0x000fc40003f44270 */
[----:B------:R-:W-:-:S03]  /*56c0*/  FMNMX.FTZ R57, R46, R57, !PT ;  /* 0x000000392e397209 */ /* 0x000fc60007810000 */
[----:B------:R-:W1:Y:S01]  /*56d0*/  MUFU.TANH R49, R49 ;  /* 0x0000003100317308 */ /* 0x000e620000002400 */
[----:B0-----:R-:W-:Y:S02]  /*56e0*/  FSEL R48, R48, -INF , P1 ;  /* 0xff80000030307808 */ /* 0x001fe40000800000 */
[----:B------:R-:W-:Y:S02]  /*56f0*/  ISETP.GT.AND P1, PT, R146, 0x50, PT ;  /* 0x000000509200780c */ /* 0x000fe40003f24270 */
[----:B------:R-:W-:-:S03]  /*5700*/  FMNMX.FTZ R58, R48, R57, !PT ;  /* 0x00000039303a7209 */ /* 0x000fc60007810000 */
[----:B------:R-:W0:Y:S01]  /*5710*/  MUFU.TANH R50, R50 ;  /* 0x0000003200327308 */ /* 0x000e220000002400 */
[----:B--2---:R-:W-:Y:S02]  /*5720*/  FSEL R47, R47, -INF , P2 ;  /* 0xff8000002f2f7808 */ /* 0x004fe40001000000 */
[----:B------:R-:W-:Y:S02]  /*5730*/  ISETP.GT.AND P2, PT, R146, 0x51, PT ;  /* 0x000000519200780c */ /* 0x000fe40003f44270 */
[----:B------:R-:W-:-:S03]  /*5740*/  FMNMX.FTZ R58, R47, R58, !PT ;  /* 0x0000003a2f3a7209 */ /* 0x000fc60007810000 */
[----:B------:R-:W2:Y:S01]  /*5750*/  MUFU.TANH R51, R51 ;  /* 0x0000003300337308 */ /* 0x000ea20000002400 */
[----:B-1----:R-:W-:Y:S02]  /*5760*/  FSEL R49, R49, -INF , P1 ;  /* 0xff80000031317808 */ /* 0x002fe40000800000 */
[----:B------:R-:W-:Y:S02]  /*5770*/  ISETP.GT.AND P1, PT, R146, 0x58, PT ;  /* 0x000000589200780c */ /* 0x000fe40003f24270 */
        /* <DEDUP_REMOVED lines=24> */
[----:B------:R-:W-:Y:S01]  /*5900*/  FMNMX.FTZ R59, R55, R58, !PT ;  /* 0x0000003a373b7209 */ /* 0x000fe20007810000 */
[----:B------:R-:W-:Y:S01]  /*5910*/  FMUL.FTZ R58, R62, UR7 ;  /* 0x000000073e3a7c20 */ /* 0x000fe20008410000 */
[----:B------:R-:W-:Y:S01]  /*5920*/  FMUL.FTZ R62, R63, UR7 ;  /* 0x000000073f3e7c20 */ /* 0x000fe20008410000 */
[----:B------:R-:W1:Y:S01]  /*5930*/  MUFU.TANH R81, R81 ;  /* 0x0000005100517308 */ /* 0x000e620000002400 */
[----:B0-----:R-:W-:Y:S02]  /*5940*/  FSEL R56, R56, -INF , P2 ;  /* 0xff80000038387808 */ /* 0x001fe40001000000 */
[----:B------:R-:W-:-:S02]  /*5950*/  ISETP.GT.AND P2, PT, R146, 0x71, PT ;  /* 0x000000719200780c */ /* 0x000fc40003f44270 */
        /* <DEDUP_REMOVED lines=10> */
[----:B0-----:R-:W-:-:S04]  /*5a00*/  FSEL R60, R84, -INF , P1 ;  /* 0xff800000543c7808 */ /* 0x001fc80000800000 */
[----:B------:R-:W-:Y:S01]  /*5a10*/  FMNMX.FTZ R64, R60, R63, !PT ;  /* 0x0000003f3c407209 */ /* 0x000fe20007810000 */
[----:B------:R-:W-:Y:S01]  /*5a20*/  FMUL.FTZ R63, R66, UR7 ;  /* 0x00000007423f7c20 */ /* 0x000fe20008410000 */
[----:B------:R-:W-:Y:S01]  /*5a30*/  FMUL.FTZ R66, R71, UR7 ;  /* 0x0000000747427c20 */ /* 0x000fe20008410000 */
[----:B------:R-:W0:Y:S01]  /*5a40*/  MUFU.TANH R14, R14 ;  /* 0x0000000e000e7308 */ /* 0x000e220000002400 */
[----:B--2---:R-:W-:Y:S01]  /*5a50*/  FSEL R61, R61, -INF , P2 ;  /* 0xff8000003d3d7808 */ /* 0x004fe20001000000 */
[----:B------:R-:W-:Y:S01]  /*5a60*/  FMUL.FTZ R71, R82, UR7 ;  /* 0x0000000752477c20 */ /* 0x000fe20008410000 */
[----:B------:R-:W-:Y:S02]  /*5a70*/  ISETP.GT.AND P2, PT, R79, RZ, PT ;  /* 0x000000ff4f00720c */ /* 0x000fe40003f44270 */
[----:B------:R-:W-:Y:S01]  /*5a80*/  FMNMX.FTZ R69, R61, R64, !PT ;  /* 0x000000403d457209 */ /* 0x000fe20007810000 */
[----:B------:R-:W-:Y:S01]  /*5a90*/  FMUL.FTZ R64, R67, UR7 ;  /* 0x0000000743407c20 */ /* 0x000fe20008410000 */
[----:B------:R-:W-:Y:S01]  /*5aa0*/  FMUL.FTZ R67, R74, UR7 ;  /* 0x000000074a437c20 */ /* 0x000fe20008410000 */
[----:B------:R-:W2:Y:S01]  /*5ab0*/  MUFU.TANH R15, R15 ;  /* 0x0000000f000f7308 */ /* 0x000ea20000002400 */
[----:B-1----:R-:W-:Y:S01]  /*5ac0*/  FSEL R13, R13, -INF , P2 ;  /* 0xff8000000d0d7808 */ /* 0x002fe20001000000 */
[----:B------:R-:W1:Y:S01]  /*5ad0*/  SHFL.BFLY PT, R68, R69, 0x2, 0x1f ;  /* 0x0c401f0045447f89 */ /* 0x000e6200000e0000 */
[----:B------:R-:W-:-:S02]  /*5ae0*/  ISETP.GT.AND P2, PT, R79, 0x8, PT ;  /* 0x000000084f00780c */ /* 0x000fc40003f44270 */
[----:B------:R-:W-:-:S03]  /*5af0*/  FMNMX.FTZ R81, R13, R12, !PT ;  /* 0x0000000c0d517209 */ /* 0x000fc60007810000 */
[----:B------:R-:W-:Y:S01]  /*5b00*/  MUFU.TANH R17, R17 ;  /* 0x0000001100117308 */ /* 0x000fe20000002400 */
[----:B0-----:R-:W-:Y:S02]  /*5b10*/  FSEL R80, R14, -INF , P3 ;  /* 0xff8000000e507808 */ /* 0x001fe40001800000 */
[----:B------:R-:W-:Y:S02]  /*5b20*/  ISETP.GT.AND P3, PT, R79, 0x9, PT ;  /* 0x000000094f00780c */ /* 0x000fe40003f64270 */
[----:B------:R-:W-:-:S03]  /*5b30*/  FMNMX.FTZ R82, R80, R81, !PT ;  /* 0x0000005150527209 */ /* 0x000fc60007810000 */
[----:B------:R-:W0:Y:S01]  /*5b40*/  MUFU.TANH R18, R18 ;  /* 0x0000001200127308 */ /* 0x000e220000002400 */
[----:B--2---:R-:W-:Y:S02]  /*5b50*/  FSEL R15, R15, -INF , P2 ;  /* 0xff8000000f0f7808 */ /* 0x004fe40001000000 */
[----:B------:R-:W-:Y:S02]  /*5b60*/  ISETP.GT.AND P2, PT, R79, 0x10, PT ;  /* 0x000000104f00780c */ /* 0x000fe40003f44270 */
[----:B------:R-:W-:-:S03]  /*5b70*/  FMNMX.FTZ R81, R15, R82, !PT ;  /* 0x000000520f517209 */ /* 0x000fc60007810000 */
[----:B------:R-:W-:Y:S01]  /*5b80*/  MUFU.TANH R19, R19 ;  /* 0x0000001300137308 */ /* 0x000fe20000002400 */
[----:B-1----:R-:W-:Y:S01]  /*5b90*/  FMNMX.FTZ R74, R69, R68, !PT ;  /* 0x00000044454a7209 */ /* 0x002fe20007810000 */
[----:B------:R-:W-:Y:S01]  /*5ba0*/  FMUL.FTZ R68, R75, UR7 ;  /* 0x000000074b447c20 */ /* 0x000fe20008410000 */
[----:B------:R-:W-:-:S03]  /*5bb0*/  FMUL.FTZ R69, R78, UR7 ;  /* 0x000000074e457c20 */ /* 0x000fc60008410000 */
[----:B------:R-:W1:Y:S02]  /*5bc0*/  SHFL.BFLY PT, R75, R74, 0x1, 0x1f ;  /* 0x0c201f004a4b7f89 */ /* 0x000e6400000e0000 */
[----:B------:R-:W2:Y:S01]  /*5bd0*/  MUFU.TANH R20, R20 ;  /* 0x0000001400147308 */ /* 0x000ea20000002400 */
[----:B0-----:R-:W-:Y:S02]  /*5be0*/  FSEL R18, R18, -INF , P2 ;  /* 0xff80000012127808 */ /* 0x001fe40001000000 */
[----:B------:R-:W-:-:S05]  /*5bf0*/  ISETP.GT.AND P2, PT, R79, 0x18, PT ;  /* 0x000000184f00780c */ /* 0x000fca0003f44270 */
[----:B------:R-:W-:Y:S08]  /*5c00*/  MUFU.TANH R21, R21 ;  /* 0x0000001500157308 */ /* 0x000ff00000002400 */
[----:B------:R-:W0:Y:S01]  /*5c10*/  MUFU.TANH R22, R22 ;  /* 0x0000001600167308 */ /* 0x000e220000002400 */
[----:B--2---:R-:W-:Y:S02]  /*5c20*/  FSEL R20, R20, -INF , P2 ;  /* 0xff80000014147808 */ /* 0x004fe40001000000 */
[----:B------:R-:W-:-:S02]  /*5c30*/  ISETP.GT.AND P2, PT, R79, 0x20, PT ;  /* 0x000000204f00780c */ /* 0x000fc40003f44270 */
[----:B-1----:R-:W-:-:S03]  /*5c40*/  FMNMX.FTZ R72, R74, R75, !PT ;  /* 0x0000004b4a487209 */ /* 0x002fc60007810000 */
[----:B------:R-:W-:Y:S01]  /*5c50*/  MUFU.TANH R23, R23 ;  /* 0x0000001700177308 */ /* 0x000fe20000002400 */
[C---:B------:R-:W-:Y:S01]  /*5c60*/  FSETP.NEU.FTZ.AND P1, PT, R72.reuse, -INF , PT ;  /* 0xff8000004800780b */ /* 0x040fe20003f3d000 */
[----:B------:R-:W-:-:S06]  /*5c70*/  FMUL.FTZ R78, R72, UR35 ;  /* 0x00000023484e7c20 */ /* 0x000fcc0008410000 */
[----:B------:R-:W1:Y:S01]  /*5c80*/  MUFU.TANH R24, R24 ;  /* 0x0000001800187308 */ /* 0x000e620000002400 */
[----:B------:R-:W-:Y:S02]  /*5c90*/  FSEL R78, R78, RZ, P1 ;  /* 0x000000ff4e4e7208 */ /* 0x000fe40000800000 */
[----:B0-----:R-:W-:Y:S02]  /*5ca0*/  FSEL R22, R22, -INF , P2 ;  /* 0xff80000016167808 */ /* 0x001fe40001000000 */
[----:B------:R-:W-:Y:S01]  /*5cb0*/  ISETP.GT.AND P2, PT, R79, 0x28, PT ;  /* 0x000000284f00780c */ /* 0x000fe20003f44270 */
[--C-:B------:R-:W-:Y:S01]  /*5cc0*/  FFMA.FTZ R83, R32, UR35, -R78.reuse ;  /* 0x0000002320537c23 */ /* 0x100fe2000801084e */
[----:B------:R-:W-:Y:S01]  /*5cd0*/  FSEL R32, R17, -INF , P3 ;  /* 0xff80000011207808 */ /* 0x000fe20001800000 */
[--C-:B------:R-:W-:Y:S01]  /*5ce0*/  FFMA.FTZ R84, R33, UR35, -R78.reuse ;  /* 0x0000002321547c23 */ /* 0x100fe2000801084e */
[----:B------:R-:W-:Y:S01]  /*5cf0*/  ISETP.GT.AND P3, PT, R79, 0x11, PT ;  /* 0x000000114f00780c */ /* 0x000fe20003f64270 */
[----:B------:R0:W-:Y:S01]  /*5d00*/  MUFU.EX2 R17, R83 ;  /* 0x0000005300117308 */ /* 0x0001e20000000800 */
[----:B------:R-:W-:Y:S01]  /*5d10*/  FMNMX.FTZ R81, R32, R81, !PT ;  /* 0x0000005120517209 */ /* 0x000fe20007810000 */
[--C-:B------:R-:W-:Y:S01]  /*5d20*/  FFMA.FTZ R75, R141, UR35, -R78.reuse ;  /* 0x000000238d4b7c23 */ /* 0x100fe2000801084e */
[----:B------:R-:W-:Y:S01]  /*5d30*/  FSEL R33, R19, -INF , P3 ;  /* 0xff80000013217808 */ /* 0x000fe20001800000 */
[--C-:B------:R-:W-:Y:S01]  /*5d40*/  FFMA.FTZ R74, R140, UR35, -R78.reuse ;  /* 0x000000238c4a7c23 */ /* 0x100fe2000801084e */
[----:B------:R-:W-:Y:S01]  /*5d50*/  FMNMX.FTZ R82, R18, R81, !PT ;  /* 0x0000005112527209 */ /* 0x000fe20007810000 */
[--C-:B------:R-:W-:Y:S01]  /*5d60*/  FFMA.FTZ R139, R139, UR35, -R78.reuse ;  /* 0x000000238b8b7c23 */ /* 0x100fe2000801084e */
[----:B------:R-:W-:Y:S01]  /*5d70*/  ISETP.GT.AND P3, PT, R79, 0x19, PT ;  /* 0x000000194f00780c */ /* 0x000fe20003f64270 */
[----:B------:R-:W-:Y:S01]  /*5d80*/  MUFU.TANH R25, R25 ;  /* 0x0000001900197308 */ /* 0x000fe20000002400 */
[----:B------:R-:W-:Y:S01]  /*5d90*/  FMNMX.FTZ R81, R33, R82, !PT ;  /* 0x0000005221517209 */ /* 0x000fe20007810000 */
[--C-:B0-----:R-:W-:Y:S01]  /*5da0*/  FFMA.FTZ R83, R34, UR35, -R78.reuse ;  /* 0x0000002322537c23 */ /* 0x101fe2000801084e */
[----:B------:R-:W-:Y:S01]  /*5db0*/  FSEL R34, R21, -INF , P3 ;  /* 0xff80000015227808 */ /* 0x000fe20001800000 */
[--C-:B------:R-:W-:Y:S01]  /*5dc0*/  FFMA.FTZ R40, R40, UR35, -R78.reuse ;  /* 0x0000002328287c23 */ /* 0x100fe2000801084e */
[----:B------:R-:W-:Y:S01]  /*5dd0*/  FMNMX.FTZ R81, R20, R81, !PT ;  /* 0x0000005114517209 */ /* 0x000fe20007810000 */
[--C-:B------:R-:W-:Y:S01]  /*5de0*/  FFMA.FTZ R41, R41, UR35, -R78.reuse ;  /* 0x0000002329297c23 */ /* 0x100fe2000801084e */
[----:B------:R-:W-:Y:S01]  /*5df0*/  ISETP.GT.AND P3, PT, R79, 0x21, PT ;  /* 0x000000214f00780c */ /* 0x000fe20003f64270 */
[----:B------:R-:W0:Y:S01]  /*5e00*/  MUFU.TANH R26, R26 ;  /* 0x0000001a001a7308 */ /* 0x000e220000002400 */
[----:B------:R-:W-:Y:S01]  /*5e10*/  FMNMX.FTZ R81, R34, R81, !PT ;  /* 0x0000005122517209 */ /* 0x000fe20007810000 */
[--C-:B------:R-:W-:Y:S01]  /*5e20*/  FFMA.FTZ R42, R42, UR35, -R78.reuse ;  /* 0x000000232a2a7c23 */ /* 0x100fe2000801084e */
[----:B-1----:R-:W-:Y:S01]  /*5e30*/  FSEL R24, R24, -INF , P2 ;  /* 0xff80000018187808 */ /* 0x002fe20001000000 */
[--C-:B------:R-:W-:Y:S01]  /*5e40*/  FFMA.FTZ R43, R43, UR35, -R78.reuse ;  /* 0x000000232b2b7c23 */ /* 0x100fe2000801084e */
[----:B------:R-:W-:Y:S01]  /*5e50*/  FMNMX.FTZ R82, R22, R81, !PT ;  /* 0x0000005116527209 */ /* 0x000fe20007810000 */
[--C-:B------:R-:W-:Y:S01]  /*5e60*/  FFMA.FTZ R44, R44, UR35, -R78.reuse ;  /* 0x000000232c2c7c23 */ /* 0x100fe2000801084e */
[----:B------:R-:W-:Y:S01]  /*5e70*/  ISETP.GT.AND P2, PT, R79, 0x30, PT ;  /* 0x000000304f00780c */ /* 0x000fe20003f44270 */
        /* <DEDUP_REMOVED lines=8> */
[----:B------:R-:W-:Y:S01]  /*5f00*/  MUFU.TANH R27, R27 ;  /* 0x0000001b001b7308 */ /* 0x000fe20000002400 */
[--C-:B-1----:R-:W-:Y:S01]  /*5f10*/  FFMA.FTZ R84, R35, UR35, -R78.reuse ;  /* 0x0000002323547c23 */ /* 0x102fe2000801084e */
[----:B------:R-:W-:Y:S01]  /*5f20*/  FSEL R35, R23, -INF , P3 ;  /* 0xff80000017237808 */ /* 0x000fe20001800000 */
[--C-:B------:R-:W-:Y:S01]  /*5f30*/  FFMA.FTZ R52, R52, UR35, -R78.reuse ;  /* 0x0000002334347c23 */ /* 0x100fe2000801084e */
[----:B------:R-:W-:Y:S01]  /*5f40*/  ISETP.GT.AND P3, PT, R79, 0x29, PT ;  /* 0x000000294f00780c */ /* 0x000fe20003f64270 */
[--C-:B------:R-:W-:Y:S01]  /*5f50*/  FFMA.FTZ R54, R54, UR35, -R78.reuse ;  /* 0x0000002336367c23 */ /* 0x100fe2000801084e */
[----:B------:R-:W-:Y:S01]  /*5f60*/  FMNMX.FTZ R81, R35, R82, !PT ;  /* 0x0000005223517209 */ /* 0x000fe20007810000 */
[--C-:B------:R-:W-:Y:S01]  /*5f70*/  FFMA.FTZ R53, R53, UR35, -R78.reuse ;  /* 0x0000002335357c23 */ /* 0x100fe2000801084e */
[----:B------:R-:W1:Y:S01]  /*5f80*/  MUFU.TANH R28, R28 ;  /* 0x0000001c001c7308 */ /* 0x000e620000002400 */
[----:B0-----:R-:W-:Y:S01]  /*5f90*/  FSEL R26, R26, -INF , P2 ;  /* 0xff8000001a1a7808 */ /* 0x001fe20001000000 */
[--C-:B------:R-:W-:Y:S01]  /*5fa0*/  FFMA.FTZ R55, R55, UR35, -R78.reuse ;  /* 0x0000002337377c23 */ /* 0x100fe2000801084e */
[----:B------:R-:W-:Y:S01]  /*5fb0*/  FMNMX.FTZ R81, R24, R81, !PT ;  /* 0x0000005118517209 */ /* 0x000fe20007810000 */
[--C-:B------:R-:W-:Y:S01]  /*5fc0*/  FFMA.FTZ R56, R56, UR35, -R78.reuse ;  /* 0x0000002338387c23 */ /* 0x100fe2000801084e */
[----:B------:R-:W-:Y:S01]  /*5fd0*/  ISETP.GT.AND P2, PT, R79, 0x38, PT ;  /* 0x000000384f00780c */ /* 0x000fe20003f44270 */
[--C-:B------:R-:W-:Y:S01]  /*5fe0*/  FFMA.FTZ R57, R57, UR35, -R78.reuse ;  /* 0x0000002339397c23 */ /* 0x100fe2000801084e */
[--C-:B------:R-:W-:Y:S01]  /*5ff0*/  FFMA.FTZ R59, R59, UR35, -R78.reuse ;  /* 0x000000233b3b7c23 */ /* 0x100fe2000801084e */
[----:B------:R0:W-:Y:S01]  /*6000*/  MUFU.EX2 R21, R83 ;  /* 0x0000005300157308 */ /* 0x0001e20000000800 */
[--C-:B------:R-:W-:Y:S01]  /*6010*/  FFMA.FTZ R60, R60, UR35, -R78.reuse ;  /* 0x000000233c3c7c23 */ /* 0x100fe2000801084e */
[----:B------:R-:W-:-:S06]  /*6020*/  FFMA.FTZ R61, R61, UR35, -R78 ;  /* 0x000000233d3d7c23 */ /* 0x000fcc000801084e */
[----:B------:R-:W-:Y:S01]  /*6030*/  MUFU.TANH R29, R29 ;  /* 0x0000001d001d7308 */ /* 0x000fe20000002400 */
[----:B0-----:R-:W-:Y:S01]  /*6040*/  FFMA.FTZ R83, R36, UR35, -R78 ;  /* 0x0000002324537c23 */ /* 0x001fe2000801084e */
[----:B------:R-:W-:Y:S02]  /*6050*/  FSEL R36, R25, -INF , P3 ;  /* 0xff80000019247808 */ /* 0x000fe40001800000 */
[----:B------:R-:W-:Y:S02]  /*6060*/  ISETP.GT.AND P3, PT, R79, 0x31, PT ;  /* 0x000000314f00780c */ /* 0x000fe40003f64270 */
[----:B------:R-:W-:Y:S02]  /*6070*/  FMNMX.FTZ R81, R36, R81, !PT ;  /* 0x0000005124517209 */ /* 0x000fe40007810000 */
[----:B------:R-:W0:Y:S01]  /*6080*/  MUFU.TANH R30, R30 ;  /* 0x0000001e001e7308 */ /* 0x000e220000002400 */
[----:B-1----:R-:W-:Y:S02]  /*6090*/  FSEL R28, R28, -INF , P2 ;  /* 0xff8000001c1c7808 */ /* 0x002fe40001000000 */
[----:B------:R-:W-:-:S02]  /*60a0*/  FMNMX.FTZ R82, R26, R81, !PT ;  /* 0x000000511a527209 */ /* 0x000fc40007810000 */
[----:B------:R-:W-:-:S03]  /*60b0*/  ISETP.GT.AND P2, PT, R79, 0x40, PT ;  /* 0x000000404f00780c */ /* 0x000fc60003f44270 */
[----:B------:R1:W-:Y:S08]  /*60c0*/  MUFU.EX2 R23, R84 ;  /* 0x0000005400177308 */ /* 0x0003f00000000800 */
[----:B------:R-:W-:Y:S01]  /*60d0*/  MUFU.TANH R31, R31 ;  /* 0x0000001f001f7308 */ /* 0x000fe20000002400 */
[----:B-1----:R-:W-:Y:S01]  /*60e0*/  FFMA.FTZ R84, R37, UR35, -R78 ;  /* 0x0000002325547c23 */ /* 0x002fe2000801084e */
[----:B------:R-:W-:-:S02]  /*60f0*/  FSEL R37, R27, -INF , P3 ;  /* 0xff8000001b257808 */ /* 0x000fc40001800000 */
[----:B------:R-:W-:Y:S02]  /*6100*/  ISETP.GT.AND P3, PT, R79, 0x39, PT ;  /* 0x000000394f00780c */ /* 0x000fe40003f64270 */
[----:B------:R-:W-:Y:S02]  /*6110*/  FMNMX.FTZ R81, R37, R82, !PT ;  /* 0x0000005225517209 */ /* 0x000fe40007810000 */
[----:B------:R-:W1:Y:S01]  /*6120*/  MUFU.TANH R58, R58 ;  /* 0x0000003a003a7308 */ /* 0x000e620000002400 */
[----:B0-----:R-:W-:Y:S02]  /*6130*/  FSEL R30, R30, -INF , P2 ;  /* 0xff8000001e1e7808 */ /* 0x001fe40001000000 */
[----:B------:R-:W-:Y:S02]  /*6140*/  FMNMX.FTZ R81, R28, R81, !PT ;  /* 0x000000511c517209 */ /* 0x000fe40007810000 */
[----:B------:R-:W-:-:S03]  /*6150*/  ISETP.GT.AND P2, PT, R79, 0x48, PT ;  /* 0x000000484f00780c */ /* 0x000fc60003f44270 */
[----:B------:R0:W-:Y:S08]  /*6160*/  MUFU.EX2 R25, R83 ;  /* 0x0000005300197308 */ /* 0x0001f00000000800 */
[----:B------:R-:W2:Y:S01]  /*6170*/  MUFU.TANH R62, R62 ;  /* 0x0000003e003e7308 */ /* 0x000ea20000002400 */
[----:B0-----:R-:W-:Y:S01]  /*6180*/  FFMA.FTZ R83, R38, UR35, -R78 ;  /* 0x0000002326537c23 */ /* 0x001fe2000801084e */
[----:B------:R-:W-:-:S02]  /*6190*/  FSEL R38, R29, -INF , P3 ;  /* 0xff8000001d267808 */ /* 0x000fc40001800000 */
[C---:B------:R-:W-:Y:S02]  /*61a0*/  ISETP.GT.AND P3, PT, R79.reuse, 0x41, PT ;  /* 0x000000414f00780c */ /* 0x040fe40003f64270 */
[----:B------:R-:W-:Y:S02]  /*61b0*/  FMNMX.FTZ R81, R38, R81, !PT ;  /* 0x0000005126517209 */ /* 0x000fe40007810000 */
[----:B------:R-:W0:Y:S01]  /*61c0*/  MUFU.TANH R63, R63 ;  /* 0x0000003f003f7308 */ /* 0x000e220000002400 */
[----:B-1----:R-:W-:Y:S02]  /*61d0*/  FSEL R58, R58, -INF , P2 ;  /* 0xff8000003a3a7808 */ /* 0x002fe40001000000 */
[----:B------:R-:W-:Y:S02]  /*61e0*/  FMNMX.FTZ R82, R30, R81, !PT ;  /* 0x000000511e527209 */ /* 0x000fe40007810000 */
[----:B------:R-:W-:-:S03]  /*61f0*/  ISETP.GT.AND P2, PT, R79, 0x50, PT ;  /* 0x000000504f00780c */ /* 0x000fc60003f44270 */
[----:B------:R1:W-:Y:S08]  /*6200*/  MUFU.EX2 R27, R84 ;  /* 0x00000054001b7308 */ /* 0x0003f00000000800 */
[----:B------:R-:W3:Y:S01]  /*6210*/  MUFU.TANH R64, R64 ;  /* 0x0000004000407308 */ /* 0x000ee20000002400 */
[----:B-1----:R-:W-:Y:S01]  /*6220*/  FFMA.FTZ R84, R39, UR35, -R78 ;  /* 0x0000002327547c23 */ /* 0x002fe2000801084e */
[----:B------:R-:W-:-:S02]  /*6230*/  FSEL R39, R31, -INF , P3 ;  /* 0xff8000001f277808 */ /* 0x000fc40001800000 */
[----:B------:R-:W-:Y:S02]  /*6240*/  ISETP.GT.AND P3, PT, R79, 0x49, PT ;  /* 0x000000494f00780c */ /* 0x000fe40003f64270 */
[----:B------:R-:W-:Y:S02]  /*6250*/  FMNMX.FTZ R81, R39, R82, !PT ;  /* 0x0000005227517209 */ /* 0x000fe40007810000 */
[----:B------:R-:W1:Y:S01]  /*6260*/  MUFU.TANH R65, R65 ;  /* 0x0000004100417308 */ /* 0x000e620000002400 */
[----:B--2---:R-:W-:Y:S02]  /*6270*/  FSEL R62, R62, -INF , P3 ;  /* 0xff8000003e3e7808 */ /* 0x004fe40001800000 */
[----:B------:R-:W-:Y:S02]  /*6280*/  FMNMX.FTZ R81, R58, R81, !PT ;  /* 0x000000513a517209 */ /* 0x000fe40007810000 */
[----:B------:R-:W-:Y:S02]  /*6290*/  ISETP.GT.AND P3, PT, R79, 0x51, PT ;  /* 0x000000514f00780c */ /* 0x000fe40003f64270 */
[----:B0-----:R-:W-:Y:S01]  /*62a0*/  FSEL R63, R63, -INF , P2 ;  /* 0xff8000003f3f7808 */ /* 0x001fe20001000000 */
[----:B------:R-:W0:Y:S01]  /*62b0*/  MUFU.TANH R66, R66 ;  /* 0x0000004200427308 */ /* 0x000e220000002400 */
[----:B------:R-:W-:-:S02]  /*62c0*/  FMNMX.FTZ R82, R62, R81, !PT ;  /* 0x000000513e527209 */ /* 0x000fc40007810000 */
[----:B------:R-:W-:Y:S02]  /*62d0*/  ISETP.GT.AND P2, PT, R79, 0x58, PT ;  /* 0x000000584f00780c */ /* 0x000fe40003f44270 */
[----:B---3--:R-:W-:Y:S02]  /*62e0*/  FSEL R64, R64, -INF , P3 ;  /* 0xff80000040407808 */ /* 0x008fe40001800000 */
[----:B------:R-:W-:Y:S01]  /*62f0*/  FMNMX.FTZ R81, R63, R82, !PT ;  /* 0x000000523f517209 */ /* 0x000fe20007810000 */
[----:B------:R-:W2:Y:S01]  /*6300*/  MUFU.TANH R67, R67 ;  /* 0x0000004300437308 */ /* 0x000ea20000002400 */
[----:B------:R-:W-:Y:S02]  /*6310*/  ISETP.GT.AND P3, PT, R79, 0x59, PT ;  /* 0x000000594f00780c */ /* 0x000fe40003f64270 */
[----:B-1----:R-:W-:Y:S02]  /*6320*/  FSEL R65, R65, -INF , P2 ;  /* 0xff80000041417808 */ /* 0x002fe40001000000 */
[----:B------:R-:W-:-:S02]  /*6330*/  FMNMX.FTZ R82, R64, R81, !PT ;  /* 0x0000005140527209 */ /* 0x000fc40007810000 */
[----:B------:R-:W-:Y:S01]  /*6340*/  ISETP.GT.AND P2, PT, R79, 0x60, PT ;  /* 0x000000604f00780c */ /* 0x000fe20003f44270 */
[----:B------:R-:W1:Y:S01]  /*6350*/  MUFU.TANH R68, R68 ;  /* 0x0000004400447308 */ /* 0x000e620000002400 */
[----:B0-----:R-:W-:Y:S02]  /*6360*/  FSEL R66, R66, -INF , P3 ;  /* 0xff80000042427808 */ /* 0x001fe40001800000 */
[----:B------:R-:W-:Y:S02]  /*6370*/  FMNMX.FTZ R81, R65, R82, !PT ;  /* 0x0000005241517209 */ /* 0x000fe40007810000 */
[----:B------:R-:W-:Y:S02]  /*6380*/  ISETP.GT.AND P3, PT, R79, 0x61, PT ;  /* 0x000000614f00780c */ /* 0x000fe40003f64270 */
[----:B------:R-:W-:Y:S01]  /*6390*/  FMNMX.FTZ R82, R66, R81, !PT ;  /* 0x0000005142527209 */ /* 0x000fe20007810000 */
[----:B------:R-:W0:Y:S01]  /*63a0*/  MUFU.TANH R69, R69 ;  /* 0x0000004500457308 */ /* 0x000e220000002400 */
[----:B--2---:R-:W-:-:S02]  /*63b0*/  FSEL R67, R67, -INF , P2 ;  /* 0xff80000043437808 */ /* 0x004fc40001000000 */
        /* <DEDUP_REMOVED lines=22> */
[----:B------:R-:W-:Y:S01]  /*6520*/  MUFU.EX2 R75, R75 ;  /* 0x0000004b004b7308 */ /* 0x000fe20000000800 */
[----:B--2---:R-:W-:-:S04]  /*6530*/  FSEL R76, R76, -INF , P2 ;  /* 0xff8000004c4c7808 */ /* 0x004fc80001000000 */
[----:B------:R-:W-:-:S03]  /*6540*/  FMNMX.FTZ R82, R76, R81, !PT ;  /* 0x000000514c527209 */ /* 0x000fc60007810000 */
[----:B------:R-:W-:Y:S01]  /*6550*/  MUFU.EX2 R74, R74 ;  /* 0x0000004a004a7308 */ /* 0x000fe20000000800 */
[----:B-1----:R-:W-:-:S04]  /*6560*/  FSEL R79, R77, -INF , P3 ;  /* 0xff8000004d4f7808 */ /* 0x002fc80001800000 */
[----:B------:R-:W-:-:S03]  /*6570*/  FMNMX.FTZ R82, R79, R82, !PT ;  /* 0x000000524f527209 */ /* 0x000fc60007810000 */
[----:B------:R-:W-:Y:S02]  /*6580*/  MUFU.EX2 R14, R139 ;  /* 0x0000008b000e7308 */ /* 0x000fe40000000800 */
[----:B------:R-:W0:Y:S06]  /*6590*/  SHFL.BFLY PT, R77, R82, 0x2, 0x1f ;  /* 0x0c401f00524d7f89 */ /* 0x000e2c00000e0000 */
[----:B------:R1:W-:Y:S08]  /*65a0*/  MUFU.EX2 R31, R84 ;  /* 0x00000054001f7308 */ /* 0x0003f00000000800 */
[----:B------:R2:W-:Y:S08]  /*65b0*/  MUFU.EX2 R29, R83 ;  /* 0x00000053001d7308 */ /* 0x0005f00000000800 */
[----:B------:R-:W-:Y:S01]  /*65c0*/  MUFU.EX2 R40, R40 ;  /* 0x0000002800287308 */ /* 0x000fe20000000800 */
[----:B0-----:R-:W-:-:S05]  /*65d0*/  FMNMX.FTZ R81, R82, R77, !PT ;  /* 0x0000004d52517209 */ /* 0x001fca0007810000 */
[----:B------:R-:W0:Y:S02]  /*65e0*/  SHFL.BFLY PT, R82, R81, 0x1, 0x1f ;  /* 0x0c201f0051527f89 */ /* 0x000e2400000e0000 */
[----:B------:R-:W-:Y:S08]  /*65f0*/  MUFU.EX2 R41, R41 ;  /* 0x0000002900297308 */ /* 0x000ff00000000800 */
[----:B------:R-:W-:Y:S08]  /*6600*/  MUFU.EX2 R42, R42 ;  /* 0x0000002a002a7308 */ /* 0x000ff00000000800 */
[----:B------:R-:W-:Y:S01]  /*6610*/  MUFU.EX2 R43, R43 ;  /* 0x0000002b002b7308 */ /* 0x000fe20000000800 */
[----:B0-----:R-:W-:-:S07]  /*6620*/  FMNMX.FTZ R77, R81, R82, !PT ;  /* 0x00000052514d7209 */ /* 0x001fce0007810000 */
[----:B------:R-:W-:Y:S01]  /*6630*/  MUFU.EX2 R44, R44 ;  /* 0x0000002c002c7308 */ /* 0x000fe20000000800 */
[C---:B------:R-:W-:Y:S01]  /*6640*/  FSETP.NEU.FTZ.AND P2, PT, R77.reuse, -INF , PT ;  /* 0xff8000004d00780b */ /* 0x040fe20003f5d000 */
[----:B------:R-:W-:-:S06]  /*6650*/  FMUL.FTZ R81, R77, UR35 ;  /* 0x000000234d517c20 */ /* 0x000fcc0008410000 */
[----:B------:R-:W-:Y:S01]  /*6660*/  MUFU.EX2 R45, R45 ;  /* 0x0000002d002d7308 */ /* 0x000fe20000000800 */
[----:B------:R-:W-:-:S05]  /*6670*/  FSEL R81, R81, RZ, P2 ;  /* 0x000000ff51517208 */ /* 0x000fca0001000000 */
[--C-:B------:R-:W-:Y:S01]  /*6680*/  FFMA.FTZ R87, R80, UR35, -R81.reuse ;  /* 0x0000002350577c23 */ /* 0x100fe20008010851 */
[--C-:B------:R-:W-:Y:S01]  /*6690*/  FFMA.FTZ R80, R18, UR35, -R81.reuse ;  /* 0x0000002312507c23 */ /* 0x100fe20008010851 */
[----:B------:R-:W-:Y:S01]  /*66a0*/  FSEL R18, R72, RZ, P1 ;  /* 0x000000ff48127208 */ /* 0x000fe20000800000 */
[--C-:B------:R-:W-:Y:S01]  /*66b0*/  FFMA.FTZ R13, R13, UR35, -R81.reuse ;  /* 0x000000230d0d7c23 */ /* 0x100fe20008010851 */
[--C-:B------:R-:W-:Y:S01]  /*66c0*/  FFMA.FTZ R15, R15, UR35, -R81.reuse ;  /* 0x000000230f0f7c23 */ /* 0x100fe20008010851 */
[----:B------:R-:W-:Y:S01]  /*66d0*/  FFMA.FTZ R86, R32, UR35, -R81 ;  /* 0x0000002320567c23 */ /* 0x000fe20008010851 */
[----:B------:R-:W-:Y:S01]  /*66e0*/  MUFU.EX2 R87, R87 ;  /* 0x0000005700577308 */ /* 0x000fe20000000800 */
[----:B------:R-:W-:Y:S01]  /*66f0*/  FADD.FTZ R18, -R18, R11 ;  /* 0x0000000b12127221 */ /* 0x000fe20000010100 */
[----:B------:R-:W-:Y:S01]  /*6700*/  FSEL R11, R77, RZ, P2 ;  /* 0x000000ff4d0b7208 */ /* 0x000fe20001000000 */
[--C-:B------:R-:W-:Y:S01]  /*6710*/  FFMA.FTZ R85, R33, UR35, -R81.reuse ;  /* 0x0000002321557c23 */ /* 0x100fe20008010851 */
[--C-:B------:R-:W-:Y:S01]  /*6720*/  FFMA.FTZ R140, R39, UR35, -R81.reuse ;  /* 0x00000023278c7c23 */ /* 0x100fe20008010851 */
[----:B------:R-:W-:Y:S01]  /*6730*/  FMUL.FTZ R18, R18, UR35 ;  /* 0x0000002312127c20 */ /* 0x000fe20008410000 */
[--C-:B------:R-:W-:Y:S01]  /*6740*/  FFMA.FTZ R78, R20, UR35, -R81.reuse ;  /* 0x00000023144e7c23 */ /* 0x100fe20008010851 */
[----:B------:R-:W-:Y:S01]  /*6750*/  FADD.FTZ R11, -R11, R12 ;  /* 0x0000000c0b0b7221 */ /* 0x000fe20000010100 */
[----:B------:R-:W-:Y:S01]  /*6760*/  MUFU.EX2 R13, R13 ;  /* 0x0000000d000d7308 */ /* 0x000fe20000000800 */
[--C-:B-1----:R-:W-:Y:S01]  /*6770*/  FFMA.FTZ R84, R34, UR35, -R81.reuse ;  /* 0x0000002322547c23 */ /* 0x102fe20008010851 */
[--C-:B------:R-:W-:Y:S01]  /*6780*/  FFMA.FTZ R34, R22, UR35, -R81.reuse ;  /* 0x0000002316227c23 */ /* 0x100fe20008010851 */
[----:B------:R-:W-:Y:S01]  /*6790*/  FMUL.FTZ R11, R11, UR35 ;  /* 0x000000230b0b7c20 */ /* 0x000fe20008410000 */
[--C-:B--2---:R-:W-:Y:S01]  /*67a0*/  FFMA.FTZ R83, R35, UR35, -R81.reuse ;  /* 0x0000002323537c23 */ /* 0x104fe20008010851 */
        /* <DEDUP_REMOVED lines=17> */
[----:B------:R-:W-:-:S02]  /*68c0*/  FFMA.FTZ R68, R76, UR35, -R81 ;  /* 0x000000234c447c23 */ /* 0x000fc40008010851 */
[----:B------:R-:W2:Y:S01]  /*68d0*/  MUFU.EX2 R15, R15 ;  /* 0x0000000f000f7308 */ /* 0x000ea20000000800 */
[----:B0-----:R-:W-:-:S04]  /*68e0*/  FFMA.FTZ R39, R18, R4, R75 ;  /* 0x0000000412277223 */ /* 0x001fc8000001004b */
[----:B------:R-:W-:-:S03]  /*68f0*/  FADD.FTZ R39, R74, R39 ;  /* 0x000000274a277221 */ /* 0x000fc60000010000 */
[----:B------:R-:W0:Y:S01]  /*6900*/  MUFU.EX2 R86, R86 ;  /* 0x0000005600567308 */ /* 0x000e220000000800 */
[----:B-1----:R-:W-:Y:S01]  /*6910*/  FFMA.FTZ R4, R11, R3, R13 ;  /* 0x000000030b047223 */ /* 0x002fe2000001000d */
[----:B------:R-:W-:Y:S01]  /*6920*/  FADD.FTZ R12, R14, R39 ;  /* 0x000000270e0c7221 */ /* 0x000fe20000010000 */
[----:B------:R-:W-:Y:S02]  /*6930*/  FFMA.FTZ R39, R63, UR35, -R81 ;  /* 0x000000233f277c23 */ /* 0x000fe40008010851 */
        /* <DEDUP_REMOVED lines=39> */
[----:B------:R-:W-:-:S06]  /*6bb0*/  FFMA.FTZ R63, R69, UR35, -R81 ;  /* 0x00000023453f7c23 */ /* 0x000fcc0008010851 */
        /* <DEDUP_REMOVED lines=65> */
[----:B0-----:R-:W-:-:S03]  /*6fd0*/  FADD.FTZ R4, R61, R4 ;  /* 0x000000043d047221 */ /* 0x001fc60000010000 */
[----:B-1----:R-:W-:Y:S01]  /*6fe0*/  FADD.FTZ R3, R69, R12 ;  /* 0x0000000c45037221 */ /* 0x002fe20000010000 */
[----:B------:R-:W-:Y:S06]  /*6ff0*/  @!P0 BRA `(.L_x_1928) ;  /* 0x0000000000048947 */ /* 0x000fec0003800000 */
[----:B------:R-:W-:Y:S01]  /*7000*/  BPT.TRAP 0x1 ;  /* 0x000000040000795c */ /* 0x000fe20000300000 */
.L_x_1928:
[----:B------:R-:W0:Y:S01]  /*7010*/  S2UR UR10, SR_CgaCtaId ;  /* 0x00000000000a79c3 */ /* 0x000e220000008800 */
[----:B------:R-:W-:Y:S01]  /*7020*/  ULEA UR5, UR5, UR38, 0x3 ;  /* 0x0000002605057291 */ /* 0x000fe2000f8e183f */
[----:B------:R-:W-:Y:S01]  /*7030*/  F2FP.BF16.F32.PACK_AB R12, R74, R75 ;  /* 0x0000004b4a0c723e */ /* 0x000fe200000010ff */
[----:B------:R-:W-:Y:S01]  /*7040*/  UISETP.GT.AND UP0, UPT, UR39, UR32, UPT ;  /* 0x000000202700728c */ /* 0x000fe2000bf04270 */
[----:B------:R-:W-:Y:S01]  /*7050*/  F2FP.BF16.F32.PACK_AB R13, R87, R13 ;  /* 0x0000000d570d723e */ /* 0x000fe200000010ff */
[----:B------:R-:W-:Y:S01]  /*7060*/  UIADD3 UR5, UR5, 0x2d860, URZ ;  /* 0x0002d86005057890 */ /* 0x000fe2000fffe03f */
[----:B------:R-:W-:Y:S01]  /*7070*/  F2FP.BF16.F32.PACK_AB R14, R17, R14 ;  /* 0x0000000e110e723e */ /* 0x000fe200000010ff */
[----:B------:R-:W-:Y:S01]  /*7080*/  UMOV UR42, UR6 ;  /* 0x00000006002a7c82 */ /* 0x000fe20008000000 */
[----:B------:R-:W-:Y:S01]  /*7090*/  F2FP.BF16.F32.PACK_AB R15, R86, R15 ;  /* 0x0000000f560f723e */ /* 0x000fe200000010ff */
[----:B------:R-:W-:Y:S01]  /*70a0*/  FMUL.FTZ R90, R90, R11 ;  /* 0x0000000b5a5a7220 */ /* 0x000fe20000410000 */
        /* <DEDUP_REMOVED lines=16> */
[----:B------:R-:W-:Y:S01]  /*71b0*/  UIADD3 UR10, UR39, -0x1, URZ ;  /* 0xffffffff270a7890 */ /* 0x000fe2000fffe03f */
[----:B------:R-:W-:Y:S01]  /*71c0*/  F2FP.BF16.F32.PACK_AB R28, R42, R41 ;  /* 0x000000292a1c723e */ /* 0x000fe200000010ff */
[-C--:B------:R-:W-:Y:S01]  /*71d0*/  FMUL.FTZ R106, R106, R11.reuse ;  /* 0x0000000b6a6a7220 */ /* 0x080fe20000410000 */
        /* <DEDUP_REMOVED lines=12> */
[----:B------:R-:W-:Y:S01]  /*72a0*/  UMOV UR5, UR4 ;  /* 0x0000000400057c82 */ /* 0x000fe20008000000 */
[----:B------:R-:W-:Y:S01]  /*72b0*/  F2FP.BF16.F32.PACK_AB R35, R139, R38 ;  /* 0x000000268b23723e */ /* 0x000fe200000010ff */
[----:B------:R2:W-:Y:S01]  /*72c0*/  STSM.16.M88.4 [R6], R24 ;  /* 0x0000001806007844 */ /* 0x0005e20000000200 */
[----:B------:R-:W-:Y:S01]  /*72d0*/  PLOP3.LUT P1, PT, PT, PT, UP0, 0x80, 0x0 ;  /* 0x000000000000781c */ /* 0x000fe20003f2f008 */
[-C--:B------:R-:W-:Y:S01]  /*72e0*/  FMUL.FTZ R111, R111, R11.reuse ;  /* 0x0000000b6f6f7220 */ /* 0x080fe20000410000 */
[-C--:B------:R-:W-:Y:S01]  /*72f0*/  FMUL.FTZ R114, R114, R11.reuse ;  /* 0x0000000b72727220 */ /* 0x080fe20000410000 */
[----:B------:R-:W-:Y:S01]  /*7300*/  STSM.16.M88.4 [R5], R28 ;  /* 0x0000001c05007844 */ /* 0x000fe20000000200 */
[-C--:B------:R-:W-:Y:S01]  /*7310*/  FMUL.FTZ R115, R115, R11.reuse ;  /* 0x0000000b73737220 */ /* 0x080fe20000410000 */
[-C--:B------:R-:W-:Y:S01]  /*7320*/  FMUL.FTZ R118, R118, R11.reuse ;  /* 0x0000000b76767220 */ /* 0x080fe20000410000 */
[----:B------:R-:W-:Y:S01]  /*7330*/  FMUL.FTZ R119, R119, R11 ;  /* 0x0000000b77777220 */ /* 0x000fe20000410000 */
[----:B0-----:R-:W-:Y:S01]  /*7340*/  F2FP.BF16.F32.PACK_AB R12, R50, R49 ;  /* 0x00000031320c723e */ /* 0x001fe200000010ff */
[----:B------:R-:W-:Y:S01]  /*7350*/  STSM.16.M88.4 [R0+0x27800], R32 ;  /* 0x0278002000007844 */ /* 0x000fe20000000200 */
[----:B------:R-:W-:Y:S01]  /*7360*/  F2FP.BF16.F32.PACK_AB R13, R137, R39 ;  /* 0x00000027890d723e */ /* 0x000fe200000010ff */
[----:B------:R-:W-:Y:S01]  /*7370*/  FMUL.FTZ R122, R122, R11 ;  /* 0x0000000b7a7a7220 */ /* 0x000fe20000410000 */
[----:B------:R-:W-:Y:S01]  /*7380*/  F2FP.BF16.F32.PACK_AB R14, R52, R51 ;  /* 0x00000033340e723e */ /* 0x000fe200000010ff */
[-C--:B------:R-:W-:Y:S01]  /*7390*/  FMUL.FTZ R123, R123, R11.reuse ;  /* 0x0000000b7b7b7220 */ /* 0x080fe20000410000 */
        /* <DEDUP_REMOVED lines=9> */
[----:B------:R-:W-:Y:S01]  /*7430*/  FMUL.FTZ R131, R131, R11 ;  /* 0x0000000b83837220 */ /* 0x000fe20000410000 */
[----:B--2---:R-:W-:Y:S01]  /*7440*/  F2FP.BF16.F32.PACK_AB R24, R59, R57 ;  /* 0x000000393b18723e */ /* 0x004fe200000010ff */
[-C--:B------:R-:W-:Y:S01]  /*7450*/  FMUL.FTZ R134, R134, R11.reuse ;  /* 0x0000000b86867220 */ /* 0x080fe20000410000 */
[----:B------:R-:W-:Y:S01]  /*7460*/  F2FP.BF16.F32.PACK_AB R25, R67, R64 ;  /* 0x000000404319723e */ /* 0x000fe200000010ff */
[----:B------:R1:W-:Y:S01]  /*7470*/  STSM.16.M88.4 [R6+0x6000], R20 ;  /* 0x0060001406007844 */ /* 0x0003e20000000200 */
[----:B------:R-:W-:Y:S01]  /*7480*/  F2FP.BF16.F32.PACK_AB R26, R61, R60 ;  /* 0x0000003c3d1a723e */ /* 0x000fe200000010ff */
[----:B------:R-:W-:Y:S01]  /*7490*/  FMUL.FTZ R135, R135, R11 ;  /* 0x0000000b87877220 */ /* 0x000fe20000410000 */
[----:B------:R-:W-:Y:S01]  /*74a0*/  F2FP.BF16.F32.PACK_AB R27, R69, R68 ;  /* 0x00000044451b723e */ /* 0x000fe200000010ff */
[-C--:B------:R-:W-:Y:S01]  /*74b0*/  FMUL.FTZ R88, R88, R18.reuse ;  /* 0x0000001258587220 */ /* 0x080fe20000410000 */
[-C--:B------:R-:W-:Y:S01]  /*74c0*/  FMUL.FTZ R89, R89, R18.reuse ;  /* 0x0000001259597220 */ /* 0x080fe20000410000 */
[-C--:B------:R-:W-:Y:S01]  /*74d0*/  FMUL.FTZ R92, R92, R18.reuse ;  /* 0x000000125c5c7220 */ /* 0x080fe20000410000 */
[-C--:B------:R-:W-:Y:S01]  /*74e0*/  FMUL.FTZ R93, R93, R18.reuse ;  /* 0x000000125d5d7220 */ /* 0x080fe20000410000 */
        /* <DEDUP_REMOVED lines=27> */
[----:B0-----:R-:W-:-:S02]  /*76a0*/  IMAD.MOV.U32 R12, RZ, RZ, R77 ;  /* 0x000000ffff0c7224 */ /* 0x001fc400078e004d */
[----:B------:R-:W-:Y:S01]  /*76b0*/  IMAD.MOV.U32 R11, RZ, RZ, R72 ;  /* 0x000000ffff0b7224 */ /* 0x000fe200078e0048 */
[----:B--2---:R-:W-:Y:S01]  /*76c0*/  NOP ;  /* 0x0000000000007918 */ /* 0x004fe20000000000 */
[----:B-1----:R-:W-:Y:S05]  /*76d0*/  @P1 BRA `(.L_x_1929) ;  /* 0xffffffcc00581947 */ /* 0x002fea000383ffff */
[----:B------:R-:W-:-:S05]  /*76e0*/  UMOV UR39, UR10 ;  /* 0x0000000a00277c82 */ /* 0x000fca0008000000 */
.L_x_1918:
[----:B------:R-:W-:-:S13]  /*76f0*/  R2UR UR5, R142 ;  /* 0x000000008e0572ca */ /* 0x000fda00000e0000 */
[----:B------:R-:W-:-:S06]  /*7700*/  UISETP.GE.AND UP0, UPT, UR39, UR5, UPT ;  /* 0x000000052700728c */ /* 0x000fcc000bf06270 */
[----:B------:R-:W-:-:S13]  /*7710*/  PLOP3.LUT P1, PT, PT, PT, UP0, 0x80, 0x0 ;  /* 0x000000000000781c */ /* 0x000fda0003f2f008 */
[----:B------:R-:W-:Y:S05]  /*7720*/  @!P1 BRA `(.L_x_1930) ;  /* 0x0000002800789947 */ /* 0x000fea0003800000 */
[----:B------:R-:W3:Y:S01]  /*7730*/  S2R R7, SR_TID.X ;  /* 0x0000000000077919 */ /* 0x000ee20000002100 */
[----:B------:R-:W-:Y:S01]  /*7740*/  R2UR UR5, R138 ;  /* 0x000000008a0572ca */ /* 0x000fe200000e0000 */
[----:B------:R-:W-:Y:S01]  /*7750*/  UMOV UR7, UR4 ;  /* 0x0000000400077c82 */ /* 0x000fe20008000000 */
[----:B------:R-:W-:Y:S01]  /*7760*/  UMOV UR11, 0x40000040 ;  /* 0x40000040000b7882 */ /* 0x000fe20000000000 */
[----:B------:R-:W-:Y:S01]  /*7770*/  IMAD.MOV.U32 R11, RZ, RZ, R77 ;  /* 0x000000ffff0b7224 */ /* 0x000fe200078e004d */
[----:B------:R-:W-:Y:S01]  /*7780*/  UMOV UR30, UR6 ;  /* 0x00000006001e7c82 */ /* 0x000fe20008000000 */
[----:B------:R-:W-:Y:S01]  /*7790*/  IMAD.U32 R137, RZ, RZ, UR11 ;  /* 0x0000000bff897e24 */ /* 0x000fe2000f8e00ff */
[----:B------:R-:W-:Y:S01]  /*77a0*/  UMOV UR29, 0x40000040 ;  /* 0x40000040001d7882 */ /* 0x000fe20000000000 */
        /* <DEDUP_REMOVED lines=10> */
[----:B------:R-:W-:Y:S01]  /*7850*/  UIADD3 UR40, UR61, 0x600, URZ ;  /* 0x000006003d287890 */ /* 0x000fe2000fffe03f */
[----:B------:R-:W-:Y:S01]  /*7860*/  UMOV UR10, UR4 ;  /* 0x00000004000a7c82 */ /* 0x000fe20008000000 */
[----:B------:R-:W-:Y:S01]  /*7870*/  UIADD3 UR44, UR61, 0x602, URZ ;  /* 0x000006023d2c7890 */ /* 0x000fe2000fffe03f */
[----:B------:R-:W-:Y:S01]  /*7880*/  IMAD.U32 R136, RZ, RZ, UR10 ;  /* 0x0000000aff887e24 */ /* 0x000fe2000f8e00ff */
[----:B------:R-:W-:-:S02]  /*7890*/  UIADD3 UR48, UR61, 0x604, URZ ;  /* 0x000006043d307890 */ /* 0x000fc4000fffe03f */
[----:B------:R-:W-:Y:S01]  /*78a0*/  UIADD3 UR52, UR61, 0x606, URZ ;  /* 0x000006063d347890 */ /* 0x000fe2000fffe03f */
[----:B---3--:R-:W-:Y:S02]  /*78b0*/  SHF.R.U32.HI R12, RZ, 0x7, R7 ;  /* 0x00000007ff0c7819 */ /* 0x008fe40000011607 */
[----:B------:R-:W-:Y:S02]  /*78c0*/  ISETP.GE.U32.AND P1, PT, R7, 0x180, PT ;  /* 0x000001800700780c */ /* 0x000fe40003f26070 */
[----:B------:R-:W-:Y:S01]  /*78d0*/  MOV R7, R72 ;  /* 0x0000004800077202 */ /* 0x000fe20000000f00 */
[C---:B------:R-:W-:Y:S02]  /*78e0*/  VIADD R10, R12.reuse, 0x9 ;  /* 0x000000090c0a7836 */ /* 0x040fe40000000000 */
[----:B------:R-:W-:-:S03]  /*78f0*/  VIADD R139, R12, 0x8 ;  /* 0x000000080c8b7836 */ /* 0x000fc60000000000 */
[----:B------:R-:W-:-:S07]  /*7900*/  SEL R10, R10, 0x9, !P1 ;  /* 0x000000090a0a7807 */ /* 0x000fce0004800000 */
.L_x_1941:
[----:B------:R-:W-:Y:S01]  /*7910*/  R2UR UR10, R16 ;  /* 0x00000000100a72ca */ /* 0x000fe200000e0000 */
[----:B------:R-:W-:-:S04]  /*7920*/  UIADD3 UR4, UR7, 0x1, URZ ;  /* 0x0000000107047890 */ /* 0x000fc8000fffe03f */
[----:B------:R-:W-:-:S04]  /*7930*/  UISETP.NE.AND UP0, UPT, UR4, 0x2, UPT ;  /* 0x000000020400788c */ /* 0x000fc8000bf05270 */
[----:B------:R-:W-:Y:S02]  /*7940*/  USEL UR6, URZ, 0x1, UP0 ;  /* 0x000000013f067887 */ /* 0x000fe40008000000 */
[----:B------:R-:W-:Y:S02]  /*7950*/  USEL UR4, UR4, URZ, UP0 ;  /* 0x0000003f04047287 */ /* 0x000fe40008000000 */
[----:B------:R-:W-:Y:S01]  /*7960*/  ISETP.NE.AND P2, PT, RZ, UR10, PT ;  /* 0x0000000aff007c0c */ /* 0x000fe2000bf45270 */
[----:B------:R-:W-:-:S12]  /*7970*/  ULOP3.LUT UR6, UR30, UR6, URZ, 0x3c, !UPT ;  /* 0x000000061e067292 */ /* 0x000fd8000f8e3c3f */
[----:B0-----:R-:W-:Y:S05]  /*7980*/  @P2 BRA `(.L_x_1931) ;  /* 0x00000000002c2947 */ /* 0x001fea0003800000 */
[----:B------:R-:W-:Y:S05]  /*7990*/  @!P0 BRA `(.L_x_1932) ;  /* 0x0000000000048947 */ /* 0x000fea0003800000 */
[----:B------:R-:W-:Y:S01]  /*79a0*/  BPT.TRAP 0x1 ;  /* 0x000000040000795c */ /* 0x000fe20000300000 */
.L_x_1932:
[----:B------:R-:W-:Y:S01]  /*79b0*/  ULEA UR10, UR4, UR38, 0x3 ;  /* 0x00000026040a7291 */ /* 0x000fe2000f8e183f */
[----:B------:R-:W-:-:S04]  /*79c0*/  MOV R12, UR6 ;  /* 0x00000006000c7c02 */ /* 0x000fc80008000f00 */
[----:B------:R-:W-:-:S04]  /*79d0*/  SHF.L.U32 R12, R12, 0x1f, RZ ;  /* 0x0000001f0c0c7819 */ /* 0x000fc800000006ff */
[----:B------:R0:W1:Y:S01]  /*79e0*/  SYNCS.PHASECHK.TRANS64.TRYWAIT P1, [UR10+0x2d830], R12 ;  /* 0x02d8300cff0075a7 */ /* 0x000062000802014a */
[----:B------:R-:W-:Y:S05]  /*79f0*/  @!P0 BRA `(.L_x_1933) ;  /* 0x0000000000048947 */ /* 0x000fea0003800000 */
[----:B------:R-:W-:Y:S01]  /*7a00*/  BPT.TRAP 0x1 ;  /* 0x000000040000795c */ /* 0x000fe20000300000 */
.L_x_1933:
[----:B-1----:R-:W-:Y:S05]  /*7a10*/  @P1 BRA `(.L_x_1931) ;  /* 0x0000000000081947 */ /* 0x002fea0003800000 */
[----:B------:R-:W1:Y:S02]  /*7a20*/  SYNCS.PHASECHK.TRANS64.TRYWAIT P1, [UR10+0x2d830], R12 ;  /* 0x02d8300cff0075a7 */ /* 0x000e64000802014a */
[----:B-1----:R-:W-:Y:S05]  /*7a30*/  @!P1 BRA `(.L_x_1934) ;  /* 0x0000008000dc9947 */ /* 0x002fea0003800000 */
.L_x_1931:
        /* <DEDUP_REMOVED lines=37> */
.L_x_1936:
[----:B------:R-:W-:Y:S01]  /*7c90*/  ULEA UR10, UR7, UR38, 0x3 ;  /* 0x00000026070a7291 */ /* 0x000fe2000f8e183f */
[----:B01----:R-:W-:-:S05]  /*7ca0*/  IMAD.U32 R12, RZ, RZ, UR30 ;  /* 0x0000001eff0c7e24 */ /* 0x003fca000f8e00ff */
[----:B------:R-:W-:-:S04]  /*7cb0*/  SHF.L.U32 R12, R12, 0x1f, RZ ;  /* 0x0000001f0c0c7819 */ /* 0x000fc800000006ff */
[----:B------:R0:W1:Y:S01]  /*7cc0*/  SYNCS.PHASECHK.TRANS64.TRYWAIT P1, [UR10+0x2d850], R12 ;  /* 0x02d8500cff0075a7 */ /* 0x000062000802014a */
[----:B------:R-:W-:Y:S05]  /*7cd0*/  @!P0 BRA `(.L_x_1937) ;  /* 0x0000000000048947 */ /* 0x000fea0003800000 */
[----:B------:R-:W-:Y:S01]  /*7ce0*/  BPT.TRAP 0x1 ;  /* 0x000000040000795c */ /* 0x000fe20000300000 */
.L_x_1937:
[----:B-1----:R-:W-:Y:S05]  /*7cf0*/  @P1 BRA `(.L_x_1935) ;  /* 0x0000000000081947 */ /* 0x002fea0003800000 */
[----:B------:R-:W1:Y:S02]  /*7d00*/  SYNCS.PHASECHK.TRANS64.TRYWAIT P1, [UR10+0x2d850], R12 ;  /* 0x02d8500cff0075a7 */ /* 0x000e64000802014a */
[----:B-1----:R-:W-:Y:S05]  /*7d10*/  @!P1 BRA `(.L_x_1938) ;  /* 0x00000080003c9947 */ /* 0x002fea0003800000 */
.L_x_1935:
[----:B------:R-:W-:Y:S01]  /*7d20*/  UIADD3 UR10, UR38, 0x400, URZ ;  /* 0x00000400260a7890 */ /* 0x000fe2000fffe03f */
[----:B------:R-:W-:Y:S01]  /*7d30*/  WARPGROUP.ARRIVE ;  /* 0x00000000000079c5 */ /* 0x000fe20000000000 */
[----:B------:R-:W-:Y:S01]  /*7d40*/  UMOV UR56, UR61 ;  /* 0x0000003d00387c82 */ /* 0x000fe20008000000 */
[----:B------:R-:W-:Y:S01]  /*7d50*/  UMOV UR57, 0x40000040 ;  /* 0x4000004000397882 */ /* 0x000fe20000000000 */
[----:B------:R-:W-:Y:S01]  /*7d60*/  USHF.R.U32.HI UR10, URZ, 0x4, UR10 ;  /* 0x000000043f0a7899 */ /* 0x000fe2000801160a */
[----:B01----:R-:W-:Y:S01]  /*7d70*/  MOV R12, UR13 ;  /* 0x0000000d000c7c02 */ /* 0x003fe20008000f00 */
[----:B------:R-:W-:Y:S01]  /*7d80*/  UMOV UR59, 0x80000020 ;  /* 0x80000020003b7882 */ /* 0x000fe20000000000 */
[----:B------:R-:W-:Y:S01]  /*7d90*/  MOV R13, UR12 ;  /* 0x0000000c000d7c02 */ /* 0x000fe20008000f00 */
[----:B------:R-:W-:Y:S01]  /*7da0*/  ULOP3.LUT UR10, UR10, 0x3fff, URZ, 0xc0, !UPT ;  /* 0x00003fff0a0a7892 */ /* 0x000fe2000f8ec03f */
[----:B------:R-:W-:Y:S01]  /*7db0*/  R2UR UR12, R136 ;  /* 0x00000000880c72ca */ /* 0x000fe200000e0000 */
[----:B------:R-:W-:Y:S01]  /*7dc0*/  UMOV UR15, 0x80000020 ;  /* 0x80000020000f7882 */ /* 0x000fe20000000000 */
[----:B------:R-:W-:Y:S01]  /*7dd0*/  R2UR UR13, R137 ;  /* 0x00000000890d72ca */ /* 0x000fe200000e0000 */
[----:B------:R-:W-:Y:S01]  /*7de0*/  ULOP3.LUT UR10, UR10, 0x2000000, URZ, 0xfc, !UPT ;  /* 0x020000000a0a7892 */ /* 0x000fe2000f8efc3f */
        /* <DEDUP_REMOVED lines=8> */
[----:B------:R-:W-:Y:S01]  /*7e70*/  HGMMA.64x96x16.F32.BF16 R88, gdesc[UR56].tnspB, R88, gsb0 ;  /* 0x41600000385879f0 */ /* 0x000fe20008001858 */
[----:B------:R-:W-:Y:S01]  /*7e80*/  UIADD3 UR42, UR58, 0x100, URZ ;  /* 0x000001003a2a7890 */ /* 0x000fe2000fffe03f */
[----:B------:R-:W-:Y:S01]  /*7e90*/  UMOV UR14, UR10 ;  /* 0x0000000a000e7c82 */ /* 0x000fe20008000000 */
[----:B------:R-:W-:-:S02]  /*7ea0*/  UIADD3 UR46, UR58, 0x140, URZ ;  /* 0x000001403a2e7890 */ /* 0x000fc4000fffe03f */
[----:B------:R-:W-:Y:S01]  /*7eb0*/  UIADD3 UR50, UR58, 0x180, URZ ;  /* 0x000001803a327890 */ /* 0x000fe2000fffe03f */
[----:B------:R-:W-:Y:S01]  /*7ec0*/  UMOV UR51, 0x80000020 ;  /* 0x8000002000337882 */ /* 0x000fe20000000000 */
[----:B------:R-:W-:Y:S01]  /*7ed0*/  UIADD3 UR54, UR58, 0x1c0, URZ ;  /* 0x000001c03a367890 */ /* 0x000fe2000fffe03f */
[----:B------:R-:W-:Y:S01]  /*7ee0*/  UMOV UR55, 0x80000020 ;  /* 0x8000002000377882 */ /* 0x000fe20000000000 */
[----:B------:R-:W-:Y:S02]  /*7ef0*/  WARPGROUP.DEPBAR.LE gsb0, 0x0 ;  /* 0x00008000000079c5 */ /* 0x000fe40000010000 */
[----:B------:R-:W-:-:S06]  /*7f00*/  WARPGROUP.ARRIVE ;  /* 0x00000000000079c5 */ /* 0x000fcc0000000000 */
[----:B------:R-:W-:Y:S01]  /*7f10*/  HGMMA.64x96x16.F32.BF16 R88, gdesc[UR12].tnspB, R88, gsb0 ;  /* 0x416000000c5879f0 */ /* 0x000fe20008001858 */
[----:B------:R-:W-:Y:S02]  /*7f20*/  R2UR UR13, R12 ;  /* 0x000000000c0d72ca */ /* 0x000fe400000e0000 */
[----:B------:R-:W-:Y:S01]  /*7f30*/  R2UR UR12, R13 ;  /* 0x000000000d0c72ca */ /* 0x000fe200000e0000 */
        /* <DEDUP_REMOVED lines=22> */
.L_x_1939:
        /* <DEDUP_REMOVED lines=15> */
[----:B------:R-:W-:Y:S01]  /*8190*/  FMUL.FTZ R53, R64, UR5 ;  /* 0x0000000540357c20 */ /* 0x000fe20008410000 */
[----:B------:R-:W-:Y:S01]  /*81a0*/  FMUL.FTZ R24, R35, UR5 ;  /* 0x0000000523187c20 */ /* 0x000fe20008410000 */
[----:B------:R-:W-:Y:S01]  /*81b0*/  FMUL.FTZ R33, R44, UR5 ;  /* 0x000000052c217c20 */ /* 0x000fe20008410000 */
[----:B------:R-:W-:Y:S01]  /*81c0*/  FMUL.FTZ R25, R36, UR5 ;  /* 0x0000000524197c20 */ /* 0x000fe20008410000 */
[----:B------:R-:W-:Y:S01]  /*81d0*/  FMUL.FTZ R44, R55, UR5 ;  /* 0x00000005372c7c20 */ /* 0x000fe20008410000 */
[----:B------:R-:W-:Y:S01]  /*81e0*/  FMUL.FTZ R55, R66, UR5 ;  /* 0x0000000542377c20 */ /* 0x000fe20008410000 */
[----:B------:R-:W-:Y:S01]  /*81f0*/  FMUL.FTZ R27, R38, UR5 ;  /* 0x00000005261b7c20 */ /* 0x000fe20008410000 */
[----:B------:R-:W3:Y:S01]  /*8200*/  MUFU.TANH R13, R13 ;  /* 0x0000000d000d7308 */ /* 0x000ee20000002400 */
        /* <DEDUP_REMOVED lines=16> */
[----:B---3--:R-:W-:Y:S01]  /*8310*/  FMNMX.FTZ R64, R13, R64, !PT ;  /* 0x000000400d407209 */ /* 0x008fe20007810000 */
        /* <DEDUP_REMOVED lines=26> */
[----:B------:R-:W-:Y:S01]  /*84c0*/  ULDC UR10, c[0x0][0x988] ;  /* 0x00026200000a7ab9 */ /* 0x000fe20000000800 */
[----:B------:R-:W3:Y:S01]  /*84d0*/  S2UR UR11, SR_CgaCtaId ;  /* 0x00000000000b79c3 */ /* 0x000ee20000008800 */
[----:B------:R-:W-:Y:S01]  /*84e0*/  UMOV UR35, UR10 ;  /* 0x0000000a00237c82 */ /* 0x000fe20008000000 */
[----:B------:R-:W-:Y:S01]  /*84f0*/  ULEA UR10, UR4, UR38, 0x3 ;  /* 0x00000026040a7291 */ /* 0x000fe2000f8e183f */
[----:B------:R-:W4:Y:S01]  /*8500*/  MUFU.TANH R21, R21 ;  /* 0x0000001500157308 */ /* 0x000f220000002400 */
[----:B-1----:R-:W-:Y:S01]  /*8510*/  FMNMX.FTZ R66, R18, R65, !PT ;  /* 0x0000004112427209 */ /* 0x002fe20007810000 */
[----:B------:R-:W-:Y:S01]  /*8520*/  FMUL.FTZ R65, R76, UR5 ;  /* 0x000000054c417c20 */ /* 0x000fe20008410000 */
[----:B------:R-:W-:-:S05]  /*8530*/  UIADD3 UR10, UR10, 0x2d840, URZ ;  /* 0x0002d8400a0a7890 */ /* 0x000fca000fffe03f */
[----:B------:R-:W1:Y:S01]  /*8540*/  MUFU.TANH R23, R23 ;  /* 0x0000001700177308 */ /* 0x000e620000002400 */
[----:B--2---:R-:W-:-:S07]  /*8550*/  FMNMX.FTZ R68, R20, R67, !PT ;  /* 0x0000004314447209 */ /* 0x004fce0007810000 */
[----:B------:R-:W2:Y:S01]  /*8560*/  MUFU.TANH R22, R22 ;  /* 0x0000001600167308 */ /* 0x000ea20000002400 */
[----:B----4-:R-:W-:Y:S01]  /*8570*/  FMNMX.FTZ R67, R21, R66, !PT ;  /* 0x0000004215437209 */ /* 0x010fe20007810000 */
[----:B---3--:R-:W-:-:S06]  /*8580*/  UPRMT UR10, UR11, 0x654, UR10 ;  /* 0x000006540b0a7896 */ /* 0x008fcc000800000a */
[----:B------:R-:W3:Y:S01]  /*8590*/  MUFU.TANH R24, R24 ;  /* 0x0000001800187308 */ /* 0x000ee20000002400 */
[----:B-1----:R-:W-:Y:S02]  /*85a0*/  FMNMX.FTZ R69, R23, R68, !PT ;  /* 0x0000004417457209 */ /* 0x002fe40007810000 */
[----:B------:R-:W-:Y:S05]  /*85b0*/  SYNCS.ARRIVE.TRANS64.RED.A1T0 RZ, [UR10], RZ ;  /* 0x000000ffffff79a7 */ /* 0x000fea000810040a */
[----:B------:R-:W1:Y:S01]  /*85c0*/  MUFU.TANH R25, R25 ;  /* 0x0000001900197308 */ /* 0x000e620000002400 */
[----:B--2---:R-:W-:-:S07]  /*85d0*/  FMNMX.FTZ R66, R22, R67, !PT ;  /* 0x0000004316427209 */ /* 0x004fce0007810000 */
[----:B------:R-:W2:Y:S01]  /*85e0*/  MUFU.TANH R27, R27 ;  /* 0x0000001b001b7308 */ /* 0x000ea20000002400 */
[----:B---3--:R-:W-:-:S07]  /*85f0*/  FMNMX.FTZ R68, R24, R69, !PT ;  /* 0x0000004518447209 */ /* 0x008fce0007810000 */
[----:B------:R-:W3:Y:S01]  /*8600*/  MUFU.TANH R26, R26 ;  /* 0x0000001a001a7308 */ /* 0x000ee20000002400 */
[----:B-1----:R-:W-:Y:S01]  /*8610*/  FMNMX.FTZ R67, R25, R66, !PT ;  /* 0x0000004219437209 */ /* 0x002fe20007810000 */
[----:B------:R-:W-:-:S06]  /*8620*/  FMUL.FTZ R66, R77, UR5 ;  /* 0x000000054d427c20 */ /* 0x000fcc0008410000 */
[----:B------:R-:W1:Y:S01]  /*8630*/  MUFU.TANH R28, R28 ;  /* 0x0000001c001c7308 */ /* 0x000e620000002400 */
[----:B--2---:R-:W-:-:S07]  /*8640*/  FMNMX.FTZ R69, R27, R68, !PT ;  /* 0x000000441b457209 */ /* 0x004fce0007810000 */
[----:B------:R-:W2:Y:S01]  /*8650*/  MUFU.TANH R29, R29 ;  /* 0x0000001d001d7308 */ /* 0x000ea20000002400 */
[----:B---3--:R-:W-:Y:S01]  /*8660*/  FMNMX.FTZ R68, R26, R67, !PT ;  /* 0x000000431a447209 */ /* 0x008fe20007810000 */
[----:B------:R-:W-:-:S06]  /*8670*/  FMUL.FTZ R67, R78, UR5 ;  /* 0x000000054e437c20 */ /* 0x000fcc0008410000 */
[----:B------:R-:W3:Y:S01]  /*8680*/  MUFU.TANH R31, R31 ;  /* 0x0000001f001f7308 */ /* 0x000ee20000002400 */
[----:B-1----:R-:W-:-:S07]  /*8690*/  FMNMX.FTZ R70, R28, R69, !PT ;  /* 0x000000451c467209 */ /* 0x002fce0007810000 */
[----:B------:R-:W1:Y:S01]  /*86a0*/  MUFU.TANH R30, R30 ;  /* 0x0000001e001e7308 */ /* 0x000e620000002400 */
[----:B--2---:R-:W-:-:S07]  /*86b0*/  FMNMX.FTZ R69, R29, R68, !PT ;  /* 0x000000441d457209 */ /* 0x004fce0007810000 */
[----:B------:R-:W2:Y:S01]  /*86c0*/  MUFU.TANH R32, R32 ;  /* 0x0000002000207308 */ /* 0x000ea20000002400 */
[----:B---3--:R-:W-:-:S07]  /*86d0*/  FMNMX.FTZ R71, R31, R70, !PT ;  /* 0x000000461f477209 */ /* 0x008fce0007810000 */
[----:B------:R-:W3:Y:S01]  /*86e0*/  MUFU.TANH R33, R33 ;  /* 0x0000002100217308 */ /* 0x000ee20000002400 */
[----:B-1----:R-:W-:-:S07]  /*86f0*/  FMNMX.FTZ R68, R30, R69, !PT ;  /* 0x000000451e447209 */ /* 0x002fce0007810000 */
        /* <DEDUP_REMOVED lines=8> */
[----:B--2---:R-:W-:Y:S01]  /*8780*/  FMNMX.FTZ R70, R34, R69, !PT ;  /* 0x0000004522467209 */ /* 0x004fe20007810000 */
[----:B------:R-:W-:-:S06]  /*8790*/  FMUL.FTZ R69, R80, UR5 ;  /* 0x0000000550457c20 */ /* 0x000fcc0008410000 */
[----:B------:R-:W2:Y:S01]  /*87a0*/  MUFU.TANH R39, R39 ;  /* 0x0000002700277308 */ /* 0x000ea20000002400 */
[----:B---3--:R-:W-:-:S07]  /*87b0*/  FMNMX.FTZ R72, R36, R71, !PT ;  /* 0x0000004724487209 */ /* 0x008fce0007810000 */
        /* <DEDUP_REMOVED lines=82> */
[----:B--2---:R-:W-:-:S05]  /*8ce0*/  FMNMX.FTZ R80, R75, R72, !PT ;  /* 0x000000484b507209 */ /* 0x004fca0007810000 */
[----:B------:R-:W2:Y:S01]  /*8cf0*/  SHFL.BFLY PT, R77, R80, 0x2, 0x1f ;  /* 0x0c401f00504d7f89 */ /* 0x000ea200000e0000 */
[----:B---3--:R-:W-:-:S04]  /*8d00*/  FMNMX.FTZ R79, R76, R79, !PT ;  /* 0x0000004f4c4f7209 */ /* 0x008fc80007810000 */
[----:B-1----:R-:W-:-:S05]  /*8d10*/  FMNMX.FTZ R79, R78, R79, !PT ;  /* 0x0000004f4e4f7209 */ /* 0x002fca0007810000 */
[----:B------:R-:W1:Y:S01]  /*8d20*/  SHFL.BFLY PT, R72, R79, 0x2, 0x1f ;  /* 0x0c401f004f487f89 */ /* 0x000e6200000e0000 */
[----:B--2---:R-:W-:Y:S02]  /*8d30*/  FMNMX.FTZ R81, R80, R77, !PT ;  /* 0x0000004d50517209 */ /* 0x004fe40007810000 */
[----:B-1----:R-:W-:-:S03]  /*8d40*/  FMNMX.FTZ R82, R79, R72, !PT ;  /* 0x000000484f527209 */ /* 0x002fc60007810000 */
[----:B------:R-:W1:Y:S04]  /*8d50*/  SHFL.BFLY PT, R72, R81, 0x1, 0x1f ;  /* 0x0c201f0051487f89 */ /* 0x000e6800000e0000 */
[----:B------:R-:W2:Y:S01]  /*8d60*/  SHFL.BFLY PT, R77, R82, 0x1, 0x1f ;  /* 0x0c201f00524d7f89 */ /* 0x000ea200000e0000 */
[----:B-1----:R-:W-:Y:S02]  /*8d70*/  FMNMX.FTZ R72, R81, R72, !PT ;  /* 0x0000004851487209 */ /* 0x002fe40007810000 */
[----:B--2---:R-:W-:-:S03]  /*8d80*/  FMNMX.FTZ R77, R82, R77, !PT ;  /* 0x0000004d524d7209 */ /* 0x004fc60007810000 */
[C---:B------:R-:W-:Y:S01]  /*8d90*/  FADD.FTZ R7, -R72.reuse, R7 ;  /* 0x0000000748077221 */ /* 0x040fe20000010100 */
[----:B------:R-:W-:-:S03]  /*8da0*/  FMUL.FTZ R79, R72, UR35 ;  /* 0x00000023484f7c20 */ /* 0x000fc60008410000 */
        /* <DEDUP_REMOVED lines=33> */
[C---:B------:R-:W-:Y:S01]  /*8fc0*/  FADD.FTZ R7, -R77.reuse, R11 ;  /* 0x0000000b4d077221 */ /* 0x040fe20000010100 */
[----:B------:R-:W-:Y:S01]  /*8fd0*/  FMUL.FTZ R79, R77, UR35 ;  /* 0x000000234d4f7c20 */ /* 0x000fe20008410000 */
[----:B------:R1:W-:Y:S02]  /*8fe0*/  MUFU.EX2 R11, R83 ;  /* 0x00000053000b7308 */ /* 0x0003e40000000800 */
[----:B------:R-:W-:Y:S01]  /*8ff0*/  FMUL.FTZ R7, R7, UR35 ;  /* 0x0000002307077c20 */ /* 0x000fe20008410000 */
[--C-:B------:R-:W-:Y:S01]  /*9000*/  FFMA.FTZ R14, R14, UR35, -R79.reuse ;  /* 0x000000230e0e7c23 */ /* 0x100fe2000801084f */
[--C-:B------:R-:W-:Y:S01]  /*9010*/  FFMA.FTZ R87, R15, UR35, -R79.reuse ;  /* 0x000000230f577c23 */ /* 0x100fe2000801084f */
[--C-:B------:R-:W-:Y:S01]  /*9020*/  FFMA.FTZ R15, R19, UR35, -R79.reuse ;  /* 0x00000023130f7c23 */ /* 0x100fe2000801084f */
[--C-:B------:R-:W-:Y:S01]  /*9030*/  FFMA.FTZ R20, R20, UR35, -R79.reuse ;  /* 0x0000002314147c23 */ /* 0x100fe2000801084f */
[--C-:B------:R-:W-:Y:S01]  /*9040*/  FFMA.FTZ R19, R23, UR35, -R79.reuse ;  /* 0x0000002317137c23 */ /* 0x100fe2000801084f */
[----:B------:R-:W2:Y:S01]  /*9050*/  MUFU.EX2 R12, R12 ;  /* 0x0000000c000c7308 */ /* 0x000ea20000000800 */
[--C-:B------:R-:W-:Y:S01]  /*9060*/  FFMA.FTZ R86, R24, UR35, -R79.reuse ;  /* 0x0000002318567c23 */ /* 0x100fe2000801084f */
[--C-:B-1----:R-:W-:Y:S01]  /*9070*/  FFMA.FTZ R83, R40, UR35, -R79.reuse ;  /* 0x0000002328537c23 */ /* 0x102fe2000801084f */
        /* <DEDUP_REMOVED lines=14> */
[----:B--2---:R-:W-:Y:S01]  /*9160*/  FFMA.FTZ R4, R11, R4, R12 ;  /* 0x000000040b047223 */ /* 0x004fe2000001000c */
[--C-:B------:R-:W-:Y:S01]  /*9170*/  FFMA.FTZ R80, R52, UR35, -R79.reuse ;  /* 0x0000002334507c23 */ /* 0x100fe2000801084f */
[--C-:B------:R-:W-:Y:S01]  /*9180*/  FFMA.FTZ R52, R60, UR35, -R79.reuse ;  /* 0x000000233c347c23 */ /* 0x100fe2000801084f */
[----:B------:R-:W-:-:S04]  /*9190*/  FFMA.FTZ R51, R64, UR35, -R79 ;  /* 0x0000002340337c23 */ /* 0x000fc8000801084f */
[----:B------:R-:W2:Y:S08]  /*91a0*/  MUFU.EX2 R13, R13 ;  /* 0x0000000d000d7308 */ /* 0x000eb00000000800 */
[----:B------:R-:W3:Y:S01]  /*91b0*/  MUFU.EX2 R87, R87 ;  /* 0x0000005700577308 */ /* 0x000ee20000000800 */
[----:B-1----:R-:W-:-:S07]  /*91c0*/  FFMA.FTZ R40, R7, R3, R14 ;  /* 0x0000000307287223 */ /* 0x002fce000001000e */
[----:B------:R-:W1:Y:S01]  /*91d0*/  MUFU.EX2 R17, R17 ;  /* 0x0000001100117308 */ /* 0x000e620000000800 */
[----:B--2---:R-:W-:-:S07]  /*91e0*/  FADD.FTZ R4, R13, R4 ;  /* 0x000000040d047221 */ /* 0x004fce0000010000 */
[----:B------:R-:W2:Y:S01]  /*91f0*/  MUFU.EX2 R15, R15 ;  /* 0x0000000f000f7308 */ /* 0x000ea20000000800 */
[----:B---3--:R-:W-:-:S07]  /*9200*/  FADD.FTZ R40, R87, R40 ;  /* 0x0000002857287221 */ /* 0x008fce0000010000 */
[----:B------:R-:W3:Y:S01]  /*9210*/  MUFU.EX2 R18, R18 ;  /* 0x0000001200127308 */ /* 0x000ee20000000800 */
[----:B-1----:R-:W-:-:S07]  /*9220*/  FADD.FTZ R3, R17, R4 ;  /* 0x0000000411037221 */ /* 0x002fce0000010000 */
[----:B------:R-:W1:Y:S01]  /*9230*/  MUFU.EX2 R20, R20 ;  /* 0x0000001400147308 */ /* 0x000e620000000800 */
[----:B--2---:R-:W-:-:S07]  /*9240*/  FADD.FTZ R39, R15, R40 ;  /* 0x000000280f277221 */ /* 0x004fce0000010000 */
[----:B------:R-:W2:Y:S01]  /*9250*/  MUFU.EX2 R21, R21 ;  /* 0x0000001500157308 */ /* 0x000ea20000000800 */
[----:B---3--:R-:W-:-:S07]  /*9260*/  FADD.FTZ R4, R18, R3 ;  /* 0x0000000312047221 */ /* 0x008fce0000010000 */
[----:B------:R-:W3:Y:S01]  /*9270*/  MUFU.EX2 R19, R19 ;  /* 0x0000001300137308 */ /* 0x000ee20000000800 */
[----:B-1----:R-:W-:Y:S01]  /*9280*/  FADD.FTZ R40, R20, R39 ;  /* 0x0000002714287221 */ /* 0x002fe20000010000 */
[--C-:B------:R-:W-:Y:S01]  /*9290*/  FFMA.FTZ R39, R55, UR35, -R79.reuse ;  /* 0x0000002337277c23 */ /* 0x100fe2000801084f */
[----:B------:R-:W-:-:S05]  /*92a0*/  FFMA.FTZ R55, R56, UR35, -R79 ;  /* 0x0000002338377c23 */ /* 0x000fca000801084f */
        /* <DEDUP_REMOVED lines=12> */
[----:B------:R-:W-:-:S06]  /*9370*/  FFMA.FTZ R40, R59, UR35, -R79 ;  /* 0x000000233b287c23 */ /* 0x000fcc000801084f */
        /* <DEDUP_REMOVED lines=28> */
[----:B---3--:R-:W-:Y:S01]  /*9540*/  FADD.FTZ R3, R83, R44 ;  /* 0x0000002c53037221 */ /* 0x008fe20000010000 */
[----:B------:R-:W-:-:S06]  /*9550*/  FFMA.FTZ R44, R67, UR35, -R79 ;  /* 0x00000023432c7c23 */ /* 0x000fcc000801084f */
        /* <DEDUP_REMOVED lines=16> */
[----:B--2---:R-:W-:Y:S01]  /*9660*/  FADD.FTZ R3, R81, R48 ;  /* 0x0000003051037221 */ /* 0x004fe20000010000 */
[----:B------:R-:W-:-:S06]  /*9670*/  FFMA.FTZ R48, R71, UR35, -R79 ;  /* 0x0000002347307c23 */ /* 0x000fcc000801084f */
        /* <DEDUP_REMOVED lines=55> */
[----:B--2---:R-:W-:-:S03]  /*99f0*/  FADD.FTZ R4, R75, R64 ;  /* 0x000000404b047221 */ /* 0x004fc60000010000 */
[----:B---3--:R-:W-:Y:S01]  /*9a00*/  FADD.FTZ R3, R60, R3 ;  /* 0x000000033c037221 */ /* 0x008fe20000010000 */
[----:B------:R-:W-:Y:S06]  /*9a10*/  @!P0 BRA `(.L_x_1940) ;  /* 0x0000000000048947 */ /* 0x000fec0003800000 */
[----:B------:R-:W-:Y:S01]  /*9a20*/  BPT.TRAP 0x1 ;  /* 0x000000040000795c */ /* 0x000fe20000300000 */
.L_x_1940:
[----:B------:R-:W1:Y:S01]  /*9a30*/  S2UR UR10, SR_CgaCtaId ;  /* 0x00000000000a79c3 */ /* 0x000e620000008800 */
        /* <DEDUP_REMOVED lines=23> */
[----:B-1----:R-:W-:Y:S01]  /*9bb0*/  UPRMT UR7, UR10, 0x654, UR7 ;  /* 0x000006540a077896 */ /* 0x002fe20008000007 */
        /* <DEDUP_REMOVED lines=12> */
[----:B------:R-:W-:Y:S01]  /*9c80*/  UIADD3 UR7, UR39, -0x1, URZ ;  /* 0xffffffff27077890 */ /* 0x000fe2000fffe03f */
[----:B------:R-:W-:Y:S01]  /*9c90*/  F2FP.BF16.F32.PACK_AB R32, R46, R45 ;  /* 0x0000002d2e20723e */ /* 0x000fe200000010ff */
[----:B------:R2:W-:Y:S01]  /*9ca0*/  STSM.16.M88.4 [R2], R20 ;  /* 0x0000001402007844 */ /* 0x0005e20000000200 */
[----:B------:R-:W-:Y:S01]  /*9cb0*/  F2FP.BF16.F32.PACK_AB R34, R50, R49 ;  /* 0x000000313222723e */ /* 0x000fe200000010ff */
[-C--:B------:R-:W-:Y:S01]  /*9cc0*/  FMUL.FTZ R113, R113, R11.reuse ;  /* 0x0000000b71717220 */ /* 0x080fe20000410000 */
[----:B------:R-:W-:Y:S01]  /*9cd0*/  F2FP.BF16.F32.PACK_AB R35, R80, R36 ;  /* 0x000000245023723e */ /* 0x000fe200000010ff */
[----:B------:R3:W-:Y:S01]  /*9ce0*/  STSM.16.M88.4 [R6], R24 ;  /* 0x0000001806007844 */ /* 0x0007e20000000200 */
[----:B------:R-:W-:Y:S01]  /*9cf0*/  R2UR UR10, R142 ;  /* 0x000000008e0a72ca */ /* 0x000fe200000e0000 */
[-C--:B------:R-:W-:Y:S01]  /*9d00*/  FMUL.FTZ R116, R116, R11.reuse ;  /* 0x0000000b74747220 */ /* 0x080fe20000410000 */
[-C--:B------:R-:W-:Y:S01]  /*9d10*/  FMUL.FTZ R117, R117, R11.reuse ;  /* 0x0000000b75757220 */ /* 0x080fe20000410000 */
[----:B------:R4:W-:Y:S01]  /*9d20*/  STSM.16.M88.4 [R5], R28 ;  /* 0x0000001c05007844 */ /* 0x0009e20000000200 */
[-C--:B------:R-:W-:Y:S01]  /*9d30*/  FMUL.FTZ R120, R120, R11.reuse ;  /* 0x0000000b78787220 */ /* 0x080fe20000410000 */
[-C--:B------:R-:W-:Y:S01]  /*9d40*/  FMUL.FTZ R121, R121, R11.reuse ;  /* 0x0000000b79797220 */ /* 0x080fe20000410000 */
[----:B------:R-:W-:Y:S01]  /*9d50*/  FMUL.FTZ R124, R124, R11 ;  /* 0x0000000b7c7c7220 */ /* 0x000fe20000410000 */
[----:B-1----:R-:W-:Y:S01]  /*9d60*/  F2FP.BF16.F32.PACK_AB R12, R54, R53 ;  /* 0x00000035360c723e */ /* 0x002fe200000010ff */
[----:B------:R4:W-:Y:S01]  /*9d70*/  STSM.16.M88.4 [R0+0x27800], R32 ;  /* 0x0278002000007844 */ /* 0x0009e20000000200 */
[----:B------:R-:W-:Y:S01]  /*9d80*/  F2FP.BF16.F32.PACK_AB R13, R55, R39 ;  /* 0x00000027370d723e */ /* 0x000fe200000010ff */
[----:B------:R-:W-:Y:S01]  /*9d90*/  FMUL.FTZ R125, R125, R11 ;  /* 0x0000000b7d7d7220 */ /* 0x000fe20000410000 */
[----:B------:R-:W-:Y:S01]  /*9da0*/  F2FP.BF16.F32.PACK_AB R14, R58, R57 ;  /* 0x000000393a0e723e */ /* 0x000fe200000010ff */
[----:B------:R-:W-:Y:S01]  /*9db0*/  FMUL.FTZ R128, R128, R11 ;  /* 0x0000000b80807220 */ /* 0x000fe20000410000 */
[----:B------:R-:W-:Y:S01]  /*9dc0*/  F2FP.BF16.F32.PACK_AB R15, R52, R40 ;  /* 0x00000028340f723e */ /* 0x000fe200000010ff */
[----:B------:R-:W-:Y:S01]  /*9dd0*/  UISETP.GT.AND UP0, UPT, UR39, UR10, UPT ;  /* 0x0000000a2700728c */ /* 0x000fe2000bf04270 */
[----:B--2---:R-:W-:Y:S01]  /*9de0*/  F2FP.BF16.F32.PACK_AB R20, R62, R61 ;  /* 0x0000003d3e14723e */ /* 0x004fe200000010ff */
[----:B------:R-:W-:Y:S01]  /*9df0*/  FMUL.FTZ R129, R129, R11 ;  /* 0x0000000b81817220 */ /* 0x000fe20000410000 */
[----:B------:R-:W-:Y:S01]  /*9e00*/  F2FP.BF16.F32.PACK_AB R21, R51, R43 ;  /* 0x0000002b3315723e */ /* 0x000fe200000010ff */
[----:B------:R4:W-:Y:S01]  /*9e10*/  STSM.16.M88.4 [R2+0x6000], R12 ;  /* 0x0060000c02007844 */ /* 0x0009e20000000200 */
[----:B------:R-:W-:Y:S01]  /*9e20*/  F2FP.BF16.F32.PACK_AB R22, R66, R65 ;  /* 0x000000414216723e */ /* 0x000fe200000010ff */
[----:B------:R-:W-:Y:S01]  /*9e30*/  UMOV UR39, UR7 ;  /* 0x0000000700277c82 */ /* 0x000fe20008000000 */
[----:B------:R-:W-:Y:S01]  /*9e40*/  F2FP.BF16.F32.PACK_AB R23, R47, R44 ;  /* 0x0000002c2f17723e */ /* 0x000fe200000010ff */
[----:B------:R-:W-:Y:S01]  /*9e50*/  UMOV UR7, UR4 ;  /* 0x0000000400077c82 */ /* 0x000fe20008000000 */
[----:B---3--:R-:W-:Y:S01]  /*9e60*/  F2FP.BF16.F32.PACK_AB R24, R70, R69 ;  /* 0x000000454618723e */ /* 0x008fe200000010ff */
[-C--:B------:R-:W-:Y:S01]  /*9e70*/  FMUL.FTZ R132, R132, R11.reuse ;  /* 0x0000000b84847220 */ /* 0x080fe20000410000 */
[----:B------:R-:W-:Y:S01]  /*9e80*/  F2FP.BF16.F32.PACK_AB R25, R56, R48 ;  /* 0x000000303819723e */ /* 0x000fe200000010ff */
[----:B------:R4:W-:Y:S01]  /*9e90*/  STSM.16.M88.4 [R6+0x6000], R20 ;  /* 0x0060001406007844 */ /* 0x0009e20000000200 */
[----:B------:R-:W-:Y:S01]  /*9ea0*/  F2FP.BF16.F32.PACK_AB R26, R75, R74 ;  /* 0x0000004a4b1a723e */ /* 0x000fe200000010ff */
[----:B------:R-:W-:Y:S01]  /*9eb0*/  FMUL.FTZ R133, R133, R11 ;  /* 0x0000000b85857220 */ /* 0x000fe20000410000 */
[----:B------:R-:W-:Y:S01]  /*9ec0*/  F2FP.BF16.F32.PACK_AB R27, R60, R59 ;  /* 0x0000003b3c1b723e */ /* 0x000fe200000010ff */
[-C--:B------:R-:W-:Y:S01]  /*9ed0*/  FMUL.FTZ R90, R90, R7.reuse ;  /* 0x000000075a5a7220 */ /* 0x080fe20000410000 */
[----:B------:R-:W-:Y:S01]  /*9ee0*/  PLOP3.LUT P1, PT, PT, PT, UP0, 0x80, 0x0 ;  /* 0x000000000000781c */ /* 0x000fe20003f2f008 */
        /* <DEDUP_REMOVED lines=33> */
[----:B----4-:R-:W-:Y:S05]  /*a100*/  @P1 BRA `(.L_x_1941) ;  /* 0xffffffd800001947 */ /* 0x010fea000383ffff */
.L_x_1930:
[----:B------:R-:W-:Y:S06]  /*a110*/  BAR.ARV 0x8, 0x200 ;  /* 0x0208000000007b1d */ /* 0x000fec0000002000 */
[----:B------:R-:W-:Y:S05]  /*a120*/  @!P0 BRA `(.L_x_1942) ;  /* 0x0000000000048947 */ /* 0x000fea0003800000 */
[----:B------:R-:W-:Y:S01]  /*a130*/  BPT.TRAP 0x1 ;  /* 0x000000040000795c */ /* 0x000fe20000300000 */
.L_x_1942:
[----:B------:R-:W-:Y:S01]  /*a140*/  ULEA UR5, UR4, UR38, 0x3 ;  /* 0x0000002604057291 */ /* 0x000fe2000f8e183f */
[----:B------:R-:W-:-:S05]  /*a150*/  IMAD.U32 R0, RZ, RZ, UR6 ;  /* 0x00000006ff007e24 */ /* 0x000fca000f8e00ff */
[----:B------:R-:W-:-:S04]  /*a160*/  SHF.L.U32 R0, R0, 0x1f, RZ ;  /* 0x0000001f00007819 */ /* 0x000fc800000006ff */
[----:B------:R1:W2:Y:S01]  /*a170*/  SYNCS.PHASECHK.TRANS64.TRYWAIT P1, [UR5+0x2d850], R0 ;  /* 0x02d85000ff0075a7 */ /* 0x0002a20008020145 */
[----:B------:R-:W-:Y:S05]  /*a180*/  @!P0 BRA `(.L_x_1943) ;  /* 0x0000000000048947 */ /* 0x000fea0003800000 */
[----:B------:R-:W-:Y:S01]  /*a190*/  BPT.TRAP 0x1 ;  /* 0x000000040000795c */ /* 0x000fe20000300000 */
.L_x_1943:
[----:B--2---:R-:W-:Y:S05]  /*a1a0*/  @P1 BRA `(.L_x_1944) ;  /* 0x0000000000081947 */ /* 0x004fea0003800000 */
[----:B------:R-:W2:Y:S02]  /*a1b0*/  SYNCS.PHASECHK.TRANS64.TRYWAIT P1, [UR5+0x2d850], R0 ;  /* 0x02d85000ff0075a7 */ /* 0x000ea40008020145 */
[----:B--2---:R-:W-:Y:S05]  /*a1c0*/  @!P1 BRA `(.L_x_1945) ;  /* 0x0000005c00289947 */ /* 0x004fea0003800000 */
.L_x_1944:
[----:B------:R-:W-:Y:S01]  /*a1d0*/  UIADD3 UR38, UR38, 0x400, URZ ;  /* 0x0000040026267890 */ /* 0x000fe2000fffe03f */
[----:B------:R-:W-:Y:S01]  /*a1e0*/  R2UR UR6, R138 ;  /* 0x000000008a0672ca */ /* 0x000fe200000e0000 */
[----:B------:R-:W-:Y:S01]  /*a1f0*/  WARPGROUP.ARRIVE ;  /* 0x00000000000079c5 */ /* 0x000fe20000000000 */
[----:B------:R-:W-:Y:S01]  /*a200*/  UMOV UR9, 0x40000040 ;  /* 0x4000004000097882 */ /* 0x000fe20000000000 */
[----:B------:R-:W-:Y:S01]  /*a210*/  USHF.R.U32.HI UR38, URZ, 0x4, UR38 ;  /* 0x000000043f267899 */ /* 0x000fe20008011626 */
[----:B--23--:R-:W2:Y:S01]  /*a220*/  SHFL.BFLY PT, R5, R4, 0x2, 0x1f ;  /* 0x0c401f0004057f89 */ /* 0x00cea200000e0000 */
[----:B------:R-:W-:Y:S01]  /*a230*/  UMOV UR11, 0x80000020 ;  /* 0x80000020000b7882 */ /* 0x000fe20000000000 */
[----:B------:R-:W-:Y:S01]  /*a240*/  IMAD.MOV.U32 R6, RZ, RZ, RZ ;  /* 0x000000ffff067224 */ /* 0x000fe200078e00ff */
[----:B------:R-:W-:Y:S01]  /*a250*/  ULOP3.LUT UR38, UR38, 0x3fff, URZ, 0xc0, !UPT ;  /* 0x00003fff26267892 */ /* 0x000fe2000f8ec03f */
[----:B-1----:R-:W1:Y:S01]  /*a260*/  SHFL.BFLY PT, R0, R3, 0x2, 0x1f ;  /* 0x0c401f0003007f89 */ /* 0x002e6200000e0000 */
        /* <DEDUP_REMOVED lines=9> */
[----:B--2---:R-:W-:Y:S01]  /*a300*/  FADD.FTZ R5, R5, R4 ;  /* 0x0000000405057221 */ /* 0x004fe20000010000 */
[----:B------:R-:W-:Y:S01]  /*a310*/  UMOV UR9, 0x40000040 ;  /* 0x4000004000097882 */ /* 0x000fe20000000000 */
[----:B------:R-:W-:Y:S01]  /*a320*/  UMOV UR11, 0x80000020 ;  /* 0x80000020000b7882 */ /* 0x000fe20000000000 */
[----:B-1----:R-:W-:Y:S01]  /*a330*/  FADD.FTZ R2, R0, R3 ;  /* 0x0000000300027221 */ /* 0x002fe20000010000 */
[----:B------:R-:W-:Y:S01]  /*a340*/  MOV R3, RZ ;  /* 0x000000ff00037202 */ /* 0x000fe20000000f00 */
[----:B------:R-:W1:Y:S04]  /*a350*/  SHFL.BFLY PT, R0, R5, 0x1, 0x1f ;  /* 0x0c201f0005007f89 */ /* 0x000e6800000e0000 */
[----:B------:R-:W0:Y:S01]  /*a360*/  SHFL.BFLY PT, R7, R2, 0x1, 0x1f ;  /* 0x0c201f0002077f89 */ /* 0x000e2200000e0000 */
[----:B-1----:R-:W-:Y:S01]  /*a370*/  FADD.FTZ R9, R5, R0 ;  /* 0x0000000005097221 */ /* 0x002fe20000010000 */
[----:B------:R-:W-:Y:S01]  /*a380*/  IMAD.U32 R5, RZ, RZ, UR35 ;  /* 0x00000023ff057e24 */ /* 0x000fe2000f8e00ff */
[----:B------:R-:W-:Y:S01]  /*a390*/  MOV R0, 0xff800000 ;  /* 0xff80000000007802 */ /* 0x000fe20000000f00 */
[----:B0-----:R-:W-:-:S02]  /*a3a0*/  FADD.FTZ R10, R2, R7 ;  /* 0x00000007020a7221 */ /* 0x001fc40000010000 */
[----:B------:R-:W-:Y:S01]  /*a3b0*/  FSETP.NE.FTZ.AND P1, PT, R9, RZ, PT ;  /* 0x000000ff0900720b */ /* 0x000fe20003f35000 */
[----:B------:R-:W-:Y:S02]  /*a3c0*/  IMAD.MOV.U32 R2, RZ, RZ, -0x800000 ;  /* 0xff800000ff027424 */ /* 0x000fe400078e00ff */
        /* <DEDUP_REMOVED lines=59> */
.L_x_1946:
        /* <DEDUP_REMOVED lines=53> */
.L_x_1910:
[----:B------:R-:W-:Y:S05]  /*aad0*/  @P0 BRA `(.L_x_1947) ;  /* 0x0000001000940947 */ /* 0x000fea0003800000 */
[----:B------:R-:W2:Y:S01]  /*aae0*/  LDL R4, [R1+0x4] ;  /* 0x0000040001047983 */ /* 0x000ea20000100800 */
[----:B------:R-:W0:Y:S01]  /*aaf0*/  LDC R7, c[0x0][0xbe8] ;  /* 0x0002fa00ff077b82 */ /* 0x000e220000000800 */
[----:B------:R-:W-:Y:S01]  /*ab00*/  ULDC.64 UR8, c[0x0][0xbd0] ;  /* 0x0002f40000087ab9 */ /* 0x000fe20000000a00 */
[----:B------:R-:W-:Y:S01]  /*ab10*/  BSSY B0, `(.L_x_1948) ;  /* 0x00000d5000007945 */ /* 0x000fe20003800000 */
[----:B------:R-:W1:Y:S01]  /*ab20*/  S2R R3, SR_TID.X ;  /* 0x0000000000037919 */ /* 0x000e620000002100 */
[----:B------:R-:W3:Y:S04]  /*ab30*/  S2R R21, SR_CTAID.X ;  /* 0x0000000000157919 */ /* 0x000ee80000002500 */
[----:B------:R-:W4:Y:S08]  /*ab40*/  S2UR UR12, SR_CTAID.Z ;  /* 0x00000000000c79c3 */ /* 0x000f300000002700 */
[----:B------:R-:W5:Y:S08]  /*ab50*/  LDC.64 R14, c[0x0][0xbd8] ;  /* 0x0002f600ff0e7b82 */ /* 0x000f700000000a00 */
[----:B------:R-:W-:Y:S01]  /*ab60*/  BAR.SYNC.DEFER_BLOCKING 0x1, 0x180 ;  /* 0x0046000000007b1d */ /* 0x000fe20000010000 */
[----:B0-----:R-:W-:-:S07]  /*ab70*/  ISETP.NE.AND P0, PT, R7, 0x1, PT ;  /* 0x000000010700780c */ /* 0x001fce0003f05270 */
[----:B------:R-:W0:Y:S01]  /*ab80*/  S2UR UR11, SR_CTAID.Y ;  /* 0x00000000000b79c3 */ /* 0x000e220000002600 */
[----:B----4-:R-:W-:-:S07]  /*ab90*/  USHF.R.S32.HI UR10, URZ, 0x1f, UR12 ;  /* 0x0000001f3f0a7899 */ /* 0x010fce000801140c */
[----:B------:R-:W0:Y:S08]  /*aba0*/  LDC R20, c[0x0][0xc50] ;  /* 0x00031400ff147b82 */ /* 0x000e300000000800 */
[----:B------:R-:W4:Y:S08]  /*abb0*/  LDC.64 R18, c[0x0][0xb40] ;  /* 0x0002d000ff127b82 */ /* 0x000f300000000a00 */
[----:B------:R-:W4:Y:S08]  /*abc0*/  @P0 LDC R16, c[0x0][0xbf0] ;  /* 0x0002fc00ff100b82 */ /* 0x000f300000000800 */
[----:B------:R-:W4:Y:S08]  /*abd0*/  @P0 LDC R25, c[0x0][0xbec] ;  /* 0x0002fb00ff190b82 */ /* 0x000f300000000800 */
[----:B------:R-:W4:Y:S01]  /*abe0*/  @P0 LDC R22, c[0x0][0xbf0] ;  /* 0x0002fc00ff160b82 */ /* 0x000f220000000800 */
[----:B--2---:R-:W-:Y:S01]  /*abf0*/  R2UR UR13, R4 ;  /* 0x00000000040d72ca */ /* 0x004fe200000e0000 */
        /* <DEDUP_REMOVED lines=10> */
[----:B------:R-:W-:Y:S01]  /*aca0*/  IMAD.IADD R3, R4, 0x1, -R3 ;  /* 0x0000000104037824 */ /* 0x000fe200078e0a03 */
[----:B------:R-:W-:Y:S01]  /*acb0*/  IADD3 R17, RZ, -UR13, RZ ;  /* 0x8000000dff117c10 */ /* 0x000fe2000fffe0ff */
        /* <DEDUP_REMOVED lines=13> */
[----:B0-----:R-:W-:Y:S01]  /*ad90*/  IMAD R23, R20, R17, UR11 ;  /* 0x0000000b14177e24 */ /* 0x001fe2000f8e0211 */
[----:B------:R-:W-:-:S02]  /*ada0*/  LEA.HI R5, R13, R13, RZ, 0x1 ;  /* 0x0000000d0d057211 */ /* 0x000fc400078f08ff */
[----:B------:R-:W-:Y:S02]  /*adb0*/  LEA.HI R12, R12, R11, RZ, 0x3 ;  /* 0x0000000b0c0c7211 */ /* 0x000fe400078f18ff */
[----:B------:R-:W-:Y:S02]  /*adc0*/  LOP3.LUT R8, R5, 0x1ffffffe, RZ, 0xc0, !PT ;  /* 0x1ffffffe05087812 */ /* 0x000fe400078ec0ff */
[----:B------:R-:W-:Y:S02]  /*add0*/  LOP3.LUT R12, R12, 0xfffffff8, RZ, 0xc0, !PT ;  /* 0xfffffff80c0c7812 */ /* 0x000fe400078ec0ff */
[----:B------:R-:W-:Y:S02]  /*ade0*/  SHF.R.S32.HI R5, RZ, 0x5, R10 ;  /* 0x00000005ff057819 */ /* 0x000fe4000001140a */
[----:B------:R-:W-:Y:S01]  /*adf0*/  LOP3.LUT R6, R6, 0x7ffffffc, RZ, 0xc0, !PT ;  /* 0x7ffffffc06067812 */ /* 0x000fe200078ec0ff */
[----:B------:R-:W-:Y:S01]  /*ae00*/  IMAD.IADD R4, R11, 0x1, -R12 ;  /* 0x000000010b047824 */ /* 0x000fe200078e0a0c */
[----:B------:R-:W-:Y:S01]  /*ae10*/  IADD3 R11, R13, -R8, RZ ;  /* 0x800000080d0b7210 */ /* 0x000fe20007ffe0ff */
[----:B-----5:R-:W-:Y:S01]  /*ae20*/  IMAD R12, R14, UR10, RZ ;  /* 0x0000000a0e0c7c24 */ /* 0x020fe2000f8e02ff */
[----:B------:R-:W0:Y:S01]  /*ae30*/  @P0 LDC R13, c[0x0][0xbec] ;  /* 0x0002fb00ff0d0b82 */ /* 0x000e220000000800 */
[----:B------:R-:W-:-:S02]  /*ae40*/  IMAD R8, R5, 0x10, R4 ;  /* 0x0000001005087824 */ /* 0x000fc400078e0204 */
[----:B------:R-:W-:Y:S02]  /*ae50*/  IMAD.U32 R5, RZ, RZ, UR5 ;  /* 0x00000005ff057e24 */ /* 0x000fe4000f8e00ff */
[----:B------:R-:W-:Y:S01]  /*ae60*/  IMAD.U32 R4, RZ, RZ, UR4 ;  /* 0x00000004ff047e24 */ /* 0x000fe2000f8e00ff */
[----:B------:R-:W-:Y:S01]  /*ae70*/  LEA R10, R9, R8, 0x6 ;  /* 0x00000008090a7211 */ /* 0x000fe200078e30ff */
[----:B------:R-:W-:Y:S01]  /*ae80*/  IMAD.U32 R5, RZ, RZ, UR6 ;  /* 0x00000006ff057e24 */ /* 0x000fe2000f8e00ff */
[----:B------:R-:W-:Y:S01]  /*ae90*/  UIMAD.WIDE.U32 UR4, UR13, UR8, URZ ;  /* 0x000000080d0472a5 */ /* 0x000fe2000f8e003f */
[----:B------:R-:W-:Y:S01]  /*aea0*/  IMAD R15, R15, UR12, R12 ;  /* 0x0000000c0f0f7c24 */ /* 0x000fe2000f8e020c */
[----:B------:R-:W-:Y:S01]  /*aeb0*/  UIMAD UR6, UR13, UR9, UR7 ;  /* 0x000000090d0672a4 */ /* 0x000fe2000f8e0207 */
[----:B------:R-:W-:Y:S02]  /*aec0*/  IMAD R8, R11, 0x8, R10 ;  /* 0x000000080b087824 */ /* 0x000fe400078e020a */
[----:B------:R-:W-:Y:S01]  /*aed0*/  IMAD.WIDE.U32 R4, R14, UR12, R4 ;  /* 0x0000000c0e047c25 */ /* 0x000fe2000f8e0004 */
[----:B------:R-:W-:Y:S01]  /*aee0*/  UIADD3 UR6, UR5, UR6, URZ ;  /* 0x0000000605067290 */ /* 0x000fe2000fffe03f */
[----:B------:R-:W-:-:S02]  /*aef0*/  ULDC.64 UR8, c[0x0][0xb28] ;  /* 0x0002ca0000087ab9 */ /* 0x000fc40000000a00 */
[----:B---3--:R-:W-:Y:S02]  /*af00*/  IMAD R12, R21, 0xc0, R8 ;  /* 0x000000c0150c7824 */ /* 0x008fe400078e0208 */
[----:B------:R-:W-:Y:S02]  /*af10*/  IMAD.U32 R9, RZ, RZ, UR5 ;  /* 0x00000005ff097e24 */ /* 0x000fe4000f8e00ff */
[----:B------:R-:W-:Y:S01]  /*af20*/  IMAD.U32 R8, RZ, RZ, UR4 ;  /* 0x00000004ff087e24 */ /* 0x000fe2000f8e00ff */
[----:B------:R-:W-:Y:S01]  /*af30*/  ULDC.64 UR4, c[0x0][0xbe0] ;  /* 0x0002f80000047ab9 */ /* 0x000fe20000000a00 */
[----:B------:R-:W-:Y:S01]  /*af40*/  IMAD.U32 R9, RZ, RZ, UR6 ;  /* 0x00000006ff097e24 */ /* 0x000fe2000f8e00ff */
[----:B------:R-:W-:Y:S01]  /*af50*/  ULDC.64 UR6, c[0x0][0xb48] ;  /* 0x0002d20000067ab9 */ /* 0x000fe20000000a00 */
[----:B0-----:R-:W-:-:S04]  /*af60*/  @P0 IMAD.HI.U32 R13, R12, R13, RZ ;  /* 0x0000000d0c0d0227 */ /* 0x001fc800078e00ff */
[C---:B----4-:R-:W-:Y:S02]  /*af70*/  IMAD R14, R18.reuse, UR10, RZ ;  /* 0x0000000a120e7c24 */ /* 0x050fe4000f8e02ff */
[----:B------:R-:W-:Y:S01]  /*af80*/  IMAD.MOV.U32 R11, RZ, RZ, R12 ;  /* 0x000000ffff0b7224 */ /* 0x000fe200078e000c */
[----:B------:R-:W-:Y:S01]  /*af90*/  @P0 SHF.R.U32.HI R11, RZ, R16, R13 ;  /* 0x00000010ff0b0219 */ /* 0x000fe2000001160d */
[----:B------:R-:W-:Y:S01]  /*afa0*/  IMAD.IADD R5, R5, 0x1, R15 ;  /* 0x0000000105057824 */ /* 0x000fe200078e020f */
[----:B------:R-:W-:Y:S01]  /*afb0*/  SHF.R.S32.HI R16, RZ, 0x1f, R23 ;  /* 0x0000001fff107819 */ /* 0x000fe20000011417 */
[----:B------:R-:W-:Y:S02]  /*afc0*/  IMAD R15, R19, UR12, R14 ;  /* 0x0000000c130f7c24 */ /* 0x000fe4000f8e020e */
        /* <DEDUP_REMOVED lines=10> */
[----:B------:R-:W-:Y:S01]  /*b070*/  SHF.R.S32.HI R15, RZ, 0x1f, R11 ;  /* 0x0000001fff0f7819 */ /* 0x000fe2000001140b */
[----:B------:R-:W-:Y:S01]  /*b080*/  IMAD R16, R23, UR5, R14 ;  /* 0x0000000517107c24 */ /* 0x000fe2000f8e020e */
[----:B------:R-:W-:Y:S01]  /*b090*/  IADD3 R11, -R11, RZ, RZ ;  /* 0x000000ff0b0b7210 */ /* 0x000fe20007ffe1ff */
[----:B------:R-:W-:Y:S01]  /*b0a0*/  IMAD.WIDE.U32 R8, R23, UR6, R8 ;  /* 0x0000000617087c25 */ /* 0x000fe2000f8e0008 */
[--C-:B------:R-:W-:Y:S01]  /*b0b0*/  SHF.R.S32.HI R14, RZ, 0x1f, R13.reuse ;  /* 0x0000001fff0e7819 */ /* 0x100fe2000001140d */
[----:B------:R-:W-:Y:S01]  /*b0c0*/  ULDC.64 UR4, c[0x0][0xb30] ;  /* 0x0002cc0000047ab9 */ /* 0x000fe20000000a00 */
[----:B------:R-:W-:Y:S01]  /*b0d0*/  IADD3.X R5, R15, R5, R16, P0, !PT ;  /* 0x000000050f057210 */ /* 0x000fe200007fe410 */
[----:B------:R-:W-:Y:S01]  /*b0e0*/  IMAD.MOV R18, RZ, RZ, -R13 ;  /* 0x000000ffff127224 */ /* 0x000fe200078e0a0d */
[----:B------:R-:W-:Y:S01]  /*b0f0*/  ULDC.64 UR6, c[0x0][0xbc8] ;  /* 0x0002f20000067ab9 */ /* 0x000fe20000000a00 */
[----:B------:R-:W-:-:S02]  /*b100*/  IMAD R11, R7, R11, R12 ;  /* 0x0000000b070b7224 */ /* 0x000fc400078e020c */
        /* <DEDUP_REMOVED lines=21> */
[----:B------:R-:W-:Y:S01]  /*b260*/  IADD3 R5, R9, R17, RZ ;  /* 0x0000001109057210 */ /* 0x000fe20007ffe0ff */
[----:B------:R-:W-:Y:S01]  /*b270*/  IMAD R12, R21, 0xc0, R10 ;  /* 0x000000c0150c7824 */ /* 0x000fe200078e020a */
[----:B------:R-:W-:Y:S01]  /*b280*/  LEA R20, P1, R8, UR8, 0x2 ;  /* 0x0000000808147c11 */ /* 0x000fe2000f8210ff */
[----:B------:R-:W-:Y:S01]  /*b290*/  SHFL.IDX PT, R10, R14, 0x1, 0x1c1f ;  /* 0x003c1f000e0a7f89 */ /* 0x000fe200000e0000 */
[----:B------:R-:W-:Y:S01]  /*b2a0*/  LEA.HI.X R13, R4, UR7, R11, 0x2, P0 ;  /* 0x00000007040d7c11 */ /* 0x000fe200080f140b */
[----:B0-----:R-:W-:Y:S01]  /*b2b0*/  ULEA UR4, UR5, UR4, 0x18 ;  /* 0x0000000405047291 */ /* 0x001fe2000f8ec03f */
[----:B------:R-:W-:Y:S01]  /*b2c0*/  LEA.HI.X R22, R8, UR9, R5, 0x2, P1 ;  /* 0x0000000908167c11 */ /* 0x000fe200088f1405 */
[----:B------:R-:W-:Y:S01]  /*b2d0*/  IMAD R19, R7, UR6, RZ ;  /* 0x0000000607137c24 */ /* 0x000fe2000f8e02ff */
[----:B------:R-:W-:Y:S01]  /*b2e0*/  SHFL.IDX PT, R8, R14, RZ, 0x1c1f ;  /* 0x001c1fff0e087589 */ /* 0x000fe200000e0000 */
[C---:B------:R-:W-:Y:S01]  /*b2f0*/  LOP3.LUT P0, RZ, R3.reuse, 0x3, RZ, 0xc0, !PT ;  /* 0x0000000303ff7812 */ /* 0x040fe2000780c0ff */
[C---:B------:R-:W-:Y:S01]  /*b300*/  VIADD R18, R12.reuse, 0x8 ;  /* 0x000000080c127836 */ /* 0x040fe20000000000 */
[----:B------:R-:W-:Y:S01]  /*b310*/  UIADD3 UR4, UR4, 0x2d820, URZ ;  /* 0x0002d82004047890 */ /* 0x000fe2000fffe03f */
[----:B------:R-:W0:Y:S01]  /*b320*/  SHFL.IDX PT, R9, R13, RZ, 0x1c1f ;  /* 0x001c1fff0d097589 */ /* 0x000e2200000e0000 */
[-C--:B------:R-:W-:Y:S01]  /*b330*/  ISETP.GE.OR P1, PT, R12, R19.reuse, P0 ;  /* 0x000000130c00720c */ /* 0x080fe20000726670 */
[----:B------:R-:W-:Y:S01]  /*b340*/  IMAD.IADD R3, R3, 0x1, -R6 ;  /* 0x0000000103037824 */ /* 0x000fe200078e0a06 */
[-C--:B------:R-:W-:Y:S01]  /*b350*/  ISETP.GE.OR P0, PT, R18, R19.reuse, P0 ;  /* 0x000000131200720c */ /* 0x080fe20000706670 */
[----:B------:R-:W1:Y:S01]  /*b360*/  SHFL.IDX PT, R11, R13, 0x1, 0x1c1f ;  /* 0x003c1f000d0b7f89 */ /* 0x000e6200000e0000 */
[----:B------:R-:W-:Y:S01]  /*b370*/  UPRMT UR4, URZ, 0x654, UR4 ;  /* 0x000006543f047896 */ /* 0x000fe20008000004 */
[----:B------:R-:W-:Y:S01]  /*b380*/  ISETP.GE.AND P2, PT, R12, R19, PT ;  /* 0x000000130c00720c */ /* 0x000fe20003f46270 */
[----:B------:R-:W-:Y:S01]  /*b390*/  IMAD.SHL.U32 R3, R3, 0x2, RZ ;  /* 0x0000000203037824 */ /* 0x000fe200078e00ff */
[----:B------:R2:W3:Y:S04]  /*b3a0*/  SHFL.IDX PT, R4, R20, RZ, 0x1c1f ;  /* 0x001c1fff14047589 */ /* 0x0004e800000e0000 */
[----:B------:R2:W4:Y:S02]  /*b3b0*/  SHFL.IDX PT, R5, R22, RZ, 0x1c1f ;  /* 0x001c1fff16057589 */ /* 0x00052400000e0000 */
[----:B------:R-:W-:Y:S02]  /*b3c0*/  SYNCS.ARRIVE.TRANS64.RED.A1T0 RZ, [UR4], RZ ;  /* 0x000000ffffff79a7 */ /* 0x000fe40008100404 */
        /* <DEDUP_REMOVED lines=10> */
[----:B------:R-:W-:Y:S01]  /*b470*/  VIADD R17, R3, 0x40 ;  /* 0x0000004003117836 */ /* 0x000fe20000000000 */
[----:B------:R-:W-:Y:S02]  /*b480*/  ISETP.GE.AND P2, PT, R2, UR4, PT ;  /* 0x0000000402007c0c */ /* 0x000fe4000bf46270 */
[----:B------:R-:W-:-:S02]  /*b490*/  ISETP.GE.AND P3, PT, R6, UR4, PT ;  /* 0x0000000406007c0c */ /* 0x000fc4000bf66270 */
[----:B------:R-:W-:Y:S02]  /*b4a0*/  ISETP.GE.AND P4, PT, R7, UR4, PT ;  /* 0x0000000407007c0c */ /* 0x000fe4000bf86270 */
[----:B------:R-:W-:-:S05]  /*b4b0*/  IADD3 R16, R3, 0x38, RZ ;  /* 0x0000003803107810 */ /* 0x000fca0007ffe0ff */
        /* <DEDUP_REMOVED lines=58> */
.L_x_1949:
[----:B------:R-:W-:Y:S05]  /*b860*/  BSYNC B0 ;  /* 0x0000000000007941 */ /* 0x000fea0003800000 */
.L_x_1948:
[----:B------:R-:W-:Y:S01]  /*b870*/  ISETP.GE.AND P0, PT, R18, R19, PT ;  /* 0x000000131200720c */ /* 0x000fe20003f06270 */
[----:B0-----:R0:W1:Y:S04]  /*b880*/  SHFL.IDX PT, R15, R22, 0x1, 0x1c1f ;  /* 0x003c1f00160f7f89 */ /* 0x00106800000e0000 */
[----:B------:R0:W0:Y:S08]  /*b890*/  SHFL.IDX PT, R14, R20, 0x1, 0x1c1f ;  /* 0x003c1f00140e7f89 */ /* 0x00003000000e0000 */
[----:B------:R-:W-:Y:S05]  /*b8a0*/  @P0 BRA `(.L_x_1908) ;  /* 0x0000004000d80947 */ /* 0x000fea0003800000 */
[C---:B--2---:R-:W-:Y:S01]  /*b8b0*/  IADD3 R0, R3.reuse, 0x8, RZ ;  /* 0x0000000803007810 */ /* 0x044fe20007ffe0ff */
[C---:B------:R-:W-:Y:S01]  /*b8c0*/  VIADD R2, R3.reuse, 0x10 ;  /* 0x0000001003027836 */ /* 0x040fe20000000000 */
[----:B------:R-:W-:Y:S01]  /*b8d0*/  ULDC UR4, c[0x0][0xac8] ;  /* 0x0002b20000047ab9 */ /* 0x000fe20000000800 */
[C---:B---3--:R-:W-:Y:S01]  /*b8e0*/  VIADD R4, R3.reuse, 0x18 ;  /* 0x0000001803047836 */ /* 0x048fe20000000000 */
[----:B------:R-:W-:Y:S01]  /*b8f0*/  ISETP.GE.AND P3, PT, R0, UR4, PT ;  /* 0x0000000400007c0c */ /* 0x000fe2000bf66270 */
[C---:B------:R-:W-:Y:S01]  /*b900*/  VIADD R12, R3.reuse, 0x20 ;  /* 0x00000020030c7836 */ /* 0x040fe20000000000 */
[----:B------:R-:W-:Y:S01]  /*b910*/  ISETP.GE.AND P4, PT, R2, UR4, PT ;  /* 0x0000000402007c0c */ /* 0x000fe2000bf86270 */
[C---:B------:R-:W-:Y:S01]  /*b920*/  VIADD R13, R3.reuse, 0x28 ;  /* 0x00000028030d7836 */ /* 0x040fe20000000000 */
[----:B------:R-:W-:Y:S01]  /*b930*/  ISETP.GE.AND P5, PT, R4, UR4, PT ;  /* 0x0000000404007c0c */ /* 0x000fe2000bfa6270 */
[C---:B------:R-:W-:Y:S01]  /*b940*/  VIADD R16, R3.reuse, 0x40 ;  /* 0x0000004003107836 */ /* 0x040fe20000000000 */
[C---:B------:R-:W-:Y:S01]  /*b950*/  ISETP.GE.AND P2, PT, R3.reuse, UR4, PT ;  /* 0x0000000403007c0c */ /* 0x040fe2000bf46270 */
[C---:B------:R-:W-:Y:S01]  /*b960*/  VIADD R17, R3.reuse, 0x48 ;  /* 0x0000004803117836 */ /* 0x040fe20000000000 */
[----:B------:R-:W-:Y:S01]  /*b970*/  ISETP.GE.AND P0, PT, R12, UR4, PT ;  /* 0x000000040c007c0c */ /* 0x000fe2000bf06270 */
[----:B------:R-:W-:Y:S01]  /*b980*/  VIADD R18, R3, 0x50 ;  /* 0x0000005003127836 */ /* 0x000fe20000000000 */
[----:B------:R-:W-:-:S03]  /*b990*/  ISETP.GE.AND P1, PT, R13, UR4, PT ;  /* 0x000000040d007c0c */ /* 0x000fc6000bf26270 */
[----:B------:R-:W-:Y:S02]  /*b9a0*/  @!P3 LEA.HI R0, R0, R0, RZ, 0x1 ;  /* 0x000000000000b211 */ /* 0x000fe400078f08ff */
[----:B------:R-:W-:Y:S02]  /*b9b0*/  @!P4 LEA.HI R2, R2, R2, RZ, 0x1 ;  /* 0x000000020202c211 */ /* 0x000fe400078f08ff */
[----:B------:R-:W-:Y:S02]  /*b9c0*/  @!P5 LEA.HI R4, R4, R4, RZ, 0x1 ;  /* 0x000000040404d211 */ /* 0x000fe400078f08ff */
[----:B------:R-:W-:Y:S02]  /*b9d0*/  @!P3 LOP3.LUT R7, R0, 0xfffffffe, RZ, 0xc0, !PT ;  /* 0xfffffffe0007b812 */ /* 0x000fe400078ec0ff */
[----:B------:R-:W-:Y:S01]  /*b9e0*/  @!P4 LOP3.LUT R9, R2, 0xfffffffe, RZ, 0xc0, !PT ;  /* 0xfffffffe0209c812 */ /* 0x000fe200078ec0ff */
[C---:B------:R-:W-:Y:S01]  /*b9f0*/  VIADD R2, R3.reuse, 0x38 ;  /* 0x0000003803027836 */ /* 0x040fe20000000000 */
[----:B------:R-:W-:Y:S01]  /*ba00*/  @!P5 LOP3.LUT R11, R4, 0xfffffffe, RZ, 0xc0, !PT ;  /* 0xfffffffe040bd812 */ /* 0x000fe200078ec0ff */
[C---:B01--4-:R-:W-:Y:S01]  /*ba10*/  @!P2 IMAD.WIDE R4, R3.reuse, 0x4, R14 ;  /* 0x000000040304a825 */ /* 0x053fe200078e020e */
[----:B------:R-:W-:-:S02]  /*ba20*/  IADD3 R0, R3, 0x30, RZ ;  /* 0x0000003003007810 */ /* 0x000fc40007ffe0ff */
[----:B------:R-:W-:Y:S01]  /*ba30*/  ISETP.GE.AND P6, PT, R18, UR4, PT ;  /* 0x0000000412007c0c */ /* 0x000fe2000bfc6270 */
        /* <DEDUP_REMOVED lines=11> */
[----:B------:R-:W-:Y:S02]  /*baf0*/  ISETP.GE.AND P5, PT, R17, UR4, PT ;  /* 0x0000000411007c0c */ /* 0x000fe4000bfa6270 */
[----:B------:R-:W-:Y:S02]  /*bb00*/  @!P1 LEA.HI R13, R13, R13, RZ, 0x1 ;  /* 0x0000000d0d0d9211 */ /* 0x000fe400078f08ff */
[----:B0-----:R-:W-:Y:S02]  /*bb10*/  @!P0 LOP3.LUT R5, R12, 0xfffffffe, RZ, 0xc0, !PT ;  /* 0xfffffffe0c058812 */ /* 0x001fe400078ec0ff */
[----:B-1----:R-:W-:Y:S02]  /*bb20*/  @!P1 LOP3.LUT R7, R13, 0xfffffffe, RZ, 0xc0, !PT ;  /* 0xfffffffe0d079812 */ /* 0x002fe400078ec0ff */
[----:B------:R-:W-:Y:S01]  /*bb30*/  @!P2 LEA.HI R0, R0, R0, RZ, 0x1 ;  /* 0x000000000000a211 */ /* 0x000fe200078f08ff */
        /* <DEDUP_REMOVED lines=31> */
.L_x_1947:
        /* <DEDUP_REMOVED lines=12> */
[----:B------:R-:W2:Y:S01]  /*bdf0*/  LDL R2, [R1+0x4] ;  /* 0x0000040001027983 */ /* 0x000ea20000100800 */
[----:B------:R-:W-:Y:S01]  /*be00*/  ISETP.NE.AND P0, PT, R6, 0x1, PT ;  /* 0x000000010600780c */ /* 0x000fe20003f05270 */
[----:B------:R-:W-:Y:S01]  /*be10*/  S2UR UR7, SR_CTAID.Z ;  /* 0x00000000000779c3 */ /* 0x000fe20000002700 */
[----:B------:R-:W-:Y:S01]  /*be20*/  ULDC.64 UR8, c[0x0][0xbd0] ;  /* 0x0002f40000087ab9 */ /* 0x000fe20000000a00 */
[----:B------:R-:W-:-:S06]  /*be30*/  IMAD.MOV.U32 R5, RZ, RZ, R0 ;  /* 0x000000ffff057224 */ /* 0x000fcc00078e0000 */
[----:B------:R-:W0:Y:S08]  /*be40*/  LDC.64 R10, c[0x0][0xbd8] ;  /* 0x0002f600ff0a7b82 */ /* 0x000e300000000a00 */
[----:B------:R-:W1:Y:S08]  /*be50*/  @P0 LDC R7, c[0x0][0xbec] ;  /* 0x0002fb00ff070b82 */ /* 0x000e700000000800 */
[----:B------:R-:W3:Y:S08]  /*be60*/  @P0 LDC R9, c[0x0][0xbf0] ;  /* 0x0002fc00ff090b82 */ /* 0x000ef00000000800 */
[----:B------:R-:W4:Y:S08]  /*be70*/  S2UR UR10, SR_CTAID.Y ;  /* 0x00000000000a79c3 */ /* 0x000f300000002600 */
[----:B------:R-:W4:Y:S01]  /*be80*/  LDC R8, c[0x0][0xc50] ;  /* 0x00031400ff087b82 */ /* 0x000f220000000800 */
[----:B-1----:R-:W-:-:S05]  /*be90*/  @P0 IMAD.HI.U32 R4, R0, R7, RZ ;  /* 0x0000000700040227 */ /* 0x002fca00078e00ff */
[----:B---3--:R-:W-:Y:S02]  /*bea0*/  @P0 SHF.R.U32.HI R5, RZ, R9, R4 ;  /* 0x00000009ff050219 */ /* 0x008fe40000011604 */
[----:B--2---:R-:W-:-:S13]  /*beb0*/  R2UR UR11, R2 ;  /* 0x00000000020b72ca */ /* 0x004fda00000e0000 */
[----:B------:R-:W-:Y:S02]  /*bec0*/  USHF.R.S32.HI UR6, URZ, 0x1f, UR11 ;  /* 0x0000001f3f067899 */ /* 0x000fe4000801140b */
[----:B------:R-:W-:Y:S01]  /*bed0*/  IMAD R7, RZ, RZ, -UR11 ;  /* 0x8000000bff077e24 */ /* 0x000fe2000f8e02ff */
[----:B------:R-:W-:Y:S02]  /*bee0*/  UIMAD.WIDE.U32 UR4, UR11, UR8, URZ ;  /* 0x000000080b0472a5 */ /* 0x000fe4000f8e003f */
[----:B------:R-:W-:Y:S01]  /*bef0*/  UIMAD UR6, UR6, UR8, URZ ;  /* 0x00000008060672a4 */ /* 0x000fe2000f8e023f */
[----:B----4-:R-:W-:Y:S01]  /*bf00*/  IMAD R9, R8, R7, UR10 ;  /* 0x0000000a08097e24 */ /* 0x010fe2000f8e0207 */
[----:B------:R-:W-:Y:S01]  /*bf10*/  USHF.R.S32.HI UR8, URZ, 0x1f, UR7 ;  /* 0x0000001f3f087899 */ /* 0x000fe20008011407 */
[----:B------:R-:W-:Y:S01]  /*bf20*/  IMAD.MOV R7, RZ, RZ, -R5 ;  /* 0x000000ffff077224 */ /* 0x000fe200078e0a05 */
[----:B------:R-:W-:Y:S01]  /*bf30*/  UIMAD UR6, UR11, UR9, UR6 ;  /* 0x000000090b0672a4 */ /* 0x000fe2000f8e0206 */
[----:B------:R-:W-:Y:S01]  /*bf40*/  MOV R3, UR5 ;  /* 0x0000000500037c02 */ /* 0x000fe20008000f00 */
[----:B------:R-:W-:Y:S01]  /*bf50*/  IMAD.U32 R2, RZ, RZ, UR4 ;  /* 0x00000004ff027e24 */ /* 0x000fe2000f8e00ff */
[----:B------:R-:W-:Y:S01]  /*bf60*/  SHF.R.S32.HI R4, RZ, 0x1f, R9 ;  /* 0x0000001fff047819 */ /* 0x000fe20000011409 */
        /* <DEDUP_REMOVED lines=19> */
[----:B------:R-:W-:-:S04]  /*c0a0*/  ULDC.64 UR4, c[0x0][0xba8] ;  /* 0x0002ea0000047ab9 */ /* 0x000fc80000000a00 */
[----:B------:R-:W-:Y:S02]  /*c0b0*/  IADD3 R3, R3, R5, RZ ;  /* 0x0000000503037210 */ /* 0x000fe40007ffe0ff */
[----:B------:R-:W-:-:S04]  /*c0c0*/  LEA R4, P0, R2, UR4, 0x2 ;  /* 0x0000000402047c11 */ /* 0x000fc8000f8010ff */
[----:B------:R-:W-:Y:S01]  /*c0d0*/  LEA.HI.X R5, R2, UR5, R3, 0x2, P0 ;  /* 0x0000000502057c11 */ /* 0x000fe200080f1403 */
[----:B------:R-:W-:-:S05]  /*c0e0*/  IMAD.MOV.U32 R3, RZ, RZ, -0x800000 ;  /* 0xff800000ff037424 */ /* 0x000fca00078e00ff */
[----:B------:R0:W-:Y:S01]  /*c0f0*/  STG.E desc[UR36][R4.64], R3 ;  /* 0x0000000304007986 */ /* 0x0001e2000c101924 */
[----:B------:R-:W-:Y:S05]  /*c100*/  BRA `(.L_x_1908) ;  /* 0x0000003800c07947 */ /* 0x000fea0003800000 */
.L_x_1906:
        /* <DEDUP_REMOVED lines=18> */
.L_x_1950:
[----:B------:R-:W-:Y:S01]  /*c230*/  ULDC UR44, c[0x0][0xc50] ;  /* 0x00031400002c7ab9 */ /* 0x000fe20000000800 */
[----:B------:R-:W-:Y:S01]  /*c240*/  UMOV UR41, UR6 ;  /* 0x0000000600297c82 */ /* 0x000fe20008000000 */
[----:B------:R-:W-:-:S11]  /*c250*/  UISETP.NE.AND UP0, UPT, UR44, 0x1, UPT ;  /* 0x000000012c00788c */ /* 0x000fd6000bf05270 */
[----:B------:R-:W-:Y:S01]  /*c260*/  @UP0 ULDC UR4, c[0x0][0xc54] ;  /* 0x0003150000040ab9 */ /* 0x000fe20000000800 */
[----:B------:R-:W-:Y:S01]  /*c270*/  @UP0 ULDC UR7, c[0x0][0xc58] ;  /* 0x0003160000070ab9 */ /* 0x000fe20000000800 */
[----:B------:R-:W-:-:S04]  /*c280*/  UIMAD.WIDE.U32 UR4, UR6, UR4, URZ ;  /* 0x00000004060472a5 */ /* 0x000fc8000f8e003f */
[----:B------:R-:W-:-:S12]  /*c290*/  @UP0 USHF.R.U32.HI UR41, URZ, UR7, UR5 ;  /* 0x000000073f290299 */ /* 0x000fd80008011605 */
.L_x_1951:
        /* <DEDUP_REMOVED lines=8> */
[----:B------:R-:W-:Y:S01]  /*c320*/  ULDC UR6, c[0x0][0x448] ;  /* 0x0001120000067ab9 */ /* 0x000fe20000000800 */
[----:B------:R-:W-:Y:S01]  /*c330*/  ULDC.64 UR4, c[0x0][0x418] ;  /* 0x0001060000047ab9 */ /* 0x000fe20000000a00 */
[----:B------:R-:W-:-:S05]  /*c340*/  MOV R22, RZ ;  /* 0x000000ff00167202 */ /* 0x000fca0000000f00 */
[----:B------:R-:W1:Y:S01]  /*c350*/  S2UR UR48, SR_CTAID.X ;  /* 0x00000000003079c3 */ /* 0x000e620000002500 */
[----:B------:R-:W-:Y:S02]  /*c360*/  UISETP.NE.AND UP1, UPT, UR6, 0x1, UPT ;  /* 0x000000010600788c */ /* 0x000fe4000bf25270 */
[----:B------:R-:W-:Y:S01]  /*c370*/  UISETP.NE.U32.AND UP0, UPT, UR4, URZ, UPT ;  /* 0x0000003f0400728c */ /* 0x000fe2000bf05070 */
[----:B------:R-:W-:Y:S02]  /*c380*/  UMOV UR6, 0xc0 ;  /* 0x000000c000067882 */ /* 0x000fe40000000000 */
[----:B------:R-:W-:Y:S01]  /*c390*/  ULDC UR4, c[0x0][0x424] ;  /* 0x0001090000047ab9 */ /* 0x000fe20000000800 */
[----:B------:R-:W-:Y:S01]  /*c3a0*/  UISETP.NE.AND.EX UP0, UPT, UR5, URZ, UPT, UP0 ;  /* 0x0000003f0500728c */ /* 0x000fe2000bf05300 */
[----:B------:R-:W-:Y:S01]  /*c3b0*/  ULDC UR7, c[0x0][0x2f0] ;  /* 0x0000bc0000077ab9 */ /* 0x000fe20000000800 */
[----:B------:R-:W-:Y:S02]  /*c3c0*/  ULDC UR8, c[0x0][0x288] ;  /* 0x0000a20000087ab9 */ /* 0x000fe40000000800 */
[----:B------:R-:W-:Y:S01]  /*c3d0*/  USEL UR42, UR4, 0x1, UP0 ;  /* 0x00000001042a7887 */ /* 0x000fe20008000000 */
[----:B------:R-:W-:Y:S01]  /*c3e0*/  @UP1 ULDC UR5, c[0x0][0x44c] ;  /* 0x0001130000051ab9 */ /* 0x000fe20000000800 */
[----:B0-----:R-:W-:-:S04]  /*c3f0*/  ISETP.NE.U32.AND P0, PT, R2, RZ, PT ;  /* 0x000000ff0200720c */ /* 0x001fc80003f05070 */
[----:B------:R-:W-:Y:S01]  /*c400*/  ISETP.NE.AND.EX P0, PT, R3, RZ, PT, P0 ;  /* 0x000000ff0300720c */ /* 0x000fe20003f05300 */
[----:B-1----:R-:W-:Y:S02]  /*c410*/  UIMAD UR6, UR48, UR6, 0xbf ;  /* 0x000000bf300674a4 */ /* 0x002fe4000f8e0206 */
[----:B------:R-:W-:Y:S02]  /*c420*/  UIMAD UR42, UR42, UR7, URZ ;  /* 0x000000072a2a72a4 */ /* 0x000fe4000f8e023f */
[----:B------:R-:W-:Y:S01]  /*c430*/  UIMAD.WIDE.U32 UR4, UR6, UR5, URZ ;  /* 0x00000005060472a5 */ /* 0x000fe2000f8e003f */
[----:B------:R-:W-:-:S03]  /*c440*/  @UP1 ULDC UR7, c[0x0][0x450] ;  /* 0x0001140000071ab9 */ /* 0x000fc60000000800 */
[----:B------:R-:W-:-:S04]  /*c450*/  @UP1 USHF.R.U32.HI UR6, URZ, UR7, UR5 ;  /* 0x000000073f061299 */ /* 0x000fc80008011605 */
[----:B------:R-:W0:Y:S01]  /*c460*/  @P0 LDC.64 R2, c[0x0][0xa28] ;  /* 0x00028a00ff020b82 */ /* 0x000e220000000a00 */
[----:B------:R-:W-:Y:S02]  /*c470*/  UIADD3 UR5, UR42, 0x80, -UR8 ;  /* 0x000000802a057890 */ /* 0x000fe4000fffe808 */
[----:B------:R-:W-:Y:S02]  /*c480*/  UIADD3 UR4, UR42, 0x7f, URZ ;  /* 0x0000007f2a047890 */ /* 0x000fe4000fffe03f */
[----:B------:R-:W-:Y:S02]  /*c490*/  UIADD3 UR6, UR5, UR6, URZ ;  /* 0x0000000605067290 */ /* 0x000fe4000fffe03f */
[----:B------:R-:W-:Y:S02]  /*c4a0*/  USHF.R.S32.HI UR5, URZ, 0x1f, UR4 ;  /* 0x0000001f3f057899 */ /* 0x000fe40008011404 */
[----:B------:R-:W-:Y:S02]  /*c4b0*/  USHF.R.S32.HI UR7, URZ, 0x1f, UR6 ;  /* 0x0000001f3f077899 */ /* 0x000fe40008011406 */
[----:B------:R-:W-:-:S02]  /*c4c0*/  ULEA.HI UR5, UR5, UR4, URZ, 0x7 ;  /* 0x0000000405057291 */ /* 0x000fc4000f8f383f */
[----:B------:R-:W-:Y:S02]  /*c4d0*/  ULEA.HI UR7, UR7, UR6, URZ, 0x7 ;  /* 0x0000000607077291 */ /* 0x000fe4000f8f383f */
[----:B------:R-:W-:Y:S02]  /*c4e0*/  USHF.R.S32.HI UR43, URZ, 0x7, UR5 ;  /* 0x000000073f2b7899 */ /* 0x000fe40008011405 */
[----:B------:R-:W-:-:S04]  /*c4f0*/  USHF.R.S32.HI UR45, URZ, 0x7, UR7 ;  /* 0x000000073f2d7899 */ /* 0x000fc80008011407 */
[----:B------:R-:W-:Y:S02]  /*c500*/  UISETP.LT.AND UP0, UPT, UR43, UR45, UPT ;  /* 0x0000002d2b00728c */ /* 0x000fe4000bf01270 */
[----:B------:R-:W-:Y:S01]  /*c510*/  UP2UR UR49, UPR, URZ, 0x2 ;  /* 0x000000023f317883 */ /* 0x000fe20008000000 */
[----:B0-----:R-:W-:Y:S01]  /*c520*/  @P0 IMAD.WIDE R2, R24, 0x4, R2 ;  /* 0x0000000418020825 */ /* 0x001fe200078e0202 */
[----:B------:R-:W-:-:S04]  /*c530*/  USEL UR11, UR43, UR45, UP0 ;  /* 0x0000002d2b0b7287 */ /* 0x000fc80008000000 */
[----:B------:R-:W-:Y:S01]  /*c540*/  UISETP.GE.AND UP1, UPT, UR11, 0x1, UPT ;  /* 0x000000010b00788c */ /* 0x000fe2000bf26270 */
[----:B------:R0:W5:Y:S01]  /*c550*/  @P0 LDG.E R22, desc[UR36][R2.64] ;  /* 0x0000002402160981 */ /* 0x000162000c1e1900 */
[----:B------:R-:W-:Y:S02]  /*c560*/  USHF.R.U32.HI UR9, URZ, 0x10, UR44 ;  /* 0x000000103f097899 */ /* 0x000fe4000801162c */
[----:B------:R-:W-:Y:S02]  /*c570*/  ULOP3.LUT UR44, UR44, 0xffff, URZ, 0xc0, !UPT ;  /* 0x0000ffff2c2c7892 */ /* 0x000fe4000f8ec03f */
[----:B------:R-:W-:Y:S01]  /*c580*/  PLOP3.LUT P0, PT, PT, PT, UP1, 0x80, 0x0 ;  /* 0x000000000000781c */ /* 0x000fe20003f0f018 */
[----:B------:R-:W-:Y:S01]  /*c590*/  UISETP.NE.AND UP0, UPT, UR9, URZ, UPT ;  /* 0x0000003f0900728c */ /* 0x000fe2000bf05270 */
[----:B------:R-:W-:-:S10]  /*c5a0*/  UMOV UR40, URZ ;  /* 0x0000003f00287c82 */ /* 0x000fd40008000000 */
[----:B------:R-:W-:Y:S01]  /*c5b0*/  @!UP0 ULDC UR9, c[0x0][0x9f0] ;  /* 0x00027c0000098ab9 */ /* 0x000fe20000000800 */
[----:B0-----:R-:W-:Y:S05]  /*c5c0*/  @!P0 BRA `(.L_x_1953) ;  /* 0x0000000000788947 */ /* 0x001fea0003800000 */
[----:B------:R-:W-:Y:S01]  /*c5d0*/  IABS R2, UR9 ;  /* 0x0000000900027c13 */ /* 0x000fe20008000000 */
[----:B------:R-:W-:Y:S02]  /*c5e0*/  UIADD3 UR6, UR9, -0x1, UR11 ;  /* 0xffffffff09067890 */ /* 0x000fe4000fffe00b */
[----:B------:R-:W-:Y:S01]  /*c5f0*/  IABS R5, UR9 ;  /* 0x0000000900057c13 */ /* 0x000fe20008000000 */
[----:B------:R-:W-:Y:S01]  /*c600*/  UMOV UR4, URZ ;  /* 0x0000003f00047c82 */ /* 0x000fe20008000000 */
[----:B------:R-:W-:Y:S02]  /*c610*/  R2UR UR10, R2 ;  /* 0x00000000020a72ca */ /* 0x000fe400000e0000 */
[----:B------:R-:W-:Y:S01]  /*c620*/  IABS R4, UR6 ;  /* 0x0000000600047c13 */ /* 0x000fe20008000000 */
[----:B------:R-:W-:-:S03]  /*c630*/  ULOP3.LUT UR6, UR6, UR9, URZ, 0x3c, !UPT ;  /* 0x0000000906067292 */ /* 0x000fc6000f8e3c3f */
[----:B------:R-:W-:-:S07]  /*c640*/  R2UR UR8, R4 ;  /* 0x00000000040872ca */ /* 0x000fce00000e0000 */
        /* <DEDUP_REMOVED lines=22> */
.L_x_1953:
[----:B------:R-:W-:Y:S02]  /*c7b0*/  UIMAD UR50, UR44, UR40, URZ ;  /* 0x000000282c3272a4 */ /* 0x000fe4000f8e023f */
[----:B------:R-:W-:Y:S02]  /*c7c0*/  IMAD.U32 R2, RZ, RZ, UR40 ;  /* 0x00000028ff027e24 */ /* 0x000fe4000f8e00ff */
[----:B------:R-:W-:Y:S02]  /*c7d0*/  IMAD.MOV.U32 R6, RZ, RZ, 0x1 ;  /* 0x00000001ff067424 */ /* 0x000fe400078e00ff */
[----:B------:R-:W-:-:S05]  /*c7e0*/  IMAD.U32 R19, RZ, RZ, UR50 ;  /* 0x00000032ff137e24 */ /* 0x000fca000f8e00ff */
[----:B------:R-:W-:Y:S02]  /*c7f0*/  VIADDMNMX R19, R19, R2, UR11, PT ;  /* 0x0000000b13137e46 */ /* 0x000fe4000b800102 */
[----:B------:R-:W-:Y:S02]  /*c800*/  MOV R2, RZ ;  /* 0x000000ff00027202 */ /* 0x000fe40000000f00 */
        /* <DEDUP_REMOVED lines=14> */
[----:B------:R-:W-:Y:S01]  /*c8f0*/  IMAD.U32 R5, RZ, RZ, UR5 ;  /* 0x00000005ff057e24 */ /* 0x000fe2000f8e00ff */
[----:B------:R-:W0:Y:S01]  /*c900*/  LDC.64 R2, c[0x4][R2] ;  /* 0x0100000002027b82 */ /* 0x000e220000000a00 */
[----:B------:R-:W-:Y:S01]  /*c910*/  ULDC.64 UR4, c[0x4][0x8] ;  /* 0x0100020000047ab9 */ /* 0x000fe20000000a00 */
[----:B------:R-:W-:Y:S01]  /*c920*/  IMAD.U32 R6, RZ, RZ, UR6 ;  /* 0x00000006ff067e24 */ /* 0x000fe2000f8e00ff */
[----:B------:R-:W-:Y:S01]  /*c930*/  MOV R13, RZ ;  /* 0x000000ff000d7202 */ /* 0x000fe20000000f00 */
[----:B------:R-:W-:-:S02]  /*c940*/  IMAD.U32 R10, RZ, RZ, UR4 ;  /* 0x00000004ff0a7e24 */ /* 0x000fc4000f8e00ff */
[----:B------:R-:W-:Y:S02]  /*c950*/  IMAD.U32 R11, RZ, RZ, UR5 ;  /* 0x00000005ff0b7e24 */ /* 0x000fe4000f8e00ff */
[----:B------:R-:W-:Y:S02]  /*c960*/  IMAD.MOV.U32 R8, RZ, RZ, 0x70 ;  /* 0x00000070ff087424 */ /* 0x000fe400078e00ff */
[----:B------:R-:W-:-:S07]  /*c970*/  IMAD.MOV.U32 R12, RZ, RZ, 0x1 ;  /* 0x00000001ff0c7424 */ /* 0x000fce00078e00ff */
[----:B------:R-:W-:-:S07]  /*c980*/  LEPC R20, `(.L_x_1954) ;  /* 0x000000001014794e */ /* 0x000fce0000000000 */
[----:B0----5:R-:W-:Y:S05]  /*c990*/  CALL.ABS.NOINC R2 ;  /* 0x0000000002007343 */ /* 0x021fea0003c00000 */
.L_x_1954:
        /* <DEDUP_REMOVED lines=13> */
[----:B------:R-:W-:Y:S02]  /*ca70*/  IMAD.U32 R7, RZ, RZ, UR7 ;  /* 0x00000007ff077e24 */ /* 0x000fe4000f8e00ff */
[----:B------:R-:W-:-:S02]  /*ca80*/  IMAD.U32 R11, RZ, RZ, UR5 ;  /* 0x00000005ff0b7e24 */ /* 0x000fc4000f8e00ff */
[----:B------:R-:W-:Y:S02]  /*ca90*/  IMAD.MOV.U32 R8, RZ, RZ, 0x70 ;  /* 0x00000070ff087424 */ /* 0x000fe400078e00ff */
[----:B------:R-:W-:Y:S02]  /*caa0*/  IMAD.MOV.U32 R12, RZ, RZ, 0x1 ;  /* 0x00000001ff0c7424 */ /* 0x000fe400078e00ff */
[----:B0-----:R-:W-:-:S07]  /*cab0*/  IMAD.MOV.U32 R13, RZ, RZ, RZ ;  /* 0x000000ffff0d7224 */ /* 0x001fce00078e00ff */
[----:B------:R-:W-:-:S07]  /*cac0*/  LEPC R20, `(.L_x_1956) ;  /* 0x000000001014794e */ /* 0x000fce0000000000 */
[----:B-1---5:R-:W-:Y:S05]  /*cad0*/  CALL.ABS.NOINC R2 ;  /* 0x0000000002007343 */ /* 0x022fea0003c00000 */
.L_x_1956:
[----:B------:R0:W1:Y:S01]  /*cae0*/  LDC.64 R2, c[0x4][R16] ;  /* 0x0100000010027b82 */ /* 0x0000620000000a00 */
[----:B------:R-:W-:Y:S01]  /*caf0*/  ULDC.64 UR4, c[0x4][0x88] ;  /* 0x0100220000047ab9 */ /* 0x000fe20000000a00 */
[----:B------:R-:W-:Y:S01]  /*cb00*/  ULDC.64 UR6, c[0x4][0x90] ;  /* 0x0100240000067ab9 */ /* 0x000fe20000000a00 */
[----:B------:R-:W-:Y:S01]  /*cb10*/  MOV R4, UR4 ;  /* 0x0000000400047c02 */ /* 0x000fe20008000f00 */
        /* <DEDUP_REMOVED lines=10> */
[----:B-1----:R-:W-:Y:S05]  /*cbc0*/  CALL.ABS.NOINC R2 ;  /* 0x0000000002007343 */ /* 0x002fea0003c00000 */
.L_x_1955:
        /* <DEDUP_REMOVED lines=12> */
[C---:B-1----:R-:W-:Y:S02]  /*cc90*/  LOP3.LUT R20, R21.reuse, 0x7f, RZ, 0xc0, !PT ;  /* 0x0000007f15147812 */ /* 0x042fe400078ec0ff */
[----:B------:R-:W-:Y:S02]  /*cca0*/  SHF.L.U32 R23, R21, 0x5, RZ ;  /* 0x0000000515177819 */ /* 0x000fe400000006ff */
[----:B------:R-:W-:Y:S02]  /*ccb0*/  SHF.R.U32.HI R4, RZ, 0x2, R20 ;  /* 0x00000002ff047819 */ /* 0x000fe40000011614 */
[----:B--2---:R-:W-:Y:S02]  /*ccc0*/  ISETP.NE.AND P1, PT, R17, 0x1, PT ;  /* 0x000000011100780c */ /* 0x004fe40003f25270 */
[----:B------:R-:W-:Y:S01]  /*ccd0*/  LOP3.LUT R23, R23, 0x60, RZ, 0xc0, !PT ;  /* 0x0000006017177812 */ /* 0x000fe200078ec0ff */
[----:B------:R-:W-:-:S04]  /*cce0*/  IMAD R4, R0, 0x80, R4 ;  /* 0x0000008000047824 */ /* 0x000fc800078e0204 */
[----:B------:R-:W-:-:S04]  /*ccf0*/  IMAD.IADD R7, R23, 0x1, R4 ;  /* 0x0000000117077824 */ /* 0x000fc800078e0204 */
[C---:B-----5:R-:W-:Y:S01]  /*cd00*/  IMAD.IADD R8, R7.reuse, 0x1, R22 ;  /* 0x0000000107087824 */ /* 0x060fe200078e0216 */
[----:B------:R-:W-:Y:S01]  /*cd10*/  ISETP.GE.AND P0, PT, R7, UR42, PT ;  /* 0x0000002a07007c0c */ /* 0x000fe2000bf06270 */
[----:B------:R-:W1:Y:S01]  /*cd20*/  @P1 LDC R5, c[0x0][0x434] ;  /* 0x00010d00ff051b82 */ /* 0x000e620000000800 */
[----:B------:R-:W-:Y:S02]  /*cd30*/  @P1 LOP3.LUT R16, R16, 0x10, RZ, 0xfc, !PT ;  /* 0x0000001010101812 */ /* 0x000fe400078efcff */
[----:B------:R-:W-:-:S05]  /*cd40*/  MOV R7, R8 ;  /* 0x0000000800077202 */ /* 0x000fca0000000f00 */
        /* <DEDUP_REMOVED lines=33> */
.L_x_1999:
[----:B------:R-:W2:Y:S01]  /*cf60*/  LDL R2, [R1+0xc] ;  /* 0x00000c0001027983 */ /* 0x000ea20000100800 */
[----:B------:R-:W-:Y:S01]  /*cf70*/  IADD3 R5, -R7, RZ, RZ ;  /* 0x000000ff07057210 */ /* 0x000fe20007ffe1ff */
[----:B------:R-:W-:Y:S01]  /*cf80*/  IMAD.U32 R29, RZ, RZ, UR41 ;  /* 0x00000029ff1d7e24 */ /* 0x000fe2000f8e00ff */
[----:B------:R-:W-:Y:S01]  /*cf90*/  LOP3.LUT R16, R16, 0xfffffff7, RZ, 0xc0, !PT ;  /* 0xfffffff710107812 */ /* 0x000fe200078ec0ff */
[----:B------:R-:W-:Y:S02]  /*cfa0*/  IMAD.MOV.U32 R26, RZ, RZ, R0 ;  /* 0x000000ffff1a7224 */ /* 0x000fe400078e0000 */
[----:B------:R-:W-:Y:S01]  /*cfb0*/  IMAD R5, R17, R5, R8 ;  /* 0x0000000511057224 */ /* 0x000fe200078e0208 */
[----:B------:R-:W-:Y:S02]  /*cfc0*/  SHF.R.S32.HI R29, RZ, 0x1f, R29 ;  /* 0x0000001fff1d7819 */ /* 0x000fe4000001141d */
[----:B--2---:R-:W-:-:S13]  /*cfd0*/  R2UR UR4, R2 ;  /* 0x00000000020472ca */ /* 0x004fda00000e0000 */
[----:B------:R-:W-:-:S06]  /*cfe0*/  ULOP3.LUT UR4, UR4, 0x2, URZ, 0xfc, !UPT ;  /* 0x0000000204047892 */ /* 0x000fcc000f8efc3f */
[----:B------:R-:W-:-:S05]  /*cff0*/  IMAD.U32 R2, RZ, RZ, UR4 ;  /* 0x00000004ff027e24 */ /* 0x000fca000f8e00ff */
[----:B------:R-:W-:-:S13]  /*d000*/  ISETP.NE.AND P0, PT, R2, 0x3, PT ;  /* 0x000000030200780c */ /* 0x000fda0003f05270 */
[----:B------:R-:W-:Y:S01]  /*d010*/  @P0 LOP3.LUT R16, R16, 0x8, RZ, 0xfc, !PT ;  /* 0x0000000810100812 */ /* 0x000fe200078efcff */
[----:B------:R-:W-:Y:S06]  /*d020*/  @!P0 BRA `(.L_x_1958) ;  /* 0x0000000000048947 */ /* 0x000fec0003800000 */
[----:B------:R-:W-:Y:S01]  /*d030*/  BPT.TRAP 0x1 ;  /* 0x000000040000795c */ /* 0x000fe20000300000 */
.L_x_1958:
[----:B------:R-:W-:Y:S01]  /*d040*/  MOV R10, 0x1 ;  /* 0x00000001000a7802 */ /* 0x000fe20000000f00 */
[----:B------:R-:W-:Y:S01]  /*d050*/  ULDC.64 UR4, c[0x0][0x328] ;  /* 0x0000ca0000047ab9 */ /* 0x000fe20000000a00 */
[----:B------:R-:W-:Y:S02]  /*d060*/  SHF.R.S32.HI R7, RZ, 0x1f, R5 ;  /* 0x0000001fff077819 */ /* 0x000fe40000011405 */
[----:B------:R-:W-:Y:S02]  /*d070*/  SHF.L.U32 R10, R10, 0x1f, RZ ;  /* 0x0000001f0a0a7819 */ /* 0x000fe400000006ff */
[----:B-----5:R-:W-:Y:S01]  /*d080*/  SHF.R.S32.HI R4, RZ, 0x1f, R6 ;  /* 0x0000001fff047819 */ /* 0x020fe20000011406 */
[----:B------:R-:W-:Y:S01]  /*d090*/  IMAD R2, R7, UR4, RZ ;  /* 0x0000000407027c24 */ /* 0x000fe2000f8e02ff */
[----:B------:R-:W0:Y:S01]  /*d0a0*/  SYNCS.PHASECHK.TRANS64.TRYWAIT P0, [UR46+0x2d840], R10 ;  /* 0x02d8400aff0075a7 */ /* 0x000e22000800016e */
[----:B------:R-:W-:Y:S02]  /*d0b0*/  R2UR UR6, R29 ;  /* 0x000000001d0672ca */ /* 0x000fe400000e0000 */
        /* <DEDUP_REMOVED lines=18> */
.L_x_2000:
        /* <DEDUP_REMOVED lines=12> */
[----:B------:R-:W-:Y:S01]  /*d2a0*/  IMAD R5, R4, UR4, RZ ;  /* 0x0000000404057c24 */ /* 0x000fe2000f8e02ff */
[----:B------:R-:W-:Y:S01]  /*d2b0*/  SHF.L.U32 R4, R20, 0x3, RZ ;  /* 0x0000000314047819 */ /* 0x000fe200000006ff */
[----:B------:R-:W-:-:S03]  /*d2c0*/  IMAD.WIDE.U32 R2, R6, UR4, R2 ;  /* 0x0000000406027c25 */ /* 0x000fc6000f8e0002 */
[----:B------:R-:W-:Y:S01]  /*d2d0*/  LOP3.LUT R4, R4, 0x300, RZ, 0xc0, !PT ;  /* 0x0000030004047812 */ /* 0x000fe200078ec0ff */
[----:B------:R-:W-:Y:S01]  /*d2e0*/  IMAD R5, R6, UR5, R5 ;  /* 0x0000000506057c24 */ /* 0x000fe2000f8e0205 */
[----:B------:R-:W-:Y:S01]  /*d2f0*/  ULDC.64 UR4, c[0x0][0x308] ;  /* 0x0000c20000047ab9 */ /* 0x000fe20000000a00 */
[----:B------:R-:W-:Y:S02]  /*d300*/  LOP3.LUT R6, R9, 0xc0, RZ, 0xc0, !PT ;  /* 0x000000c009067812 */ /* 0x000fe400078ec0ff */
[----:B------:R-:W-:Y:S01]  /*d310*/  IMAD.IADD R3, R3, 0x1, R5 ;  /* 0x0000000103037824 */ /* 0x000fe200078e0205 */
[--C-:B------:R-:W-:Y:S01]  /*d320*/  LOP3.LUT R4, R4, 0x20, R9.reuse, 0xf8, !PT ;  /* 0x0000002004047812 */ /* 0x100fe200078ef809 */
[----:B------:R-:W-:Y:S01]  /*d330*/  IMAD.MOV.U32 R5, RZ, RZ, -0x80 ;  /* 0xffffff80ff057424 */ /* 0x000fe200078e00ff */
[----:B------:R-:W-:-:S03]  /*d340*/  LOP3.LUT R6, R6, 0x18, R9, 0xf8, !PT ;  /* 0x0000001806067812 */ /* 0x000fc600078ef809 */
[----:B------:R-:W-:Y:S01]  /*d350*/  IMAD R8, R0, R5, UR42 ;  /* 0x0000002a00087e24 */ /* 0x000fe2000f8e0205 */
[----:B-1----:R-:W-:Y:S01]  /*d360*/  LOP3.LUT R11, R11, 0x7f, RZ, 0xc0, !PT ;  /* 0x0000007f0b0b7812 */ /* 0x002fe200078ec0ff */
[----:B------:R-:W-:Y:S01]  /*d370*/  IMAD.U32 R5, RZ, RZ, UR4 ;  /* 0x00000004ff057e24 */ /* 0x000fe2000f8e00ff */
[----:B------:R-:W-:Y:S02]  /*d380*/  UIMAD UR4, UR6, UR4, URZ ;  /* 0x00000004060472a4 */ /* 0x000fe4000f8e023f */
[----:B------:R-:W-:Y:S01]  /*d390*/  SHF.R.U32.HI R11, RZ, 0x2, R11 ;  /* 0x00000002ff0b7819 */ /* 0x000fe2000001160b */
[----:B------:R-:W-:Y:S01]  /*d3a0*/  IMAD.WIDE.U32 R2, R5, UR41, R2 ;  /* 0x0000002905027c25 */ /* 0x000fe2000f8e0002 */
[----:B------:R-:W-:Y:S01]  /*d3b0*/  UIMAD UR4, UR41, UR5, UR4 ;  /* 0x00000005290472a4 */ /* 0x000fe2000f8e0204 */
[----:B0-----:R-:W-:Y:S01]  /*d3c0*/  LOP3.LUT R28, R6, 0x18, R10, 0x78, !PT ;  /* 0x00000018061c7812 */ /* 0x001fe200078e780a */
[----:B------:R-:W-:Y:S01]  /*d3d0*/  ULDC.64 UR6, c[0x0][0x2e8] ;  /* 0x0000ba0000067ab9 */ /* 0x000fe20000000a00 */
[----:B------:R-:W-:Y:S01]  /*d3e0*/  IMAD.IADD R8, R8, 0x1, -R11 ;  /* 0x0000000108087824 */ /* 0x000fe200078e0a0b */
[----:B------:R-:W-:-:S02]  /*d3f0*/  LEA R0, P1, R2, UR6, 0x1 ;  /* 0x0000000602007c11 */ /* 0x000fc4000f8208ff */
[----:B------:R-:W-:Y:S01]  /*d400*/  IADD3 R9, R3, UR4, RZ ;  /* 0x0000000403097c10 */ /* 0x000fe2000fffe0ff */
[----:B------:R-:W-:Y:S01]  /*d410*/  UMOV UR4, 0xffffffff ;  /* 0xffffffff00047882 */ /* 0x000fe20000000000 */
[----:B------:R-:W-:Y:S02]  /*d420*/  ISETP.GE.AND P0, PT, R8, 0x1, PT ;  /* 0x000000010800780c */ /* 0x000fe40003f06270 */
[----:B------:R-:W-:Y:S02]  /*d430*/  LEA.HI.X R9, R2, UR7, R9, 0x1, P1 ;  /* 0x0000000702097c11 */ /* 0x000fe400088f0c09 */
[----:B------:R-:W-:Y:S01]  /*d440*/  LOP3.LUT R28, R4, R28, RZ, 0xfc, !PT ;  /* 0x0000001c041c7212 */ /* 0x000fe200078efcff */
[----:B------:R-:W-:Y:S08]  /*d450*/  BRA.DIV UR4, `(.L_x_1960) ;  /* 0x0000002a04d47947 */ /* 0x000ff0000b800000 */
        /* <DEDUP_REMOVED lines=36> */
.L_x_2010:
[----:B------:R-:W-:Y:S01]  /*d6a0*/  ISETP.GE.AND P0, PT, R8, 0x61, PT ;  /* 0x000000610800780c */ /* 0x000fe20003f06270 */
[----:B--2---:R-:W-:Y:S01]  /*d6b0*/  IMAD.SHL.U32 R27, R10, 0x8, RZ ;  /* 0x000000080a1b7824 */ /* 0x004fe200078e00ff */
[----:B------:R-:W-:Y:S01]  /*d6c0*/  MOV R2, R14 ;  /* 0x0000000e00027202 */ /* 0x000fe20000000f00 */
[----:B------:R-:W-:-:S03]  /*d6d0*/  IMAD.MOV.U32 R3, RZ, RZ, R9 ;  /* 0x000000ffff037224 */ /* 0x000fc600078e0009 */
        /* <DEDUP_REMOVED lines=16> */
.L_x_1961:
        /* <DEDUP_REMOVED lines=22> */
[----:B------:R-:W-:Y:S01]  /*d940*/  MOV R13, RZ ;  /* 0x000000ff000d7202 */ /* 0x000fe20000000f00 */
[----:B------:R-:W-:Y:S02]  /*d950*/  IMAD.U32 R6, RZ, RZ, UR8 ;  /* 0x00000008ff067e24 */ /* 0x000fe4000f8e00ff */
[----:B------:R-:W-:-:S02]  /*d960*/  IMAD.U32 R10, RZ, RZ, UR4 ;  /* 0x00000004ff0a7e24 */ /* 0x000fc4000f8e00ff */
[----:B------:R-:W-:Y:S02]  /*d970*/  IMAD.U32 R11, RZ, RZ, UR5 ;  /* 0x00000005ff0b7e24 */ /* 0x000fe4000f8e00ff */
[----:B------:R-:W-:Y:S02]  /*d980*/  IMAD.MOV.U32 R8, RZ, RZ, 0x70 ;  /* 0x00000070ff087424 */ /* 0x000fe400078e00ff */
[----:B------:R-:W-:-:S07]  /*d990*/  IMAD.MOV.U32 R12, RZ, RZ, 0x1 ;  /* 0x00000001ff0c7424 */ /* 0x000fce00078e00ff */
[----:B------:R-:W-:-:S07]  /*d9a0*/  LEPC R20, `(.L_x_1962) ;  /* 0x000000001014794e */ /* 0x000fce0000000000 */
[----:B0-----:R-:W-:Y:S05]  /*d9b0*/  CALL.ABS.NOINC R2 ;  /* 0x0000000002007343 */ /* 0x001fea0003c00000 */
.L_x_1962:
[----:B------:R-:W0:Y:S01]  /*d9c0*/  S2R R13, SR_TID.X ;  /* 0x00000000000d7919 */ /* 0x000e220000002100 */
[----:B------:R-:W-:Y:S01]  /*d9d0*/  UISETP.NE.AND UP0, UPT, UR49, URZ, UPT ;  /* 0x0000003f3100728c */ /* 0x000fe2000bf05270 */
[----:B------:R-:W-:Y:S01]  /*d9e0*/  IMAD.U32 R4, RZ, RZ, UR38 ;  /* 0x00000026ff047e24 */ /* 0x000fe2000f8e00ff */
[----:B------:R-:W-:Y:S01]  /*d9f0*/  ULDC.64 UR4, c[0x0][0x2e0] ;  /* 0x0000b80000047ab9 */ /* 0x000fe20000000a00 */
[----:B------:R-:W-:Y:S01]  /*da00*/  IMAD.U32 R7, RZ, RZ, UR48 ;  /* 0x00000030ff077e24 */ /* 0x000fe2000f8e00ff */
[----:B------:R-:W1:Y:S01]  /*da10*/  LDC R20, c[0x0][0x448] ;  /* 0x00011200ff147b82 */ /* 0x000e620000000800 */
[----:B------:R-:W-:Y:S01]  /*da20*/  IMAD.U32 R3, RZ, RZ, UR47 ;  /* 0x0000002fff037e24 */ /* 0x000fe2000f8e00ff */
[----:B------:R-:W-:Y:S01]  /*da30*/  PLOP3.LUT P1, PT, PT, PT, UP0, 0x80, 0x0 ;  /* 0x000000000000781c */ /* 0x000fe20003f2f008 */
[----:B------:R-:W-:Y:S01]  /*da40*/  IMAD.MOV.U32 R2, RZ, RZ, R4 ;  /* 0x000000ffff027224 */ /* 0x000fe200078e0004 */
[----:B------:R-:W-:Y:S01]  /*da50*/  PLOP3.LUT P0, PT, PT, PT, UP0, 0x80, 0x0 ;  /* 0x000000000000781c */ /* 0x000fe20003f0f008 */
[----:B------:R-:W-:-:S02]  /*da60*/  IMAD R25, R25, UR4, RZ ;  /* 0x0000000419197c24 */ /* 0x000fc4000f8e02ff */
[----:B------:R-:W-:Y:S01]  /*da70*/  IMAD.WIDE.U32 R2, R24, UR4, R2 ;  /* 0x0000000418027c25 */ /* 0x000fe2000f8e0002 */
[----:B------:R-:W-:-:S03]  /*da80*/  @UP0 ULDC UR4, c[0x0][0x44c] ;  /* 0x0001130000040ab9 */ /* 0x000fc60000000800 */
[----:B------:R-:W-:Y:S02]  /*da90*/  IMAD.U32 R5, RZ, RZ, UR39 ;  /* 0x00000027ff057e24 */ /* 0x000fe4000f8e00ff */
[----:B------:R-:W-:-:S05]  /*daa0*/  IMAD R25, R24, UR5, R25 ;  /* 0x0000000518197c24 */ /* 0x000fca000f8e0219 */
[----:B------:R-:W-:Y:S02]  /*dab0*/  IADD3 R3, R3, R25, RZ ;  /* 0x0000001903037210 */ /* 0x000fe40007ffe0ff */
[C---:B0-----:R-:W-:Y:S01]  /*dac0*/  LOP3.LUT R21, R13.reuse, 0x7f, RZ, 0xc0, !PT ;  /* 0x0000007f0d157812 */ /* 0x041fe200078ec0ff */
[----:B------:R-:W-:-:S03]  /*dad0*/  IMAD.SHL.U32 R13, R13, 0x8, RZ ;  /* 0x000000080d0d7824 */ /* 0x000fc600078e00ff */
[----:B------:R-:W-:Y:S02]  /*dae0*/  SHF.R.U32.HI R21, RZ, 0x2, R21 ;  /* 0x00000002ff157819 */ /* 0x000fe40000011615 */
[----:B------:R-:W-:-:S03]  /*daf0*/  LOP3.LUT R13, R13, 0x18, RZ, 0xc0, !PT ;  /* 0x000000180d0d7812 */ /* 0x000fc600078ec0ff */
[----:B------:R-:W-:Y:S01]  /*db00*/  IMAD.IADD R0, R23, 0x1, R21 ;  /* 0x0000000117007824 */ /* 0x000fe200078e0215 */
[C---:B------:R-:W-:Y:S02]  /*db10*/  LOP3.LUT R14, R13.reuse, 0x20, RZ, 0xfc, !PT ;  /* 0x000000200d0e7812 */ /* 0x040fe400078efcff */
[----:B------:R-:W-:Y:S01]  /*db20*/  LOP3.LUT R13, R13, 0x40, RZ, 0xfc, !PT ;  /* 0x000000400d0d7812 */ /* 0x000fe200078efcff */
[----:B------:R-:W-:-:S04]  /*db30*/  IMAD R7, R7, 0xc0, R0 ;  /* 0x000000c007077824 */ /* 0x000fc800078e0200 */
[C---:B------:R-:W-:Y:S01]  /*db40*/  @P1 IMAD.HI.U32 R0, R7.reuse, UR4, RZ ;  /* 0x0000000407001c27 */ /* 0x040fe2000f8e00ff */
[----:B------:R-:W-:Y:S01]  /*db50*/  PLOP3.LUT P1, PT, PT, PT, UP0, 0x80, 0x0 ;  /* 0x000000000000781c */ /* 0x000fe20003f2f008 */
[----:B------:R-:W-:Y:S02]  /*db60*/  @UP0 ULDC UR4, c[0x0][0x450] ;  /* 0x0001140000040ab9 */ /* 0x000fe40000000800 */
[----:B------:R-:W-:Y:S01]  /*db70*/  IMAD.MOV.U32 R5, RZ, RZ, R7 ;  /* 0x000000ffff057224 */ /* 0x000fe200078e0007 */
[----:B------:R-:W-:Y:S01]  /*db80*/  @P0 SHF.R.U32.HI R5, RZ, UR4, R0 ;  /* 0x00000004ff050c19 */ /* 0x000fe20008011600 */
[----:B------:R-:W-:Y:S01]  /*db90*/  VIADD R0, R7, 0x80 ;  /* 0x0000008007007836 */ /* 0x000fe20000000000 */
[----:B------:R-:W-:Y:S01]  /*dba0*/  PLOP3.LUT P0, PT, PT, PT, UP0, 0x80, 0x0 ;  /* 0x000000000000781c */ /* 0x000fe20003f0f008 */
[----:B------:R-:W-:Y:S02]  /*dbb0*/  @UP0 ULDC UR4, c[0x0][0x44c] ;  /* 0x0001130000040ab9 */ /* 0x000fe40000000800 */
[----:B------:R-:W-:Y:S01]  /*dbc0*/  IMAD.MOV R9, RZ, RZ, -R5 ;  /* 0x000000ffff097224 */ /* 0x000fe200078e0a05 */
[----:B------:R-:W-:-:S03]  /*dbd0*/  MOV R10, R0 ;  /* 0x00000000000a7202 */ /* 0x000fc60000000f00 */
        /* <DEDUP_REMOVED lines=22> */
[----:B------:R-:W-:Y:S02]  /*dd40*/  SHF.R.S32.HI R2, RZ, 0x1f, R0 ;  /* 0x0000001fff027819 */ /* 0x000fe40000011400 */
[----:B------:R-:W-:Y:S01]  /*dd50*/  IADD3 R3, R7, R10, RZ ;  /* 0x0000000a07037210 */ /* 0x000fe20007ffe0ff */
[----:B------:R-:W-:Y:S02]  /*dd60*/  IMAD.IADD R9, R5, 0x1, R8 ;  /* 0x0000000105097824 */ /* 0x000fe400078e0208 */
[----:B------:R-:W-:Y:S02]  /*dd70*/  IMAD R7, R2, UR4, RZ ;  /* 0x0000000402077c24 */ /* 0x000fe4000f8e02ff */
[----:B------:R-:W-:-:S02]  /*dd80*/  IMAD.MOV.U32 R2, RZ, RZ, R6 ;  /* 0x000000ffff027224 */ /* 0x000fc400078e0006 */
[C---:B------:R-:W-:Y:S02]  /*dd90*/  IMAD R6, R0.reuse, UR5, R7 ;  /* 0x0000000500067c24 */ /* 0x040fe4000f8e0207 */
[----:B------:R-:W-:Y:S01]  /*dda0*/  IMAD.WIDE.U32 R2, R0, UR4, R2 ;  /* 0x0000000400027c25 */ /* 0x000fe2000f8e0002 */
[----:B------:R-:W-:Y:S02]  /*ddb0*/  ULDC.64 UR4, c[0x0][0x280] ;  /* 0x0000a00000047ab9 */ /* 0x000fe40000000a00 */
[----:B------:R-:W-:Y:S01]  /*ddc0*/  LEA R7, P0, R4, UR4, 0x1 ;  /* 0x0000000404077c11 */ /* 0x000fe2000f8008ff */
        /* <DEDUP_REMOVED lines=11> */
[----:B------:R-:W-:Y:S01]  /*de80*/  MOV R0, UR48 ;  /* 0x0000003000007c02 */ /* 0x000fe20008000f00 */
        /* <DEDUP_REMOVED lines=9> */
[----:B------:R-:W-:Y:S02]  /*df20*/  IMAD R0, R0, 0xc0, R3 ;  /* 0x000000c000007824 */ /* 0x000fe400078e0203 */
        /* <DEDUP_REMOVED lines=9> */
[----:B0-----:R-:W-:-:S03]  /*dfc0*/  MOV R4, R14 ;  /* 0x0000000e00047202 */ /* 0x001fc60000000f00 */
        /* <DEDUP_REMOVED lines=10> */
[----:B------:R-:W-:Y:S02]  /*e070*/  ISETP.GE.AND P2, PT, R11, R6, PT ;  /* 0x000000060b00720c */ /* 0x000fe40003f46270 */
[----:B------:R-:W-:Y:S01]  /*e080*/  IADD3 R11, R0, 0x60, RZ ;  /* 0x00000060000b7810 */ /* 0x000fe20007ffe0ff */
[----:B0-----:R-:W-:-:S02]  /*e090*/  IMAD.MOV.U32 R3, RZ, RZ, R2 ;  /* 0x000000ffff037224 */ /* 0x001fc400078e0002 */
        /* <DEDUP_REMOVED lines=25> */
.L_x_2023:
[----:B------:R-:W-:Y:S01]  /*e230*/  VIADD R5, R0, 0xa0 ;  /* 0x000000a000057836 */ /* 0x000fe20000000000 */
[----:B------:R-:W-:Y:S01]  /*e240*/  BSSY B0, `(.L_x_1964) ;  /* 0x000000d000007945 */ /* 0x000fe20003800000 */
[----:B-1----:R-:W-:Y:S01]  /*e250*/  MOV R2, R14 ;  /* 0x0000000e00027202 */ /* 0x002fe20000000f00 */
[----:B--2---:R-:W-:Y:S02]  /*e260*/  IMAD.MOV.U32 R3, RZ, RZ, R4 ;  /* 0x000000ffff037224 */ /* 0x004fe400078e0004 */
        /* <DEDUP_REMOVED lines=10> */
.L_x_1965:
[----:B------:R-:W-:Y:S05]  /*e310*/  BSYNC B0 ;  /* 0x0000000000007941 */ /* 0x000fea0003800000 */
.L_x_1964:
        /* <DEDUP_REMOVED lines=11> */
.L_x_2024:
[----:B------:R-:W-:Y:S01]  /*e3d0*/  MOV R21, RZ ;  /* 0x000000ff00157202 */ /* 0x000fe20000000f00 */
[----:B------:R-:W-:Y:S06]  /*e3e0*/  @!P0 BRA `(.L_x_1967) ;  /* 0x0000000c00c88947 */ /* 0x000fec0003800000 */
[----:B0-----:R-:W0:Y:S01]  /*e3f0*/  S2R R2, SR_TID.X ;  /* 0x0000000000027919 */ /* 0x001e220000002100 */
[----:B------:R-:W-:Y:S01]  /*e400*/  UIADD3 UR4, UR44, 0x1, URZ ;  /* 0x000000012c047890 */ /* 0x000fe2000fffe03f */
[----:B------:R-:W-:Y:S01]  /*e410*/  LOP3.LUT R0, RZ, UR43, RZ, 0x33, !PT ;  /* 0x0000002bff007c12 */ /* 0x000fe2000f8e33ff */
[----:B------:R-:W-:Y:S01]  /*e420*/  ULOP3.LUT UR5, URZ, UR45, URZ, 0x33, !UPT ;  /* 0x0000002d3f057292 */ /* 0x000fe2000f8e333f */
[----:B------:R-:W1:Y:S01]  /*e430*/  S2R R4, SR_TID.X ;  /* 0x0000000000047919 */ /* 0x000e620000002100 */
[----:B------:R-:W-:Y:S01]  /*e440*/  UIMAD UR4, UR4, UR40, URZ ;  /* 0x00000028040472a4 */ /* 0x000fe2000f8e023f */
[----:B------:R-:W-:Y:S01]  /*e450*/  BSSY B0, `(.L_x_1967) ;  /* 0x00000eb000007945 */ /* 0x000fe20003800000 */
[----:B------:R-:W-:-:S04]  /*e460*/  IMAD.MOV.U32 R20, RZ, RZ, RZ ;  /* 0x000000ffff147224 */ /* 0x000fc800078e00ff */
[----:B------:R-:W-:Y:S01]  /*e470*/  LOP3.LUT R3, RZ, UR4, RZ, 0x33, !PT ;  /* 0x00000004ff037c12 */ /* 0x000fe2000f8e33ff */
[----:B------:R-:W-:-:S03]  /*e480*/  ULDC UR4, c[0x0][0x2f4] ;  /* 0x0000bd0000047ab9 */ /* 0x000fc60000000800 */
[----:B------:R-:W-:-:S04]  /*e490*/  VIMNMX3 R0, R0, UR5, R3, !PT ;  /* 0x0000000500007c0f */ /* 0x000fc8000f800103 */
[----:B------:R-:W-:Y:S02]  /*e4a0*/  IADD3 R26, -R0, -0x2, RZ ;  /* 0xfffffffe001a7810 */ /* 0x000fe40007ffe1ff */
[----:B0-----:R-:W-:-:S04]  /*e4b0*/  LOP3.LUT R2, R2, 0x7f, RZ, 0xc0, !PT ;  /* 0x0000007f02027812 */ /* 0x001fc800078ec0ff */
[----:B------:R-:W-:-:S04]  /*e4c0*/  SHF.R.U32.HI R2, RZ, 0x2, R2 ;  /* 0x00000002ff027819 */ /* 0x000fc80000011602 */
[----:B------:R-:W-:Y:S01]  /*e4d0*/  IADD3 R23, R23, R22, R2 ;  /* 0x0000001617177210 */ /* 0x000fe20007ffe002 */
[----:B------:R-:W-:Y:S01]  /*e4e0*/  IMAD.MOV.U32 R22, RZ, RZ, 0x1 ;  /* 0x00000001ff167424 */ /* 0x000fe200078e00ff */
[----:B------:R-:W-:Y:S01]  /*e4f0*/  IADD3 R3, -R2, UR42, RZ ;  /* 0x0000002a02037c10 */ /* 0x000fe2000fffe1ff */
[C---:B-1----:R-:W-:Y:S01]  /*e500*/  IMAD.SHL.U32 R2, R4.reuse, 0x8, RZ ;  /* 0x0000000804027824 */ /* 0x042fe200078e00ff */
[----:B------:R-:W-:Y:S01]  /*e510*/  IADD3 R23, R23, -0x180, RZ ;  /* 0xfffffe8017177810 */ /* 0x000fe20007ffe0ff */
[----:B------:R-:W-:Y:S02]  /*e520*/  IMAD.SHL.U32 R4, R4, 0x8, RZ ;  /* 0x0000000804047824 */ /* 0x000fe400078e00ff */
[----:B------:R-:W-:Y:S01]  /*e530*/  IMAD R3, R0, 0x80, R3 ;  /* 0x0000008000037824 */ /* 0x000fe200078e0203 */
[----:B------:R-:W-:Y:S01]  /*e540*/  LOP3.LUT R2, R2, 0x18, RZ, 0xc0, !PT ;  /* 0x0000001802027812 */ /* 0x000fe200078ec0ff */
[----:B------:R-:W-:Y:S01]  /*e550*/  IMAD R10, R0, -0x80, R23 ;  /* 0xffffff80000a7824 */ /* 0x000fe200078e0217 */
[----:B------:R-:W-:Y:S01]  /*e560*/  LOP3.LUT R4, R4, 0x18, RZ, 0xc0, !PT ;  /* 0x0000001804047812 */ /* 0x000fe200078ec0ff */
[----:B------:R-:W-:Y:S01]  /*e570*/  VIADD R0, R3, 0x100 ;  /* 0x0000010003007836 */ /* 0x000fe20000000000 */
[----:B------:R-:W-:-:S02]  /*e580*/  ISETP.GE.AND P3, PT, R2, UR4, PT ;  /* 0x0000000402007c0c */ /* 0x000fc4000bf66270 */
[----:B------:R-:W-:Y:S02]  /*e590*/  LOP3.LUT R4, R4, 0x20, RZ, 0xfc, !PT ;  /* 0x0000002004047812 */ /* 0x000fe400078efcff */
[----:B------:R-:W-:Y:S02]  /*e5a0*/  LOP3.LUT R2, R2, 0x40, RZ, 0xfc, !PT ;  /* 0x0000004002027812 */ /* 0x000fe400078efcff */
[----:B------:R-:W-:Y:S02]  /*e5b0*/  ISETP.GE.AND P2, PT, R4, UR4, PT ;  /* 0x0000000404007c0c */ /* 0x000fe4000bf46270 */
[----:B------:R-:W-:-:S13]  /*e5c0*/  ISETP.GE.AND P1, PT, R2, UR4, PT ;  /* 0x0000000402007c0c */ /* 0x000fda000bf26270 */
.L_x_1980:
[----:B------:R-:W2:Y:S01]  /*e5d0*/  LDL R7, [R1+0x8] ;  /* 0x0000080001077983 */ /* 0x000ea20000100800 */
[----:B------:R-:W0:Y:S03]  /*e5e0*/  LDC R2, c[0x0][0x430] ;  /* 0x00010c00ff027b82 */ /* 0x000e260000000800 */
[----:B------:R-:W3:Y:S01]  /*e5f0*/  LDL R6, [R1] ;  /* 0x0000000001067983 */ /* 0x000ee20000100800 */
[----:B------:R-:W-:Y:S01]  /*e600*/  MOV R4, R10 ;  /* 0x0000000a00047202 */ /* 0x000fe20000000f00 */
        /* <DEDUP_REMOVED lines=25> */
.L_x_1968:
[----:B------:R-:W-:Y:S01]  /*e7a0*/  LEA R7, R21, UR46, 0x3 ;  /* 0x0000002e15077c11 */ /* 0x000fe2000f8e18ff */
[----:B------:R-:W-:Y:S01]  /*e7b0*/  BSSY B1, `(.L_x_1969) ;  /* 0x0000004000017945 */ /* 0x000fe20003800000 */
[----:B------:R-:W-:-:S04]  /*e7c0*/  SHF.L.U32 R2, R24, 0x1f, RZ ;  /* 0x0000001f18027819 */ /* 0x000fc800000006ff */
[----:B------:R-:W0:Y:S02]  /*e7d0*/  SYNCS.PHASECHK.TRANS64.TRYWAIT P0, [R7+URZ+0x2d840], R2 ;  /* 0x02d84002070075a7 */ /* 0x000e24000800017f */
[----:B0-----:R-:W-:Y:S05]  /*e7e0*/  @!P0 BRA `(.L_x_1970) ;  /* 0x0000002400648947 */ /* 0x001fea0003800000 */
.L_x_2025:
[----:B------:R-:W-:Y:S05]  /*e7f0*/  BSYNC B1 ;  /* 0x0000000000017941 */ /* 0x000fea0003800000 */
.L_x_1969:
        /* <DEDUP_REMOVED lines=34> */
[----:B0-----:R-:W-:-:S03]  /*ea20*/  SHF.L.U32 R11, R3, 0x3, RZ ;  /* 0x00000003030b7819 */ /* 0x001fc600000006ff */
[----:B------:R-:W0:Y:S01]  /*ea30*/  SHFL.IDX PT, R3, R19, RZ, 0x1c1f ;  /* 0x001c1fff13037589 */ /* 0x000e2200000e0000 */
        /* <DEDUP_REMOVED lines=15> */
[----:B0-----:R-:W-:-:S04]  /*eb30*/  IADD3 R2, P0, R2, R4, RZ ;  /* 0x0000000402027210 */ /* 0x001fc80007f1e0ff */
[----:B------:R-:W-:Y:S02]  /*eb40*/  IADD3.X R3, RZ, R27, RZ, P0, !PT ;  /* 0x0000001bff037210 */ /* 0x000fe400007fe4ff */
[----:B------:R0:W1:Y:S04]  /*eb50*/  SHFL.IDX PT, R27, R19, 0x3, 0x1c1f ;  /* 0x007c1f00131b7f89 */ /* 0x00006800000e0000 */
[----:B------:R-:W-:Y:S04]  /*eb60*/  LDGSTS.E.BYPASS.LTC128B.128 [R9+0x16400], desc[UR36][R2.64], !P6 ;  /* 0x1640000002097fae */ /* 0x000fe8000f101d64 */
[----:B------:R-:W-:Y:S04]  /*eb70*/  LDGSTS.E.BYPASS.LTC128B.128 [R9+0x18400], desc[UR36][R2.64+0x40], !P5 ;  /* 0x1840004002097fae */ /* 0x000fe8000e901d64 */
[----:B------:R2:W-:Y:S04]  /*eb80*/  LDGSTS.E.BYPASS.LTC128B.128 [R9+0x1a400], desc[UR36][R2.64+0x80], !P4 ;  /* 0x1a40008002097fae */ /* 0x0005e8000e101d64 */
[----:B-12---:R0:W2:Y:S02]  /*eb90*/  SHFL.IDX PT, R2, R8, 0x3, 0x1c1f ;  /* 0x007c1f0008027f89 */ /* 0x0060a400000e0000 */
.L_x_2035:
        /* <DEDUP_REMOVED lines=11> */
.L_x_1972:
        /* <DEDUP_REMOVED lines=10> */
.L_x_1973:
[----:B------:R2:W-:Y:S01]  /*ecf0*/  SYNCS.ARRIVE.TRANS64.A1T0 RZ, [R7+URZ+0x2d830], RZ ;  /* 0x02d830ff07ff79a7 */ /* 0x0005e2000810003f */
[----:B------:R-:W-:Y:S05]  /*ed00*/  @!P5 BRA `(.L_x_1974) ;  /* 0x000000000004d947 */ /* 0x000fea0003800000 */
[----:B------:R-:W-:Y:S01]  /*ed10*/  BPT.TRAP 0x1 ;  /* 0x000000040000795c */ /* 0x000fe20000300000 */
.L_x_1974:
[----:B-1----:R-:W-:Y:S01]  /*ed20*/  SHF.L.U32 R2, R22, 0x1f, RZ ;  /* 0x0000001f16027819 */ /* 0x002fe200000006ff */
[----:B------:R-:W-:Y:S01]  /*ed30*/  BSSY B1, `(.L_x_1975) ;  /* 0x0000004000017945 */ /* 0x000fe20003800000 */
[----:B--2---:R-:W-:-:S04]  /*ed40*/  LEA R7, R20, UR46, 0x3 ;  /* 0x0000002e14077c11 */ /* 0x004fc8000f8e18ff */
[----:B------:R-:W1:Y:S02]  /*ed50*/  SYNCS.PHASECHK.TRANS64.TRYWAIT P0, [R7+URZ+0x2d860], R2 ;  /* 0x02d86002070075a7 */ /* 0x000e64000800017f */
[----:B-1----:R-:W-:Y:S05]  /*ed60*/  @!P0 BRA `(.L_x_1976) ;  /* 0x00000024006c8947 */ /* 0x002fea0003800000 */
.L_x_2036:
[----:B------:R-:W-:Y:S05]  /*ed70*/  BSYNC B1 ;  /* 0x0000000000017941 */ /* 0x000fea0003800000 */
.L_x_1975:
        /* <DEDUP_REMOVED lines=29> */
[----:B0-----:R-:W-:Y:S02]  /*ef50*/  IADD3.X R3, RZ, R3, RZ, P0, !PT ;  /* 0x00000003ff037210 */ /* 0x001fe400007fe4ff */
[----:B------:R-:W-:-:S13]  /*ef60*/  ISETP.LT.OR P0, PT, R0, 0x41, P3 ;  /* 0x000000410000780c */ /* 0x000fda0001f01670 */
[----:B------:R2:W-:Y:S01]  /*ef70*/  LDGSTS.E.BYPASS.LTC128B.128 [R8+0x1400], desc[UR36][R2.64], !P0 ;  /* 0x0140000002087fae */ /* 0x0005e2000c101d64 */
[----:B------:R-:W-:-:S13]  /*ef80*/  ISETP.LT.OR P0, PT, R0, 0x41, P2 ;  /* 0x000000410000780c */ /* 0x000fda0001701670 */
[----:B------:R2:W-:Y:S01]  /*ef90*/  LDGSTS.E.BYPASS.LTC128B.128 [R8+0x3400], desc[UR36][R2.64+0x40], !P0 ;  /* 0x0340004002087fae */ /* 0x0005e2000c101d64 */
[----:B------:R-:W-:-:S13]  /*efa0*/  ISETP.LT.OR P0, PT, R0, 0x41, P1 ;  /* 0x000000410000780c */ /* 0x000fda0000f01670 */
[----:B-1-3--:R2:W-:Y:S02]  /*efb0*/  LDGSTS.E.BYPASS.LTC128B.128 [R8+0x5400], desc[UR36][R2.64+0x80], !P0 ;  /* 0x0540008002087fae */ /* 0x00a5e4000c101d64 */
.L_x_2046:
        /* <DEDUP_REMOVED lines=23> */
.L_x_1978:
        /* <DEDUP_REMOVED lines=10> */
.L_x_1979:
[----:B------:R-:W-:Y:S01]  /*f1d0*/  R2UR UR6, R29 ;  /* 0x000000001d0672ca */ /* 0x000fe200000e0000 */
[----:B------:R-:W-:Y:S01]  /*f1e0*/  ULDC.64 UR4, c[0x0][0x330] ;  /* 0x0000cc0000047ab9 */ /* 0x000fe20000000a00 */
[----:B------:R-:W-:Y:S01]  /*f1f0*/  MOV R18, R2 ;  /* 0x0000000200127202 */ /* 0x000fe20000000f00 */
[----:B------:R-:W-:Y:S01]  /*f200*/  IMAD.U32 R3, RZ, RZ, UR4 ;  /* 0x00000004ff037e24 */ /* 0x000fe2000f8e00ff */
[----:B------:R-:W-:Y:S01]  /*f210*/  IADD3 R26, R26, -0x1, RZ ;  /* 0xffffffff1a1a7810 */ /* 0x000fe20007ffe0ff */
[----:B------:R0:W-:Y:S01]  /*f220*/  SYNCS.ARRIVE.TRANS64.A1T0 RZ, [R7+URZ+0x2d850], RZ ;  /* 0x02d850ff07ff79a7 */ /* 0x0001e2000810003f */
[----:B------:R-:W-:Y:S02]  /*f230*/  VIADD R0, R0, 0x80 ;  /* 0x0000008000007836 */ /* 0x000fe40000000000 */
[----:B------:R-:W-:-:S04]  /*f240*/  IMAD.WIDE.U32 R18, R3, UR41, R18 ;  /* 0x0000002903127c25 */ /* 0x000fc8000f8e0012 */
[----:B------:R-:W-:Y:S01]  /*f250*/  VIADD R10, R10, 0xffffff80 ;  /* 0xffffff800a0a7836 */ /* 0x000fe20000000000 */
[----:B------:R-:W-:Y:S01]  /*f260*/  UIMAD UR4, UR6, UR4, URZ ;  /* 0x00000004060472a4 */ /* 0x000fe2000f8e023f */
[----:B------:R-:W-:Y:S02]  /*f270*/  IMAD.MOV.U32 R20, RZ, RZ, R21 ;  /* 0x000000ffff147224 */ /* 0x000fe400078e0015 */
[----:B------:R-:W-:Y:S01]  /*f280*/  ULDC.64 UR6, c[0x0][0x318] ;  /* 0x0000c60000067ab9 */ /* 0x000fe20000000a00 */
[----:B------:R-:W-:Y:S01]  /*f290*/  UIMAD UR4, UR41, UR5, UR4 ;  /* 0x00000005290472a4 */ /* 0x000fe2000f8e0204 */
[----:B------:R-:W-:Y:S01]  /*f2a0*/  LEA R17, P0, R18, UR6, 0x1 ;  /* 0x0000000612117c11 */ /* 0x000fe2000f8008ff */
[----:B------:R-:W-:-:S04]  /*f2b0*/  IMAD.MOV.U32 R22, RZ, RZ, R24 ;  /* 0x000000ffff167224 */ /* 0x000fc800078e0018 */
[----:B------:R-:W-:-:S05]  /*f2c0*/  VIADD R3, R19, UR4 ;  /* 0x0000000413037c36 */ /* 0x000fca0008000000 */
[----:B------:R-:W-:Y:S02]  /*f2d0*/  LEA.HI.X R18, R18, UR7, R3, 0x1, P0 ;  /* 0x0000000712127c11 */ /* 0x000fe400080f0c03 */
[----:B------:R-:W-:-:S13]  /*f2e0*/  ISETP.GT.AND P0, PT, R26, UR50, PT ;  /* 0x000000321a007c0c */ /* 0x000fda000bf04270 */
[----:B0-----:R-:W-:Y:S05]  /*f2f0*/  @P0 BRA `(.L_x_1980) ;  /* 0xfffffff000b40947 */ /* 0x001fea000383ffff */
[----:B------:R-:W-:Y:S05]  /*f300*/  BSYNC B0 ;  /* 0x0000000000007941 */ /* 0x000fea0003800000 */
.L_x_1967:
[----:B------:R-:W-:-:S13]  /*f310*/  LOP3.LUT P0, RZ, R16, 0x8, RZ, 0xc0, !PT ;  /* 0x0000000810ff7812 */ /* 0x000fda000780c0ff */
[----:B------:R-:W-:Y:S05]  /*f320*/  @!P0 BRA `(.L_x_1981) ;  /* 0x0000000000048947 */ /* 0x000fea0003800000 */
[----:B------:R-:W-:Y:S01]  /*f330*/  BPT.TRAP 0x1 ;  /* 0x000000040000795c */ /* 0x000fe20000300000 */
.L_x_1981:
[C---:B0-----:R-:W-:Y:S01]  /*f340*/  LEA R0, R21.reuse, UR46, 0x3 ;  /* 0x0000002e15007c11 */ /* 0x041fe2000f8e18ff */
        /* <DEDUP_REMOVED lines=11> */
.L_x_2047:
[----:B------:R-:W-:Y:S05]  /*f400*/  BSYNC B0 ;  /* 0x0000000000007941 */ /* 0x000fea0003800000 */
.L_x_1982:
        /* <DEDUP_REMOVED lines=12> */
[----:B------:R-:W1:Y:S01]  /*f4d0*/  SHFL.IDX PT, R14, R17, 0x1, 0x1c1f ;  /* 0x003c1f00110e7f89 */ /* 0x000e6200000e0000 */
[----:B------:R-:W-:-:S02]  /*f4e0*/  LOP3.LUT R8, R7, 0x20, RZ, 0xfc, !PT ;  /* 0x0000002007087812 */ /* 0x000fc400078efcff */
[----:B------:R-:W-:Y:S01]  /*f4f0*/  LOP3.LUT R7, R7, 0x40, RZ, 0xfc, !PT ;  /* 0x0000004007077812 */ /* 0x000fe200078efcff */
[----:B------:R-:W2:Y:S01]  /*f500*/  SHFL.IDX PT, R6, R18, 0x1, 0x1c1f ;  /* 0x003c1f0012067f89 */ /* 0x000ea200000e0000 */
[----:B------:R-:W-:Y:S02]  /*f510*/  ISETP.GE.AND P1, PT, R8, UR4, PT ;  /* 0x0000000408007c0c */ /* 0x000fe4000bf26270 */
[----:B------:R-:W-:Y:S01]  /*f520*/  ISETP.GE.AND P0, PT, R7, UR4, PT ;  /* 0x0000000407007c0c */ /* 0x000fe2000bf06270 */
[----:B------:R-:W3:Y:S01]  /*f530*/  SHFL.IDX PT, R8, R17, 0x2, 0x1c1f ;  /* 0x005c1f0011087f89 */ /* 0x000ee200000e0000 */
[C---:B------:R-:W-:Y:S02]  /*f540*/  ISETP.LT.OR P3, PT, R5.reuse, 0x1, P2 ;  /* 0x000000010500780c */ /* 0x040fe40001761670 */
[C---:B------:R-:W-:Y:S01]  /*f550*/  ISETP.LT.OR P4, PT, R5.reuse, 0x1, P1 ;  /* 0x000000010500780c */ /* 0x040fe20000f81670 */
[----:B------:R-:W4:Y:S01]  /*f560*/  SHFL.IDX PT, R7, R18, 0x2, 0x1c1f ;  /* 0x005c1f0012077f89 */ /* 0x000f2200000e0000 */
[----:B------:R-:W-:-:S03]  /*f570*/  ISETP.LT.OR P5, PT, R5, 0x1, P0 ;  /* 0x000000010500780c */ /* 0x000fc600007a1670 */
[----:B------:R-:W1:Y:S01]  /*f580*/  SHFL.IDX PT, R18, R18, 0x3, 0x1c1f ;  /* 0x007c1f0012127f89 */ /* 0x000e6200000e0000 */
[----:B0-----:R-:W-:-:S05]  /*f590*/  IMAD.WIDE.U32 R2, R9, 0x2, R2 ;  /* 0x0000000209027825 */ /* 0x001fca00078e0002 */
[----:B------:R-:W-:Y:S01]  /*f5a0*/  LDGSTS.E.BYPASS.LTC128B.128 [R4+0x400], desc[UR36][R2.64], !P3 ;  /* 0x0040000002047fae */ /* 0x000fe2000d901d64 */
[----:B------:R-:W-:-:S03]  /*f5b0*/  ISETP.LT.OR P3, PT, R5, 0x21, P2 ;  /* 0x000000210500780c */ /* 0x000fc60001761670 */
[----:B------:R-:W-:Y:S01]  /*f5c0*/  LDGSTS.E.BYPASS.LTC128B.128 [R4+0x2400], desc[UR36][R2.64+0x40], !P4 ;  /* 0x0240004002047fae */ /* 0x000fe2000e101d64 */
[----:B------:R-:W-:-:S03]  /*f5d0*/  ISETP.LT.OR P4, PT, R5, 0x21, P1 ;  /* 0x000000210500780c */ /* 0x000fc60000f81670 */
[----:B------:R1:W-:Y:S01]  /*f5e0*/  LDGSTS.E.BYPASS.LTC128B.128 [R4+0x4400], desc[UR36][R2.64+0x80], !P5 ;  /* 0x0440008002047fae */ /* 0x0003e2000e901d64 */
[----:B------:R-:W-:Y:S02]  /*f5f0*/  ISETP.LT.OR P5, PT, R5, 0x21, P0 ;  /* 0x000000210500780c */ /* 0x000fe400007a1670 */
[----:B-1----:R-:W-:Y:S01]  /*f600*/  MOV R2, R14 ;  /* 0x0000000e00027202 */ /* 0x002fe20000000f00 */
[----:B--2---:R-:W-:Y:S01]  /*f610*/  IMAD.MOV.U32 R3, RZ, RZ, R6 ;  /* 0x000000ffff037224 */ /* 0x004fe200078e0006 */
[----:B------:R0:W1:Y:S01]  /*f620*/  SHFL.IDX PT, R14, R17, 0x3, 0x1c1f ;  /* 0x007c1f00110e7f89 */ /* 0x00006200000e0000 */
[----:B------:R-:W-:Y:S02]  /*f630*/  MOV R6, RZ ;  /* 0x000000ff00067202 */ /* 0x000fe40000000f00 */
[----:B------:R-:W-:-:S05]  /*f640*/  IMAD.WIDE.U32 R2, R9, 0x2, R2 ;  /* 0x0000000209027825 */ /* 0x000fca00078e0002 */
[----:B------:R-:W-:Y:S01]  /*f650*/  LDGSTS.E.BYPASS.LTC128B.128 [R4+0xc00], desc[UR36][R2.64], !P3 ;  /* 0x00c0000002047fae */ /* 0x000fe2000d901d64 */
[----:B------:R-:W-:-:S03]  /*f660*/  ISETP.LT.OR P3, PT, R5, 0x41, P2 ;  /* 0x000000410500780c */ /* 0x000fc60001761670 */
[----:B------:R-:W-:Y:S01]  /*f670*/  LDGSTS.E.BYPASS.LTC128B.128 [R4+0x2c00], desc[UR36][R2.64+0x40], !P4 ;  /* 0x02c0004002047fae */ /* 0x000fe2000e101d64 */
[----:B------:R-:W-:-:S03]  /*f680*/  ISETP.LT.OR P4, PT, R5, 0x41, P1 ;  /* 0x000000410500780c */ /* 0x000fc60000f81670 */
[----:B------:R3:W-:Y:S01]  /*f690*/  LDGSTS.E.BYPASS.LTC128B.128 [R4+0x4c00], desc[UR36][R2.64+0x80], !P5 ;  /* 0x04c0008002047fae */ /* 0x0007e2000e901d64 */
[----:B------:R-:W-:Y:S01]  /*f6a0*/  ISETP.LT.OR P5, PT, R5, 0x41, P0 ;  /* 0x000000410500780c */ /* 0x000fe200007a1670 */
[----:B---3--:R-:W-:Y:S02]  /*f6b0*/  IMAD.MOV.U32 R2, RZ, RZ, R8 ;  /* 0x000000ffff027224 */ /* 0x008fe400078e0008 */
[----:B----4-:R-:W-:Y:S02]  /*f6c0*/  IMAD.MOV.U32 R3, RZ, RZ, R7 ;  /* 0x000000ffff037224 */ /* 0x010fe400078e0007 */
[----:B------:R-:W-:-:S05]  /*f6d0*/  IMAD.WIDE.U32 R2, R9, 0x2, R2 ;  /* 0x0000000209027825 */ /* 0x000fca00078e0002 */
[----:B------:R0:W-:Y:S04]  /*f6e0*/  LDGSTS.E.BYPASS.LTC128B.128 [R4+0x1400], desc[UR36][R2.64], !P3 ;  /* 0x0140000002047fae */ /* 0x0001e8000d901d64 */
[----:B------:R0:W-:Y:S04]  /*f6f0*/  LDGSTS.E.BYPASS.LTC128B.128 [R4+0x3400], desc[UR36][R2.64+0x40], !P4 ;  /* 0x0340004002047fae */ /* 0x0001e8000e101d64 */
[----:B-1----:R0:W-:Y:S02]  /*f700*/  LDGSTS.E.BYPASS.LTC128B.128 [R4+0x5400], desc[UR36][R2.64+0x80], !P5 ;  /* 0x0540008002047fae */ /* 0x0021e4000e901d64 */
.L_x_2057:
        /* <DEDUP_REMOVED lines=14> */
.L_x_1985:
        /* <DEDUP_REMOVED lines=10> */
.L_x_1986:
[----:B0-----:R-:W-:Y:S01]  /*f890*/  VIADD R2, R21, 0x1 ;  /* 0x0000000115027836 */ /* 0x001fe20000000000 */
[----:B------:R0:W-:Y:S04]  /*f8a0*/  SYNCS.ARRIVE.TRANS64.A1T0 RZ, [R0+URZ+0x2d850], RZ ;  /* 0x02d850ff00ff79a7 */ /* 0x0001e8000810003f */
[----:B------:R-:W-:-:S04]  /*f8b0*/  ISETP.NE.AND P0, PT, R2, 0x2, PT ;  /* 0x000000020200780c */ /* 0x000fc80003f05270 */
[----:B------:R-:W-:Y:S02]  /*f8c0*/  SEL R3, RZ, 0x1, P0 ;  /* 0x00000001ff037807 */ /* 0x000fe40000000000 */
[----:B------:R-:W-:Y:S02]  /*f8d0*/  SEL R2, R2, RZ, P0 ;  /* 0x000000ff02027207 */ /* 0x000fe40000000000 */
[----:B0-----:R-:W-:-:S07]  /*f8e0*/  LOP3.LUT R0, R24, R3, RZ, 0x3c, !PT ;  /* 0x0000000318007212 */ /* 0x001fce00078e3cff */
.L_x_1952:
[----:B------:R-:W0:Y:S01]  /*f8f0*/  S2R R4, SR_CgaCtaId ;  /* 0x0000000000047919 */ /* 0x000e220000008800 */
[----:B------:R-:W-:Y:S02]  /*f900*/  MOV R3, 0x400 ;  /* 0x0000040000037802 */ /* 0x000fe40000000f00 */
[----:B------:R-:W-:Y:S02]  /*f910*/  SHF.L.U32 R6, R6, 0x1f, RZ ;  /* 0x0000001f06067819 */ /* 0x000fe400000006ff */
[----:B0-----:R-:W-:-:S04]  /*f920*/  LEA R7, R4, R3, 0x18 ;  /* 0x0000000304077211 */ /* 0x001fc800078ec0ff */
[----:B------:R-:W0:Y:S02]  /*f930*/  SYNCS.PHASECHK.TRANS64.TRYWAIT P0, [R7+URZ+0x2d820], R6 ;  /* 0x02d82006070075a7 */ /* 0x000e24000800017f */
[----:B0-----:R-:W-:Y:S05]  /*f940*/  @!P0 BRA `(.L_x_1987) ;  /* 0x00000024006c8947 */ /* 0x001fea0003800000 */
.L_x_2058:
[----:B------:R-:W-:-:S03]  /*f950*/  UMOV UR4, 0xffffffff ;  /* 0xffffffff00047882 */ /* 0x000fc60000000000 */
[----:B------:R-:W-:Y:S05]  /*f960*/  BRA.DIV UR4, `(.L_x_1988) ;  /* 0x0000002604787947 */ /* 0x000fea000b800000 */
[----:B------:R-:W1:Y:S02]  /*f970*/  S2R R3, SR_TID.X ;  /* 0x0000000000037919 */ /* 0x000e640000002100 */
[----:B-1----:R-:W-:-:S04]  /*f980*/  SHF.R.U32.HI R3, RZ, 0x5, R3 ;  /* 0x00000005ff037819 */ /* 0x002fc80000011603 */
[----:B------:R-:W-:-:S05]  /*f990*/  LOP3.LUT R3, R3, 0x3, RZ, 0xc0, !PT ;  /* 0x0000000303037812 */ /* 0x000fca00078ec0ff */
[----:B------:R1:W2:Y:S02]  /*f9a0*/  SHFL.IDX PT, R14, R3, RZ, 0x1f ;  /* 0x00001fff030e7589 */ /* 0x0002a400000e0000 */
.L_x_2061:
[----:B--2---:R-:W-:-:S13]  /*f9b0*/  ISETP.NE.AND P0, PT, R14, RZ, PT ;  /* 0x000000ff0e00720c */ /* 0x004fda0003f05270 */
[----:B------:R-:W-:Y:S05]  /*f9c0*/  @P0 BRA `(.L_x_1908) ;  /* 0x0000000000900947 */ /* 0x000fea0003800000 */
[----:B------:R-:W-:-:S03]  /*f9d0*/  UMOV UR4, 0xffffffff ;  /* 0xffffffff00047882 */ /* 0x000fc60000000000 */
[----:B------:R-:W-:Y:S05]  /*f9e0*/  BRA.DIV UR4, `(.L_x_1989) ;  /* 0x00000026048c7947 */ /* 0x000fea000b800000 */
[----:B------:R-:W-:-:S13]  /*f9f0*/  ELECT P6, URZ, PT ;  /* 0x00000000003f782f */ /* 0x000fda00038c0000 */
.L_x_2064:
[----:B------:R-:W-:Y:S05]  /*fa00*/  @!P6 BRA `(.L_x_1908) ;  /* 0x000000000080e947 */ /* 0x000fea0003800000 */
[----:B-1----:R-:W2:Y:S02]  /*fa10*/  LDL R3, [R1+0xc] ;  /* 0x00000c0001037983 */ /* 0x002ea40000100800 */
[----:B--2---:R-:W-:-:S13]  /*fa20*/  R2UR UR4, R3 ;  /* 0x00000000030472ca */ /* 0x004fda00000e0000 */
[----:B------:R-:W-:-:S06]  /*fa30*/  ULOP3.LUT UR4, UR4, 0x2, URZ, 0xfc, !UPT ;  /* 0x0000000204047892 */ /* 0x000fcc000f8efc3f */
[----:B------:R-:W-:-:S04]  /*fa40*/  MOV R3, UR4 ;  /* 0x0000000400037c02 */ /* 0x000fc80008000f00 */
[----:B------:R-:W-:-:S13]  /*fa50*/  ISETP.NE.AND P0, PT, R3, 0x3, PT ;  /* 0x000000030300780c */ /* 0x000fda0003f05270 */
[----:B------:R-:W-:Y:S05]  /*fa60*/  @!P0 BRA `(.L_x_1990) ;  /* 0x0000000000048947 */ /* 0x000fea0003800000 */
[----:B------:R-:W-:Y:S01]  /*fa70*/  BPT.TRAP 0x1 ;  /* 0x000000040000795c */ /* 0x000fe20000300000 */
.L_x_1990:
[----:B------:R-:W-:Y:S01]  /*fa80*/  IMAD R5, R2, 0x8, R7 ;  /* 0x0000000802057824 */ /* 0x000fe200078e0207 */
[----:B------:R-:W-:Y:S01]  /*fa90*/  SHF.L.U32 R4, R0, 0x1f, RZ ;  /* 0x0000001f00047819 */ /* 0x000fe200000006ff */
[----:B------:R-:W-:-:S03]  /*faa0*/  VIADD R2, R2, 0x1 ;  /* 0x0000000102027836 */ /* 0x000fc60000000000 */
[----:B------:R-:W1:Y:S02]  /*fab0*/  SYNCS.PHASECHK.TRANS64.TRYWAIT P1, [R5+URZ+0x2d840], R4 ;  /* 0x02d84004050075a7 */ /* 0x000e64000802017f */
[----:B------:R-:W-:-:S04]  /*fac0*/  ISETP.NE.AND P2, PT, R2, 0x2, PT ;  /* 0x000000020200780c */ /* 0x000fc80003f45270 */
[----:B------:R-:W-:Y:S01]  /*fad0*/  SEL R3, RZ, 0x1, P2 ;  /* 0x00000001ff037807 */ /* 0x000fe20001000000 */
[----:B-1----:R-:W-:Y:S08]  /*fae0*/  @!P1 BRA `(.L_x_1991) ;  /* 0x00000024006c9947 */ /* 0x002ff00003800000 */
.L_x_2065:
[----:B------:R-:W-:Y:S02]  /*faf0*/  SEL R2, R2, RZ, P2 ;  /* 0x000000ff02027207 */ /* 0x000fe40001000000 */
[----:B------:R-:W-:Y:S01]  /*fb00*/  LOP3.LUT R0, R0, R3, RZ, 0x3c, !PT ;  /* 0x0000000300007212 */ /* 0x000fe200078e3cff */
[----:B------:R-:W-:Y:S06]  /*fb10*/  @!P0 BRA `(.L_x_1992) ;  /* 0x0000000000048947 */ /* 0x000fec0003800000 */
[----:B------:R-:W-:Y:S01]  /*fb20*/  BPT.TRAP 0x1 ;  /* 0x000000040000795c */ /* 0x000fe20000300000 */
.L_x_1992:
[----:B------:R-:W-:Y:S01]  /*fb30*/  IMAD R3, R2, 0x8, R7 ;  /* 0x0000000802037824 */ /* 0x000fe200078e0207 */
[----:B------:R-:W-:-:S04]  /*fb40*/  SHF.L.U32 R0, R0, 0x1f, RZ ;  /* 0x0000001f00007819 */ /* 0x000fc800000006ff */
[----:B------:R-:W2:Y:S02]  /*fb50*/  SYNCS.PHASECHK.TRANS64.TRYWAIT P1, [R3+URZ+0x2d840], R0 ;  /* 0x02d84000030075a7 */ /* 0x000ea4000802017f */
[----:B--2---:R-:W-:Y:S05]  /*fb60*/  @!P1 BRA `(.L_x_1993) ;  /* 0x0000002400609947 */ /* 0x004fea0003800000 */
.L_x_2066:
[----:B------:R-:W-:Y:S05]  /*fb70*/  @!P0 BRA `(.L_x_1994) ;  /* 0x0000000000048947 */ /* 0x000fea0003800000 */
[----:B------:R-:W-:Y:S01]  /*fb80*/  BPT.TRAP 0x1 ;  /* 0x000000040000795c */ /* 0x000fe20000300000 */
.L_x_1994:
[----:B------:R-:W3:Y:S02]  /*fb90*/  SYNCS.PHASECHK.TRANS64.TRYWAIT P1, [R5+URZ+0x2d860], R4 ;  /* 0x02d86004050075a7 */ /* 0x000ee4000802017f */
[----:B---3--:R-:W-:Y:S05]  /*fba0*/  @!P1 BRA `(.L_x_1995) ;  /* 0x0000002400649947 */ /* 0x008fea0003800000 */
.L_x_2067:
[----:B------:R-:W-:Y:S05]  /*fbb0*/  @!P0 BRA `(.L_x_1996) ;  /* 0x0000000000048947 */ /* 0x000fea0003800000 */
[----:B------:R-:W-:Y:S01]  /*fbc0*/  BPT.TRAP 0x1 ;  /* 0x000000040000795c */ /* 0x000fe20000300000 */
.L_x_1996:
[----:B----4-:R4:W0:Y:S02]  /*fbd0*/  SYNCS.PHASECHK.TRANS64.TRYWAIT P0, [R3+URZ+0x2d860], R0 ;  /* 0x02d86000030075a7 */ /* 0x010824000800017f */
[----:B0-----:R-:W-:Y:S05]  /*fbe0*/  @!P0 NANOSLEEP.SYNCS 0x989680 ;  /* 0x009896800000895d */ /* 0x001fea0003900000 */
[----:B------:R-:W0:Y:S02]  /*fbf0*/  @!P0 SYNCS.PHASECHK.TRANS64 P0, [R3+URZ+0x2d860], R0 ;  /* 0x02d86000030085a7 */ /* 0x000e24000800007f */
[----:B0-----:R-:W-:Y:S05]  /*fc00*/  @!P0 BRA `(.L_x_1996) ;  /* 0xfffffffc00f08947 */ /* 0x001fea000383ffff */
.L_x_1908:
[----:B------:R-:W-:Y:S05]  /*fc10*/  BSYNC B6 ;  /* 0x0000000000067941 */ /* 0x000fea0003800000 */
.L_x_1905:
[----:B------:R-:W-:Y:S05]  /*fc20*/  EXIT ;  /* 0x000000000000794d */ /* 0x000fea0003800000 */
.L_x_1912:
[----:B0-----:R-:W-:-:S04]  /*fc30*/  MOV R5, UR38 ;  /* 0x0000002600057c02 */ /* 0x001fc80008000f00 */
[----:B------:R0:W1:Y:S03]  /*fc40*/  SYNCS.PHASECHK.TRANS64.TRYWAIT P0, [R5+URZ+0x2d800], R6 ;  /* 0x02d80006050075a7 */ /* 0x000066000800017f */
[----:B-1----:R-:W-:Y:S05]  /*fc50*/  @!P0 NANOSLEEP.SYNCS 0x989680 ;  /* 0x009896800000895d */ /* 0x002fea0003900000 */
[----:B------:R-:W1:Y:S02]  /*fc60*/  @!P0 SYNCS.PHASECHK.TRANS64 P0, [R5+URZ+0x2d800], R6 ;  /* 0x02d80006050085a7 */ /* 0x000e64000800007f */
[----:B-1----:R-:W-:Y:S05]  /*fc70*/  @!P0 BRA `(.L_x_1912) ;  /* 0xfffffffc00ec8947 */ /* 0x002fea000383ffff */
[----:B------:R-:W-:Y:S05]  /*fc80*/  BRA `(.L_x_1997) ;  /* 0xffffff1400e07947 */ /* 0x000fea000383ffff */
.L_x_1916:
[----:B-1----:R-:W-:-:S04]  /*fc90*/  IMAD.U32 R7, RZ, RZ, UR38 ;  /* 0x00000026ff077e24 */ /* 0x002fc8000f8e00ff */
[----:B------:R1:W2:Y:S03]  /*fca0*/  SYNCS.PHASECHK.TRANS64.TRYWAIT P1, [R7+URZ+0x2d830], R6 ;  /* 0x02d83006070075a7 */ /* 0x0002a6000802017f */
[----:B--2---:R-:W-:Y:S05]  /*fcb0*/  @!P1 NANOSLEEP.SYNCS 0x989680 ;  /* 0x009896800000995d */ /* 0x004fea0003900000 */
[----:B------:R-:W2:Y:S02]  /*fcc0*/  @!P1 SYNCS.PHASECHK.TRANS64 P1, [R7+URZ+0x2d830], R6 ;  /* 0x02d83006070095a7 */ /* 0x000ea4000802007f */
[----:B--2---:R-:W-:Y:S05]  /*fcd0*/  @!P1 BRA `(.L_x_1916) ;  /* 0xfffffffc00ec9947 */ /* 0x004fea000383ffff */
[----:B------:R-:W-:Y:S05]  /*fce0*/  BRA `(.L_x_1915) ;  /* 0xffffff1800187947 */ /* 0x000fea000383ffff */
.L_x_1922:
[----:B-1----:R-:W-:-:S04]  /*fcf0*/  IMAD.U32 R14, RZ, RZ, UR4 ;  /* 0x00000004ff0e7e24 */ /* 0x002fc8000f8e00ff */
[----:B------:R1:W2:Y:S03]  /*fd00*/  SYNCS.PHASECHK.TRANS64.TRYWAIT P1, [R14+URZ+0x2d830], R13 ;  /* 0x02d8300d0e0075a7 */ /* 0x0002a6000802017f */
[----:B--2---:R-:W-:Y:S05]  /*fd10*/  @!P1 NANOSLEEP.SYNCS 0x989680 ;  /* 0x009896800000995d */ /* 0x004fea0003900000 */
[----:B------:R-:W2:Y:S02]  /*fd20*/  @!P1 SYNCS.PHASECHK.TRANS64 P1, [R14+URZ+0x2d830], R13 ;  /* 0x02d8300d0e0095a7 */ /* 0x000ea4000802007f */
[----:B--2---:R-:W-:Y:S05]  /*fd30*/  @!P1 BRA `(.L_x_1922) ;  /* 0xfffffffc00ec9947 */ /* 0x004fea000383ffff */
[----:B------:R-:W-:Y:S05]  /*fd40*/  BRA `(.L_x_1919) ;  /* 0xffffff48000c7947 */ /* 0x000fea000383ffff */
.L_x_1926:
[----:B-1----:R-:W-:-:S04]  /*fd50*/  IMAD.U32 R14, RZ, RZ, UR10 ;  /* 0x0000000aff0e7e24 */ /* 0x002fc8000f8e00ff */
[----:B------:R1:W2:Y:S03]  /*fd60*/  SYNCS.PHASECHK.TRANS64.TRYWAIT P1, [R14+URZ+0x2d850], R13 ;  /* 0x02d8500d0e0075a7 */ /* 0x0002a6000802017f */
[----:B--2---:R-:W-:Y:S05]  /*fd70*/  @!P1 NANOSLEEP.SYNCS 0x989680 ;  /* 0x009896800000995d */ /* 0x004fea0003900000 */
[----:B------:R-:W2:Y:S02]  /*fd80*/  @!P1 SYNCS.PHASECHK.TRANS64 P1, [R14+URZ+0x2d850], R13 ;  /* 0x02d8500d0e0095a7 */ /* 0x000ea4000802007f */
[----:B--2---:R-:W-:Y:S05]  /*fd90*/  @!P1 BRA `(.L_x_1926) ;  /* 0xfffffffc00ec9947 */ /* 0x004fea000383ffff */
[----:B------:R-:W-:Y:S05]  /*fda0*/  BRA `(.L_x_1923) ;  /* 0xffffff4800c07947 */ /* 0x000fea000383ffff */
.L_x_1934:
[----:B-1----:R-:W-:-:S04]  /*fdb0*/  MOV R13, UR10 ;  /* 0x0000000a000d7c02 */ /* 0x002fc80008000f00 */
[----:B------:R1:W2:Y:S03]  /*fdc0*/  SYNCS.PHASECHK.TRANS64.TRYWAIT P1, [R13+URZ+0x2d830], R12 ;  /* 0x02d8300c0d0075a7 */ /* 0x0002a6000802017f */
[----:B--2---:R-:W-:Y:S05]  /*fdd0*/  @!P1 NANOSLEEP.SYNCS 0x989680 ;  /* 0x009896800000995d */ /* 0x004fea0003900000 */
[----:B------:R-:W2:Y:S02]  /*fde0*/  @!P1 SYNCS.PHASECHK.TRANS64 P1, [R13+URZ+0x2d830], R12 ;  /* 0x02d8300c0d0095a7 */ /* 0x000ea4000802007f */
[----:B--2---:R-:W-:Y:S05]  /*fdf0*/  @!P1 BRA `(.L_x_1934) ;  /* 0xfffffffc00ec9947 */ /* 0x004fea000383ffff */
[----:B------:R-:W-:Y:S05]  /*fe00*/  BRA `(.L_x_1931) ;  /* 0xffffff7c000c7947 */ /* 0x000fea000383ffff */
.L_x_1938:
[----:B-1----:R-:W-:-:S04]  /*fe10*/  IMAD.U32 R13, RZ, RZ, UR10 ;  /* 0x0000000aff0d7e24 */ /* 0x002fc8000f8e00ff */
[----:B------:R1:W2:Y:S03]  /*fe20*/  SYNCS.PHASECHK.TRANS64.TRYWAIT P1, [R13+URZ+0x2d850], R12 ;  /* 0x02d8500c0d0075a7 */ /* 0x0002a6000802017f */
[----:B--2---:R-:W-:Y:S05]  /*fe30*/  @!P1 NANOSLEEP.SYNCS 0x989680 ;  /* 0x009896800000995d */ /* 0x004fea0003900000 */
[----:B------:R-:W2:Y:S02]  /*fe40*/  @!P1 SYNCS.PHASECHK.TRANS64 P1, [R13+URZ+0x2d850], R12 ;  /* 0x02d8500c0d0095a7 */ /* 0x000ea4000802007f */
[----:B--2---:R-:W-:Y:S05]  /*fe50*/  @!P1 BRA `(.L_x_1938) ;  /* 0xfffffffc00ec9947 */ /* 0x004fea000383ffff */
[----:B------:R-:W-:Y:S05]  /*fe60*/  BRA `(.L_x_1935) ;  /* 0xffffff7c00ac7947 */ /* 0x000fea000383ffff */
.L_x_1945:
[----:B--23--:R-:W-:-:S04]  /*fe70*/  IMAD.U32 R5, RZ, RZ, UR5 ;  /* 0x00000005ff057e24 */ /* 0x00cfc8000f8e00ff */
[----:B------:R2:W3:Y:S03]  /*fe80*/  SYNCS.PHASECHK.TRANS64.TRYWAIT P1, [R5+URZ+0x2d850], R0 ;  /* 0x02d85000050075a7 */ /* 0x0004e6000802017f */
[----:B---3--:R-:W-:Y:S05]  /*fe90*/  @!P1 NANOSLEEP.SYNCS 0x989680 ;  /* 0x009896800000995d */ /* 0x008fea0003900000 */
[----:B------:R-:W3:Y:S02]  /*fea0*/  @!P1 SYNCS.PHASECHK.TRANS64 P1, [R5+URZ+0x2d850], R0 ;  /* 0x02d85000050095a7 */ /* 0x000ee4000802007f */
[----:B---3--:R-:W-:Y:S05]  /*feb0*/  @!P1 BRA `(.L_x_1945) ;  /* 0xfffffffc00ec9947 */ /* 0x008fea000383ffff */
[----:B------:R-:W-:Y:S05]  /*fec0*/  BRA `(.L_x_1944) ;  /* 0xffffffa000c07947 */ /* 0x000fea000383ffff */
.L_x_1957:
[----:B------:R-:W-:Y:S01]  /*fed0*/  IMAD.MOV.U32 R13, RZ, RZ, R18 ;  /* 0x000000ffff0d7224 */ /* 0x000fe200078e0012 */
[----:B------:R-:W-:Y:S01]  /*fee0*/  MOV R12, RZ ;  /* 0x000000ff000c7202 */ /* 0x000fe20000000f00 */
[----:B------:R-:W-:Y:S02]  /*fef0*/  IMAD.MOV.U32 R11, RZ, RZ, 0x1f ;  /* 0x0000001fff0b7424 */ /* 0x000fe400078e00ff */
[----:B------:R-:W-:-:S07]  /*ff00*/  IMAD.MOV.U32 R15, RZ, RZ, -0x1 ;  /* 0xffffffffff0f7424 */ /* 0x000fce00078e00ff */
[----:B-----5:R-:W-:Y:S05]  /*ff10*/  WARPSYNC.COLLECTIVE R15, `(.L_x_1998) ;  /* 0x000000000f087348 */ /* 0x020fea0003c00000 */
[----:B------:R0:W1:Y:S02]  /*ff20*/  SHFL.IDX P6, R14, R13, R12, R11 ;  /* 0x0000000c0d0e7389 */ /* 0x00006400000c000b */
[----:B01---5:R-:W-:Y:S01]  /*ff30*/  ENDCOLLECTIVE ;  /* 0x000000000000791b */ /* 0x023fe20003800000 */
.L_x_1998:
[----:B------:R-:W-:Y:S05]  /*ff40*/  BRA `(.L_x_1999) ;  /* 0xffffffd000047947 */ /* 0x000fea000383ffff */
.L_x_1959:
[----:B0-----:R-:W-:-:S04]  /*ff50*/  IMAD.U32 R3, RZ, RZ, UR46 ;  /* 0x0000002eff037e24 */ /* 0x001fc8000f8e00ff */
[----:B------:R0:W1:Y:S03]  /*ff60*/  SYNCS.PHASECHK.TRANS64.TRYWAIT P0, [R3+URZ+0x2d840], R10 ;  /* 0x02d8400a030075a7 */ /* 0x000066000800017f */
[----:B-1----:R-:W-:Y:S05]  /*ff70*/  @!P0 NANOSLEEP.SYNCS 0x989680 ;  /* 0x009896800000895d */ /* 0x002fea0003900000 */
[----:B------:R-:W1:Y:S02]  /*ff80*/  @!P0 SYNCS.PHASECHK.TRANS64 P0, [R3+URZ+0x2d840], R10 ;  /* 0x02d8400a030085a7 */ /* 0x000e64000800007f */
[----:B-1----:R-:W-:Y:S05]  /*ff90*/  @!P0 BRA `(.L_x_1959) ;  /* 0xfffffffc00ec8947 */ /* 0x002fea000383ffff */
[----:B------:R-:W-:Y:S05]  /*ffa0*/  BRA `(.L_x_2000) ;  /* 0xffffffd0008c7947 */ /* 0x000fea000383ffff */
.L_x_1960:
[----:B------:R-:W-:Y:S01]  /*ffb0*/  BSSY B0, `(.L_x_2001) ;  /* 0x0000008000007945 */ /* 0x000fe20003800000 */
[----:B------:R-:W-:Y:S01]  /*ffc0*/  MOV R13, R9 ;  /* 0x00000009000d7202 */ /* 0x000fe20000000f00 */
[----:B------:R-:W-:Y:S02]  /*ffd0*/  IMAD.MOV.U32 R12, RZ, RZ, RZ ;  /* 0x000000ffff0c7224 */ /* 0x000fe400078e00ff */
[----:B------:R-:W-:Y:S02]  /*ffe0*/  IMAD.MOV.U32 R11, RZ, RZ, 0x1c1f ;  /* 0x00001c1fff0b7424 */ /* 0x000fe400078e00ff */
[----:B------:R-:W-:-:S07]  /*fff0*/  IMAD.MOV.U32 R15, RZ, RZ, -0x1 ;  /* 0xffffffffff0f7424 */ /* 0x000fce00078e00ff */
[----:B------:R-:W-:Y:S05]  /*10000*/  WARPSYNC.COLLECTIVE R15, `(.L_x_2002) ;  /* 0x000000000f087348 */ /* 0x000fea0003c00000 */
[----:B------:R0:W1:Y:S02]  /*10010*/  SHFL.IDX P6, R14, R13, R12, R11 ;  /* 0x0000000c0d0e7389 */ /* 0x00006400000c000b */
[----:B01----:R-:W-:Y:S01]  /*10020*/  ENDCOLLECTIVE ;  /* 0x000000000000791b */ /* 0x003fe20003800000 */
.L_x_2002:
[----:B------:R-:W-:Y:S05]  /*10030*/  BSYNC B0 ;  /* 0x0000000000007941 */ /* 0x000fea0003800000 */
.L_x_2001:
[----:B------:R-:W-:Y:S01]  /*10040*/  IMAD.MOV.U32 R13, RZ, RZ, R0 ;  /* 0x000000ffff0d7224 */ /* 0x000fe200078e0000 */
[----:B------:R-:W-:Y:S01]  /*10050*/  MOV R15, 0xffffffff ;  /* 0xffffffff000f7802 */ /* 0x000fe20000000f00 */
[----:B------:R-:W-:Y:S01]  /*10060*/  IMAD.MOV.U32 R12, RZ, RZ, RZ ;  /* 0x000000ffff0c7224 */ /* 0x000fe200078e00ff */
[----:B------:R-:W-:Y:S01]  /*10070*/  MOV R6, R14 ;  /* 0x0000000e00067202 */ /* 0x000fe20000000f00 */
[----:B------:R-:W-:Y:S01]  /*10080*/  IMAD.MOV.U32 R11, RZ, RZ, 0x1c1f ;  /* 0x00001c1fff0b7424 */ /* 0x000fe200078e00ff */
[----:B------:R-:W0:Y:S03]  /*10090*/  S2R R21, SR_TID.X ;  /* 0x0000000000157919 */ /* 0x000e260000002100 */
[----:B------:R-:W-:-:S07]  /*100a0*/  IMAD.MOV.U32 R7, RZ, RZ, R6 ;  /* 0x000000ffff077224 */ /* 0x000fce00078e0006 */
[----:B0-----:R-:W-:Y:S05]  /*100b0*/  WARPSYNC.COLLECTIVE R15, `(.L_x_2003) ;  /* 0x000000000f087348 */ /* 0x001fea0003c00000 */
[----:B------:R1:W2:Y:S02]  /*100c0*/  SHFL.IDX P6, R14, R13, R12, R11 ;  /* 0x0000000c0d0e7389 */ /* 0x0002a400000c000b */
[----:B012---:R-:W-:Y:S01]  /*100d0*/  ENDCOLLECTIVE ;  /* 0x000000000000791b */ /* 0x007fe20003800000 */
.L_x_2003:
[----:B------:R-:W-:Y:S01]  /*100e0*/  MOV R13, R9 ;  /* 0x00000009000d7202 */ /* 0x000fe20000000f00 */
[----:B------:R-:W-:Y:S02]  /*100f0*/  IMAD.MOV.U32 R12, RZ, RZ, 0x1 ;  /* 0x00000001ff0c7424 */ /* 0x000fe400078e00ff */
[----:B------:R-:W-:-:S07]  /*10100*/  IMAD.MOV.U32 R6, RZ, RZ, R14 ;  /* 0x000000ffff067224 */ /* 0x000fce00078e000e */
[----:B------:R-:W-:Y:S05]  /*10110*/  WARPSYNC.COLLECTIVE R15, `(.L_x_2004) ;  /* 0x000000000f087348 */ /* 0x000fea0003c00000 */
[----:B------:R0:W1:Y:S02]  /*10120*/  SHFL.IDX P6, R14, R13, R12, R11 ;  /* 0x0000000c0d0e7389 */ /* 0x00006400000c000b */
[----:B01----:R-:W-:Y:S01]  /*10130*/  ENDCOLLECTIVE ;  /* 0x000000000000791b */ /* 0x003fe20003800000 */
.L_x_2004:
[----:B------:R-:W-:Y:S01]  /*10140*/  IMAD.SHL.U32 R27, R21, 0x8, RZ ;  /* 0x00000008151b7824 */ /* 0x000fe200078e00ff */
[----:B------:R-:W-:-:S04]  /*10150*/  @P0 LEA R21, R28, UR46, 0x1 ;  /* 0x0000002e1c150c11 */ /* 0x000fc8000f8e08ff */
[----:B------:R-:W-:-:S05]  /*10160*/  LOP3.LUT R27, R27, 0x18, RZ, 0xc0, !PT ;  /* 0x000000181b1b7812 */ /* 0x000fca00078ec0ff */
[----:B------:R-:W-:-:S04]  /*10170*/  @P0 IMAD.WIDE.U32 R6, R27, 0x2, R6 ;  /* 0x000000021b060825 */ /* 0x000fc800078e0006 */
[----:B------:R-:W-:Y:S01]  /*10180*/  IMAD.MOV.U32 R13, RZ, RZ, R0 ;  /* 0x000000ffff0d7224 */ /* 0x000fe200078e0000 */
[----:B------:R-:W-:Y:S01]  /*10190*/  @!PT LDS RZ, [RZ] ;  /* 0x00000000fffff984 */ /* 0x000fe20000000800 */
[----:B------:R-:W-:Y:S01]  /*101a0*/  @!PT LDS RZ, [RZ] ;  /* 0x00000000fffff984 */ /* 0x000fe20000000800 */
[----:B------:R-:W-:Y:S01]  /*101b0*/  @!PT LDS RZ, [RZ] ;  /* 0x00000000fffff984 */ /* 0x000fe20000000800 */
[----:B------:R0:W-:Y:S04]  /*101c0*/  @P0 LDGSTS.E.BYPASS.LTC128B.128 [R21+0x15400], desc[UR36][R6.64], !P4 ;  /* 0x1540000006150fae */ /* 0x0001e8000e101d64 */
[----:B------:R0:W-:Y:S01]  /*101d0*/  @P0 LDGSTS.E.BYPASS.LTC128B.128 [R21+0x17400], desc[UR36][R6.64+0x40], !P3 ;  /* 0x1740004006150fae */ /* 0x0001e2000d901d64 */
[----:B------:R-:W-:-:S03]  /*101e0*/  IMAD.MOV.U32 R4, RZ, RZ, R14 ;  /* 0x000000ffff047224 */ /* 0x000fc600078e000e */
[----:B------:R0:W-:Y:S01]  /*101f0*/  @P0 LDGSTS.E.BYPASS.LTC128B.128 [R21+0x19400], desc[UR36][R6.64+0x80], !P2 ;  /* 0x1940008006150fae */ /* 0x0001e2000d101d64 */
[----:B------:R-:W-:-:S13]  /*10200*/  ISETP.GE.AND P0, PT, R8, 0x21, PT ;  /* 0x000000210800780c */ /* 0x000fda0003f06270 */
[----:B0-----:R-:W-:Y:S05]  /*10210*/  WARPSYNC.COLLECTIVE R15, `(.L_x_2005) ;  /* 0x000000000f087348 */ /* 0x001fea0003c00000 */
[----:B------:R1:W2:Y:S02]  /*10220*/  SHFL.IDX P6, R14, R13, R12, R11 ;  /* 0x0000000c0d0e7389 */ /* 0x0002a400000c000b */
[----:B012---:R-:W-:Y:S01]  /*10230*/  ENDCOLLECTIVE ;  /* 0x000000000000791b */ /* 0x007fe20003800000 */
.L_x_2005:
[----:B------:R-:W-:Y:S01]  /*10240*/  @P0 LEA R25, R28, UR46, 0x1 ;  /* 0x0000002e1c190c11 */ /* 0x000fe2000f8e08ff */
[----:B------:R-:W-:Y:S02]  /*10250*/  IMAD.MOV.U32 R13, RZ, RZ, R9 ;  /* 0x000000ffff0d7224 */ /* 0x000fe400078e0009 */
[----:B------:R-:W-:Y:S01]  /*10260*/  IMAD.MOV.U32 R12, RZ, RZ, 0x2 ;  /* 0x00000002ff0c7424 */ /* 0x000fe200078e00ff */
[----:B------:R-:W-:-:S07]  /*10270*/  MOV R5, R14 ;  /* 0x0000000e00057202 */ /* 0x000fce0000000f00 */
[----:B------:R-:W-:Y:S05]  /*10280*/  WARPSYNC.COLLECTIVE R15, `(.L_x_2006) ;  /* 0x000000000f087348 */ /* 0x000fea0003c00000 */
[----:B------:R0:W1:Y:S02]  /*10290*/  SHFL.IDX P6, R14, R13, R12, R11 ;  /* 0x0000000c0d0e7389 */ /* 0x00006400000c000b */
[----:B01----:R-:W-:Y:S01]  /*102a0*/  ENDCOLLECTIVE ;  /* 0x000000000000791b */ /* 0x003fe20003800000 */
.L_x_2006:
[----:B------:R-:W-:-:S04]  /*102b0*/  LOP3.LUT R5, R5, R4, RZ, 0x3c, !PT ;  /* 0x0000000405057212 */ /* 0x000fc800078e3cff */
[----:B------:R-:W-:-:S04]  /*102c0*/  LOP3.LUT R4, R5, R4, RZ, 0x3c, !PT ;  /* 0x0000000405047212 */ /* 0x000fc800078e3cff */
[----:B------:R-:W-:Y:S02]  /*102d0*/  LOP3.LUT R5, R5, R4, RZ, 0x3c, !PT ;  /* 0x0000000405057212 */ /* 0x000fe400078e3cff */
[----:B------:R-:W-:Y:S01]  /*102e0*/  MOV R13, R0 ;  /* 0x00000000000d7202 */ /* 0x000fe20000000f00 */
        /* <DEDUP_REMOVED lines=10> */
.L_x_2007:
        /* <DEDUP_REMOVED lines=11> */
.L_x_2008:
        /* <DEDUP_REMOVED lines=16> */
.L_x_2009:
[----:B------:R-:W-:Y:S05]  /*10540*/  BRA `(.L_x_2010) ;  /* 0xffffffd000547947 */ /* 0x000fea000383ffff */
.L_x_1963:
[----:B------:R-:W-:Y:S01]  /*10550*/  IMAD.MOV.U32 R13, RZ, RZ, R9 ;  /* 0x000000ffff0d7224 */ /* 0x000fe200078e0009 */
[----:B------:R-:W-:Y:S01]  /*10560*/  MOV R11, 0x1c1f ;  /* 0x00001c1f000b7802 */ /* 0x000fe20000000f00 */
[----:B------:R-:W-:Y:S01]  /*10570*/  IMAD.MOV.U32 R12, RZ, RZ, RZ ;  /* 0x000000ffff0c7224 */ /* 0x000fe200078e00ff */
[----:B------:R-:W-:Y:S01]  /*10580*/  MOV R0, UR48 ;  /* 0x0000003000007c02 */ /* 0x000fe20008000f00 */
[----:B------:R-:W-:Y:S02]  /*10590*/  IMAD.MOV.U32 R15, RZ, RZ, -0x1 ;  /* 0xffffffffff0f7424 */ /* 0x000fe400078e00ff */
[----:B------:R-:W-:Y:S02]  /*105a0*/  IMAD.MOV.U32 R24, RZ, RZ, 0x1 ;  /* 0x00000001ff187424 */ /* 0x000fe400078e00ff */
[----:B------:R-:W-:-:S07]  /*105b0*/  IMAD R0, R0, 0xc0, R21 ;  /* 0x000000c000007824 */ /* 0x000fce00078e0215 */
[----:B------:R-:W-:Y:S05]  /*105c0*/  WARPSYNC.COLLECTIVE R15, `(.L_x_2011) ;  /* 0x000000000f087348 */ /* 0x000fea0003c00000 */
[----:B------:R0:W1:Y:S02]  /*105d0*/  SHFL.IDX P6, R14, R13, R12, R11 ;  /* 0x0000000c0d0e7389 */ /* 0x00006400000c000b */
[----:B01----:R-:W-:Y:S01]  /*105e0*/  ENDCOLLECTIVE ;  /* 0x000000000000791b */ /* 0x003fe20003800000 */
.L_x_2011:
[----:B------:R-:W-:Y:S02]  /*105f0*/  VIADD R5, R0, 0x20 ;  /* 0x0000002000057836 */ /* 0x000fe40000000000 */
[----:B------:R-:W-:Y:S02]  /*10600*/  IMAD.MOV.U32 R13, RZ, RZ, R7 ;  /* 0x000000ffff0d7224 */ /* 0x000fe400078e0007 */
[----:B------:R-:W-:-:S07]  /*10610*/  IMAD.MOV.U32 R2, RZ, RZ, R14 ;  /* 0x000000ffff027224 */ /* 0x000fce00078e000e */
[----:B------:R-:W-:Y:S05]  /*10620*/  WARPSYNC.COLLECTIVE R15, `(.L_x_2012) ;  /* 0x000000000f087348 */ /* 0x000fea0003c00000 */
[----:B------:R0:W1:Y:S02]  /*10630*/  SHFL.IDX P6, R14, R13, R12, R11 ;  /* 0x0000000c0d0e7389 */ /* 0x00006400000c000b */
[----:B01----:R-:W-:Y:S01]  /*10640*/  ENDCOLLECTIVE ;  /* 0x000000000000791b */ /* 0x003fe20003800000 */
.L_x_2012:
[----:B------:R-:W-:Y:S01]  /*10650*/  ULDC UR4, c[0x0][0x288] ;  /* 0x0000a20000047ab9 */ /* 0x000fe20000000800 */
[----:B------:R-:W-:Y:S02]  /*10660*/  IMAD.MOV.U32 R3, RZ, RZ, R2 ;  /* 0x000000ffff037224 */ /* 0x000fe400078e0002 */
[----:B------:R-:W-:-:S05]  /*10670*/  IMAD R6, R20, UR4, RZ ;  /* 0x0000000414067c24 */ /* 0x000fca000f8e02ff */
[----:B------:R-:W-:Y:S02]  /*10680*/  ISETP.GE.AND P2, PT, R0, R6, PT ;  /* 0x000000060000720c */ /* 0x000fe40003f46270 */
[----:B------:R-:W-:Y:S01]  /*10690*/  MOV R13, R9 ;  /* 0x00000009000d7202 */ /* 0x000fe20000000f00 */
[----:B------:R-:W-:-:S10]  /*106a0*/  IMAD.MOV.U32 R12, RZ, RZ, 0x1 ;  /* 0x00000001ff0c7424 */ /* 0x000fd400078e00ff */
[----:B------:R-:W-:Y:S01]  /*106b0*/  @!P2 LEA R21, R28, UR46, 0x1 ;  /* 0x0000002e1c15ac11 */ /* 0x000fe2000f8e08ff */
[----:B------:R-:W-:-:S07]  /*106c0*/  IMAD.MOV.U32 R2, RZ, RZ, R14 ;  /* 0x000000ffff027224 */ /* 0x000fce00078e000e */
[----:B------:R-:W-:Y:S05]  /*106d0*/  WARPSYNC.COLLECTIVE R15, `(.L_x_2013) ;  /* 0x000000000f087348 */ /* 0x000fea0003c00000 */
[----:B------:R0:W1:Y:S02]  /*106e0*/  SHFL.IDX P6, R14, R13, R12, R11 ;  /* 0x0000000c0d0e7389 */ /* 0x00006400000c000b */
[----:B01----:R-:W-:Y:S01]  /*106f0*/  ENDCOLLECTIVE ;  /* 0x000000000000791b */ /* 0x003fe20003800000 */
.L_x_2013:
        /* <DEDUP_REMOVED lines=13> */
.L_x_2014:
[----:B------:R-:W-:Y:S01]  /*107d0*/  VIADD R3, R0, 0x40 ;  /* 0x0000004000037836 */ /* 0x000fe20000000000 */
[----:B------:R-:W-:Y:S02]  /*107e0*/  MOV R5, R4 ;  /* 0x0000000400057202 */ /* 0x000fe40000000f00 */
[----:B------:R-:W-:Y:S01]  /*107f0*/  @!P2 LEA R25, R28, UR46, 0x1 ;  /* 0x0000002e1c19ac11 */ /* 0x000fe2000f8e08ff */
[----:B------:R-:W-:Y:S01]  /*10800*/  IMAD.MOV.U32 R13, RZ, RZ, R9 ;  /* 0x000000ffff0d7224 */ /* 0x000fe200078e0009 */
[----:B------:R-:W-:Y:S01]  /*10810*/  MOV R12, 0x2 ;  /* 0x00000002000c7802 */ /* 0x000fe20000000f00 */
[----:B------:R-:W-:-:S07]  /*10820*/  IMAD.MOV.U32 R4, RZ, RZ, R14 ;  /* 0x000000ffff047224 */ /* 0x000fce00078e000e */
[----:B------:R-:W-:Y:S05]  /*10830*/  WARPSYNC.COLLECTIVE R15, `(.L_x_2015) ;  /* 0x000000000f087348 */ /* 0x000fea0003c00000 */
[----:B------:R0:W1:Y:S02]  /*10840*/  SHFL.IDX P6, R14, R13, R12, R11 ;  /* 0x0000000c0d0e7389 */ /* 0x00006400000c000b */
[----:B01----:R-:W-:Y:S01]  /*10850*/  ENDCOLLECTIVE ;  /* 0x000000000000791b */ /* 0x003fe20003800000 */
.L_x_2015:
        /* <DEDUP_REMOVED lines=13> */
.L_x_2016:
[----:B------:R-:W-:Y:S01]  /*10930*/  IMAD.MOV.U32 R3, RZ, RZ, R2 ;  /* 0x000000ffff037224 */ /* 0x000fe200078e0002 */
[----:B------:R-:W-:Y:S01]  /*10940*/  @!P2 LEA R21, R28, UR46, 0x1 ;  /* 0x0000002e1c15ac11 */ /* 0x000fe2000f8e08ff */
[----:B------:R-:W-:Y:S02]  /*10950*/  IMAD.MOV.U32 R13, RZ, RZ, R9 ;  /* 0x000000ffff0d7224 */ /* 0x000fe400078e0009 */
[----:B------:R-:W-:Y:S01]  /*10960*/  IMAD.MOV.U32 R12, RZ, RZ, 0x3 ;  /* 0x00000003ff0c7424 */ /* 0x000fe200078e00ff */
[----:B------:R-:W-:-:S07]  /*10970*/  MOV R2, R14 ;  /* 0x0000000e00027202 */ /* 0x000fce0000000f00 */
[----:B------:R-:W-:Y:S05]  /*10980*/  WARPSYNC.COLLECTIVE R15, `(.L_x_2017) ;  /* 0x000000000f087348 */ /* 0x000fea0003c00000 */
[----:B------:R0:W1:Y:S02]  /*10990*/  SHFL.IDX P6, R14, R13, R12, R11 ;  /* 0x0000000c0d0e7389 */ /* 0x00006400000c000b */
[----:B01----:R-:W-:Y:S01]  /*109a0*/  ENDCOLLECTIVE ;  /* 0x000000000000791b */ /* 0x003fe20003800000 */
.L_x_2017:
[----:B------:R-:W-:-:S05]  /*109b0*/  @!P2 IMAD.WIDE.U32 R2, R27, 0x2, R2 ;  /* 0x000000021b02a825 */ /* 0x000fca00078e0002 */
[----:B------:R-:W-:Y:S01]  /*109c0*/  @!PT LDS RZ, [RZ] ;  /* 0x00000000fffff984 */ /* 0x000fe20000000800 */
[----:B------:R-:W-:Y:S01]  /*109d0*/  @!PT LDS RZ, [RZ] ;  /* 0x00000000fffff984 */ /* 0x000fe20000000800 */
[----:B------:R-:W-:Y:S01]  /*109e0*/  @!PT LDS RZ, [RZ] ;  /* 0x00000000fffff984 */ /* 0x000fe20000000800 */
[----:B------:R0:W-:Y:S04]  /*109f0*/  @!P2 LDGSTS.E.BYPASS.LTC128B.128 [R21+0xd400], desc[UR36][R2.64], !P3 ;  /* 0x0d4000000215afae */ /* 0x0001e8000d901d64 */
[----:B------:R0:W-:Y:S01]  /*10a00*/  @!P2 LDGSTS.E.BYPASS.LTC128B.128 [R21+0x10400], desc[UR36][R2.64+0x40], !P0 ;  /* 0x104000400215afae */ /* 0x0001e2000c101d64 */
[----:B------:R-:W-:-:S03]  /*10a10*/  MOV R13, R7 ;  /* 0x00000007000d7202 */ /* 0x000fc60000000f00 */
[----:B------:R0:W-:Y:S01]  /*10a20*/  @!P2 LDGSTS.E.BYPASS.LTC128B.128 [R21+0x13400], desc[UR36][R2.64+0x80], !P1 ;  /* 0x134000800215afae */ /* 0x0001e2000c901d64 */
[----:B------:R-:W-:-:S07]  /*10a30*/  IMAD.MOV.U32 R5, RZ, RZ, R14 ;  /* 0x000000ffff057224 */ /* 0x000fce00078e000e */
[----:B0-----:R-:W-:Y:S05]  /*10a40*/  WARPSYNC.COLLECTIVE R15, `(.L_x_2018) ;  /* 0x000000000f087348 */ /* 0x001fea0003c00000 */
[----:B------:R1:W2:Y:S02]  /*10a50*/  SHFL.IDX P6, R14, R13, R12, R11 ;  /* 0x0000000c0d0e7389 */ /* 0x0002a400000c000b */
[----:B012---:R-:W-:Y:S01]  /*10a60*/  ENDCOLLECTIVE ;  /* 0x000000000000791b */ /* 0x007fe20003800000 */
.L_x_2018:
[----:B------:R-:W-:-:S05]  /*10a70*/  VIADD R3, R0, 0x60 ;  /* 0x0000006000037836 */ /* 0x000fca0000000000 */
[----:B------:R-:W-:Y:S01]  /*10a80*/  ISETP.GE.AND P2, PT, R3, R6, PT ;  /* 0x000000060300720c */ /* 0x000fe20003f46270 */
[----:B------:R-:W-:Y:S01]  /*10a90*/  VIADD R3, R0, 0x80 ;  /* 0x0000008000037836 */ /* 0x000fe20000000000 */
[----:B------:R-:W-:Y:S01]  /*10aa0*/  MOV R13, R8 ;  /* 0x00000008000d7202 */ /* 0x000fe20000000f00 */
[----:B------:R-:W-:-:S10]  /*10ab0*/  IMAD.MOV.U32 R12, RZ, RZ, RZ ;  /* 0x000000ffff0c7224 */ /* 0x000fd400078e00ff */
[----:B------:R-:W-:Y:S01]  /*10ac0*/  @!P2 LEA R25, R28, UR46, 0x1 ;  /* 0x0000002e1c19ac11 */ /* 0x000fe2000f8e08ff */
[----:B------:R-:W-:-:S07]  /*10ad0*/  IMAD.MOV.U32 R4, RZ, RZ, R14 ;  /* 0x000000ffff047224 */ /* 0x000fce00078e000e */
[----:B------:R-:W-:Y:S05]  /*10ae0*/  WARPSYNC.COLLECTIVE R15, `(.L_x_2019) ;  /* 0x000000000f087348 */ /* 0x000fea0003c00000 */
[----:B------:R0:W1:Y:S02]  /*10af0*/  SHFL.IDX P6, R14, R13, R12, R11 ;  /* 0x0000000c0d0e7389 */ /* 0x00006400000c000b */
[----:B01----:R-:W-:Y:S01]  /*10b00*/  ENDCOLLECTIVE ;  /* 0x000000000000791b */ /* 0x003fe20003800000 */
.L_x_2019:
        /* <DEDUP_REMOVED lines=13> */
.L_x_2020:
[----:B------:R-:W-:Y:S01]  /*10be0*/  @!P2 LEA R7, R28, UR46, 0x1 ;  /* 0x0000002e1c07ac11 */ /* 0x000fe2000f8e08ff */
[----:B------:R-:W-:Y:S02]  /*10bf0*/  IMAD.MOV.U32 R13, RZ, RZ, R8 ;  /* 0x000000ffff0d7224 */ /* 0x000fe400078e0008 */
[----:B------:R-:W-:Y:S01]  /*10c00*/  IMAD.MOV.U32 R12, RZ, RZ, 0x1 ;  /* 0x00000001ff0c7424 */ /* 0x000fe200078e00ff */
[----:B------:R-:W-:-:S07]  /*10c10*/  MOV R2, R14 ;  /* 0x0000000e00027202 */ /* 0x000fce0000000f00 */
[----:B------:R-:W-:Y:S05]  /*10c20*/  WARPSYNC.COLLECTIVE R15, `(.L_x_2021) ;  /* 0x000000000f087348 */ /* 0x000fea0003c00000 */
[----:B------:R0:W1:Y:S02]  /*10c30*/  SHFL.IDX P6, R14, R13, R12, R11 ;  /* 0x0000000c0d0e7389 */ /* 0x00006400000c000b */
[----:B01----:R-:W-:Y:S01]  /*10c40*/  ENDCOLLECTIVE ;  /* 0x000000000000791b */ /* 0x003fe20003800000 */
.L_x_2021:
        /* <DEDUP_REMOVED lines=12> */
.L_x_2022:
[----:B------:R-:W-:Y:S05]  /*10d10*/  BRA `(.L_x_2023) ;  /* 0xffffffd400447947 */ /* 0x000fea000383ffff */
.L_x_1966:
[----:B0-----:R-:W-:-:S04]  /*10d20*/  IMAD.U32 R3, RZ, RZ, UR46 ;  /* 0x0000002eff037e24 */ /* 0x001fc8000f8e00ff */
[----:B------:R0:W1:Y:S03]  /*10d30*/  SYNCS.PHASECHK.TRANS64.TRYWAIT P1, [R3+URZ+0x2d820], R0 ;  /* 0x02d82000030075a7 */ /* 0x000066000802017f */
[----:B-1----:R-:W-:Y:S05]  /*10d40*/  @!P1 NANOSLEEP.SYNCS 0x989680 ;  /* 0x009896800000995d */ /* 0x002fea0003900000 */
[----:B------:R-:W1:Y:S02]  /*10d50*/  @!P1 SYNCS.PHASECHK.TRANS64 P1, [R3+URZ+0x2d820], R0 ;  /* 0x02d82000030095a7 */ /* 0x000e64000802007f */
[----:B-1----:R-:W-:Y:S05]  /*10d60*/  @!P1 BRA `(.L_x_1966) ;  /* 0xfffffffc00ec9947 */ /* 0x002fea000383ffff */
[----:B------:R-:W-:Y:S05]  /*10d70*/  BRA `(.L_x_2024) ;  /* 0xffffffd400947947 */ /* 0x000fea000383ffff */
.L_x_1970:
[----:B0-----:R0:W1:Y:S02]  /*10d80*/  SYNCS.PHASECHK.TRANS64.TRYWAIT P0, [R7+URZ+0x2d840], R2 ;  /* 0x02d84002070075a7 */ /* 0x001064000800017f */
[----:B-1----:R-:W-:Y:S05]  /*10d90*/  @!P0 NANOSLEEP.SYNCS 0x989680 ;  /* 0x009896800000895d */ /* 0x002fea0003900000 */
[----:B------:R-:W1:Y:S02]  /*10da0*/  @!P0 SYNCS.PHASECHK.TRANS64 P0, [R7+URZ+0x2d840], R2 ;  /* 0x02d84002070085a7 */ /* 0x000e64000800007f */
[----:B-1----:R-:W-:Y:S05]  /*10db0*/  @!P0 BRA `(.L_x_1970) ;  /* 0xfffffffc00f08947 */ /* 0x002fea000383ffff */
[----:B------:R-:W-:Y:S05]  /*10dc0*/  BRA `(.L_x_2025) ;  /* 0xffffffd800887947 */ /* 0x000fea000383ffff */
.L_x_1971:
[----:B------:R-:W-:Y:S01]  /*10dd0*/  BSSY B1, `(.L_x_2026) ;  /* 0x0000008000017945 */ /* 0x000fe20003800000 */
[----:B------:R-:W-:Y:S01]  /*10de0*/  IMAD.MOV.U32 R13, RZ, RZ, R19 ;  /* 0x000000ffff0d7224 */ /* 0x000fe200078e0013 */
[----:B------:R-:W-:Y:S01]  /*10df0*/  MOV R12, RZ ;  /* 0x000000ff000c7202 */ /* 0x000fe20000000f00 */
[----:B------:R-:W-:Y:S02]  /*10e00*/  IMAD.MOV.U32 R11, RZ, RZ, 0x1c1f ;  /* 0x00001c1fff0b7424 */ /* 0x000fe400078e00ff */
[----:B------:R-:W-:-:S07]  /*10e10*/  IMAD.MOV.U32 R15, RZ, RZ, -0x1 ;  /* 0xffffffffff0f7424 */ /* 0x000fce00078e00ff */
[----:B------:R-:W-:Y:S05]  /*10e20*/  WARPSYNC.COLLECTIVE R15, `(.L_x_2027) ;  /* 0x000000000f087348 */ /* 0x000fea0003c00000 */
[----:B------:R0:W1:Y:S02]  /*10e30*/  SHFL.IDX P6, R14, R13, R12, R11 ;  /* 0x0000000c0d0e7389 */ /* 0x00006400000c000b */
[----:B01----:R-:W-:Y:S01]  /*10e40*/  ENDCOLLECTIVE ;  /* 0x000000000000791b */ /* 0x003fe20003800000 */
.L_x_2027:
[----:B------:R-:W-:Y:S05]  /*10e50*/  BSYNC B1 ;  /* 0x0000000000017941 */ /* 0x000fea0003800000 */
.L_x_2026:
[----:B------:R-:W0:Y:S01]  /*10e60*/  S2R R27, SR_TID.X ;  /* 0x00000000001b7919 */ /* 0x000e220000002100 */
[----:B------:R-:W-:Y:S01]  /*10e70*/  MOV R13, R8 ;  /* 0x00000008000d7202 */ /* 0x000fe20000000f00 */
[----:B------:R-:W-:Y:S01]  /*10e80*/  IMAD.MOV.U32 R12, RZ, RZ, RZ ;  /* 0x000000ffff0c7224 */ /* 0x000fe200078e00ff */
[----:B------:R-:W-:Y:S01]  /*10e90*/  MOV R15, 0xffffffff ;  /* 0xffffffff000f7802 */ /* 0x000fe20000000f00 */
[----:B------:R-:W-:Y:S01]  /*10ea0*/  IMAD.MOV.U32 R11, RZ, RZ, 0x1c1f ;  /* 0x00001c1fff0b7424 */ /* 0x000fe200078e00ff */
[----:B------:R-:W-:Y:S01]  /*10eb0*/  LOP3.LUT R16, R16, 0xffffffdf, RZ, 0xc0, !PT ;  /* 0xffffffdf10107812 */ /* 0x000fe200078ec0ff */
[----:B------:R-:W-:Y:S01]  /*10ec0*/  IMAD.MOV.U32 R3, RZ, RZ, R14 ;  /* 0x000000ffff037224 */ /* 0x000fe200078e000e */
[----:B------:R-:W-:-:S07]  /*10ed0*/  LEA R9, R9, UR46, 0x1 ;  /* 0x0000002e09097c11 */ /* 0x000fce000f8e08ff */
[----:B0-----:R-:W-:Y:S05]  /*10ee0*/  WARPSYNC.COLLECTIVE R15, `(.L_x_2028) ;  /* 0x000000000f087348 */ /* 0x001fea0003c00000 */
[----:B------:R1:W2:Y:S02]  /*10ef0*/  SHFL.IDX P6, R14, R13, R12, R11 ;  /* 0x0000000c0d0e7389 */ /* 0x0002a400000c000b */
[----:B012---:R-:W-:Y:S01]  /*10f00*/  ENDCOLLECTIVE ;  /* 0x000000000000791b */ /* 0x007fe20003800000 */
.L_x_2028:
[----:B------:R-:W-:-:S04]  /*10f10*/  @P1 LOP3.LUT R16, R16, 0x20, RZ, 0xfc, !PT ;  /* 0x0000002010101812 */ /* 0x000fc800078efcff */
[----:B------:R-:W-:Y:S02]  /*10f20*/  LOP3.LUT P1, RZ, R16, 0x4, RZ, 0xc0, !PT ;  /* 0x0000000410ff7812 */ /* 0x000fe4000782c0ff */
[----:B------:R-:W-:Y:S01]  /*10f30*/  MOV R13, R19 ;  /* 0x00000013000d7202 */ /* 0x000fe20000000f00 */
[----:B------:R-:W-:Y:S02]  /*10f40*/  IMAD.MOV.U32 R12, RZ, RZ, 0x1 ;  /* 0x00000001ff0c7424 */ /* 0x000fe400078e00ff */
[----:B------:R-:W-:Y:S02]  /*10f50*/  IMAD.SHL.U32 R27, R27, 0x8, RZ ;  /* 0x000000081b1b7824 */ /* 0x000fe400078e00ff */
[----:B------:R-:W-:-:S07]  /*10f60*/  IMAD.MOV.U32 R2, RZ, RZ, R14 ;  /* 0x000000ffff027224 */ /* 0x000fce00078e000e */
[----:B------:R-:W-:Y:S05]  /*10f70*/  WARPSYNC.COLLECTIVE R15, `(.L_x_2029) ;  /* 0x000000000f087348 */ /* 0x000fea0003c00000 */
[----:B------:R0:W1:Y:S02]  /*10f80*/  SHFL.IDX P6, R14, R13, R12, R11 ;  /* 0x0000000c0d0e7389 */ /* 0x00006400000c000b */
[----:B01----:R-:W-:Y:S01]  /*10f90*/  ENDCOLLECTIVE ;  /* 0x000000000000791b */ /* 0x003fe20003800000 */
.L_x_2029:
[----:B------:R-:W-:-:S05]  /*10fa0*/  LOP3.LUT R27, R27, 0x18, RZ, 0xc0, !PT ;  /* 0x000000181b1b7812 */ /* 0x000fca00078ec0ff */
[----:B------:R-:W-:-:S05]  /*10fb0*/  IMAD.SHL.U32 R4, R27, 0x2, RZ ;  /* 0x000000021b047824 */ /* 0x000fca00078e00ff */
[----:B------:R-:W-:Y:S01]  /*10fc0*/  IADD3 R2, P0, R2, R4, RZ ;  /* 0x0000000402027210 */ /* 0x000fe20007f1e0ff */
[----:B------:R-:W-:-:S04]  /*10fd0*/  IMAD.MOV.U32 R13, RZ, RZ, R8 ;  /* 0x000000ffff0d7224 */ /* 0x000fc800078e0008 */
[----:B------:R-:W-:-:S05]  /*10fe0*/  IMAD.X R3, RZ, RZ, R3, P0 ;  /* 0x000000ffff037224 */ /* 0x000fca00000e0603 */
        /* <DEDUP_REMOVED lines=10> */
.L_x_2030:
[----:B------:R-:W-:Y:S02]  /*11090*/  IMAD.MOV.U32 R13, RZ, RZ, R19 ;  /* 0x000000ffff0d7224 */ /* 0x000fe400078e0013 */
[----:B------:R-:W-:Y:S01]  /*110a0*/  IMAD.MOV.U32 R12, RZ, RZ, 0x2 ;  /* 0x00000002ff0c7424 */ /* 0x000fe200078e00ff */
[----:B------:R-:W-:-:S07]  /*110b0*/  MOV R2, R14 ;  /* 0x0000000e00027202 */ /* 0x000fce0000000f00 */
[----:B------:R-:W-:Y:S05]  /*110c0*/  WARPSYNC.COLLECTIVE R15, `(.L_x_2031) ;  /* 0x000000000f087348 */ /* 0x000fea0003c00000 */
[----:B------:R0:W1:Y:S02]  /*110d0*/  SHFL.IDX P6, R14, R13, R12, R11 ;  /* 0x0000000c0d0e7389 */ /* 0x00006400000c000b */
[----:B01----:R-:W-:Y:S01]  /*110e0*/  ENDCOLLECTIVE ;  /* 0x000000000000791b */ /* 0x003fe20003800000 */
.L_x_2031:
        /* <DEDUP_REMOVED lines=13> */
.L_x_2032:
[----:B------:R-:W-:Y:S01]  /*111c0*/  MOV R13, R19 ;  /* 0x00000013000d7202 */ /* 0x000fe20000000f00 */
[----:B------:R-:W-:Y:S02]  /*111d0*/  IMAD.MOV.U32 R12, RZ, RZ, 0x3 ;  /* 0x00000003ff0c7424 */ /* 0x000fe400078e00ff */
[----:B------:R-:W-:-:S07]  /*111e0*/  IMAD.MOV.U32 R2, RZ, RZ, R14 ;  /* 0x000000ffff027224 */ /* 0x000fce00078e000e */
[----:B------:R-:W-:Y:S05]  /*111f0*/  WARPSYNC.COLLECTIVE R15, `(.L_x_2033) ;  /* 0x000000000f087348 */ /* 0x000fea0003c00000 */
[----:B------:R0:W1:Y:S02]  /*11200*/  SHFL.IDX P6, R14, R13, R12, R11 ;  /* 0x0000000c0d0e7389 */ /* 0x00006400000c000b */
[----:B01----:R-:W-:Y:S01]  /*11210*/  ENDCOLLECTIVE ;  /* 0x000000000000791b */ /* 0x003fe20003800000 */
.L_x_2033:
        /* <DEDUP_REMOVED lines=14> */
.L_x_2034:
[----:B------:R-:W-:Y:S01]  /*11300*/  MOV R2, R14 ;  /* 0x0000000e00027202 */ /* 0x000fe20000000f00 */
[----:B------:R-:W-:Y:S06]  /*11310*/  BRA `(.L_x_2035) ;  /* 0xffffffd800207947 */ /* 0x000fec000383ffff */
.L_x_1976:
[----:B-1----:R1:W2:Y:S02]  /*11320*/  SYNCS.PHASECHK.TRANS64.TRYWAIT P0, [R7+URZ+0x2d860], R2 ;  /* 0x02d86002070075a7 */ /* 0x0022a4000800017f */
[----:B--2---:R-:W-:Y:S05]  /*11330*/  @!P0 NANOSLEEP.SYNCS 0x989680 ;  /* 0x009896800000895d */ /* 0x004fea0003900000 */
[----:B------:R-:W2:Y:S02]  /*11340*/  @!P0 SYNCS.PHASECHK.TRANS64 P0, [R7+URZ+0x2d860], R2 ;  /* 0x02d86002070085a7 */ /* 0x000ea4000800007f */
[----:B--2---:R-:W-:Y:S05]  /*11350*/  @!P0 BRA `(.L_x_1976) ;  /* 0xfffffffc00f08947 */ /* 0x004fea000383ffff */
[----:B------:R-:W-:Y:S05]  /*11360*/  BRA `(.L_x_2036) ;  /* 0xffffffd800807947 */ /* 0x000fea000383ffff */
.L_x_1977:
[----:B------:R-:W-:Y:S01]  /*11370*/  BSSY B1, `(.L_x_2037) ;  /* 0x0000008000017945 */ /* 0x000fe20003800000 */
[----:B------:R-:W-:Y:S01]  /*11380*/  IMAD.MOV.U32 R13, RZ, RZ, R18 ;  /* 0x000000ffff0d7224 */ /* 0x000fe200078e0012 */
[----:B------:R-:W-:Y:S01]  /*11390*/  MOV R15, 0xffffffff ;  /* 0xffffffff000f7802 */ /* 0x000fe20000000f00 */
[----:B------:R-:W-:Y:S02]  /*113a0*/  IMAD.MOV.U32 R12, RZ, RZ, RZ ;  /* 0x000000ffff0c7224 */ /* 0x000fe400078e00ff */
[----:B------:R-:W-:-:S07]  /*113b0*/  IMAD.MOV.U32 R11, RZ, RZ, 0x1c1f ;  /* 0x00001c1fff0b7424 */ /* 0x000fce00078e00ff */
[----:B-1----:R-:W-:Y:S05]  /*113c0*/  WARPSYNC.COLLECTIVE R15, `(.L_x_2038) ;  /* 0x000000000f087348 */ /* 0x002fea0003c00000 */
[----:B------:R0:W2:Y:S02]  /*113d0*/  SHFL.IDX P6, R14, R13, R12, R11 ;  /* 0x0000000c0d0e7389 */ /* 0x0000a400000c000b */
[----:B012---:R-:W-:Y:S01]  /*113e0*/  ENDCOLLECTIVE ;  /* 0x000000000000791b */ /* 0x007fe20003800000 */
.L_x_2038:
[----:B------:R-:W-:Y:S05]  /*113f0*/  BSYNC B1 ;  /* 0x0000000000017941 */ /* 0x000fea0003800000 */
.L_x_2037:
[----:B------:R-:W-:Y:S01]  /*11400*/  IMAD.MOV.U32 R13, RZ, RZ, R17 ;  /* 0x000000ffff0d7224 */ /* 0x000fe200078e0011 */
[----:B------:R-:W-:Y:S01]  /*11410*/  MOV R11, 0x1c1f ;  /* 0x00001c1f000b7802 */ /* 0x000fe20000000f00 */
[----:B------:R-:W-:Y:S01]  /*11420*/  IMAD.MOV.U32 R12, RZ, RZ, RZ ;  /* 0x000000ffff0c7224 */ /* 0x000fe200078e00ff */
[----:B------:R-:W-:Y:S01]  /*11430*/  LEA R8, R8, UR46, 0x1 ;  /* 0x0000002e08087c11 */ /* 0x000fe2000f8e08ff */
[----:B------:R-:W-:Y:S02]  /*11440*/  IMAD.MOV.U32 R15, RZ, RZ, -0x1 ;  /* 0xffffffffff0f7424 */ /* 0x000fe400078e00ff */
[----:B------:R-:W-:-:S07]  /*11450*/  IMAD.MOV.U32 R3, RZ, RZ, R14 ;  /* 0x000000ffff037224 */ /* 0x000fce00078e000e */
[----:B------:R-:W-:Y:S05]  /*11460*/  WARPSYNC.COLLECTIVE R15, `(.L_x_2039) ;  /* 0x000000000f087348 */ /* 0x000fea0003c00000 */
[----:B------:R0:W1:Y:S02]  /*11470*/  SHFL.IDX P6, R14, R13, R12, R11 ;  /* 0x0000000c0d0e7389 */ /* 0x00006400000c000b */
[----:B01----:R-:W-:Y:S01]  /*11480*/  ENDCOLLECTIVE ;  /* 0x000000000000791b */ /* 0x003fe20003800000 */
.L_x_2039:
[----:B------:R-:W-:Y:S01]  /*11490*/  IMAD.MOV.U32 R13, RZ, RZ, R18 ;  /* 0x000000ffff0d7224 */ /* 0x000fe200078e0012 */
[----:B------:R-:W-:Y:S02]  /*114a0*/  MOV R12, 0x1 ;  /* 0x00000001000c7802 */ /* 0x000fe40000000f00 */
[----:B------:R-:W-:-:S13]  /*114b0*/  IADD3 R2, P0, R14, R4, RZ ;  /* 0x000000040e027210 */ /* 0x000fda0007f1e0ff */
[----:B------:R-:W-:Y:S05]  /*114c0*/  WARPSYNC.COLLECTIVE R15, `(.L_x_2040) ;  /* 0x000000000f087348 */ /* 0x000fea0003c00000 */
[----:B------:R0:W1:Y:S02]  /*114d0*/  SHFL.IDX P6, R14, R13, R12, R11 ;  /* 0x0000000c0d0e7389 */ /* 0x00006400000c000b */
[----:B01----:R-:W-:Y:S01]  /*114e0*/  ENDCOLLECTIVE ;  /* 0x000000000000791b */ /* 0x003fe20003800000 */
.L_x_2040:
        /* <DEDUP_REMOVED lines=15> */
.L_x_2041:
[----:B------:R-:W-:Y:S01]  /*115e0*/  MOV R13, R18 ;  /* 0x00000012000d7202 */ /* 0x000fe20000000f00 */
[----:B------:R-:W-:Y:S01]  /*115f0*/  IMAD.MOV.U32 R12, RZ, RZ, 0x2 ;  /* 0x00000002ff0c7424 */ /* 0x000fe200078e00ff */
[----:B------:R-:W-:-:S13]  /*11600*/  IADD3 R2, P0, R14, R4, RZ ;  /* 0x000000040e027210 */ /* 0x000fda0007f1e0ff */
[----:B------:R-:W-:Y:S05]  /*11610*/  WARPSYNC.COLLECTIVE R15, `(.L_x_2042) ;  /* 0x000000000f087348 */ /* 0x000fea0003c00000 */
[----:B------:R0:W1:Y:S02]  /*11620*/  SHFL.IDX P6, R14, R13, R12, R11 ;  /* 0x0000000c0d0e7389 */ /* 0x00006400000c000b */
[----:B01----:R-:W-:Y:S01]  /*11630*/  ENDCOLLECTIVE ;  /* 0x000000000000791b */ /* 0x003fe20003800000 */
.L_x_2042:
        /* <DEDUP_REMOVED lines=15> */
.L_x_2043:
[----:B------:R-:W-:Y:S02]  /*11730*/  IMAD.MOV.U32 R13, RZ, RZ, R18 ;  /* 0x000000ffff0d7224 */ /* 0x000fe400078e0012 */
[----:B------:R-:W-:Y:S01]  /*11740*/  IMAD.MOV.U32 R12, RZ, RZ, 0x3 ;  /* 0x00000003ff0c7424 */ /* 0x000fe200078e00ff */
[----:B------:R-:W-:-:S13]  /*11750*/  IADD3 R2, P0, R14, R4, RZ ;  /* 0x000000040e027210 */ /* 0x000fda0007f1e0ff */
[----:B------:R-:W-:Y:S05]  /*11760*/  WARPSYNC.COLLECTIVE R15, `(.L_x_2044) ;  /* 0x000000000f087348 */ /* 0x000fea0003c00000 */
[----:B------:R0:W1:Y:S02]  /*11770*/  SHFL.IDX P6, R14, R13, R12, R11 ;  /* 0x0000000c0d0e7389 */ /* 0x00006400000c000b */
[----:B01----:R-:W-:Y:S01]  /*11780*/  ENDCOLLECTIVE ;  /* 0x000000000000791b */ /* 0x003fe20003800000 */
.L_x_2044:
[----:B------:R-:W-:Y:S02]  /*11790*/  IADD3.X R3, RZ, R3, RZ, P0, !PT ;  /* 0x00000003ff037210 */ /* 0x000fe400007fe4ff */
        /* <DEDUP_REMOVED lines=11> */
.L_x_2045:
[----:B------:R-:W-:Y:S01]  /*11850*/  @!PT LDS RZ, [RZ] ;  /* 0x00000000fffff984 */ /* 0x000fe20000000800 */
[----:B------:R-:W-:Y:S01]  /*11860*/  @!PT LDS RZ, [RZ] ;  /* 0x00000000fffff984 */ /* 0x000fe20000000800 */
[----:B------:R-:W-:Y:S01]  /*11870*/  @!PT LDS RZ, [RZ] ;  /* 0x00000000fffff984 */ /* 0x000fe20000000800 */
[----:B------:R0:W-:Y:S01]  /*11880*/  LDGSTS.E.BYPASS.LTC128B.128 [R8+0x3400], desc[UR36][R2.64+0x40], !P0 ;  /* 0x0340004002087fae */ /* 0x0001e2000c101d64 */
[----:B------:R-:W-:-:S13]  /*11890*/  ISETP.LT.OR P0, PT, R0, 0x41, P1 ;  /* 0x000000410000780c */ /* 0x000fda0000f01670 */
[----:B------:R0:W-:Y:S01]  /*118a0*/  LDGSTS.E.BYPASS.LTC128B.128 [R8+0x5400], desc[UR36][R2.64+0x80], !P0 ;  /* 0x0540008002087fae */ /* 0x0001e2000c101d64 */
[----:B------:R-:W-:Y:S05]  /*118b0*/  BRA `(.L_x_2046) ;  /* 0xffffffd400c07947 */ /* 0x000fea000383ffff */
.L_x_1983:
[----:B0-----:R0:W1:Y:S02]  /*118c0*/  SYNCS.PHASECHK.TRANS64.TRYWAIT P0, [R0+URZ+0x2d860], R3 ;  /* 0x02d86003000075a7 */ /* 0x001064000800017f */
[----:B-1----:R-:W-:Y:S05]  /*118d0*/  @!P0 NANOSLEEP.SYNCS 0x989680 ;  /* 0x009896800000895d */ /* 0x002fea0003900000 */
[----:B------:R-:W1:Y:S02]  /*118e0*/  @!P0 SYNCS.PHASECHK.TRANS64 P0, [R0+URZ+0x2d860], R3 ;  /* 0x02d86003000085a7 */ /* 0x000e64000800007f */
[----:B-1----:R-:W-:Y:S05]  /*118f0*/  @!P0 BRA `(.L_x_1983) ;  /* 0xfffffffc00f08947 */ /* 0x002fea000383ffff */
[----:B------:R-:W-:Y:S05]  /*11900*/  BRA `(.L_x_2047) ;  /* 0xffffffd800bc7947 */ /* 0x000fea000383ffff */
.L_x_1984:
[----:B------:R-:W-:Y:S01]  /*11910*/  BSSY B0, `(.L_x_2048) ;  /* 0x0000008000007945 */ /* 0x000fe20003800000 */
[----:B------:R-:W-:Y:S01]  /*11920*/  IMAD.MOV.U32 R13, RZ, RZ, R18 ;  /* 0x000000ffff0d7224 */ /* 0x000fe200078e0012 */
[----:B------:R-:W-:Y:S01]  /*11930*/  MOV R15, 0xffffffff ;  /* 0xffffffff000f7802 */ /* 0x000fe20000000f00 */
[----:B------:R-:W-:Y:S02]  /*11940*/  IMAD.MOV.U32 R12, RZ, RZ, RZ ;  /* 0x000000ffff0c7224 */ /* 0x000fe400078e00ff */
[----:B------:R-:W-:-:S07]  /*11950*/  IMAD.MOV.U32 R11, RZ, RZ, 0x1c1f ;  /* 0x00001c1fff0b7424 */ /* 0x000fce00078e00ff */
[----:B0-----:R-:W-:Y:S05]  /*11960*/  WARPSYNC.COLLECTIVE R15, `(.L_x_2049) ;  /* 0x000000000f087348 */ /* 0x001fea0003c00000 */
[----:B------:R1:W2:Y:S02]  /*11970*/  SHFL.IDX P6, R14, R13, R12, R11 ;  /* 0x0000000c0d0e7389 */ /* 0x0002a400000c000b */
[----:B012---:R-:W-:Y:S01]  /*11980*/  ENDCOLLECTIVE ;  /* 0x000000000000791b */ /* 0x007fe20003800000 */
.L_x_2049:
[----:B------:R-:W-:Y:S05]  /*11990*/  BSYNC B0 ;  /* 0x0000000000007941 */ /* 0x000fea0003800000 */
.L_x_2048:
        /* <DEDUP_REMOVED lines=10> */
.L_x_2050:
[----:B------:R-:W-:Y:S02]  /*11a40*/  ULDC UR4, c[0x0][0x2f4] ;  /* 0x0000bd0000047ab9 */ /* 0x000fe40000000800 */
[----:B------:R-:W-:-:S04]  /*11a50*/  ISETP.GE.AND P2, PT, R9, UR4, PT ;  /* 0x0000000409007c0c */ /* 0x000fc8000bf46270 */
[----:B------:R-:W-:Y:S02]  /*11a60*/  ISETP.LT.OR P3, PT, R5, 0x1, P2 ;  /* 0x000000010500780c */ /* 0x000fe40001761670 */
[----:B------:R-:W-:Y:S01]  /*11a70*/  MOV R13, R18 ;  /* 0x00000012000d7202 */ /* 0x000fe20000000f00 */
[----:B------:R-:W-:Y:S01]  /*11a80*/  IMAD.MOV.U32 R12, RZ, RZ, 0x1 ;  /* 0x00000001ff0c7424 */ /* 0x000fe200078e00ff */
[----:B------:R-:W-:-:S04]  /*11a90*/  SHF.L.U32 R2, R2, 0x3, RZ ;  /* 0x0000000302027819 */ /* 0x000fc800000006ff */
        /* <DEDUP_REMOVED lines=9> */
.L_x_2051:
        /* <DEDUP_REMOVED lines=17> */
.L_x_2052:
[----:B------:R-:W-:Y:S02]  /*11c40*/  IMAD.MOV.U32 R3, RZ, RZ, R6 ;  /* 0x000000ffff037224 */ /* 0x000fe400078e0006 */
[----:B------:R-:W-:Y:S02]  /*11c50*/  IMAD.MOV.U32 R6, RZ, RZ, RZ ;  /* 0x000000ffff067224 */ /* 0x000fe400078e00ff */
[----:B------:R-:W-:Y:S02]  /*11c60*/  IMAD.MOV.U32 R13, RZ, RZ, R18 ;  /* 0x000000ffff0d7224 */ /* 0x000fe400078e0012 */
[----:B------:R-:W-:Y:S01]  /*11c70*/  IMAD.MOV.U32 R12, RZ, RZ, 0x2 ;  /* 0x00000002ff0c7424 */ /* 0x000fe200078e00ff */
[----:B------:R-:W-:-:S07]  /*11c80*/  MOV R2, R14 ;  /* 0x0000000e00027202 */ /* 0x000fce0000000f00 */
[----:B------:R-:W-:Y:S05]  /*11c90*/  WARPSYNC.COLLECTIVE R15, `(.L_x_2053) ;  /* 0x000000000f087348 */ /* 0x000fea0003c00000 */
[----:B------:R0:W1:Y:S02]  /*11ca0*/  SHFL.IDX P6, R14, R13, R12, R11 ;  /* 0x0000000c0d0e7389 */ /* 0x00006400000c000b */
[----:B01----:R-:W-:Y:S01]  /*11cb0*/  ENDCOLLECTIVE ;  /* 0x000000000000791b */ /* 0x003fe20003800000 */
.L_x_2053:
        /* <DEDUP_REMOVED lines=10> */
[----:B------:R-:W-:Y:S02]  /*11d60*/  ISETP.LT.OR P5, PT, R5, 0x41, P0 ;  /* 0x000000410500780c */ /* 0x000fe400007a1670 */
[----:B------:R-:W-:-:S11]  /*11d70*/  MOV R7, R14 ;  /* 0x0000000e00077202 */ /* 0x000fd60000000f00 */
[----:B0-----:R-:W-:Y:S05]  /*11d80*/  WARPSYNC.COLLECTIVE R15, `(.L_x_2054) ;  /* 0x000000000f087348 */ /* 0x001fea0003c00000 */
[----:B------:R1:W2:Y:S02]  /*11d90*/  SHFL.IDX P6, R14, R13, R12, R11 ;  /* 0x0000000c0d0e7389 */ /* 0x0002a400000c000b */
[----:B012---:R-:W-:Y:S01]  /*11da0*/  ENDCOLLECTIVE ;  /* 0x000000000000791b */ /* 0x007fe20003800000 */
.L_x_2054:
[----:B------:R-:W-:Y:S01]  /*11db0*/  MOV R3, R7 ;  /* 0x0000000700037202 */ /* 0x000fe20000000f00 */
[----:B------:R-:W-:Y:S02]  /*11dc0*/  IMAD.MOV.U32 R13, RZ, RZ, R18 ;  /* 0x000000ffff0d7224 */ /* 0x000fe400078e0012 */
[----:B------:R-:W-:Y:S02]  /*11dd0*/  IMAD.MOV.U32 R12, RZ, RZ, 0x3 ;  /* 0x00000003ff0c7424 */ /* 0x000fe400078e00ff */
[----:B------:R-:W-:-:S07]  /*11de0*/  IMAD.MOV.U32 R8, RZ, RZ, R14 ;  /* 0x000000ffff087224 */ /* 0x000fce00078e000e */
[----:B------:R-:W-:Y:S05]  /*11df0*/  WARPSYNC.COLLECTIVE R15, `(.L_x_2055) ;  /* 0x000000000f087348 */ /* 0x000fea0003c00000 */
[----:B------:R0:W1:Y:S02]  /*11e00*/  SHFL.IDX P6, R14, R13, R12, R11 ;  /* 0x0000000c0d0e7389 */ /* 0x00006400000c000b */
[----:B01----:R-:W-:Y:S01]  /*11e10*/  ENDCOLLECTIVE ;  /* 0x000000000000791b */ /* 0x003fe20003800000 */
.L_x_2055:
[----:B------:R-:W-:-:S04]  /*11e20*/  IMAD.MOV.U32 R2, RZ, RZ, R8 ;  /* 0x000000ffff027224 */ /* 0x000fc800078e0008 */
[----:B------:R-:W-:-:S05]  /*11e30*/  IMAD.WIDE.U32 R2, R9, 0x2, R2 ;  /* 0x0000000209027825 */ /* 0x000fca00078e0002 */
[----:B------:R-:W-:Y:S01]  /*11e40*/  @!PT LDS RZ, [RZ] ;  /* 0x00000000fffff984 */ /* 0x000fe20000000800 */
[----:B------:R-:W-:Y:S01]  /*11e50*/  @!PT LDS RZ, [RZ] ;  /* 0x00000000fffff984 */ /* 0x000fe20000000800 */
[----:B------:R-:W-:Y:S01]  /*11e60*/  @!PT LDS RZ, [RZ] ;  /* 0x00000000fffff984 */ /* 0x000fe20000000800 */
[----:B------:R0:W-:Y:S01]  /*11e70*/  LDGSTS.E.BYPASS.LTC128B.128 [R4+0x1400], desc[UR36][R2.64], !P3 ;  /* 0x0140000002047fae */ /* 0x0001e2000d901d64 */
[----:B------:R-:W-:-:S03]  /*11e80*/  MOV R13, R17 ;  /* 0x00000011000d7202 */ /* 0x000fc60000000f00 */
[----:B------:R0:W-:Y:S04]  /*11e90*/  LDGSTS.E.BYPASS.LTC128B.128 [R4+0x3400], desc[UR36][R2.64+0x40], !P4 ;  /* 0x0340004002047fae */ /* 0x0001e8000e101d64 */
[----:B------:R0:W-:Y:S01]  /*11ea0*/  LDGSTS.E.BYPASS.LTC128B.128 [R4+0x5400], desc[UR36][R2.64+0x80], !P5 ;  /* 0x0540008002047fae */ /* 0x0001e2000e901d64 */
[----:B------:R-:W-:-:S07]  /*11eb0*/  IMAD.MOV.U32 R18, RZ, RZ, R14 ;  /* 0x000000ffff127224 */ /* 0x000fce00078e000e */
[----:B0-----:R-:W-:Y:S05]  /*11ec0*/  WARPSYNC.COLLECTIVE R15, `(.L_x_2056) ;  /* 0x000000000f087348 */ /* 0x001fea0003c00000 */
[----:B------:R1:W2:Y:S02]  /*11ed0*/  SHFL.IDX P6, R14, R13, R12, R11 ;  /* 0x0000000c0d0e7389 */ /* 0x0002a400000c000b */
[----:B012---:R-:W-:Y:S01]  /*11ee0*/  ENDCOLLECTIVE ;  /* 0x000000000000791b */ /* 0x007fe20003800000 */
.L_x_2056:
[----:B------:R-:W-:Y:S05]  /*11ef0*/  BRA `(.L_x_2057) ;  /* 0xffffffd800047947 */ /* 0x000fea000383ffff */
.L_x_1987:
[----:B0-----:R0:W1:Y:S02]  /*11f00*/  SYNCS.PHASECHK.TRANS64.TRYWAIT P0, [R7+URZ+0x2d820], R6 ;  /* 0x02d82006070075a7 */ /* 0x001064000800017f */
[----:B-1----:R-:W-:Y:S05]  /*11f10*/  @!P0 NANOSLEEP.SYNCS 0x989680 ;  /* 0x009896800000895d */ /* 0x002fea0003900000 */
[----:B------:R-:W1:Y:S02]  /*11f20*/  @!P0 SYNCS.PHASECHK.TRANS64 P0, [R7+URZ+0x2d820], R6 ;  /* 0x02d82006070085a7 */ /* 0x000e64000800007f */
[----:B-1----:R-:W-:Y:S05]  /*11f30*/  @!P0 BRA `(.L_x_1987) ;  /* 0xfffffffc00f08947 */ /* 0x002fea000383ffff */
[----:B------:R-:W-:Y:S05]  /*11f40*/  BRA `(.L_x_2058) ;  /* 0xffffffd800807947 */ /* 0x000fea000383ffff */
.L_x_1988:
[----:B------:R-:W1:Y:S01]  /*11f50*/  S2R R3, SR_TID.X ;  /* 0x0000000000037919 */ /* 0x000e620000002100 */
[----:B------:R-:W-:Y:S01]  /*11f60*/  BSSY B0, `(.L_x_2059) ;  /* 0x000000a000007945 */ /* 0x000fe20003800000 */
[----:B------:R-:W-:Y:S01]  /*11f70*/  IMAD.MOV.U32 R12, RZ, RZ, RZ ;  /* 0x000000ffff0c7224 */ /* 0x000fe200078e00ff */
[----:B------:R-:W-:Y:S01]  /*11f80*/  MOV R11, 0x1f ;  /* 0x0000001f000b7802 */ /* 0x000fe20000000f00 */
[----:B------:R-:W-:Y:S01]  /*11f90*/  IMAD.MOV.U32 R15, RZ, RZ, -0x1 ;  /* 0xffffffffff0f7424 */ /* 0x000fe200078e00ff */
[----:B-1----:R-:W-:-:S04]  /*11fa0*/  SHF.R.U32.HI R3, RZ, 0x5, R3 ;  /* 0x00000005ff037819 */ /* 0x002fc80000011603 */
[----:B------:R-:W-:-:S05]  /*11fb0*/  LOP3.LUT R3, R3, 0x3, RZ, 0xc0, !PT ;  /* 0x0000000303037812 */ /* 0x000fca00078ec0ff */
[----:B------:R-:W-:-:S07]  /*11fc0*/  IMAD.MOV.U32 R13, RZ, RZ, R3 ;  /* 0x000000ffff0d7224 */ /* 0x000fce00078e0003 */
[----:B0----5:R-:W-:Y:S05]  /*11fd0*/  WARPSYNC.COLLECTIVE R15, `(.L_x_2060) ;  /* 0x000000000f087348 */ /* 0x021fea0003c00000 */
[----:B------:R1:W2:Y:S02]  /*11fe0*/  SHFL.IDX P6, R14, R13, R12, R11 ;  /* 0x0000000c0d0e7389 */ /* 0x0002a400000c000b */
[----:B012--5:R-:W-:Y:S01]  /*11ff0*/  ENDCOLLECTIVE ;  /* 0x000000000000791b */ /* 0x027fe20003800000 */
.L_x_2060:
[----:B------:R-:W-:Y:S05]  /*12000*/  BSYNC B0 ;  /* 0x0000000000007941 */ /* 0x000fea0003800000 */
.L_x_2059:
[----:B------:R-:W-:Y:S05]  /*12010*/  BRA `(.L_x_2061) ;  /* 0xffffffd800647947 */ /* 0x000fea000383ffff */
.L_x_1989:
[----:B------:R-:W-:Y:S01]  /*12020*/  BSSY B0, `(.L_x_2062) ;  /* 0x0000006000007945 */ /* 0x000fe20003800000 */
[----:B------:R-:W-:-:S07]  /*12030*/  IMAD.MOV.U32 R15, RZ, RZ, -0x1 ;  /* 0xffffffffff0f7424 */ /* 0x000fce00078e00ff */
[----:B01---5:R-:W-:Y:S05]  /*12040*/  WARPSYNC.COLLECTIVE R15, `(.L_x_2063) ;  /* 0x000000000f0c7348 */ /* 0x023fea0003c00000 */
[----:B------:R-:W-:Y:S02]  /*12050*/  ELECT P6, UR62, PT ;  /* 0x00000000003e782f */ /* 0x000fe400038c0000 */
[----:B------:R-:W-:Y:S01]  /*12060*/  MOV R14, UR62 ;  /* 0x0000003e000e7c02 */ /* 0x000fe20008000f00 */
[----:B01---5:R-:W-:Y:S10]  /*12070*/  ENDCOLLECTIVE ;  /* 0x000000000000791b */ /* 0x023ff40003800000 */
.L_x_2063:
[----:B------:R-:W-:Y:S05]  /*12080*/  BSYNC B0 ;  /* 0x0000000000007941 */ /* 0x000fea0003800000 */
.L_x_2062:
[----:B------:R-:W-:Y:S05]  /*12090*/  BRA `(.L_x_2064) ;  /* 0xffffffd800587947 */ /* 0x000fea000383ffff */
.L_x_1991:
[----:B-1----:R1:W2:Y:S02]  /*120a0*/  SYNCS.PHASECHK.TRANS64.TRYWAIT P1, [R5+URZ+0x2d840], R4 ;  /* 0x02d84004050075a7 */ /* 0x0022a4000802017f */
[----:B--2---:R-:W-:Y:S05]  /*120b0*/  @!P1 NANOSLEEP.SYNCS 0x989680 ;  /* 0x009896800000995d */ /* 0x004fea0003900000 */
[----:B------:R-:W2:Y:S02]  /*120c0*/  @!P1 SYNCS.PHASECHK.TRANS64 P1, [R5+URZ+0x2d840], R4 ;  /* 0x02d84004050095a7 */ /* 0x000ea4000802007f */
[----:B--2---:R-:W-:Y:S05]  /*120d0*/  @!P1 BRA `(.L_x_1991) ;  /* 0xfffffffc00f09947 */ /* 0x004fea000383ffff */
[----:B------:R-:W-:Y:S05]  /*120e0*/  BRA `(.L_x_2065) ;  /* 0xffffffd800807947 */ /* 0x000fea000383ffff */
.L_x_1993:
[----:B--2---:R2:W3:Y:S02]  /*120f0*/  SYNCS.PHASECHK.TRANS64.TRYWAIT P1, [R3+URZ+0x2d840], R0 ;  /* 0x02d84000030075a7 */ /* 0x0044e4000802017f */
[----:B---3--:R-:W-:Y:S05]  /*12100*/  @!P1 NANOSLEEP.SYNCS 0x989680 ;  /* 0x009896800000995d */ /* 0x008fea0003900000 */
[----:B------:R-:W3:Y:S02]  /*12110*/  @!P1 SYNCS.PHASECHK.TRANS64 P1, [R3+URZ+0x2d840], R0 ;  /* 0x02d84000030095a7 */ /* 0x000ee4000802007f */
[----:B---3--:R-:W-:Y:S05]  /*12120*/  @!P1 BRA `(.L_x_1993) ;  /* 0xfffffffc00f09947 */ /* 0x008fea000383ffff */
[----:B------:R-:W-:Y:S05]  /*12130*/  BRA `(.L_x_2066) ;  /* 0xffffffd8008c7947 */ /* 0x000fea000383ffff */
.L_x_1995:
[----:B---3--:R3:W4:Y:S02]  /*12140*/  SYNCS.PHASECHK.TRANS64.TRYWAIT P1, [R5+URZ+0x2d860], R4 ;  /* 0x02d86004050075a7 */ /* 0x008724000802017f */
[----:B----4-:R-:W-:Y:S05]  /*12150*/  @!P1 NANOSLEEP.SYNCS 0x989680 ;  /* 0x009896800000995d */ /* 0x010fea0003900000 */
[----:B------:R-:W4:Y:S02]  /*12160*/  @!P1 SYNCS.PHASECHK.TRANS64 P1, [R5+URZ+0x2d860], R4 ;  /* 0x02d86004050095a7 */ /* 0x000f24000802007f */
[----:B----4-:R-:W-:Y:S05]  /*12170*/  @!P1 BRA `(.L_x_1995) ;  /* 0xfffffffc00f09947 */ /* 0x010fea000383ffff */
[----:B------:R-:W-:Y:S05]  /*12180*/  BRA `(.L_x_2067) ;  /* 0xffffffd800887947 */ /* 0x000fea000383ffff */
.L_x_2068:
        /* <DEDUP_REMOVED lines=15> */
.L_x_2786:


//--------------------- .text._ZN7cutlass13device_kernelIN5flash11enable_sm90INS1_16FlashAttnFwdSm90INS1_25CollectiveMainloopFwdSm90ILi2EN4cute5tupleIJNS5_1CILi1EEES8_S8_EEENS6_IJNS7_ILi192EEENS7_ILi128EEENS7_ILi96EEEEEELi96ENS_10bfloat16_tEfNS_4arch4Sm90ELb1ELb0ELb1ELb1ELb1ELb0ELb0ELb0ELb1ELb1ELb1ELb0EEENS1_21CollectiveEpilogueFwdINS6_IJSA_SC_SB_EEES9_SE_SG_Li384ELb1ELb1ELb1ELb0EEENS1_36VarlenDynamicPersistentTileSchedulerILi192ELi128ELi384ELi128ELb1ELb1ELb1ELb1ELb1ELb1EEEEEEEEEvNT_6ParamsE --------------------------
	.section	.text._ZN7cutlass13device_kernelIN5flash11enable_sm90INS1_16FlashAttnFwdSm90INS1_25CollectiveMainloopFwdSm90ILi2EN4cute5tupleIJNS5_1CILi1EEES8_S8_EEENS6_IJNS7_ILi192EEENS7_ILi128EEENS7_ILi96EEEEEELi96ENS_10bfloat16_tEfNS_4arch4Sm90ELb1ELb0ELb1ELb1ELb1ELb0ELb0ELb0ELb1ELb1ELb1ELb0EEENS1_21CollectiveEpilogueFwdINS6_IJSA_SC_SB_EEES9_SE_SG_Li384ELb1ELb1ELb1ELb0EEENS1_36VarlenDynamicPersistentTileSchedulerILi192ELi128ELi384ELi128ELb1ELb1ELb1ELb1ELb1ELb1EEEEEEEEEvNT_6ParamsE,"ax",@progbits
	.align	128
.text._ZN7cutlass13device_kernelIN5flash11enable_sm90INS1_16FlashAttnFwdSm90INS1_25CollectiveMainloopFwdSm90ILi2EN4cute5tupleIJNS5_1CILi1EEES8_S8_EEENS6_IJNS7_ILi192EEENS7_ILi128EEENS7_ILi96EEEEEELi96ENS_10bfloat16_tEfNS_4arch4Sm90ELb1ELb0ELb1ELb1ELb1ELb0ELb0ELb0ELb1ELb1ELb1ELb0EEENS1_21CollectiveEpilogueFwdINS6_IJSA_SC_SB_EEES9_SE_SG_Li384ELb1ELb1ELb1ELb0EEENS1_36VarlenDynamicPersistentTileSchedulerILi192ELi128ELi384ELi128ELb1ELb1ELb1ELb1ELb1ELb1EEEEEEEEEvNT_6ParamsE:
        .type           _ZN7cutlass13device_kernelIN5flash11enable_sm90INS1_16FlashAttnFwdSm90INS1_25CollectiveMainloopFwdSm90ILi2EN4cute5tupleIJNS5_1CILi1EEES8_S8_EEENS6_IJNS7_ILi192EEENS7_ILi128EEENS7_ILi96EEEEEELi96ENS_10bfloat16_tEfNS_4arch4Sm90ELb1ELb0ELb1ELb1ELb1ELb0ELb0ELb0ELb1ELb1ELb1ELb0EEENS1_21CollectiveEpilogueFwdINS6_IJSA_SC_SB_EEES9_SE_SG_Li384ELb1ELb1ELb1ELb0EEENS1_36VarlenDynamicPersistentTileSchedulerILi192ELi128ELi384ELi128ELb1ELb1ELb1ELb1ELb1ELb1EEEEEEEEEvNT_6ParamsE,@function
        .size           _ZN7cutlass13device_kernelIN5flash11enable_sm90INS1_16FlashAttnFwdSm90INS1_25CollectiveMainloopFwdSm90ILi2EN4cute5tupleIJNS5_1CILi1EEES8_S8_EEENS6_IJNS7_ILi192EEENS7_ILi128EEENS7_ILi96EEEEEELi96ENS_10bfloat16_tEfNS_4arch4Sm90ELb1ELb0ELb1ELb1ELb1ELb0ELb0ELb0ELb1ELb1ELb1ELb0EEENS1_21CollectiveEpilogueFwdINS6_IJSA_SC_SB_EEES9_SE_SG_Li384ELb1ELb1ELb1ELb0EEENS1_36VarlenDynamicPersistentTileSchedulerILi192ELi128ELi384ELi128ELb1ELb1ELb1ELb1ELb1ELb1EEEEEEEEEvNT_6ParamsE,(.L_x_2787 - _ZN7cutlass13device_kernelIN5flash11enable_sm90INS1_16FlashAttnFwdSm90INS1_25CollectiveMainloopFwdSm90ILi2EN4cute5tupleIJNS5_1CILi1EEES8_S8_EEENS6_IJNS7_ILi192EEENS7_ILi128EEENS7_ILi96EEEEEELi96ENS_10bfloat16_tEfNS_4arch4Sm90ELb1ELb0ELb1ELb1ELb1ELb0ELb0ELb0ELb1ELb1ELb1ELb0EEENS1_21CollectiveEpilogueFwdINS6_IJSA_SC_SB_EEES9_SE_SG_Li384ELb1ELb1ELb1ELb0EEENS1_36VarlenDynamicPersistentTileSchedulerILi192ELi128ELi384ELi128ELb1ELb1ELb1ELb1ELb1ELb1EEEEEEEEEvNT_6ParamsE)
        .other          _ZN7cutlass13device_kernelIN5flash11enable_sm90INS1_16FlashAttnFwdSm90INS1_25CollectiveMainloopFwdSm90ILi2EN4cute5tupleIJNS5_1CILi1EEES8_S8_EEENS6_IJNS7_ILi192EEENS7_ILi128EEENS7_ILi96EEEEEELi96ENS_10bfloat16_tEfNS_4arch4Sm90ELb1ELb0ELb1ELb1ELb1ELb0ELb0ELb0ELb1ELb1ELb1ELb0EEENS1_21CollectiveEpilogueFwdINS6_IJSA_SC_SB_EEES9_SE_SG_Li384ELb1ELb1ELb1ELb0EEENS1_36VarlenDynamicPersistentTileSchedulerILi192ELi128ELi384ELi128ELb1ELb1ELb1ELb1ELb1ELb1EEEEEEEEEvNT_6ParamsE,@"STO_CUDA_ENTRY STV_DEFAULT"
_ZN7cutlass13device_kernelIN5flash11enable_sm90INS1_16FlashAttnFwdSm90INS1_25CollectiveMainloopFwdSm90ILi2EN4cute5tupleIJNS5_1CILi1EEES8_S8_EEENS6_IJNS7_ILi192EEENS7_ILi128EEENS7_ILi96EEEEEELi96ENS_10bfloat16_tEfNS_4arch4Sm90ELb1ELb0ELb1ELb1ELb1ELb0ELb0ELb0ELb1ELb1ELb1ELb0EEENS1_21CollectiveEpilogueFwdINS6_IJSA_SC_SB_EEES9_SE_SG_Li384ELb1ELb1ELb1ELb0EEENS1_36VarlenDynamicPersistentTileSchedulerILi192ELi128ELi384ELi128ELb1ELb1ELb1ELb1ELb1ELb1EEEEEEEEEvNT_6ParamsE:
        /* <DEDUP_REMOVED lines=45> */
.L_x_2069:
        /* <DEDUP_REMOVED lines=22> */
.L_x_2070:
        /* <DEDUP_REMOVED lines=18> */
.L_x_2071:
        /* <DEDUP_REMOVED lines=22> */
.L_x_2072:
        /* <DEDUP_REMOVED lines=22> */
.L_x_2073:
        /* <DEDUP_REMOVED lines=8> */
.L_x_2075:
        /* <DEDUP_REMOVED lines=35> */
[----:B------:R-:W-:Y:S02]  /*0ac0*/  LOP3.LUT R3, R5, 0xfffffff8, RZ, 0xc0, !PT ;  /* 0xfffffff805037812 */ /* 0x000fe400078ec0ff */
[----:B------:R-:W-:Y:S01]  /*0ad0*/  SHF.R.S32.HI R12, RZ, 0x1f, R18 ;  /* 0x0000001fff0c7819 */ /* 0x000fe20000011412 */
[----:B------:R-:W-:-:S03]  /*0ae0*/  IMAD.HI R2, R16, 0x55555556, RZ ;  /* 0x5555555610027827 */ /* 0x000fc600078e02ff */
[----:B------:R-:W-:Y:S01]  /*0af0*/  LEA.HI R13, R12, R18, RZ, 0x2 ;  /* 0x000000120c0d7211 */ /* 0x000fe200078f10ff */
[----:B------:R-:W-:Y:S02]  /*0b00*/  IMAD.IADD R3, R4, 0x1, -R3 ;  /* 0x0000000104037824 */ /* 0x000fe400078e0a03 */
[----:B------:R-:W-:Y:S02]  /*0b10*/  IMAD.IADD R7, R6, 0x1, -R7 ;  /* 0x0000000106077824 */ /* 0x000fe400078e0a07 */
[----:B------:R-:W-:Y:S01]  /*0b20*/  IMAD R6, R8, 0x10, R4 ;  /* 0x0000001008067824 */ /* 0x000fe200078e0204 */
[----:B------:R-:W-:Y:S01]  /*0b30*/  LEA.HI R4, R2, R2, RZ, 0x1 ;  /* 0x0000000202047211 */ /* 0x000fe200078f08ff */
[----:B------:R-:W-:Y:S01]  /*0b40*/  IMAD.SHL.U32 R2, R3, 0x40, RZ ;  /* 0x0000004003027824 */ /* 0x000fe200078e00ff */
[--C-:B------:R-:W-:Y:S02]  /*0b50*/  SHF.R.S32.HI R14, RZ, 0x2, R13.reuse ;  /* 0x00000002ff0e7819 */ /* 0x100fe4000001140d */
[----:B------:R-:W-:Y:S01]  /*0b60*/  SHF.R.S32.HI R15, RZ, 0x1f, R13 ;  /* 0x0000001fff0f7819 */ /* 0x000fe2000001140d */
[----:B------:R-:W-:Y:S01]  /*0b70*/  IMAD.SHL.U32 R7, R7, 0x8, RZ ;  /* 0x0000000807077824 */ /* 0x000fe200078e00ff */
[----:B------:R-:W-:-:S02]  /*0b80*/  LOP3.LUT R2, R2, 0x1c0, RZ, 0xc0, !PT ;  /* 0x000001c002027812 */ /* 0x000fc400078ec0ff */
[----:B------:R-:W-:Y:S02]  /*0b90*/  LEA.HI R15, R15, R14, RZ, 0x3 ;  /* 0x0000000e0f0f7211 */ /* 0x000fe400078f18ff */
[----:B------:R-:W-:Y:S01]  /*0ba0*/  SHF.L.U32 R5, R5, 0x6, RZ ;  /* 0x0000000605057819 */ /* 0x000fe200000006ff */
[--C-:B------:R-:W-:Y:S01]  /*0bb0*/  IMAD.U32 R6, R6, 0x20, R7.reuse ;  /* 0x0000002006067824 */ /* 0x100fe200078e0007 */
[----:B------:R-:W-:Y:S02]  /*0bc0*/  LOP3.LUT R15, R15, 0xfffffff8, RZ, 0xc0, !PT ;  /* 0xfffffff80f0f7812 */ /* 0x000fe400078ec0ff */
[----:B------:R-:W-:Y:S02]  /*0bd0*/  LEA.HI R12, R12, R18, RZ, 0x5 ;  /* 0x000000120c0c7211 */ /* 0x000fe400078f28ff */
[----:B------:R-:W-:Y:S02]  /*0be0*/  LOP3.LUT R7, R2, 0x8, R7, 0xf8, !PT ;  /* 0x0000000802077812 */ /* 0x000fe400078ef807 */
[----:B------:R-:W-:-:S02]  /*0bf0*/  LOP3.LUT R5, R5, 0x7ffffe00, RZ, 0xc0, !PT ;  /* 0x7ffffe0005057812 */ /* 0x000fc400078ec0ff */
[----:B------:R-:W-:Y:S01]  /*0c00*/  SHF.R.U32.HI R2, RZ, 0x3, R2 ;  /* 0x00000003ff027819 */ /* 0x000fe20000011602 */
[----:B------:R-:W-:Y:S01]  /*0c10*/  IMAD.IADD R15, R14, 0x1, -R15 ;  /* 0x000000010e0f7824 */ /* 0x000fe200078e0a0f */
[----:B------:R-:W-:Y:S01]  /*0c20*/  SHF.R.S32.HI R12, RZ, 0x5, R12 ;  /* 0x00000005ff0c7819 */ /* 0x000fe2000001140c */
[----:B------:R-:W-:Y:S01]  /*0c30*/  IMAD R5, R8, 0x400, R5 ;  /* 0x0000040008057824 */ /* 0x000fe200078e0205 */
[----:B------:R-:W-:Y:S01]  /*0c40*/  LOP3.LUT R2, R7, R2, RZ, 0x3c, !PT ;  /* 0x0000000207027212 */ /* 0x000fe200078e3cff */
[----:B------:R-:W-:Y:S01]  /*0c50*/  IMAD R4, R4, -0x3, R16 ;  /* 0xfffffffd04047824 */ /* 0x000fe200078e0210 */
[----:B------:R-:W-:Y:S01]  /*0c60*/  LEA.HI R0, R0, R17, RZ, 0x2 ;  /* 0x0000001100007211 */ /* 0x000fe200078f10ff */
[----:B------:R-:W-:Y:S02]  /*0c70*/  IMAD R15, R12, 0x10, R15 ;  /* 0x000000100c0f7824 */ /* 0x000fe400078e020f */
[----:B------:R-:W-:Y:S01]  /*0c80*/  IMAD.IADD R16, R5, 0x1, R2 ;  /* 0x0000000105107824 */ /* 0x000fe200078e0202 */
[----:B------:R-:W-:Y:S01]  /*0c90*/  LOP3.LUT R2, R0, 0xfffffffc, RZ, 0xc0, !PT ;  /* 0xfffffffc00027812 */ /* 0x000fe200078ec0ff */
[----:B------:R-:W-:Y:S01]  /*0ca0*/  IMAD R8, R4, 0x40, R15 ;  /* 0x0000004004087824 */ /* 0x000fe200078e020f */
[----:B------:R0:W-:Y:S01]  /*0cb0*/  STL [R1+0x40], R6 ;  /* 0x0000400601007387 */ /* 0x0001e20000100800 */
[----:B------:R-:W-:-:S02]  /*0cc0*/  LOP3.LUT R13, R13, 0x7ffffffc, RZ, 0xc0, !PT ;  /* 0x7ffffffc0d0d7812 */ /* 0x000fc400078ec0ff */
[----:B------:R-:W-:Y:S01]  /*0cd0*/  IMAD.IADD R4, R17, 0x1, -R2 ;  /* 0x0000000111047824 */ /* 0x000fe200078e0a02 */
[----:B------:R1:W-:Y:S01]  /*0ce0*/  STL [R1+0x3c], R8 ;  /* 0x00003c0801007387 */ /* 0x0003e20000100800 */
[----:B------:R-:W-:-:S03]  /*0cf0*/  R2P PR, R3, 0x6 ;  /* 0x0000000603007804 */ /* 0x000fc60000000000 */
[----:B------:R1:W-:Y:S01]  /*0d00*/  STL [R1+0x20], RZ ;  /* 0x000020ff01007387 */ /* 0x0003e20000100800 */
[C---:B------:R-:W-:Y:S01]  /*0d10*/  LEA.HI R3, R4.reuse, R4, RZ, 0x1 ;  /* 0x0000000404037211 */ /* 0x040fe200078f08ff */
[----:B------:R-:W-:Y:S02]  /*0d20*/  IMAD.SHL.U32 R149, R4, 0x8, RZ ;  /* 0x0000000804957824 */ /* 0x000fe400078e00ff */
[----:B------:R-:W-:Y:S01]  /*0d30*/  IMAD.IADD R13, R18, 0x1, -R13 ;  /* 0x00000001120d7824 */ /* 0x000fe200078e0a0d */
[----:B------:R-:W-:Y:S01]  /*0d40*/  LOP3.LUT R3, R3, 0x1ffffffe, RZ, 0xc0, !PT ;  /* 0x1ffffffe03037812 */ /* 0x000fe200078ec0ff */
[C---:B------:R-:W-:Y:S01]  /*0d50*/  VIADD R154, R149.reuse, 0x40 ;  /* 0x00000040959a7836 */ /* 0x040fe20000000000 */
[----:B------:R-:W-:Y:S01]  /*0d60*/  LEA R16, R16, UR41, 0x1 ;  /* 0x0000002910107c11 */ /* 0x000fe2000f8e08ff */
[----:B------:R-:W-:Y:S02]  /*0d70*/  VIADD R152, R149, 0x20 ;  /* 0x0000002095987836 */ /* 0x000fe40000000000 */
[----:B------:R-:W-:Y:S01]  /*0d80*/  IMAD.SHL.U32 R145, R13, 0x2, RZ ;  /* 0x000000020d917824 */ /* 0x000fe200078e00ff */
[----:B------:R-:W-:Y:S01]  /*0d90*/  MOV R17, 0x40 ;  /* 0x0000004000117802 */ /* 0x000fe20000000f00 */
[----:B------:R-:W-:Y:S01]  /*0da0*/  IMAD.MOV.U32 R5, RZ, RZ, R9 ;  /* 0x000000ffff057224 */ /* 0x000fe200078e0009 */
[----:B------:R-:W-:Y:S01]  /*0db0*/  SHF.R.S32.HI R0, RZ, 0x2, R0 ;  /* 0x00000002ff007819 */ /* 0x000fe20000011400 */
[----:B------:R-:W-:Y:S01]  /*0dc0*/  IMAD.IADD R3, R4, 0x1, -R3 ;  /* 0x0000000104037824 */ /* 0x000fe200078e0a03 */
[----:B------:R-:W-:Y:S01]  /*0dd0*/  SHF.R.S32.HI R0, RZ, 0x1f, R154 ;  /* 0x0000001fff007819 */ /* 0x000fe2000001149a */
[----:B------:R-:W-:Y:S01]  /*0de0*/  VIADD R9, R145, 0x30 ;  /* 0x0000003091097836 */ /* 0x000fe20000000000 */
[----:B------:R-:W-:Y:S01]  /*0df0*/  SHF.R.S32.HI R4, RZ, 0x1f, R152 ;  /* 0x0000001fff047819 */ /* 0x000fe20000011498 */
[----:B------:R-:W-:Y:S01]  /*0e00*/  VIADD R18, R16, 0x21800 ;  /* 0x0002180010127836 */ /* 0x000fe20000000000 */
[----:B------:R-:W-:Y:S01]  /*0e10*/  SEL R17, R17, 0xffffffc0, !P2 ;  /* 0xffffffc011117807 */ /* 0x000fe20005000000 */
[----:B------:R-:W-:-:S02]  /*0e20*/  VIADD R0, R145, 0x40 ;  /* 0x0000004091007836 */ /* 0x000fc40000000000 */
[----:B0-----:R-:W-:Y:S02]  /*0e30*/  IMAD.MOV.U32 R6, RZ, RZ, R10 ;  /* 0x000000ffff067224 */ /* 0x001fe400078e000a */
[C---:B------:R-:W-:Y:S02]  /*0e40*/  VIADD R4, R145.reuse, 0x38 ;  /* 0x0000003891047836 */ /* 0x040fe40000000000 */
[C---:B------:R-:W-:Y:S02]  /*0e50*/  VIADD R157, R145.reuse, 0x48 ;  /* 0x00000048919d7836 */ /* 0x040fe40000000000 */
[----:B------:R-:W-:Y:S01]  /*0e60*/  IMAD.MOV.U32 R7, RZ, RZ, R11 ;  /* 0x000000ffff077224 */ /* 0x000fe200078e000b */
[C---:B------:R-:W-:Y:S01]  /*0e70*/  IADD3 R11, R145.reuse, 0x20, RZ ;  /* 0x00000020910b7810 */ /* 0x040fe20007ffe0ff */
[C---:B------:R-:W-:Y:S02]  /*0e80*/  VIADD R14, R145.reuse, 0x8 ;  /* 0x00000008910e7836 */ /* 0x040fe40000000000 */
[----:B------:R-:W-:-:S02]  /*0e90*/  VIADD R13, R145, 0x10 ;  /* 0x00000010910d7836 */ /* 0x000fc40000000000 */
[C---:B------:R-:W-:Y:S02]  /*0ea0*/  VIADD R12, R145.reuse, 0x18 ;  /* 0x00000018910c7836 */ /* 0x040fe40000000000 */
[C---:B------:R-:W-:Y:S02]  /*0eb0*/  VIADD R10, R145.reuse, 0x28 ;  /* 0x00000028910a7836 */ /* 0x040fe40000000000 */
[C---:B------:R-:W-:Y:S02]  /*0ec0*/  VIADD R156, R145.reuse, 0x50 ;  /* 0x00000050919c7836 */ /* 0x040fe40000000000 */
[----:B------:R-:W-:Y:S02]  /*0ed0*/  VIADD R155, R145, 0x58 ;  /* 0x00000058919b7836 */ /* 0x000fe40000000000 */
[----:B------:R-:W-:Y:S01]  /*0ee0*/  VIADD R22, R16, 0x21820 ;  /* 0x0002182010167836 */ /* 0x000fe20000000000 */
[----:B------:R-:W-:Y:S01]  /*0ef0*/  SHF.R.S32.HI R9, RZ, 0x1f, R9 ;  /* 0x0000001fff097819 */ /* 0x000fe20000011409 */
[C---:B------:R-:W-:Y:S01]  /*0f00*/  @P1 VIADD R22, R18.reuse, 0xffffffe0 ;  /* 0xffffffe012161836 */ /* 0x040fe20000000000 */
[----:B------:R-:W-:Y:S01]  /*0f10*/  SHF.R.S32.HI R9, RZ, 0x1f, R0 ;  /* 0x0000001fff097819 */ /* 0x000fe20000011400 */
[----:B------:R-:W-:Y:S01]  /*0f20*/  IMAD.IADD R18, R18, 0x1, R17 ;  /* 0x0000000112127824 */ /* 0x000fe200078e0211 */
[----:B------:R-:W-:Y:S01]  /*0f30*/  SHF.R.S32.HI R4, RZ, 0x1f, R4 ;  /* 0x0000001fff047819 */ /* 0x000fe20000011404 */
[----:B------:R-:W-:Y:S01]  /*0f40*/  IMAD.MOV.U32 R2, RZ, RZ, RZ ;  /* 0x000000ffff027224 */ /* 0x000fe200078e00ff */
[----:B------:R-:W-:Y:S01]  /*0f50*/  SHF.R.S32.HI R0, RZ, 0x1f, R157 ;  /* 0x0000001fff007819 */ /* 0x000fe2000001149d */
[----:B------:R-:W-:Y:S01]  /*0f60*/  IMAD.IADD R17, R17, 0x1, R22 ;  /* 0x0000000111117824 */ /* 0x000fe200078e0216 */
[----:B------:R-:W-:Y:S01]  /*0f70*/  SHF.R.S32.HI R14, RZ, 0x1f, R14 ;  /* 0x0000001fff0e7819 */ /* 0x000fe2000001140e */
[----:B------:R-:W-:Y:S01]  /*0f80*/  VIADD R23, R22, 0x6000 ;  /* 0x0000600016177836 */ /* 0x000fe20000000000 */
[----:B------:R-:W-:-:S02]  /*0f90*/  SHF.R.S32.HI R13, RZ, 0x1f, R13 ;  /* 0x0000001fff0d7819 */ /* 0x000fc4000001140d */
[----:B------:R-:W-:Y:S02]  /*0fa0*/  SHF.R.S32.HI R12, RZ, 0x1f, R12 ;  /* 0x0000001fff0c7819 */ /* 0x000fe4000001140c */
[----:B------:R-:W-:Y:S02]  /*0fb0*/  SHF.R.S32.HI R11, RZ, 0x1f, R11 ;  /* 0x0000001fff0b7819 */ /* 0x000fe4000001140b */
[----:B------:R-:W-:Y:S02]  /*0fc0*/  SHF.R.S32.HI R10, RZ, 0x1f, R10 ;  /* 0x0000001fff0a7819 */ /* 0x000fe4000001140a */
[----:B------:R-:W-:Y:S02]  /*0fd0*/  SHF.R.S32.HI R4, RZ, 0x1f, R156 ;  /* 0x0000001fff047819 */ /* 0x000fe4000001149c */
[----:B------:R-:W-:Y:S02]  /*0fe0*/  SHF.R.S32.HI R0, RZ, 0x1f, R155 ;  /* 0x0000001fff007819 */ /* 0x000fe4000001149b */
[----:B------:R-:W-:Y:S01]  /*0ff0*/  LEA R147, R3, R8, 0x3 ;  /* 0x0000000803937211 */ /* 0x000fe200078e18ff */
[----:B------:R-:W-:Y:S01]  /*1000*/  UMOV UR38, URZ ;  /* 0x0000003f00267c82 */ /* 0x000fe20008000000 */
[----:B-12---:R-:W-:-:S07]  /*1010*/  LOP3.LUT R19, R19, 0x1, RZ, 0xfc, !PT ;  /* 0x0000000113137812 */ /* 0x006fce00078efcff */
.L_x_2131:
[----:B01----:R-:W0:Y:S01]  /*1020*/  LDC.64 R8, c[0x0][0xc88] ;  /* 0x00032200ff087b82 */ /* 0x003e220000000a00 */
[----:B------:R-:W-:Y:S01]  /*1030*/  ULDC.64 UR4, c[0x0][0xa28] ;  /* 0x00028a0000047ab9 */ /* 0x000fe20000000a00 */
[----:B------:R-:W-:-:S06]  /*1040*/  ULDC.64 UR6, c[0x0][0xa18] ;  /* 0x0002860000067ab9 */ /* 0x000fcc0000000a00 */
[----:B---34-:R-:W1:Y:S08]  /*1050*/  LDC.64 R12, c[0x0][0x418] ;  /* 0x00010600ff0c7b82 */ /* 0x018e700000000a00 */
[----:B------:R-:W2:Y:S01]  /*1060*/  LDC R0, c[0x0][0x424] ;  /* 0x00010900ff007b82 */ /* 0x000ea20000000800 */
[----:B0-----:R-:W-:Y:S01]  /*1070*/  IMAD.WIDE R8, R7, 0x4, R8 ;  /* 0x0000000407087825 */ /* 0x001fe200078e0208 */
[----:B------:R-:W-:-:S06]  /*1080*/  ISETP.NE.U32.AND P1, PT, RZ, UR4, PT ;  /* 0x00000004ff007c0c */ /* 0x000fcc000bf25070 */
[----:B------:R-:W0:Y:S01]  /*1090*/  LDC R7, c[0x0][0x2f0] ;  /* 0x0000bc00ff077b82 */ /* 0x000e220000000800 */
[----:B------:R-:W3:Y:S01]  /*10a0*/  LDG.E R148, desc[UR36][R8.64] ;  /* 0x0000002408947981 */ /* 0x000ee2000c1e1900 */
[----:B------:R-:W-:Y:S01]  /*10b0*/  ISETP.NE.AND.EX P1, PT, RZ, UR5, PT, P1 ;  /* 0x00000005ff007c0c */ /* 0x000fe2000bf25310 */
[----:B------:R-:W-:Y:S01]  /*10c0*/  IMAD.MOV.U32 R3, RZ, RZ, RZ ;  /* 0x000000ffff037224 */ /* 0x000fe200078e00ff */
[----:B------:R-:W-:-:S04]  /*10d0*/  ISETP.NE.U32.AND P0, PT, RZ, UR6, PT ;  /* 0x00000006ff007c0c */ /* 0x000fc8000bf05070 */
[----:B------:R-:W-:Y:S02]  /*10e0*/  ISETP.NE.AND.EX P0, PT, RZ, UR7, PT, P0 ;  /* 0x00000007ff007c0c */ /* 0x000fe4000bf05300 */
[----:B---3--:R-:W-:-:S05]  /*10f0*/  SHF.R.S32.HI R153, RZ, 0x1f, R148 ;  /* 0x0000001fff997819 */ /* 0x008fca0000011494 */
[----:B------:R-:W-:-:S04]  /*1100*/  @P1 LEA R10, P2, R148, UR4, 0x2 ;  /* 0x00000004940a1c11 */ /* 0x000fc8000f8410ff */
[C---:B------:R-:W-:Y:S02]  /*1110*/  @P1 LEA.HI.X R11, R148.reuse, UR5, R153, 0x2, P2 ;  /* 0x00000005940b1c11 */ /* 0x040fe400090f1499 */
[----:B------:R-:W-:-:S03]  /*1120*/  @P0 LEA R8, P2, R148, UR6, 0x2 ;  /* 0x0000000694080c11 */ /* 0x000fc6000f8410ff */
[----:B------:R3:W5:Y:S01]  /*1130*/  @P1 LDG.E R3, desc[UR36][R10.64] ;  /* 0x000000240a031981 */ /* 0x000762000c1e1900 */
[----:B------:R-:W-:Y:S01]  /*1140*/  @P0 LEA.HI.X R9, R148, UR7, R153, 0x2, P2 ;  /* 0x0000000794090c11 */ /* 0x000fe200090f1499 */
[----:B------:R-:W-:-:S04]  /*1150*/  ULDC.64 UR6, c[0x0][0xa20] ;  /* 0x0002880000067ab9 */ /* 0x000fc80000000a00 */
[----:B------:R3:W5:Y:S01]  /*1160*/  @P0 LDG.E R143, desc[UR36][R8.64] ;  /* 0x00000024088f0981 */ /* 0x000762000c1e1900 */
[----:B-1----:R-:W-:Y:S02]  /*1170*/  ISETP.NE.U32.AND P1, PT, R12, RZ, PT ;  /* 0x000000ff0c00720c */ /* 0x002fe40003f25070 */
[----:B------:R-:W-:Y:S02]  /*1180*/  ISETP.NE.U32.AND P2, PT, RZ, UR6, PT ;  /* 0x00000006ff007c0c */ /* 0x000fe4000bf45070 */
[----:B------:R-:W-:Y:S02]  /*1190*/  ISETP.NE.AND.EX P1, PT, R13, RZ, PT, P1 ;  /* 0x000000ff0d00720c */ /* 0x000fe40003f25310 */
[----:B------:R-:W-:Y:S02]  /*11a0*/  ISETP.NE.AND.EX P2, PT, RZ, UR7, PT, P2 ;  /* 0x00000007ff007c0c */ /* 0x000fe4000bf45320 */
[----:B--2---:R-:W-:Y:S01]  /*11b0*/  SEL R0, R0, 0x1, P1 ;  /* 0x0000000100007807 */ /* 0x004fe20000800000 */
[----:B0--3--:R-:W-:Y:S10]  /*11c0*/  @P0 BRA `(.L_x_2076) ;  /* 0x0000000000280947 */ /* 0x009ff40003800000 */
[----:B------:R-:W-:Y:S01]  /*11d0*/  ULDC.64 UR4, c[0x0][0xa00] ;  /* 0x0002800000047ab9 */ /* 0x000fe20000000a00 */
[----:B-----5:R-:W0:Y:S01]  /*11e0*/  LDC R143, c[0x0][0x288] ;  /* 0x0000a200ff8f7b82 */ /* 0x020e220000000800 */
[----:B------:R-:W-:-:S04]  /*11f0*/  ISETP.NE.U32.AND P0, PT, RZ, UR4, PT ;  /* 0x00000004ff007c0c */ /* 0x000fc8000bf05070 */
[----:B------:R-:W-:-:S13]  /*1200*/  ISETP.NE.AND.EX P0, PT, RZ, UR5, PT, P0 ;  /* 0x00000005ff007c0c */ /* 0x000fda000bf05300 */
[----:B------:R-:W-:Y:S05]  /*1210*/  @!P0 BRA `(.L_x_2076) ;  /* 0x0000000000148947 */ /* 0x000fea0003800000 */
[----:B------:R-:W1:Y:S02]  /*1220*/  LDC.64 R8, c[0x0][0xa00] ;  /* 0x00028000ff087b82 */ /* 0x000e640000000a00 */
[----:B-1----:R-:W-:-:S05]  /*1230*/  IMAD.WIDE R8, R148, 0x4, R8 ;  /* 0x0000000494087825 */ /* 0x002fca00078e0208 */
[----:B0-----:R-:W2:Y:S04]  /*1240*/  LDG.E R143, desc[UR36][R8.64] ;  /* 0x00000024088f7981 */ /* 0x001ea8000c1e1900 */
[----:B------:R-:W2:Y:S02]  /*1250*/  LDG.E R4, desc[UR36][R8.64+0x4] ;  /* 0x0000042408047981 */ /* 0x000ea4000c1e1900 */
[----:B--2---:R-:W-:-:S07]  /*1260*/  IMAD.IADD R143, R4, 0x1, -R143 ;  /* 0x00000001048f7824 */ /* 0x004fce00078e0a8f */
.L_x_2076:
[----:B------:R-:W-:Y:S01]  /*1270*/  IMAD R142, R0, R7, RZ ;  /* 0x00000007008e7224 */ /* 0x000fe200078e02ff */
[----:B------:R-:W-:Y:S01]  /*1280*/  LOP3.LUT R150, R6, 0xffff, RZ, 0xc0, !PT ;  /* 0x0000ffff06967812 */ /* 0x000fe200078ec0ff */
[----:B------:R-:W-:Y:S06]  /*1290*/  @!P2 BRA `(.L_x_2077) ;  /* 0x000000000010a947 */ /* 0x000fec0003800000 */
[----:B------:R-:W-:-:S04]  /*12a0*/  LEA R8, P0, R148, UR6, 0x2 ;  /* 0x0000000694087c11 */ /* 0x000fc8000f8010ff */
[----:B------:R-:W-:-:S05]  /*12b0*/  LEA.HI.X R9, R148, UR7, R153, 0x2, P0 ;  /* 0x0000000794097c11 */ /* 0x000fca00080f1499 */
[----:B------:R1:W5:Y:S01]  /*12c0*/  LDG.E R142, desc[UR36][R8.64] ;  /* 0x00000024088e7981 */ /* 0x000362000c1e1900 */
[----:B------:R-:W-:Y:S05]  /*12d0*/  BRA `(.L_x_2078) ;  /* 0x0000000000247947 */ /* 0x000fea0003800000 */
.L_x_2077:
[----:B------:R-:W-:Y:S02]  /*12e0*/  ULDC.64 UR4, c[0x0][0xa08] ;  /* 0x0002820000047ab9 */ /* 0x000fe40000000a00 */
[----:B------:R-:W-:-:S04]  /*12f0*/  ISETP.NE.U32.AND P0, PT, RZ, UR4, PT ;  /* 0x00000004ff007c0c */ /* 0x000fc8000bf05070 */
[----:B------:R-:W-:-:S13]  /*1300*/  ISETP.NE.AND.EX P0, PT, RZ, UR5, PT, P0 ;  /* 0x00000005ff007c0c */ /* 0x000fda000bf05300 */
[----:B------:R-:W-:Y:S05]  /*1310*/  @!P0 BRA `(.L_x_2078) ;  /* 0x0000000000148947 */ /* 0x000fea0003800000 */
[----:B------:R-:W1:Y:S02]  /*1320*/  LDC.64 R8, c[0x0][0xa08] ;  /* 0x00028200ff087b82 */ /* 0x000e640000000a00 */
[----:B-1----:R-:W-:-:S05]  /*1330*/  IMAD.WIDE R8, R148, 0x4, R8 ;  /* 0x0000000494087825 */ /* 0x002fca00078e0208 */
[----:B------:R-:W2:Y:S04]  /*1340*/  LDG.E R142, desc[UR36][R8.64] ;  /* 0x00000024088e7981 */ /* 0x000ea8000c1e1900 */
[----:B------:R-:W2:Y:S02]  /*1350*/  LDG.E R7, desc[UR36][R8.64+0x4] ;  /* 0x0000042408077981 */ /* 0x000ea4000c1e1900 */
[----:B--2---:R-:W-:-:S07]  /*1360*/  IMAD.IADD R142, R7, 0x1, -R142 ;  /* 0x00000001078e7824 */ /* 0x004fce00078e0a8e */
.L_x_2078:
[----:B------:R-:W2:Y:S01]  /*1370*/  LDL.LU R0, [R1] ;  /* 0x0000000001007983 */ /* 0x000ea20000300800 */
[----:B------:R-:W3:Y:S01]  /*1380*/  LDC R4, c[0x0][0x448] ;  /* 0x00011200ff047b82 */ /* 0x000ee20000000800 */
[----:B------:R-:W-:Y:S02]  /*1390*/  IMAD R136, R5, 0xc0, RZ ;  /* 0x000000c005887824 */ /* 0x000fe400078e02ff */
[----:B-----5:R-:W-:-:S05]  /*13a0*/  IMAD.IADD R142, R142, 0x1, -R3 ;  /* 0x000000018e8e7824 */ /* 0x020fca00078e0a03 */
[----:B0-----:R-:W-:Y:S02]  /*13b0*/  IADD3 R5, R142, 0x80, -R143 ;  /* 0x000000808e057810 */ /* 0x001fe40007ffe88f */
[----:B---3--:R-:W-:-:S13]  /*13c0*/  ISETP.NE.AND P0, PT, R4, 0x1, PT ;  /* 0x000000010400780c */ /* 0x008fda0003f05270 */
[----:B------:R-:W0:Y:S08]  /*13d0*/  @P0 LDC R7, c[0x0][0x44c] ;  /* 0x00011300ff070b82 */ /* 0x000e300000000800 */
[----:B------:R-:W3:Y:S01]  /*13e0*/  @P0 LDC R4, c[0x0][0x450] ;  /* 0x00011400ff040b82 */ /* 0x000ee20000000800 */
[----:B--2---:R-:W-:-:S04]  /*13f0*/  LOP3.LUT R0, R0, 0xfffffffd, RZ, 0xc0, !PT ;  /* 0xfffffffd00007812 */ /* 0x004fc800078ec0ff */
[----:B------:R-:W-:-:S05]  /*1400*/  @P0 LOP3.LUT R0, R0, 0x2, RZ, 0xfc, !PT ;  /* 0x0000000200000812 */ /* 0x000fca00078efcff */
[----:B------:R2:W-:Y:S02]  /*1410*/  STL [R1], R0 ;  /* 0x0000000001007387 */ /* 0x0005e40000100800 */
[----:B--2---:R-:W-:-:S04]  /*1420*/  VIADD R0, R136, 0xbf ;  /* 0x000000bf88007836 */ /* 0x004fc80000000000 */
[----:B0-----:R-:W-:-:S05]  /*1430*/  @P0 IMAD.HI.U32 R3, R0, R7, RZ ;  /* 0x0000000700030227 */ /* 0x001fca00078e00ff */
[----:B---3--:R-:W-:Y:S01]  /*1440*/  @P0 SHF.R.U32.HI R0, RZ, R4, R3 ;  /* 0x00000004ff000219 */ /* 0x008fe20000011603 */
[----:B------:R-:W-:-:S04]  /*1450*/  VIADD R3, R142, 0x7f ;  /* 0x0000007f8e037836 */ /* 0x000fc80000000000 */
[----:B------:R-:W-:Y:S01]  /*1460*/  IMAD.IADD R5, R5, 0x1, R0 ;  /* 0x0000000105057824 */ /* 0x000fe200078e0200 */
[----:B------:R-:W-:-:S04]  /*1470*/  SHF.R.S32.HI R0, RZ, 0x1f, R3 ;  /* 0x0000001fff007819 */ /* 0x000fc80000011403 */
[----:B------:R-:W-:Y:S02]  /*1480*/  SHF.R.S32.HI R4, RZ, 0x1f, R5 ;  /* 0x0000001fff047819 */ /* 0x000fe40000011405 */
[----:B------:R-:W-:Y:S02]  /*1490*/  LEA.HI R0, R0, R3, RZ, 0x7 ;  /* 0x0000000300007211 */ /* 0x000fe400078f38ff */
[----:B------:R-:W-:Y:S02]  /*14a0*/  LEA.HI R4, R4, R5, RZ, 0x7 ;  /* 0x0000000504047211 */ /* 0x000fe400078f38ff */
[----:B------:R-:W-:Y:S02]  /*14b0*/  SHF.R.S32.HI R3, RZ, 0x7, R0 ;  /* 0x00000007ff037819 */ /* 0x000fe40000011400 */
[----:B------:R-:W-:Y:S02]  /*14c0*/  SHF.R.S32.HI R4, RZ, 0x7, R4 ;  /* 0x00000007ff047819 */ /* 0x000fe40000011404 */
[----:B------:R-:W-:-:S02]  /*14d0*/  LOP3.LUT R0, R6, 0xff000000, RZ, 0xc0, !PT ;  /* 0xff00000006007812 */ /* 0x000fc400078ec0ff */
[----:B------:R-:W-:Y:S02]  /*14e0*/  VIMNMX R88, R3, R4, PT ;  /* 0x0000000403587248 */ /* 0x000fe40003fe0100 */
[----:B------:R-:W-:Y:S02]  /*14f0*/  LOP3.LUT R6, R6, 0xff0000, RZ, 0xc0, !PT ;  /* 0x00ff000006067812 */ /* 0x000fe400078ec0ff */
[----:B------:R-:W-:Y:S02]  /*1500*/  SHF.R.U32.HI R3, RZ, 0x8, R0 ;  /* 0x00000008ff037819 */ /* 0x000fe40000011600 */
[----:B------:R-:W-:Y:S02]  /*1510*/  ISETP.GE.AND P0, PT, R88, 0x1, PT ;  /* 0x000000015800780c */ /* 0x000fe40003f06270 */
[----:B------:R-:W-:Y:S02]  /*1520*/  LEA.HI R3, R6, R3, RZ, 0x10 ;  /* 0x0000000306037211 */ /* 0x000fe400078f80ff */
[----:B------:R-:W-:-:S02]  /*1530*/  MOV R5, RZ ;  /* 0x000000ff00057202 */ /* 0x000fc40000000f00 */
[----:B------:R-:W-:Y:S02]  /*1540*/  LOP3.LUT R11, R3, 0xff, RZ, 0xc0, !PT ;  /* 0x000000ff030b7812 */ /* 0x000fe400078ec0ff */
[----:B------:R-:W-:-:S03]  /*1550*/  SHF.R.U32.HI R151, RZ, 0x10, R3 ;  /* 0x00000010ff977819 */ /* 0x000fc60000011603 */
[----:B------:R0:W-:Y:S02]  /*1560*/  STL [R1+0x14], R11 ;  /* 0x0000140b01007387 */ /* 0x0001e40000100800 */
[----:B------:R-:W-:Y:S05]  /*1570*/  @!P0 BRA `(.L_x_2079) ;  /* 0x0000000000708947 */ /* 0x000fea0003800000 */
[----:B------:R-:W1:Y:S01]  /*1580*/  LDC R0, c[0x0][0x9f0] ;  /* 0x00027c00ff007b82 */ /* 0x000e620000000800 */
[----:B------:R-:W-:-:S04]  /*1590*/  ISETP.NE.AND P0, PT, R151, RZ, PT ;  /* 0x000000ff9700720c */ /* 0x000fc80003f05270 */
[----:B-1----:R-:W-:-:S04]  /*15a0*/  SEL R9, R151, R0, P0 ;  /* 0x0000000097097207 */ /* 0x002fc80000000000 */
        /* <DEDUP_REMOVED lines=25> */
.L_x_2079:
[-C--:B------:R-:W-:Y:S01]  /*1740*/  IMAD R146, R11, R5.reuse, RZ ;  /* 0x000000050b927224 */ /* 0x080fe200078e02ff */
[----:B------:R-:W-:Y:S01]  /*1750*/  PLOP3.LUT P0, PT, PT, PT, PT, 0x80, 0x0 ;  /* 0x000000000000781c */ /* 0x000fe20003f0f070 */
[----:B------:R-:W-:Y:S01]  /*1760*/  IMAD.MOV.U32 R3, RZ, RZ, RZ ;  /* 0x000000ffff037224 */ /* 0x000fe200078e00ff */
[----:B------:R-:W-:Y:S01]  /*1770*/  CS2R R134, SRZ ;  /* 0x0000000000867805 */ /* 0x000fe2000001ff00 */
[----:B------:R-:W-:Y:S01]  /*1780*/  IMAD.MOV.U32 R0, RZ, RZ, RZ ;  /* 0x000000ffff007224 */ /* 0x000fe200078e00ff */
[----:B------:R-:W-:Y:S02]  /*1790*/  VIADDMNMX R88, R146, R5, R88, PT ;  /* 0x0000000592587246 */ /* 0x000fe40003800158 */
[----:B------:R-:W-:Y:S02]  /*17a0*/  CS2R R132, SRZ ;  /* 0x0000000000847805 */ /* 0x000fe4000001ff00 */
[----:B------:R-:W-:Y:S02]  /*17b0*/  CS2R R130, SRZ ;  /* 0x0000000000827805 */ /* 0x000fe4000001ff00 */
        /* <DEDUP_REMOVED lines=21> */
[----:B------:R-:W-:Y:S01]  /*1910*/  CS2R R20, SRZ ;  /* 0x0000000000147805 */ /* 0x000fe2000001ff00 */
[----:B------:R-:W-:Y:S06]  /*1920*/  @!P1 BRA `(.L_x_2080) ;  /* 0x0000009000b49947 */ /* 0x000fec0003800000 */
[----:B------:R-:W2:Y:S01]  /*1930*/  S2R R4, SR_TID.X ;  /* 0x0000000000047919 */ /* 0x000ea20000002100 */
[----:B------:R-:W-:-:S04]  /*1940*/  UIADD3 UR6, UR41, 0x21800, URZ ;  /* 0x0002180029067890 */ /* 0x000fc8000fffe03f */
[----:B------:R-:W-:-:S06]  /*1950*/  ULOP3.LUT UP0, URZ, UR6, 0x3ff, URZ, 0xc0, !UPT ;  /* 0x000003ff063f7892 */ /* 0x000fcc000f80c03f */
[----:B------:R-:W-:Y:S02]  /*1960*/  PLOP3.LUT P0, PT, PT, PT, UP0, 0x80, 0x0 ;  /* 0x000000000000781c */ /* 0x000fe40003f0f008 */
[----:B--2---:R-:W-:-:S04]  /*1970*/  IADD3 R6, R4, -0x80, RZ ;  /* 0xffffff8004067810 */ /* 0x004fc80007ffe0ff */
[----:B------:R-:W-:-:S04]  /*1980*/  SHF.R.S32.HI R4, RZ, 0x1f, R6 ;  /* 0x0000001fff047819 */ /* 0x000fc80000011406 */
[----:B------:R-:W-:-:S04]  /*1990*/  LEA.HI R4, R4, R6, RZ, 0x7 ;  /* 0x0000000604047211 */ /* 0x000fc800078f38ff */
[----:B------:R-:W-:-:S05]  /*19a0*/  SHF.R.S32.HI R4, RZ, 0x7, R4 ;  /* 0x00000007ff047819 */ /* 0x000fca0000011404 */
[----:B------:R-:W2:Y:S02]  /*19b0*/  SHFL.IDX PT, R0, R4, RZ, 0x1f ;  /* 0x00001fff04007589 */ /* 0x000ea400000e0000 */
[----:B--2---:R-:W-:-:S13]  /*19c0*/  R2UR UR40, R0 ;  /* 0x00000000002872ca */ /* 0x004fda00000e0000 */
[----:B------:R-:W-:-:S04]  /*19d0*/  UIMAD.WIDE UR4, UR40, 0x55555556, URZ ;  /* 0x55555556280478a5 */ /* 0x000fc8000f8e023f */
        /* <DEDUP_REMOVED lines=8> */
[----:B------:R-:W-:Y:S01]  /*1a60*/  ULOP3.LUT UR43, UR4, 0x3fff, URZ, 0xc0, !UPT ;  /* 0x00003fff042b7892 */ /* 0x000fe2000f8ec03f */
[----:B------:R-:W-:Y:S11]  /*1a70*/  @!P0 BRA `(.L_x_2081) ;  /* 0x0000000000408947 */ /* 0x000ff60003800000 */
[----:B------:R-:W-:Y:S01]  /*1a80*/  MOV R0, 0x0 ;  /* 0x0000000000007802 */ /* 0x000fe20000000f00 */
[----:B------:R-:W-:Y:S01]  /*1a90*/  ULDC.64 UR4, c[0x4][0x88] ;  /* 0x0100220000047ab9 */ /* 0x000fe20000000a00 */
[----:B------:R-:W-:Y:S01]  /*1aa0*/  ULDC.64 UR6, c[0x4][0x28] ;  /* 0x01000a0000067ab9 */ /* 0x000fe20000000a00 */
[----:B------:R-:W-:Y:S01]  /*1ab0*/  IMAD.U32 R4, RZ, RZ, UR4 ;  /* 0x00000004ff047e24 */ /* 0x000fe2000f8e00ff */
[----:B------:R2:W3:Y:S01]  /*1ac0*/  LDC.64 R14, c[0x4][R0] ;  /* 0x01000000000e7b82 */ /* 0x0004e20000000a00 */
[----:B------:R-:W-:Y:S01]  /*1ad0*/  IMAD.U32 R5, RZ, RZ, UR5 ;  /* 0x00000005ff057e24 */ /* 0x000fe2000f8e00ff */
[----:B------:R-:W-:Y:S01]  /*1ae0*/  ULDC.64 UR4, c[0x4][0x90] ;  /* 0x0100240000047ab9 */ /* 0x000fe20000000a00 */
[----:B------:R-:W-:Y:S02]  /*1af0*/  IMAD.U32 R10, RZ, RZ, UR6 ;  /* 0x00000006ff0a7e24 */ /* 0x000fe4000f8e00ff */
[----:B------:R-:W-:Y:S02]  /*1b00*/  IMAD.U32 R6, RZ, RZ, UR4 ;  /* 0x00000004ff067e24 */ /* 0x000fe4000f8e00ff */
[----:B------:R-:W-:-:S02]  /*1b10*/  IMAD.U32 R7, RZ, RZ, UR5 ;  /* 0x00000005ff077e24 */ /* 0x000fc4000f8e00ff */
[----:B0-----:R-:W-:Y:S02]  /*1b20*/  IMAD.U32 R11, RZ, RZ, UR7 ;  /* 0x00000007ff0b7e24 */ /* 0x001fe4000f8e00ff */
[----:B-1----:R-:W-:Y:S02]  /*1b30*/  IMAD.MOV.U32 R8, RZ, RZ, 0x70 ;  /* 0x00000070ff087424 */ /* 0x002fe400078e00ff */
[----:B------:R-:W-:Y:S02]  /*1b40*/  IMAD.MOV.U32 R12, RZ, RZ, 0x1 ;  /* 0x00000001ff0c7424 */ /* 0x000fe400078e00ff */
[----:B--2---:R-:W-:-:S07]  /*1b50*/  IMAD.MOV.U32 R13, RZ, RZ, RZ ;  /* 0x000000ffff0d7224 */ /* 0x004fce00078e00ff */
[----:B------:R-:W-:-:S07]  /*1b60*/  LEPC R20, `(.L_x_2081) ;  /* 0x000000001014794e */ /* 0x000fce0000000000 */
[----:B---3--:R-:W-:Y:S05]  /*1b70*/  CALL.ABS.NOINC R14 ;  /* 0x000000000e007343 */ /* 0x008fea0003c00000 */
.L_x_2081:
[----:B------:R-:W2:Y:S01]  /*1b80*/  LDL R20, [R1+0x20] ;  /* 0x0000200001147983 */ /* 0x000ea20000100800 */
[----:B------:R-:W-:Y:S02]  /*1b90*/  ISETP.NE.AND P0, PT, R19, 0x3, PT ;  /* 0x000000031300780c */ /* 0x000fe40003f05270 */
[----:B--2---:R-:W-:-:S04]  /*1ba0*/  LEA.HI R0, R20, R20, RZ, 0x1 ;  /* 0x0000001414007211 */ /* 0x004fc800078f08ff */
[----:B------:R-:W-:-:S05]  /*1bb0*/  LOP3.LUT R0, R0, 0xfffffffe, RZ, 0xc0, !PT ;  /* 0xfffffffe00007812 */ /* 0x000fca00078ec0ff */
[----:B------:R-:W-:-:S05]  /*1bc0*/  IMAD.IADD R0, R20, 0x1, -R0 ;  /* 0x0000000114007824 */ /* 0x000fca00078e0a00 */
[----:B------:R-:W-:-:S04]  /*1bd0*/  SHF.L.U32 R0, R0, 0x1f, RZ ;  /* 0x0000001f00007819 */ /* 0x000fc800000006ff */
[----:B------:R-:W2:Y:S02]  /*1be0*/  SYNCS.PHASECHK.TRANS64.TRYWAIT P1, [UR41+0x2d800], R0 ;  /* 0x02d80000ff0075a7 */ /* 0x000ea40008020169 */
[----:B--2---:R-:W-:Y:S05]  /*1bf0*/  @!P1 BRA `(.L_x_2082) ;  /* 0x0000011c00189947 */ /* 0x004fea0003800000 */
.L_x_2218:
[----:B------:R-:W-:Y:S05]  /*1c00*/  @!P0 BRA `(.L_x_2083) ;  /* 0x0000000000048947 */ /* 0x000fea0003800000 */
[----:B------:R-:W-:Y:S01]  /*1c10*/  BPT.TRAP 0x1 ;  /* 0x000000040000795c */ /* 0x000fe20000300000 */
.L_x_2083:
[----:B--2---:R-:W-:Y:S02]  /*1c20*/  MOV R0, UR38 ;  /* 0x0000002600007c02 */ /* 0x004fe40008000f00 */
[----:B------:R-:W-:Y:S02]  /*1c30*/  SHF.L.U32 R3, R2, 0x1f, RZ ;  /* 0x0000001f02037819 */ /* 0x000fe400000006ff */
[----:B------:R-:W-:-:S04]  /*1c40*/  LEA R0, R0, UR41, 0x3 ;  /* 0x0000002900007c11 */ /* 0x000fc8000f8e18ff */
[----:B------:R2:W3:Y:S01]  /*1c50*/  SYNCS.PHASECHK.TRANS64.TRYWAIT P1, [R0+URZ+0x2d830], R3 ;  /* 0x02d83003000075a7 */ /* 0x0004e2000802017f */
[----:B------:R-:W-:Y:S05]  /*1c60*/  @!P0 BRA `(.L_x_2084) ;  /* 0x0000000000048947 */ /* 0x000fea0003800000 */
[----:B------:R-:W-:Y:S01]  /*1c70*/  BPT.TRAP 0x1 ;  /* 0x000000040000795c */ /* 0x000fe20000300000 */
.L_x_2084:
[----:B---3--:R-:W-:Y:S05]  /*1c80*/  @P1 BRA `(.L_x_2085) ;  /* 0x0000000000081947 */ /* 0x008fea0003800000 */
[----:B------:R-:W3:Y:S02]  /*1c90*/  SYNCS.PHASECHK.TRANS64.TRYWAIT P1, [R0+URZ+0x2d830], R3 ;  /* 0x02d83003000075a7 */ /* 0x000ee4000802017f */
[----:B---3--:R-:W-:Y:S05]  /*1ca0*/  @!P1 BRA `(.L_x_2086) ;  /* 0x0000011c00049947 */ /* 0x008fea0003800000 */
.L_x_2085:
[----:B------:R-:W-:Y:S05]  /*1cb0*/  WARPSYNC.ALL ;  /* 0x0000000000007948 */ /* 0x000fea0003800000 */
[----:B------:R-:W-:Y:S01]  /*1cc0*/  UIADD3 UR4, UR41, 0x15400, URZ ;  /* 0x0001540029047890 */ /* 0x000fe2000fffe03f */
[----:B------:R-:W-:Y:S01]  /*1cd0*/  WARPGROUP.ARRIVE ;  /* 0x00000000000079c5 */ /* 0x000fe20000000000 */
[----:B------:R-:W-:Y:S02]  /*1ce0*/  ULOP3.LUT UR8, UR43, 0x10000, URZ, 0xfc, !UPT ;  /* 0x000100002b087892 */ /* 0x000fe4000f8efc3f */
[----:B------:R-:W-:Y:S01]  /*1cf0*/  USHF.R.U32.HI UR4, URZ, 0x4, UR4 ;  /* 0x000000043f047899 */ /* 0x000fe20008011604 */
[----:B------:R-:W-:Y:S01]  /*1d00*/  UMOV UR9, 0x80000020 ;  /* 0x8000002000097882 */ /* 0x000fe20000000000 */
[----:B------:R-:W-:-:S02]  /*1d10*/  UMOV UR11, 0x80000020 ;  /* 0x80000020000b7882 */ /* 0x000fc40000000000 */
[----:B------:R-:W-:Y:S02]  /*1d20*/  ULOP3.LUT UR4, UR4, 0x3fff, URZ, 0xc0, !UPT ;  /* 0x00003fff04047892 */ /* 0x000fe4000f8ec03f */
[----:B------:R-:W-:Y:S02]  /*1d30*/  UIADD3 UR12, UR8, 0x2, URZ ;  /* 0x00000002080c7890 */ /* 0x000fe4000fffe03f */
[----:B------:R-:W-:Y:S01]  /*1d40*/  ULOP3.LUT UR4, UR4, 0x10000, URZ, 0xfc, !UPT ;  /* 0x0001000004047892 */ /* 0x000fe2000f8efc3f */
[----:B------:R-:W-:Y:S01]  /*1d50*/  UMOV UR13, 0x80000020 ;  /* 0x80000020000d7882 */ /* 0x000fe20000000000 */
[----:B------:R-:W-:Y:S02]  /*1d60*/  UMOV UR15, 0x80000020 ;  /* 0x80000020000f7882 */ /* 0x000fe40000000000 */
[----:B------:R-:W-:Y:S02]  /*1d70*/  UIMAD UR10, UR38, 0x600, UR4 ;  /* 0x00000600260a78a4 */ /* 0x000fe4000f8e0204 */
[----:B------:R-:W-:-:S02]  /*1d80*/  UIADD3 UR16, UR8, 0x300, URZ ;  /* 0x0000030008107890 */ /* 0x000fc4000fffe03f */
        /* <DEDUP_REMOVED lines=35> */
.L_x_2087:
[----:B------:R-:W4:Y:S01]  /*1fc0*/  LDC R7, c[0x0][0x448] ;  /* 0x00011200ff077b82 */ /* 0x000f220000000800 */
[----:B------:R-:W-:Y:S01]  /*1fd0*/  ULDC UR5, c[0x0][0x9d8] ;  /* 0x0002760000057ab9 */ /* 0x000fe20000000800 */
[----:B------:R-:W-:Y:S01]  /*1fe0*/  ULDC UR6, c[0x0][0x988] ;  /* 0x0002620000067ab9 */ /* 0x000fe20000000800 */
[----:B------:R-:W-:Y:S01]  /*1ff0*/  FMUL.FTZ R5, R28, UR5 ;  /* 0x000000051c057c20 */ /* 0x000fe20008410000 */
[----:B------:R-:W-:Y:S01]  /*2000*/  FMUL.FTZ R108, R26, UR5 ;  /* 0x000000051a6c7c20 */ /* 0x000fe20008410000 */
[----:B------:R-:W-:Y:S01]  /*2010*/  FMUL.FTZ R26, R53, UR5 ;  /* 0x00000005351a7c20 */ /* 0x000fe20008410000 */
[----:B------:R-:W-:Y:S02]  /*2020*/  IMAD.IADD R53, R147, 0x1, R136 ;  /* 0x0000000193357824 */ /* 0x000fe400078e0288 */
[----:B------:R-:W-:Y:S01]  /*2030*/  FMUL.FTZ R6, R29, UR5 ;  /* 0x000000051d067c20 */ /* 0x000fe20008410000 */
[----:B------:R-:W-:Y:S02]  /*2040*/  IMAD.MOV.U32 R29, RZ, RZ, -0x80 ;  /* 0xffffff80ff1d7424 */ /* 0x000fe400078e00ff */
[----:B------:R-:W-:Y:S01]  /*2050*/  FMUL.FTZ R104, R27, UR5 ;  /* 0x000000051b687c20 */ /* 0x000fe20008410000 */
[----:B------:R-:W-:Y:S01]  /*2060*/  FMUL.FTZ R90, R30, UR5 ;  /* 0x000000051e5a7c20 */ /* 0x000fe20008410000 */
[----:B------:R-:W5:Y:S01]  /*2070*/  MUFU.TANH R108, R108 ;  /* 0x0000006c006c7308 */ /* 0x000f620000002400 */
[----:B------:R-:W-:Y:S01]  /*2080*/  FMUL.FTZ R30, R31, UR5 ;  /* 0x000000051f1e7c20 */ /* 0x000fe20008410000 */
[----:B------:R-:W-:Y:S01]  /*2090*/  FMUL.FTZ R27, R56, UR5 ;  /* 0x00000005381b7c20 */ /* 0x000fe20008410000 */
[----:B------:R-:W-:Y:S01]  /*20a0*/  FMUL.FTZ R56, R59, UR5 ;  /* 0x000000053b387c20 */ /* 0x000fe20008410000 */
[----:B------:R-:W-:Y:S01]  /*20b0*/  FMUL.FTZ R34, R34, UR5 ;  /* 0x0000000522227c20 */ /* 0x000fe20008410000 */
[----:B-1----:R-:W-:Y:S01]  /*20c0*/  FMUL.FTZ R9, R32, UR5 ;  /* 0x0000000520097c20 */ /* 0x002fe20008410000 */
[----:B------:R-:W-:Y:S01]  /*20d0*/  FMUL.FTZ R32, R35, UR5 ;  /* 0x0000000523207c20 */ /* 0x000fe20008410000 */
[----:B------:R-:W-:Y:S01]  /*20e0*/  FMUL.FTZ R38, R38, UR5 ;  /* 0x0000000526267c20 */ /* 0x000fe20008410000 */
[----:B------:R-:W1:Y:S01]  /*20f0*/  MUFU.TANH R104, R104 ;  /* 0x0000006800687308 */ /* 0x000e620000002400 */
[----:B0-----:R-:W-:Y:S01]  /*2100*/  FMUL.FTZ R11, R36, UR5 ;  /* 0x00000005240b7c20 */ /* 0x001fe20008410000 */
[----:B------:R-:W-:Y:S01]  /*2110*/  FMUL.FTZ R36, R39, UR5 ;  /* 0x0000000527247c20 */ /* 0x000fe20008410000 */
[----:B------:R-:W-:Y:S01]  /*2120*/  FMUL.FTZ R42, R42, UR5 ;  /* 0x000000052a2a7c20 */ /* 0x000fe20008410000 */
[----:B------:R-:W-:Y:S01]  /*2130*/  FMUL.FTZ R13, R40, UR5 ;  /* 0x00000005280d7c20 */ /* 0x000fe20008410000 */
[----:B----4-:R-:W-:Y:S01]  /*2140*/  ISETP.NE.AND P4, PT, R7, 0x1, PT ;  /* 0x000000010700780c */ /* 0x010fe20003f85270 */
        /* <DEDUP_REMOVED lines=12> */
[----:B------:R-:W5:Y:S01]  /*2210*/  @P4 LDC R8, c[0x0][0x44c] ;  /* 0x00011300ff084b82 */ /* 0x000f620000000800 */
[----:B------:R-:W-:Y:S01]  /*2220*/  FMUL.FTZ R12, R37, UR5 ;  /* 0x00000005250c7c20 */ /* 0x000fe20008410000 */
[----:B------:R-:W-:Y:S01]  /*2230*/  FMUL.FTZ R25, R52, UR5 ;  /* 0x0000000534197c20 */ /* 0x000fe20008410000 */
[----:B------:R-:W-:Y:S01]  /*2240*/  FMUL.FTZ R52, R55, UR5 ;  /* 0x0000000537347c20 */ /* 0x000fe20008410000 */
[----:B------:R-:W-:Y:S01]  /*2250*/  FMUL.FTZ R58, R58, UR5 ;  /* 0x000000053a3a7c20 */ /* 0x000fe20008410000 */
[----:B------:R-:W-:Y:S01]  /*2260*/  FMUL.FTZ R92, R75, UR5 ;  /* 0x000000054b5c7c20 */ /* 0x000fe20008410000 */
[----:B------:R-:W4:Y:S01]  /*2270*/  MUFU.TANH R34, R34 ;  /* 0x0000002200227308 */ /* 0x000f220000002400 */
[----:B------:R-:W-:Y:S01]  /*2280*/  FMUL.FTZ R78, R78, UR5 ;  /* 0x000000054e4e7c20 */ /* 0x000fe20008410000 */
[----:B------:R-:W1:Y:S01]  /*2290*/  @P4 LDC R28, c[0x0][0x450] ;  /* 0x00011400ff1c4b82 */ /* 0x000e620000000800 */
[----:B------:R-:W-:Y:S01]  /*22a0*/  FMUL.FTZ R79, R79, UR5 ;  /* 0x000000054f4f7c20 */ /* 0x000fe20008410000 */
[----:B------:R-:W-:Y:S01]  /*22b0*/  FMUL.FTZ R14, R41, UR5 ;  /* 0x00000005290e7c20 */ /* 0x000fe20008410000 */
[----:B------:R-:W-:Y:S01]  /*22c0*/  FMUL.FTZ R83, R83, UR5 ;  /* 0x0000000553537c20 */ /* 0x000fe20008410000 */
[----:B------:R-:W-:Y:S01]  /*22d0*/  FMUL.FTZ R87, R87, UR5 ;  /* 0x0000000557577c20 */ /* 0x000fe20008410000 */
[----:B--23--:R-:W-:Y:S01]  /*22e0*/  FMUL.FTZ R3, R24, UR5 ;  /* 0x0000000518037c20 */ /* 0x00cfe20008410000 */
        /* <DEDUP_REMOVED lines=9> */
[----:B------:R-:W-:Y:S01]  /*2380*/  CS2R R134, SRZ ;  /* 0x0000000000867805 */ /* 0x000fe2000001ff00 */
[----:B-----5:R-:W-:-:S04]  /*2390*/  @P4 IMAD.HI.U32 R7, R53, R8, RZ ;  /* 0x0000000835074227 */ /* 0x020fc800078e00ff */
[----:B------:R-:W-:Y:S02]  /*23a0*/  IMAD R8, R88, R29, 0x80 ;  /* 0x0000008058087424 */ /* 0x000fe400078e021d */
[----:B------:R-:W5:Y:S01]  /*23b0*/  MUFU.TANH R36, R36 ;  /* 0x0000002400247308 */ /* 0x000f620000002400 */
[----:B-1----:R-:W-:Y:S01]  /*23c0*/  @P4 SHF.R.U32.HI R53, RZ, R28, R7 ;  /* 0x0000001cff354219 */ /* 0x002fe20000011607 */
[----:B------:R-:W-:Y:S01]  /*23d0*/  FMUL.FTZ R28, R57, UR5 ;  /* 0x00000005391c7c20 */ /* 0x000fe20008410000 */
[C-C-:B------:R-:W-:Y:S02]  /*23e0*/  IADD3 R106, -R145.reuse, 0x1, R8.reuse ;  /* 0x00000001916a7810 */ /* 0x140fe40007ffe108 */
[----:B------:R-:W-:Y:S01]  /*23f0*/  IADD3 R59, -R145, R142, R8 ;  /* 0x0000008e913b7210 */ /* 0x000fe20007ffe108 */
[----:B------:R-:W1:Y:S01]  /*2400*/  SHFL.IDX PT, R7, R53, 0x1, 0x1c1f ;  /* 0x003c1f0035077f89 */ /* 0x000e6200000e0000 */
[----:B------:R-:W-:Y:S01]  /*2410*/  IADD3 R106, -R143, R106, R142 ;  /* 0x0000006a8f6a7210 */ /* 0x000fe20007ffe18e */
[----:B------:R-:W5:Y:S01]  /*2420*/  MUFU.TANH R42, R42 ;  /* 0x0000002a002a7308 */ /* 0x000f620000002400 */
[----:B------:R-:W-:Y:S01]  /*2430*/  FMUL.FTZ R8, R62, UR5 ;  /* 0x000000053e087c20 */ /* 0x000fe20008410000 */
[----:B------:R-:W-:Y:S01]  /*2440*/  FMUL.FTZ R62, R63, UR5 ;  /* 0x000000053f3e7c20 */ /* 0x000fe20008410000 */
[----:B------:R-:W5:Y:S05]  /*2450*/  SHFL.IDX PT, R55, R53, RZ, 0x1c1f ;  /* 0x001c1fff35377589 */ /* 0x000f6a00000e0000 */
[----:B------:R-:W5:Y:S08]  /*2460*/  MUFU.TANH R40, R40 ;  /* 0x0000002800287308 */ /* 0x000f700000002400 */
[----:B------:R-:W5:Y:S01]  /*2470*/  MUFU.TANH R46, R46 ;  /* 0x0000002e002e7308 */ /* 0x000f620000002400 */
[----:B-1----:R-:W-:-:S07]  /*2480*/  VIADDMNMX R7, R7, R106, R59, PT ;  /* 0x0000006a07077246 */ /* 0x002fce000380013b */
[----:B------:R-:W1:Y:S01]  /*2490*/  MUFU.TANH R44, R44 ;  /* 0x0000002c002c7308 */ /* 0x000e620000002400 */
[C---:B------:R-:W-:Y:S02]  /*24a0*/  ISETP.GT.AND P1, PT, R7.reuse, RZ, PT ;  /* 0x000000ff0700720c */ /* 0x040fe40003f24270 */
[C---:B------:R-:W-:Y:S02]  /*24b0*/  ISETP.GT.AND P2, PT, R7.reuse, 0x1, PT ;  /* 0x000000010700780c */ /* 0x040fe40003f44270 */
[C---:B------:R-:W-:Y:S02]  /*24c0*/  ISETP.GT.AND P3, PT, R7.reuse, 0x8, PT ;  /* 0x000000080700780c */ /* 0x040fe40003f64270 */
[----:B------:R-:W-:Y:S01]  /*24d0*/  FSEL R108, R108, -INF , P1 ;  /* 0xff8000006c6c7808 */ /* 0x000fe20000800000 */
[----:B------:R-:W1:Y:S01]  /*24e0*/  MUFU.TANH R50, R50 ;  /* 0x0000003200327308 */ /* 0x000e620000002400 */
[----:B------:R-:W-:Y:S02]  /*24f0*/  FSEL R104, R104, -INF , P2 ;  /* 0xff80000068687808 */ /* 0x000fe40001000000 */
[----:B------:R-:W-:-:S02]  /*2500*/  ISETP.GT.AND P1, PT, R7, 0x9, PT ;  /* 0x000000090700780c */ /* 0x000fc40003f24270 */
[----:B0-----:R-:W-:Y:S02]  /*2510*/  FSEL R90, R90, -INF , P3 ;  /* 0xff8000005a5a7808 */ /* 0x001fe40001800000 */
[----:B------:R-:W-:Y:S01]  /*2520*/  FMNMX.FTZ R29, R108, R104, !PT ;  /* 0x000000686c1d7209 */ /* 0x000fe20007810000 */
[----:B------:R-:W0:Y:S01]  /*2530*/  MUFU.TANH R48, R48 ;  /* 0x0000003000307308 */ /* 0x000e220000002400 */
[C---:B------:R-:W-:Y:S02]  /*2540*/  ISETP.GT.AND P2, PT, R7.reuse, 0x10, PT ;  /* 0x000000100700780c */ /* 0x040fe40003f44270 */
[----:B----4-:R-:W-:Y:S02]  /*2550*/  FSEL R30, R30, -INF , P1 ;  /* 0xff8000001e1e7808 */ /* 0x010fe40000800000 */
[----:B------:R-:W-:Y:S01]  /*2560*/  FMNMX.FTZ R31, R90, R29, !PT ;  /* 0x0000001d5a1f7209 */ /* 0x000fe20007810000 */
[----:B------:R-:W-:Y:S01]  /*2570*/  FMUL.FTZ R29, R66, UR5 ;  /* 0x00000005421d7c20 */ /* 0x000fe20008410000 */
[----:B------:R-:W-:Y:S01]  /*2580*/  ISETP.GT.AND P1, PT, R7, 0x11, PT ;  /* 0x000000110700780c */ /* 0x000fe20003f24270 */
[----:B------:R-:W4:Y:S01]  /*2590*/  MUFU.TANH R54, R54 ;  /* 0x0000003600367308 */ /* 0x000f220000002400 */
[----:B------:R-:W-:-:S02]  /*25a0*/  FSEL R34, R34, -INF , P2 ;  /* 0xff80000022227808 */ /* 0x000fc40001000000 */
[----:B------:R-:W-:Y:S02]  /*25b0*/  FMNMX.FTZ R31, R30, R31, !PT ;  /* 0x0000001f1e1f7209 */ /* 0x000fe40007810000 */
[----:B------:R-:W-:Y:S02]  /*25c0*/  ISETP.GT.AND P2, PT, R7, 0x18, PT ;  /* 0x000000180700780c */ /* 0x000fe40003f44270 */
[----:B--2---:R-:W-:Y:S01]  /*25d0*/  FSEL R32, R32, -INF , P1 ;  /* 0xff80000020207808 */ /* 0x004fe20000800000 */
[----:B------:R-:W2:Y:S01]  /*25e0*/  MUFU.TANH R52, R52 ;  /* 0x0000003400347308 */ /* 0x000ea20000002400 */
[----:B------:R-:W-:Y:S01]  /*25f0*/  FMNMX.FTZ R33, R34, R31, !PT ;  /* 0x0000001f22217209 */ /* 0x000fe20007810000 */
[----:B------:R-:W-:Y:S01]  /*2600*/  FMUL.FTZ R31, R67, UR5 ;  /* 0x00000005431f7c20 */ /* 0x000fe20008410000 */
[----:B------:R-:W-:Y:S02]  /*2610*/  ISETP.GT.AND P1, PT, R7, 0x19, PT ;  /* 0x000000190700780c */ /* 0x000fe40003f24270 */
[----:B---3--:R-:W-:-:S02]  /*2620*/  FSEL R38, R38, -INF , P2 ;  /* 0xff80000026267808 */ /* 0x008fc40001000000 */
[----:B------:R-:W-:Y:S01]  /*2630*/  FMNMX.FTZ R33, R32, R33, !PT ;  /* 0x0000002120217209 */ /* 0x000fe20007810000 */
[----:B------:R-:W3:Y:S01]  /*2640*/  MUFU.TANH R58, R58 ;  /* 0x0000003a003a7308 */ /* 0x000ee20000002400 */
[C---:B------:R-:W-:Y:S02]  /*2650*/  ISETP.GT.AND P2, PT, R7.reuse, 0x20, PT ;  /* 0x000000200700780c */ /* 0x040fe40003f44270 */
[----:B-----5:R-:W-:Y:S02]  /*2660*/  FSEL R36, R36, -INF , P1 ;  /* 0xff80000024247808 */ /* 0x020fe40000800000 */
[----:B------:R-:W-:Y:S01]  /*2670*/  FMNMX.FTZ R35, R38, R33, !PT ;  /* 0x0000002126237209 */ /* 0x000fe20007810000 */
[----:B------:R-:W-:Y:S01]  /*2680*/  FMUL.FTZ R33, R70, UR5 ;  /* 0x0000000546217c20 */ /* 0x000fe20008410000 */
[----:B------:R-:W-:Y:S01]  /*2690*/  ISETP.GT.AND P1, PT, R7, 0x21, PT ;  /* 0x000000210700780c */ /* 0x000fe20003f24270 */
[----:B------:R-:W5:Y:S01]  /*26a0*/  MUFU.TANH R56, R56 ;  /* 0x0000003800387308 */ /* 0x000f620000002400 */
[----:B------:R-:W-:-:S02]  /*26b0*/  FSEL R42, R42, -INF , P2 ;  /* 0xff8000002a2a7808 */ /* 0x000fc40001000000 */
[----:B------:R-:W-:Y:S02]  /*26c0*/  FMNMX.FTZ R35, R36, R35, !PT ;  /* 0x0000002324237209 */ /* 0x000fe40007810000 */
[----:B------:R-:W-:Y:S02]  /*26d0*/  ISETP.GT.AND P2, PT, R7, 0x28, PT ;  /* 0x000000280700780c */ /* 0x000fe40003f44270 */
[----:B------:R-:W-:Y:S01]  /*26e0*/  FSEL R40, R40, -INF , P1 ;  /* 0xff80000028287808 */ /* 0x000fe20000800000 */
[----:B------:R-:W5:Y:S01]  /*26f0*/  MUFU.TANH R8, R8 ;  /* 0x0000000800087308 */ /* 0x000f620000002400 */
[----:B------:R-:W-:Y:S01]  /*2700*/  FMNMX.FTZ R37, R42, R35, !PT ;  /* 0x000000232a257209 */ /* 0x000fe20007810000 */
[----:B------:R-:W-:Y:S01]  /*2710*/  FMUL.FTZ R35, R71, UR5 ;  /* 0x0000000547237c20 */ /* 0x000fe20008410000 */
[----:B------:R-:W-:Y:S02]  /*2720*/  ISETP.GT.AND P1, PT, R7, 0x29, PT ;  /* 0x000000290700780c */ /* 0x000fe40003f24270 */
[----:B------:R-:W-:-:S02]  /*2730*/  FSEL R46, R46, -INF , P2 ;  /* 0xff8000002e2e7808 */ /* 0x000fc40001000000 */
[----:B------:R-:W-:Y:S01]  /*2740*/  FMNMX.FTZ R37, R40, R37, !PT ;  /* 0x0000002528257209 */ /* 0x000fe20007810000 */
[----:B------:R-:W5:Y:S01]  /*2750*/  MUFU.TANH R62, R62 ;  /* 0x0000003e003e7308 */ /* 0x000f620000002400 */
[C---:B------:R-:W-:Y:S02]  /*2760*/  ISETP.GT.AND P2, PT, R7.reuse, 0x30, PT ;  /* 0x000000300700780c */ /* 0x040fe40003f44270 */
[----:B-1----:R-:W-:Y:S02]  /*2770*/  FSEL R44, R44, -INF , P1 ;  /* 0xff8000002c2c7808 */ /* 0x002fe40000800000 */
[----:B------:R-:W-:Y:S01]  /*2780*/  FMNMX.FTZ R39, R46, R37, !PT ;  /* 0x000000252e277209 */ /* 0x000fe20007810000 */
[----:B------:R-:W-:Y:S01]  /*2790*/  FMUL.FTZ R37, R74, UR5 ;  /* 0x000000054a257c20 */ /* 0x000fe20008410000 */
[----:B------:R-:W-:Y:S01]  /*27a0*/  ISETP.GT.AND P1, PT, R7, 0x31, PT ;  /* 0x000000310700780c */ /* 0x000fe20003f24270 */
[----:B------:R-:W1:Y:S01]  /*27b0*/  MUFU.TANH R29, R29 ;  /* 0x0000001d001d7308 */ /* 0x000e620000002400 */
[----:B------:R-:W-:-:S02]  /*27c0*/  FSEL R50, R50, -INF , P2 ;  /* 0xff80000032327808 */ /* 0x000fc40001000000 */
[----:B------:R-:W-:Y:S02]  /*27d0*/  FMNMX.FTZ R39, R44, R39, !PT ;  /* 0x000000272c277209 */ /* 0x000fe40007810000 */
[C---:B------:R-:W-:Y:S02]  /*27e0*/  ISETP.GT.AND P2, PT, R7.reuse, 0x38, PT ;  /* 0x000000380700780c */ /* 0x040fe40003f44270 */
[----:B0-----:R-:W-:Y:S01]  /*27f0*/  FSEL R48, R48, -INF , P1 ;  /* 0xff80000030307808 */ /* 0x001fe20000800000 */
[----:B------:R-:W0:Y:S01]  /*2800*/  MUFU.TANH R31, R31 ;  /* 0x0000001f001f7308 */ /* 0x000e220000002400 */
[----:B------:R-:W-:Y:S02]  /*2810*/  FMNMX.FTZ R39, R50, R39, !PT ;  /* 0x0000002732277209 */ /* 0x000fe40007810000 */
[----:B------:R-:W-:Y:S02]  /*2820*/  ISETP.GT.AND P1, PT, R7, 0x39, PT ;  /* 0x000000390700780c */ /* 0x000fe40003f24270 */
[----:B----4-:R-:W-:-:S02]  /*2830*/  FSEL R54, R54, -INF , P2 ;  /* 0xff80000036367808 */ /* 0x010fc40001000000 */
[----:B------:R-:W-:Y:S01]  /*2840*/  FMNMX.FTZ R39, R48, R39, !PT ;  /* 0x0000002730277209 */ /* 0x000fe20007810000 */
[----:B------:R-:W4:Y:S01]  /*2850*/  MUFU.TANH R33, R33 ;  /* 0x0000002100217308 */ /* 0x000f220000002400 */
[C---:B------:R-:W-:Y:S02]  /*2860*/  ISETP.GT.AND P2, PT, R7.reuse, 0x40, PT ;  /* 0x000000400700780c */ /* 0x040fe40003f44270 */
[----:B--2---:R-:W-:Y:S02]  /*2870*/  FSEL R52, R52, -INF , P1 ;  /* 0xff80000034347808 */ /* 0x004fe40000800000 */
[----:B------:R-:W-:Y:S02]  /*2880*/  FMNMX.FTZ R39, R54, R39, !PT ;  /* 0x0000002736277209 */ /* 0x000fe40007810000 */
[----:B------:R-:W-:Y:S01]  /*2890*/  ISETP.GT.AND P1, PT, R7, 0x41, PT ;  /* 0x000000410700780c */ /* 0x000fe20003f24270 */
[----:B------:R-:W2:Y:S01]  /*28a0*/  MUFU.TANH R35, R35 ;  /* 0x0000002300237308 */ /* 0x000ea20000002400 */
[----:B---3--:R-:W-:-:S02]  /*28b0*/  FSEL R58, R58, -INF , P2 ;  /* 0xff8000003a3a7808 */ /* 0x008fc40001000000 */
[----:B------:R-:W-:Y:S02]  /*28c0*/  FMNMX.FTZ R39, R52, R39, !PT ;  /* 0x0000002734277209 */ /* 0x000fe40007810000 */
[C---:B------:R-:W-:Y:S02]  /*28d0*/  ISETP.GT.AND P2, PT, R7.reuse, 0x48, PT ;  /* 0x000000480700780c */ /* 0x040fe40003f44270 */
[----:B-----5:R-:W-:Y:S01]  /*28e0*/  FSEL R56, R56, -INF , P1 ;  /* 0xff80000038387808 */ /* 0x020fe20000800000 */
[----:B------:R-:W3:Y:S01]  /*28f0*/  MUFU.TANH R37, R37 ;  /* 0x0000002500257308 */ /* 0x000ee20000002400 */
[----:B------:R-:W-:Y:S02]  /*2900*/  FMNMX.FTZ R39, R58, R39, !PT ;  /* 0x000000273a277209 */ /* 0x000fe40007810000 */
[C---:B------:R-:W-:Y:S02]  /*2910*/  ISETP.GT.AND P1, PT, R7.reuse, 0x49, PT ;  /* 0x000000490700780c */ /* 0x040fe40003f24270 */
[----:B------:R-:W-:Y:S01]  /*2920*/  FSEL R66, R8, -INF , P2 ;  /* 0xff80000008427808 */ /* 0x000fe20001000000 */
[----:B------:R-:W-:Y:S01]  /*2930*/  FMUL.FTZ R8, R82, UR5 ;  /* 0x0000000552087c20 */ /* 0x000fe20008410000 */
[----:B------:R-:W-:Y:S01]  /*2940*/  FMNMX.FTZ R39, R56, R39, !PT ;  /* 0x0000002738277209 */ /* 0x000fe20007810000 */
[----:B------:R-:W5:Y:S01]  /*2950*/  MUFU.TANH R92, R92 ;  /* 0x0000005c005c7308 */ /* 0x000f620000002400 */
[----:B------:R-:W-:-:S02]  /*2960*/  ISETP.GT.AND P2, PT, R7, 0x50, PT ;  /* 0x000000500700780c */ /* 0x000fc40003f44270 */
[----:B------:R-:W-:Y:S02]  /*2970*/  FSEL R62, R62, -INF , P1 ;  /* 0xff8000003e3e7808 */ /* 0x000fe40000800000 */
[----:B------:R-:W-:Y:S02]  /*2980*/  FMNMX.FTZ R39, R66, R39, !PT ;  /* 0x0000002742277209 */ /* 0x000fe40007810000 */
[----:B------:R-:W-:Y:S01]  /*2990*/  ISETP.GT.AND P1, PT, R7, 0x51, PT ;  /* 0x000000510700780c */ /* 0x000fe20003f24270 */
[----:B------:R4:W5:Y:S01]  /*29a0*/  MUFU.TANH R94, R78 ;  /* 0x0000004e005e7308 */ /* 0x0009620000002400 */
[----:B-1----:R-:W-:Y:S01]  /*29b0*/  FSEL R70, R29, -INF , P2 ;  /* 0xff8000001d467808 */ /* 0x002fe20001000000 */
[----:B------:R-:W-:Y:S01]  /*29c0*/  FMUL.FTZ R29, R60, UR5 ;  /* 0x000000053c1d7c20 */ /* 0x000fe20008410000 */
[----:B------:R-:W-:Y:S02]  /*29d0*/  FMNMX.FTZ R39, R62, R39, !PT ;  /* 0x000000273e277209 */ /* 0x000fe40007810000 */
[----:B------:R-:W-:-:S02]  /*29e0*/  ISETP.GT.AND P2, PT, R7, 0x58, PT ;  /* 0x000000580700780c */ /* 0x000fc40003f44270 */
[----:B0-----:R-:W-:Y:S01]  /*29f0*/  FSEL R74, R31, -INF , P1 ;  /* 0xff8000001f4a7808 */ /* 0x001fe20000800000 */
[----:B------:R-:W0:Y:S01]  /*2a00*/  MUFU.TANH R79, R79 ;  /* 0x0000004f004f7308 */ /* 0x000e220000002400 */
[----:B------:R-:W-:Y:S01]  /*2a10*/  FMNMX.FTZ R39, R70, R39, !PT ;  /* 0x0000002746277209 */ /* 0x000fe20007810000 */
[----:B------:R-:W-:Y:S01]  /*2a20*/  FMUL.FTZ R31, R61, UR5 ;  /* 0x000000053d1f7c20 */ /* 0x000fe20008410000 */
[----:B------:R-:W-:Y:S01]  /*2a30*/  ISETP.GT.AND P1, PT, R7, 0x59, PT ;  /* 0x000000590700780c */ /* 0x000fe20003f24270 */
[----:B------:R-:W-:Y:S01]  /*2a40*/  FMUL.FTZ R61, R85, UR5 ;  /* 0x00000005553d7c20 */ /* 0x000fe20008410000 */
[----:B----4-:R-:W-:Y:S01]  /*2a50*/  FSEL R78, R33, -INF , P2 ;  /* 0xff800000214e7808 */ /* 0x010fe20001000000 */
[----:B------:R-:W-:Y:S01]  /*2a60*/  FMUL.FTZ R33, R64, UR5 ;  /* 0x0000000540217c20 */ /* 0x000fe20008410000 */
[----:B------:R-:W-:Y:S01]  /*2a70*/  FMNMX.FTZ R39, R74, R39, !PT ;  /* 0x000000274a277209 */ /* 0x000fe20007810000 */
[----:B------:R1:W4:Y:S01]  /*2a80*/  MUFU.TANH R41, R8 ;  /* 0x0000000800297308 */ /* 0x0003220000002400 */
[----:B------:R-:W-:-:S02]  /*2a90*/  ISETP.GT.AND P2, PT, R7, 0x60, PT ;  /* 0x000000600700780c */ /* 0x000fc40003f44270 */
[----:B--2---:R-:W-:Y:S01]  /*2aa0*/  FSEL R82, R35, -INF , P1 ;  /* 0xff80000023527808 */ /* 0x004fe20000800000 */
[----:B------:R-:W-:Y:S01]  /*2ab0*/  FMUL.FTZ R35, R65, UR5 ;  /* 0x0000000541237c20 */ /* 0x000fe20008410000 */
[----:B------:R-:W-:Y:S02]  /*2ac0*/  FMNMX.FTZ R39, R78, R39, !PT ;  /* 0x000000274e277209 */ /* 0x000fe40007810000 */
[----:B------:R-:W-:Y:S01]  /*2ad0*/  ISETP.GT.AND P1, PT, R7, 0x61, PT ;  /* 0x000000610700780c */ /* 0x000fe20003f24270 */
[----:B------:R-:W2:Y:S01]  /*2ae0*/  MUFU.TANH R83, R83 ;  /* 0x0000005300537308 */ /* 0x000ea20000002400 */
[----:B-1----:R-:W-:Y:S01]  /*2af0*/  FMUL.FTZ R8, R86, UR5 ;  /* 0x0000000556087c20 */ /* 0x002fe20008410000 */
[----:B---3--:R-:W-:Y:S01]  /*2b00*/  FSEL R86, R37, -INF , P2 ;  /* 0xff80000025567808 */ /* 0x008fe20001000000 */
[----:B------:R-:W-:Y:S01]  /*2b10*/  FMUL.FTZ R37, R68, UR5 ;  /* 0x0000000544257c20 */ /* 0x000fe20008410000 */
[----:B------:R-:W-:Y:S02]  /*2b20*/  FMNMX.FTZ R39, R82, R39, !PT ;  /* 0x0000002752277209 */ /* 0x000fe40007810000 */
[----:B------:R-:W-:-:S02]  /*2b30*/  ISETP.GT.AND P2, PT, R7, 0x68, PT ;  /* 0x000000680700780c */ /* 0x000fc40003f44270 */
[----:B-----5:R-:W-:Y:S01]  /*2b40*/  FSEL R92, R92, -INF , P1 ;  /* 0xff8000005c5c7808 */ /* 0x020fe20000800000 */
[----:B------:R-:W1:Y:S01]  /*2b50*/  MUFU.TANH R8, R8 ;  /* 0x0000000800087308 */ /* 0x000e620000002400 */
[----:B------:R-:W-:Y:S02]  /*2b60*/  FMNMX.FTZ R39, R86, R39, !PT ;  /* 0x0000002756277209 */ /* 0x000fe40007810000 */
[C---:B------:R-:W-:Y:S02]  /*2b70*/  ISETP.GT.AND P1, PT, R7.reuse, 0x69, PT ;  /* 0x000000690700780c */ /* 0x040fe40003f24270 */
[----:B------:R-:W-:Y:S02]  /*2b80*/  FSEL R94, R94, -INF , P2 ;  /* 0xff8000005e5e7808 */ /* 0x000fe40001000000 */
[----:B------:R-:W-:Y:S01]  /*2b90*/  FMNMX.FTZ R39, R92, R39, !PT ;  /* 0x000000275c277209 */ /* 0x000fe20007810000 */
[----:B------:R-:W3:Y:S01]  /*2ba0*/  MUFU.TANH R87, R87 ;  /* 0x0000005700577308 */ /* 0x000ee20000002400 */
[----:B------:R-:W-:-:S02]  /*2bb0*/  ISETP.GT.AND P2, PT, R7, 0x70, PT ;  /* 0x000000700700780c */ /* 0x000fc40003f44270 */
[----:B0-----:R-:W-:Y:S02]  /*2bc0*/  FSEL R98, R79, -INF , P1 ;  /* 0xff8000004f627808 */ /* 0x001fe40000800000 */
[----:B------:R-:W-:Y:S02]  /*2bd0*/  FMNMX.FTZ R39, R94, R39, !PT ;  /* 0x000000275e277209 */ /* 0x000fe40007810000 */
[----:B------:R-:W-:Y:S01]  /*2be0*/  ISETP.GT.AND P1, PT, R7, 0x71, PT ;  /* 0x000000710700780c */ /* 0x000fe20003f24270 */
[----:B------:R-:W-:Y:S01]  /*2bf0*/  MUFU.TANH R3, R3 ;  /* 0x0000000300037308 */ /* 0x000fe20000002400 */
[----:B----4-:R-:W-:Y:S01]  /*2c00*/  FSEL R60, R41, -INF , P2 ;  /* 0xff800000293c7808 */ /* 0x010fe20001000000 */
[----:B------:R-:W-:Y:S01]  /*2c10*/  FMUL.FTZ R41, R72, UR5 ;  /* 0x0000000548297c20 */ /* 0x000fe20008410000 */
[----:B------:R-:W-:Y:S02]  /*2c20*/  FMNMX.FTZ R39, R98, R39, !PT ;  /* 0x0000002762277209 */ /* 0x000fe40007810000 */
[----:B------:R-:W-:-:S02]  /*2c30*/  ISETP.GT.AND P2, PT, R7, 0x78, PT ;  /* 0x000000780700780c */ /* 0x000fc40003f44270 */
[----:B--2---:R-:W-:Y:S01]  /*2c40*/  FSEL R96, R83, -INF , P1 ;  /* 0xff80000053607808 */ /* 0x004fe20000800000 */
[----:B------:R-:W0:Y:S01]  /*2c50*/  MUFU.TANH R4, R4 ;  /* 0x0000000400047308 */ /* 0x000e220000002400 */
[----:B------:R-:W-:Y:S02]  /*2c60*/  FMNMX.FTZ R39, R60, R39, !PT ;  /* 0x000000273c277209 */ /* 0x000fe40007810000 */
[----:B------:R-:W-:Y:S02]  /*2c70*/  ISETP.GT.AND P1, PT, R7, 0x79, PT ;  /* 0x000000790700780c */ /* 0x000fe40003f24270 */
[----:B-1----:R-:W-:Y:S02]  /*2c80*/  FSEL R100, R8, -INF , P2 ;  /* 0xff80000008647808 */ /* 0x002fe40001000000 */
[----:B------:R-:W-:Y:S01]  /*2c90*/  FMNMX.FTZ R39, R96, R39, !PT ;  /* 0x0000002760277209 */ /* 0x000fe20007810000 */
[----:B------:R-:W1:Y:S01]  /*2ca0*/  MUFU.TANH R5, R5 ;  /* 0x0000000500057308 */ /* 0x000e620000002400 */
[----:B---3--:R-:W-:-:S02]  /*2cb0*/  FSEL R102, R87, -INF , P1 ;  /* 0xff80000057667808 */ /* 0x008fc40000800000 */
[----:B------:R-:W-:Y:S02]  /*2cc0*/  FMNMX.FTZ R39, R100, R39, !PT ;  /* 0x0000002764277209 */ /* 0x000fe40007810000 */
[----:B------:R-:W-:Y:S02]  /*2cd0*/  VIADDMNMX R59, R55, R106, R59, PT ;  /* 0x0000006a373b7246 */ /* 0x000fe4000380013b */
[----:B------:R-:W-:Y:S01]  /*2ce0*/  FMNMX.FTZ R7, R102, R39, !PT ;  /* 0x0000002766077209 */ /* 0x000fe20007810000 */
[----:B------:R-:W-:Y:S01]  /*2cf0*/  MUFU.TANH R6, R6 ;  /* 0x0000000600067308 */ /* 0x000fe20000002400 */
[----:B------:R-:W-:Y:S01]  /*2d00*/  ISETP.GT.AND P2, PT, R59, 0x1, PT ;  /* 0x000000013b00780c */ /* 0x000fe20003f44270 */
[----:B------:R-:W-:Y:S01]  /*2d10*/  FMUL.FTZ R39, R69, UR5 ;  /* 0x0000000545277c20 */ /* 0x000fe20008410000 */
[----:B------:R-:W-:Y:S01]  /*2d20*/  ISETP.GT.AND P3, PT, R59, 0x8, PT ;  /* 0x000000083b00780c */ /* 0x000fe20003f64270 */
[----:B------:R-:W2:Y:S01]  /*2d30*/  SHFL.BFLY PT, R8, R7, 0x2, 0x1f ;  /* 0x0c401f0007087f89 */ /* 0x000ea200000e0000 */
[----:B0-----:R-:W-:-:S02]  /*2d40*/  FSEL R4, R4, -INF , P2 ;  /* 0xff80000004047808 */ /* 0x001fc40001000000 */
[----:B------:R-:W-:Y:S01]  /*2d50*/  ISETP.GT.AND P2, PT, R59, 0x10, PT ;  /* 0x000000103b00780c */ /* 0x000fe20003f44270 */
[----:B------:R-:W0:Y:S01]  /*2d60*/  MUFU.TANH R9, R9 ;  /* 0x0000000900097308 */ /* 0x000e220000002400 */
[----:B-1----:R-:W-:-:S07]  /*2d70*/  FSEL R68, R5, -INF , P3 ;  /* 0xff80000005447808 */ /* 0x002fce0001800000 */
[----:B------:R-:W-:Y:S08]  /*2d80*/  MUFU.TANH R10, R10 ;  /* 0x0000000a000a7308 */ /* 0x000ff00000002400 */
[----:B------:R-:W1:Y:S01]  /*2d90*/  MUFU.TANH R11, R11 ;  /* 0x0000000b000b7308 */ /* 0x000e620000002400 */
[----:B0-----:R-:W-:Y:S02]  /*2da0*/  FSEL R80, R9, -INF , P2 ;  /* 0xff80000009507808 */ /* 0x001fe40001000000 */
[----:B------:R-:W-:-:S02]  /*2db0*/  ISETP.GT.AND P2, PT, R59, 0x18, PT ;  /* 0x000000183b00780c */ /* 0x000fc40003f44270 */
[----:B--2---:R-:W-:Y:S01]  /*2dc0*/  FMNMX.FTZ R57, R7, R8, !PT ;  /* 0x0000000807397209 */ /* 0x004fe20007810000 */
[----:B------:R-:W-:Y:S02]  /*2dd0*/  IMAD.U32 R7, RZ, RZ, UR6 ;  /* 0x00000006ff077e24 */ /* 0x000fe4000f8e00ff */
[----:B------:R-:W0:Y:S02]  /*2de0*/  MUFU.TANH R12, R12 ;  /* 0x0000000c000c7308 */ /* 0x000e240000002400 */
[----:B------:R-:W2:Y:S06]  /*2df0*/  SHFL.BFLY PT, R8, R57, 0x1, 0x1f ;  /* 0x0c201f0039087f89 */ /* 0x000eac00000e0000 */
[----:B------:R-:W3:Y:S08]  /*2e00*/  MUFU.TANH R13, R13 ;  /* 0x0000000d000d7308 */ /* 0x000ef00000002400 */
[----:B------:R-:W4:Y:S08]  /*2e10*/  MUFU.TANH R14, R14 ;  /* 0x0000000e000e7308 */ /* 0x000f300000002400 */
[----:B------:R-:W5:Y:S01]  /*2e20*/  MUFU.TANH R15, R15 ;  /* 0x0000000f000f7308 */ /* 0x000f620000002400 */
[----:B--2---:R-:W-:Y:S01]  /*2e30*/  FMNMX.FTZ R8, R57, R8, !PT ;  /* 0x0000000839087209 */ /* 0x004fe20007810000 */
[----:B------:R-:W-:Y:S01]  /*2e40*/  FMUL.FTZ R57, R84, UR5 ;  /* 0x0000000554397c20 */ /* 0x000fe20008410000 */
[----:B-1----:R-:W-:-:S02]  /*2e50*/  FSEL R84, R11, -INF , P2 ;  /* 0xff8000000b547808 */ /* 0x002fc40001000000 */
[C---:B------:R-:W-:Y:S01]  /*2e60*/  FSETP.NEU.FTZ.AND P1, PT, R8.reuse, -INF , PT ;  /* 0xff8000000800780b */ /* 0x040fe20003f3d000 */
[-C--:B------:R-:W-:Y:S02]  /*2e70*/  FMUL.FTZ R63, R8, R7.reuse ;  /* 0x00000007083f7220 */ /* 0x080fe40000410000 */
[----:B------:R-:W1:Y:S01]  /*2e80*/  MUFU.TANH R20, R20 ;  /* 0x0000001400147308 */ /* 0x000e620000002400 */
[----:B------:R-:W-:Y:S02]  /*2e90*/  ISETP.GT.AND P2, PT, R59, 0x20, PT ;  /* 0x000000203b00780c */ /* 0x000fe40003f44270 */
[----:B------:R-:W-:Y:S02]  /*2ea0*/  R2UR UR5, R0 ;  /* 0x00000000000572ca */ /* 0x000fe400000e0000 */
[----:B------:R-:W-:Y:S02]  /*2eb0*/  FSEL R53, R63, RZ, P1 ;  /* 0x000000ff3f357208 */ /* 0x000fe40000800000 */
[----:B------:R-:W-:Y:S01]  /*2ec0*/  ISETP.GT.AND P1, PT, R59, RZ, PT ;  /* 0x000000ff3b00720c */ /* 0x000fe20003f24270 */
[----:B------:R-:W2:Y:S02]  /*2ed0*/  MUFU.TANH R21, R21 ;  /* 0x0000001500157308 */ /* 0x000ea40000002400 */
[-CC-:B------:R-:W-:Y:S01]  /*2ee0*/  FFMA.FTZ R90, R90, R7.reuse, -R53.reuse ;  /* 0x000000075a5a7223 */ /* 0x180fe20000010835 */
[----:B------:R-:W-:Y:S01]  /*2ef0*/  FSEL R64, R3, -INF , P1 ;  /* 0xff80000003407808 */ /* 0x000fe20000800000 */
[-CC-:B------:R-:W-:Y:S01]  /*2f00*/  FFMA.FTZ R72, R104, R7.reuse, -R53.reuse ;  /* 0x0000000768487223 */ /* 0x180fe20000010835 */
[C---:B------:R-:W-:Y:S01]  /*2f10*/  ISETP.GT.AND P1, PT, R59.reuse, 0x9, PT ;  /* 0x000000093b00780c */ /* 0x040fe20003f24270 */
[-CC-:B------:R-:W-:Y:S01]  /*2f20*/  FFMA.FTZ R55, R108, R7.reuse, -R53.reuse ;  /* 0x000000076c377223 */ /* 0x180fe20000010835 */
[----:B------:R-:W-:Y:S01]  /*2f30*/  FMNMX.FTZ R3, R64, R4, !PT ;  /* 0x0000000440037209 */ /* 0x000fe20007810000 */
[----:B------:R-:W2:Y:S01]  /*2f40*/  MUFU.TANH R24, R24 ;  /* 0x0000001800187308 */ /* 0x000ea20000002400 */
[----:B------:R-:W-:Y:S01]  /*2f50*/  FSEL R76, R6, -INF , P1 ;  /* 0xff800000064c7808 */ /* 0x000fe20000800000 */
[--C-:B------:R-:W-:Y:S01]  /*2f60*/  FFMA.FTZ R6, R34, R7, -R53.reuse ;  /* 0x0000000722067223 */ /* 0x100fe20000010835 */
[----:B------:R-:W-:Y:S01]  /*2f70*/  FMNMX.FTZ R5, R68, R3, !PT ;  /* 0x0000000344057209 */ /* 0x000fe20007810000 */
[-CC-:B------:R-:W-:Y:S01]  /*2f80*/  FFMA.FTZ R30, R30, R7.reuse, -R53.reuse ;  /* 0x000000071e1e7223 */ /* 0x180fe20000010835 */
[C---:B------:R-:W-:Y:S01]  /*2f90*/  ISETP.GT.AND P1, PT, R59.reuse, 0x11, PT ;  /* 0x000000113b00780c */ /* 0x040fe20003f24270 */
[--C-:B------:R-:W-:Y:S01]  /*2fa0*/  FFMA.FTZ R56, R56, R7, -R53.reuse ;  /* 0x0000000738387223 */ /* 0x100fe20000010835 */
[----:B------:R-:W-:Y:S01]  /*2fb0*/  FMNMX.FTZ R5, R76, R5, !PT ;  /* 0x000000054c057209 */ /* 0x000fe20007810000 */
[----:B------:R4:W-:Y:S01]  /*2fc0*/  MUFU.EX2 R3, R90 ;  /* 0x0000005a00037308 */ /* 0x0009e20000000800 */
[----:B------:R-:W-:Y:S01]  /*2fd0*/  FSEL R10, R10, -INF , P1 ;  /* 0xff8000000a0a7808 */ /* 0x000fe20000800000 */
[----:B------:R-:W-:Y:S01]  /*2fe0*/  UIADD3 UR5, UR5, 0x2d840, URZ ;  /* 0x0002d84005057890 */ /* 0x000fe2000fffe03f */
[----:B------:R-:W-:Y:S01]  /*2ff0*/  FMNMX.FTZ R5, R80, R5, !PT ;  /* 0x0000000550057209 */ /* 0x000fe20007810000 */
[----:B------:R-:W-:Y:S01]  /*3000*/  FFMA.FTZ R62, R62, R7, -R53 ;  /* 0x000000073e3e7223 */ /* 0x000fe20000010835 */
[----:B------:R-:W-:Y:S01]  /*3010*/  ISETP.GT.AND P1, PT, R59, 0x19, PT ;  /* 0x000000193b00780c */ /* 0x000fe20003f24270 */
[----:B------:R-:W-:Y:S01]  /*3020*/  UPRMT UR5, UR42, 0x654, UR5 ;  /* 0x000006542a057896 */ /* 0x000fe20008000005 */
[----:B------:R-:W-:Y:S01]  /*3030*/  FMNMX.FTZ R5, R10, R5, !PT ;  /* 0x000000050a057209 */ /* 0x000fe20007810000 */
[----:B------:R-:W2:Y:S01]  /*3040*/  MUFU.TANH R25, R25 ;  /* 0x0000001900197308 */ /* 0x000ea20000002400 */
[----:B0-----:R-:W-:-:S02]  /*3050*/  FSEL R12, R12, -INF , P1 ;  /* 0xff8000000c0c7808 */ /* 0x001fc40000800000 */
[----:B------:R-:W-:Y:S02]  /*3060*/  FMNMX.FTZ R9, R84, R5, !PT ;  /* 0x0000000554097209 */ /* 0x000fe40007810000 */
[----:B------:R-:W-:Y:S02]  /*3070*/  ISETP.GT.AND P1, PT, R59, 0x21, PT ;  /* 0x000000213b00780c */ /* 0x000fe40003f24270 */
[----:B---3--:R-:W-:Y:S01]  /*3080*/  FSEL R34, R13, -INF , P2 ;  /* 0xff8000000d227808 */ /* 0x008fe20001000000 */
[----:B------:R-:W0:Y:S01]  /*3090*/  MUFU.TANH R26, R26 ;  /* 0x0000001a001a7308 */ /* 0x000e220000002400 */
[----:B------:R-:W-:Y:S01]  /*30a0*/  FMNMX.FTZ R9, R12, R9, !PT ;  /* 0x000000090c097209 */ /* 0x000fe20007810000 */
[----:B------:R-:W-:Y:S01]  /*30b0*/  SYNCS.ARRIVE.TRANS64.RED.A1T0 RZ, [UR5], RZ ;  /* 0x000000ffffff79a7 */ /* 0x000fe20008100405 */
[C---:B------:R-:W-:Y:S02]  /*30c0*/  ISETP.GT.AND P2, PT, R59.reuse, 0x28, PT ;  /* 0x000000283b00780c */ /* 0x040fe40003f44270 */
[----:B----4-:R-:W-:Y:S01]  /*30d0*/  FSEL R90, R14, -INF , P1 ;  /* 0xff8000000e5a7808 */ /* 0x010fe20000800000 */
[----:B------:R-:W-:Y:S01]  /*30e0*/  FFMA.FTZ R14, R32, R7, -R53 ;  /* 0x00000007200e7223 */ /* 0x000fe20000010835 */
[----:B------:R-:W-:Y:S01]  /*30f0*/  FMNMX.FTZ R9, R34, R9, !PT ;  /* 0x0000000922097209 */ /* 0x000fe20007810000 */
[----:B------:R3:W-:Y:S01]  /*3100*/  MUFU.EX2 R5, R6 ;  /* 0x0000000600057308 */ /* 0x0007e20000000800 */
[----:B------:R-:W-:-:S02]  /*3110*/  ISETP.GT.AND P1, PT, R59, 0x29, PT ;  /* 0x000000293b00780c */ /* 0x000fc40003f24270 */
[----:B-----5:R-:W-:Y:S02]  /*3120*/  FSEL R32, R15, -INF , P2 ;  /* 0xff8000000f207808 */ /* 0x020fe40001000000 */
[----:B------:R-:W-:Y:S02]  /*3130*/  FMNMX.FTZ R9, R90, R9, !PT ;  /* 0x000000095a097209 */ /* 0x000fe40007810000 */
[C---:B------:R-:W-:Y:S01]  /*3140*/  ISETP.GT.AND P2, PT, R59.reuse, 0x30, PT ;  /* 0x000000303b00780c */ /* 0x040fe20003f44270 */
[----:B------:R-:W-:Y:S01]  /*3150*/  MUFU.TANH R27, R27 ;  /* 0x0000001b001b7308 */ /* 0x000fe20000002400 */
[----:B-1----:R-:W-:Y:S01]  /*3160*/  FSEL R20, R20, -INF , P1 ;  /* 0xff80000014147808 */ /* 0x002fe20000800000 */
[----:B---3--:R-:W-:Y:S01]  /*3170*/  FFMA.FTZ R6, R38, R7, -R53 ;  /* 0x0000000726067223 */ /* 0x008fe20000010835 */
[----:B------:R-:W-:Y:S02]  /*3180*/  FMNMX.FTZ R11, R32, R9, !PT ;  /* 0x00000009200b7209 */ /* 0x000fe40007810000 */
[----:B------:R-:W-:-:S02]  /*3190*/  ISETP.GT.AND P1, PT, R59, 0x31, PT ;  /* 0x000000313b00780c */ /* 0x000fc40003f24270 */
[----:B--2---:R-:W-:Y:S01]  /*31a0*/  FSEL R38, R21, -INF , P2 ;  /* 0xff80000015267808 */ /* 0x004fe20001000000 */
[----:B------:R-:W1:Y:S01]  /*31b0*/  MUFU.TANH R28, R28 ;  /* 0x0000001c001c7308 */ /* 0x000e620000002400 */
[----:B------:R-:W-:Y:S01]  /*31c0*/  FMNMX.FTZ R11, R20, R11, !PT ;  /* 0x0000000b140b7209 */ /* 0x000fe20007810000 */
[-CC-:B------:R-:W-:Y:S01]  /*31d0*/  FFMA.FTZ R21, R50, R7.reuse, -R53.reuse ;  /* 0x0000000732157223 */ /* 0x180fe20000010835 */
[C---:B------:R-:W-:Y:S01]  /*31e0*/  ISETP.GT.AND P2, PT, R59.reuse, 0x38, PT ;  /* 0x000000383b00780c */ /* 0x040fe20003f44270 */
[-CC-:B------:R-:W-:Y:S01]  /*31f0*/  FFMA.FTZ R50, R92, R7.reuse, -R53.reuse ;  /* 0x000000075c327223 */ /* 0x180fe20000010835 */
[----:B------:R-:W-:Y:S01]  /*3200*/  FSEL R104, R24, -INF , P1 ;  /* 0xff80000018687808 */ /* 0x000fe20000800000 */
[----:B------:R-:W-:Y:S01]  /*3210*/  FFMA.FTZ R24, R36, R7, -R53 ;  /* 0x0000000724187223 */ /* 0x000fe20000010835 */
[----:B------:R-:W-:Y:S01]  /*3220*/  FMNMX.FTZ R11, R38, R11, !PT ;  /* 0x0000000b260b7209 */ /* 0x000fe20007810000 */
[----:B------:R-:W2:Y:S01]  /*3230*/  MUFU.TANH R29, R29 ;  /* 0x0000001d001d7308 */ /* 0x000ea20000002400 */
[----:B------:R-:W-:-:S02]  /*3240*/  ISETP.GT.AND P1, PT, R59, 0x39, PT ;  /* 0x000000393b00780c */ /* 0x000fc40003f24270 */
[----:B------:R-:W-:Y:S02]  /*3250*/  CS2R R92, SRZ ;  /* 0x00000000005c7805 */ /* 0x000fe4000001ff00 */
[----:B------:R-:W-:Y:S02]  /*3260*/  FSEL R36, R25, -INF , P2 ;  /* 0xff80000019247808 */ /* 0x000fe40001000000 */
[----:B------:R-:W-:Y:S02]  /*3270*/  FMNMX.FTZ R11, R104, R11, !PT ;  /* 0x0000000b680b7209 */ /* 0x000fe40007810000 */
[----:B------:R-:W-:Y:S01]  /*3280*/  ISETP.GT.AND P2, PT, R59, 0x40, PT ;  /* 0x000000403b00780c */ /* 0x000fe20003f44270 */
[----:B------:R-:W3:Y:S01]  /*3290*/  MUFU.TANH R31, R31 ;  /* 0x0000001f001f7308 */ /* 0x000ee20000002400 */
[----:B0-----:R-:W-:Y:S02]  /*32a0*/  FSEL R26, R26, -INF , P1 ;  /* 0xff8000001a1a7808 */ /* 0x001fe40000800000 */
[----:B------:R-:W-:-:S02]  /*32b0*/  FMNMX.FTZ R13, R36, R11, !PT ;  /* 0x0000000b240d7209 */ /* 0x000fc40007810000 */
[C---:B------:R-:W-:Y:S02]  /*32c0*/  ISETP.GT.AND P1, PT, R59.reuse, 0x41, PT ;  /* 0x000000413b00780c */ /* 0x040fe40003f24270 */
[----:B------:R-:W-:Y:S01]  /*32d0*/  FMNMX.FTZ R13, R26, R13, !PT ;  /* 0x0000000d1a0d7209 */ /* 0x000fe20007810000 */
[----:B------:R0:W-:Y:S01]  /*32e0*/  MUFU.EX2 R9, R6 ;  /* 0x0000000600097308 */ /* 0x0001e20000000800 */
[----:B-1----:R-:W-:Y:S01]  /*32f0*/  FSEL R106, R28, -INF , P1 ;  /* 0xff8000001c6a7808 */ /* 0x002fe20000800000 */
[-CC-:B------:R-:W-:Y:S01]  /*3300*/  FFMA.FTZ R28, R40, R7.reuse, -R53.reuse ;  /* 0x00000007281c7223 */ /* 0x180fe20000010835 */
[----:B------:R-:W-:Y:S01]  /*3310*/  ISETP.GT.AND P1, PT, R59, 0x49, PT ;  /* 0x000000493b00780c */ /* 0x000fe20003f24270 */
[-CC-:B------:R-:W-:Y:S01]  /*3320*/  FFMA.FTZ R40, R44, R7.reuse, -R53.reuse ;  /* 0x000000072c287223 */ /* 0x180fe20000010835 */
[-CC-:B------:R-:W-:Y:S01]  /*3330*/  FFMA.FTZ R44, R48, R7.reuse, -R53.reuse ;  /* 0x00000007302c7223 */ /* 0x180fe20000010835 */
[-CC-:B------:R-:W-:Y:S01]  /*3340*/  FFMA.FTZ R48, R52, R7.reuse, -R53.reuse ;  /* 0x0000000734307223 */ /* 0x180fe20000010835 */
[-CC-:B------:R-:W-:Y:S01]  /*3350*/  FFMA.FTZ R52, R82, R7.reuse, -R53.reuse ;  /* 0x0000000752347223 */ /* 0x180fe20000010835 */
[----:B------:R-:W1:Y:S01]  /*3360*/  MUFU.TANH R33, R33 ;  /* 0x0000002100217308 */ /* 0x000e620000002400 */
[----:B0-----:R-:W-:Y:S01]  /*3370*/  FFMA.FTZ R6, R42, R7, -R53 ;  /* 0x000000072a067223 */ /* 0x001fe20000010835 */
[----:B------:R-:W-:-:S02]  /*3380*/  FSEL R42, R27, -INF , P2 ;  /* 0xff8000001b2a7808 */ /* 0x000fc40001000000 */
[----:B------:R-:W-:Y:S02]  /*3390*/  ISETP.GT.AND P2, PT, R59, 0x48, PT ;  /* 0x000000483b00780c */ /* 0x000fe40003f44270 */
[----:B------:R-:W-:Y:S02]  /*33a0*/  FMNMX.FTZ R13, R42, R13, !PT ;  /* 0x0000000d2a0d7209 */ /* 0x000fe40007810000 */
[----:B------:R-:W0:Y:S01]  /*33b0*/  MUFU.TANH R35, R35 ;  /* 0x0000002300237308 */ /* 0x000e220000002400 */
[----:B--2---:R-:W-:Y:S02]  /*33c0*/  FSEL R108, R29, -INF , P2 ;  /* 0xff8000001d6c7808 */ /* 0x004fe40001000000 */
[----:B------:R-:W-:Y:S02]  /*33d0*/  FMNMX.FTZ R13, R106, R13, !PT ;  /* 0x0000000d6a0d7209 */ /* 0x000fe40007810000 */
[----:B------:R-:W-:Y:S02]  /*33e0*/  ISETP.GT.AND P2, PT, R59, 0x50, PT ;  /* 0x000000503b00780c */ /* 0x000fe40003f44270 */
[----:B---3--:R-:W-:Y:S01]  /*33f0*/  FSEL R110, R31, -INF , P1 ;  /* 0xff8000001f6e7808 */ /* 0x008fe20000800000 */
[----:B------:R-:W2:Y:S01]  /*3400*/  MUFU.TANH R37, R37 ;  /* 0x0000002500257308 */ /* 0x000ea20000002400 */
[----:B------:R-:W-:Y:S01]  /*3410*/  FMNMX.FTZ R13, R108, R13, !PT ;  /* 0x0000000d6c0d7209 */ /* 0x000fe20007810000 */
[----:B------:R-:W-:Y:S01]  /*3420*/  FFMA.FTZ R31, R46, R7, -R53 ;  /* 0x000000072e1f7223 */ /* 0x000fe20000010835 */
[----:B------:R-:W-:-:S02]  /*3430*/  ISETP.GT.AND P1, PT, R59, 0x51, PT ;  /* 0x000000513b00780c */ /* 0x000fc40003f24270 */
[----:B-1----:R-:W-:Y:S01]  /*3440*/  FSEL R46, R33, -INF , P2 ;  /* 0xff800000212e7808 */ /* 0x002fe20001000000 */
[--C-:B------:R-:W-:Y:S01]  /*3450*/  FFMA.FTZ R33, R54, R7, -R53.reuse ;  /* 0x0000000736217223 */ /* 0x100fe20000010835 */
[----:B------:R-:W-:Y:S01]  /*3460*/  FMNMX.FTZ R13, R110, R13, !PT ;  /* 0x0000000d6e0d7209 */ /* 0x000fe20007810000 */
[----:B------:R-:W1:Y:S01]  /*3470*/  MUFU.TANH R39, R39 ;  /* 0x0000002700277308 */ /* 0x000e620000002400 */
[----:B------:R-:W-:Y:S01]  /*3480*/  ISETP.GT.AND P2, PT, R59, 0x58, PT ;  /* 0x000000583b00780c */ /* 0x000fe20003f44270 */
[-CC-:B------:R-:W-:Y:S01]  /*3490*/  FFMA.FTZ R54, R98, R7.reuse, -R53.reuse ;  /* 0x0000000762367223 */ /* 0x180fe20000010835 */
[----:B0-----:R-:W-:Y:S01]  /*34a0*/  FSEL R112, R35, -INF , P1 ;  /* 0xff80000023707808 */ /* 0x001fe20000800000 */
[----:B------:R-:W-:Y:S01]  /*34b0*/  FFMA.FTZ R35, R100, R7, -R53 ;  /* 0x0000000764237223 */ /* 0x000fe20000010835 */
[----:B------:R-:W-:Y:S02]  /*34c0*/  FMNMX.FTZ R13, R46, R13, !PT ;  /* 0x0000000d2e0d7209 */ /* 0x000fe40007810000 */
[----:B------:R-:W-:-:S02]  /*34d0*/  CS2R R100, SRZ ;  /* 0x0000000000647805 */ /* 0x000fc4000001ff00 */
[----:B------:R-:W-:Y:S01]  /*34e0*/  ISETP.GT.AND P1, PT, R59, 0x59, PT ;  /* 0x000000593b00780c */ /* 0x000fe20003f24270 */
[----:B------:R-:W0:Y:S01]  /*34f0*/  MUFU.TANH R41, R41 ;  /* 0x0000002900297308 */ /* 0x000e220000002400 */
[----:B--2---:R-:W-:Y:S01]  /*3500*/  FSEL R114, R37, -INF , P2 ;  /* 0xff80000025727808 */ /* 0x004fe20001000000 */
[--C-:B------:R-:W-:Y:S01]  /*3510*/  FFMA.FTZ R37, R58, R7, -R53.reuse ;  /* 0x000000073a257223 */ /* 0x100fe20000010835 */
[----:B------:R-:W-:Y:S01]  /*3520*/  FMNMX.FTZ R13, R112, R13, !PT ;  /* 0x0000000d700d7209 */ /* 0x000fe20007810000 */
[--C-:B------:R-:W-:Y:S01]  /*3530*/  FFMA.FTZ R58, R96, R7, -R53.reuse ;  /* 0x00000007603a7223 */ /* 0x100fe20000010835 */
[----:B------:R-:W-:Y:S02]  /*3540*/  ISETP.GT.AND P2, PT, R59, 0x60, PT ;  /* 0x000000603b00780c */ /* 0x000fe40003f44270 */
[----:B------:R-:W-:Y:S02]  /*3550*/  CS2R R98, SRZ ;  /* 0x0000000000627805 */ /* 0x000fe4000001ff00 */
[----:B------:R-:W-:Y:S01]  /*3560*/  FMNMX.FTZ R13, R114, R13, !PT ;  /* 0x0000000d720d7209 */ /* 0x000fe20007810000 */
[----:B------:R-:W2:Y:S01]  /*3570*/  MUFU.TANH R43, R43 ;  /* 0x0000002b002b7308 */ /* 0x000ea20000002400 */
[----:B-1----:R-:W-:Y:S01]  /*3580*/  FSEL R116, R39, -INF , P1 ;  /* 0xff80000027747808 */ /* 0x002fe20000800000 */
[-CC-:B------:R-:W-:Y:S01]  /*3590*/  FFMA.FTZ R39, R66, R7.reuse, -R53.reuse ;  /* 0x0000000742277223 */ /* 0x180fe20000010835 */
[----:B------:R-:W-:Y:S01]  /*35a0*/  ISETP.GT.AND P1, PT, R59, 0x61, PT ;  /* 0x000000613b00780c */ /* 0x000fe20003f24270 */
[----:B------:R-:W-:Y:S01]  /*35b0*/  FFMA.FTZ R66, R74, R7, -R53 ;  /* 0x000000074a427223 */ /* 0x000fe20000010835 */
[----:B------:R-:W-:-:S02]  /*35c0*/  FMNMX.FTZ R13, R116, R13, !PT ;  /* 0x0000000d740d7209 */ /* 0x000fc40007810000 */
[----:B------:R-:W-:Y:S01]  /*35d0*/  CS2R R96, SRZ ;  /* 0x0000000000607805 */ /* 0x000fe2000001ff00 */
[----:B------:R-:W1:Y:S01]  /*35e0*/  MUFU.TANH R45, R45 ;  /* 0x0000002d002d7308 */ /* 0x000e620000002400 */
[----:B0-----:R-:W-:Y:S01]  /*35f0*/  FSEL R118, R41, -INF , P2 ;  /* 0xff80000029767808 */ /* 0x001fe20001000000 */
[----:B------:R-:W-:Y:S01]  /*3600*/  FFMA.FTZ R41, R70, R7, -R53 ;  /* 0x0000000746297223 */ /* 0x000fe20000010835 */
[----:B------:R-:W-:Y:S02]  /*3610*/  ISETP.GT.AND P2, PT, R59, 0x68, PT ;  /* 0x000000683b00780c */ /* 0x000fe40003f44270 */
[----:B------:R-:W-:-:S03]  /*3620*/  FMNMX.FTZ R13, R118, R13, !PT ;  /* 0x0000000d760d7209 */ /* 0x000fc60007810000 */
[----:B------:R-:W0:Y:S01]  /*3630*/  MUFU.TANH R47, R47 ;  /* 0x0000002f002f7308 */ /* 0x000e220000002400 */
[----:B--2---:R-:W-:Y:S01]  /*3640*/  FSEL R120, R43, -INF , P1 ;  /* 0xff8000002b787808 */ /* 0x004fe20000800000 */
[----:B------:R-:W-:Y:S01]  /*3650*/  FFMA.FTZ R43, R78, R7, -R53 ;  /* 0x000000074e2b7223 */ /* 0x000fe20000010835 */
[----:B------:R-:W-:Y:S02]  /*3660*/  ISETP.GT.AND P1, PT, R59, 0x69, PT ;  /* 0x000000693b00780c */ /* 0x000fe40003f24270 */
[----:B------:R-:W-:-:S03]  /*3670*/  FMNMX.FTZ R13, R120, R13, !PT ;  /* 0x0000000d780d7209 */ /* 0x000fc60007810000 */
[----:B------:R-:W2:Y:S01]  /*3680*/  MUFU.TANH R49, R49 ;  /* 0x0000003100317308 */ /* 0x000ea20000002400 */
[----:B-1----:R-:W-:Y:S01]  /*3690*/  FSEL R122, R45, -INF , P2 ;  /* 0xff8000002d7a7808 */ /* 0x002fe20001000000 */
[----:B------:R-:W-:Y:S01]  /*36a0*/  FFMA.FTZ R45, R86, R7, -R53 ;  /* 0x00000007562d7223 */ /* 0x000fe20000010835 */
[----:B------:R-:W-:Y:S02]  /*36b0*/  ISETP.GT.AND P2, PT, R59, 0x70, PT ;  /* 0x000000703b00780c */ /* 0x000fe40003f44270 */
[----:B------:R-:W-:-:S03]  /*36c0*/  FMNMX.FTZ R13, R122, R13, !PT ;  /* 0x0000000d7a0d7209 */ /* 0x000fc60007810000 */
[----:B------:R-:W1:Y:S01]  /*36d0*/  MUFU.TANH R51, R51 ;  /* 0x0000003300337308 */ /* 0x000e620000002400 */
[----:B0-----:R-:W-:Y:S01]  /*36e0*/  FSEL R124, R47, -INF , P1 ;  /* 0xff8000002f7c7808 */ /* 0x001fe20000800000 */
[--C-:B------:R-:W-:Y:S01]  /*36f0*/  FFMA.FTZ R47, R94, R7, -R53.reuse ;  /* 0x000000075e2f7223 */ /* 0x100fe20000010835 */
[----:B------:R-:W-:Y:S02]  /*3700*/  ISETP.GT.AND P1, PT, R59, 0x71, PT ;  /* 0x000000713b00780c */ /* 0x000fe40003f24270 */
[----:B------:R-:W-:Y:S02]  /*3710*/  CS2R R94, SRZ ;  /* 0x00000000005e7805 */ /* 0x000fe4000001ff00 */
[----:B------:R-:W-:Y:S01]  /*3720*/  FMNMX.FTZ R13, R124, R13, !PT ;  /* 0x0000000d7c0d7209 */ /* 0x000fe20007810000 */
[----:B------:R-:W0:Y:S01]  /*3730*/  MUFU.TANH R57, R57 ;  /* 0x0000003900397308 */ /* 0x000e220000002400 */
[----:B--2---:R-:W-:Y:S01]  /*3740*/  FSEL R126, R49, -INF , P2 ;  /* 0xff800000317e7808 */ /* 0x004fe20001000000 */
[-CC-:B------:R-:W-:Y:S01]  /*3750*/  FFMA.FTZ R49, R60, R7.reuse, -R53.reuse ;  /* 0x000000073c317223 */ /* 0x180fe20000010835 */
[----:B------:R-:W-:Y:S01]  /*3760*/  ISETP.GT.AND P2, PT, R59, 0x78, PT ;  /* 0x000000783b00780c */ /* 0x000fe20003f44270 */
[----:B------:R-:W-:Y:S01]  /*3770*/  FFMA.FTZ R53, R102, R7, -R53 ;  /* 0x0000000766357223 */ /* 0x000fe20000010835 */
[----:B------:R-:W-:-:S02]  /*3780*/  FMNMX.FTZ R13, R126, R13, !PT ;  /* 0x0000000d7e0d7209 */ /* 0x000fc40007810000 */
[----:B------:R-:W-:Y:S01]  /*3790*/  CS2R R102, SRZ ;  /* 0x0000000000667805 */ /* 0x000fe2000001ff00 */
[----:B------:R-:W2:Y:S01]  /*37a0*/  MUFU.TANH R61, R61 ;  /* 0x0000003d003d7308 */ /* 0x000ea20000002400 */
[----:B-1----:R-:W-:Y:S02]  /*37b0*/  FSEL R128, R51, -INF , P1 ;  /* 0xff80000033807808 */ /* 0x002fe40000800000 */
[----:B------:R-:W-:Y:S02]  /*37c0*/  ISETP.GT.AND P1, PT, R59, 0x79, PT ;  /* 0x000000793b00780c */ /* 0x000fe40003f24270 */
[----:B------:R-:W-:-:S03]  /*37d0*/  FMNMX.FTZ R13, R128, R13, !PT ;  /* 0x0000000d800d7209 */ /* 0x000fc60007810000 */
[----:B------:R1:W-:Y:S01]  /*37e0*/  MUFU.EX2 R11, R6 ;  /* 0x00000006000b7308 */ /* 0x0003e20000000800 */
[----:B0-----:R-:W-:-:S04]  /*37f0*/  FSEL R130, R57, -INF , P2 ;  /* 0xff80000039827808 */ /* 0x001fc80001000000 */
[----:B------:R-:W-:-:S03]  /*3800*/  FMNMX.FTZ R13, R130, R13, !PT ;  /* 0x0000000d820d7209 */ /* 0x000fc60007810000 */
[----:B------:R-:W-:Y:S01]  /*3810*/  MUFU.EX2 R55, R55 ;  /* 0x0000003700377308 */ /* 0x000fe20000000800 */
[----:B--2---:R-:W-:-:S04]  /*3820*/  FSEL R132, R61, -INF , P1 ;  /* 0xff8000003d847808 */ /* 0x004fc80000800000 */
[----:B------:R-:W-:-:S03]  /*3830*/  FMNMX.FTZ R13, R132, R13, !PT ;  /* 0x0000000d840d7209 */ /* 0x000fc60007810000 */
[----:B------:R-:W0:Y:S02]  /*3840*/  MUFU.EX2 R72, R72 ;  /* 0x0000004800487308 */ /* 0x000e240000000800 */
[----:B-1----:R-:W1:Y:S06]  /*3850*/  SHFL.BFLY PT, R6, R13, 0x2, 0x1f ;  /* 0x0c401f000d067f89 */ /* 0x002e6c00000e0000 */
[----:B------:R-:W2:Y:S08]  /*3860*/  MUFU.EX2 R30, R30 ;  /* 0x0000001e001e7308 */ /* 0x000eb00000000800 */
[----:B------:R-:W3:Y:S08]  /*3870*/  MUFU.EX2 R14, R14 ;  /* 0x0000000e000e7308 */ /* 0x000ef00000000800 */
        /* <DEDUP_REMOVED lines=22> */
[----:B0-----:R-:W-:Y:S01]  /*39e0*/  FADD.FTZ R26, R55, R72 ;  /* 0x00000048371a7221 */ /* 0x001fe20000010000 */
[-CC-:B------:R-:W-:Y:S01]  /*39f0*/  FFMA.FTZ R10, R34, R7.reuse, -R13.reuse ;  /* 0x00000007220a7223 */ /* 0x180fe2000001080d */
[-CC-:B------:R-:W-:Y:S01]  /*3a00*/  FFMA.FTZ R57, R90, R7.reuse, -R13.reuse ;  /* 0x000000075a397223 */ /* 0x180fe2000001080d */
[-CC-:B------:R-:W-:Y:S01]  /*3a10*/  FFMA.FTZ R32, R32, R7.reuse, -R13.reuse ;  /* 0x0000000720207223 */ /* 0x180fe2000001080d */
[----:B------:R-:W0:Y:S01]  /*3a20*/  MUFU.EX2 R4, R4 ;  /* 0x0000000400047308 */ /* 0x000e220000000800 */
[----:B------:R-:W-:Y:S01]  /*3a30*/  FADD.FTZ R25, R3, R26 ;  /* 0x0000001a03197221 */ /* 0x000fe20000010000 */
[-CC-:B------:R-:W-:Y:S01]  /*3a40*/  FFMA.FTZ R61, R20, R7.reuse, -R13.reuse ;  /* 0x00000007143d7223 */ /* 0x180fe2000001080d */
[-CC-:B------:R-:W-:Y:S01]  /*3a50*/  FFMA.FTZ R20, R38, R7.reuse, -R13.reuse ;  /* 0x0000000726147223 */ /* 0x180fe2000001080d */
[----:B------:R-:W-:Y:S01]  /*3a60*/  FFMA.FTZ R65, R104, R7, -R13 ;  /* 0x0000000768417223 */ /* 0x000fe2000001080d */
[----:B--2---:R-:W-:Y:S01]  /*3a70*/  FADD.FTZ R26, R30, R25 ;  /* 0x000000191e1a7221 */ /* 0x004fe20000010000 */
[----:B---3--:R-:W-:Y:S01]  /*3a80*/  F2FP.BF16.F32.PACK_AB R25, R14, R5 ;  /* 0x000000050e19723e */ /* 0x008fe200000010ff */
        /* <DEDUP_REMOVED lines=8> */
[-CC-:B------:R-:W-:Y:S01]  /*3b10*/  FFMA.FTZ R114, R114, R7.reuse, -R13.reuse ;  /* 0x0000000772727223 */ /* 0x180fe2000001080d */
[----:B------:R-:W2:Y:S01]  /*3b20*/  MUFU.EX2 R60, R60 ;  /* 0x0000003c003c7308 */ /* 0x000ea20000000800 */
[----:B0-----:R-:W-:Y:S01]  /*3b30*/  FADD.FTZ R12, R29, R4 ;  /* 0x000000041d0c7221 */ /* 0x001fe20000010000 */
[-CC-:B------:R-:W-:Y:S01]  /*3b40*/  FFMA.FTZ R116, R116, R7.reuse, -R13.reuse ;  /* 0x0000000774747223 */ /* 0x180fe2000001080d */
        /* <DEDUP_REMOVED lines=8> */
[-CC-:B------:R-:W-:Y:S01]  /*3bd0*/  FFMA.FTZ R130, R130, R7.reuse, -R13.reuse ;  /* 0x0000000782827223 */ /* 0x180fe2000001080d */
[----:B------:R-:W-:Y:S01]  /*3be0*/  FFMA.FTZ R132, R132, R7, -R13 ;  /* 0x0000000784847223 */ /* 0x000fe2000001080d */
[----:B------:R-:W-:-:S02]  /*3bf0*/  F2FP.BF16.F32.PACK_AB R13, R72, R55 ;  /* 0x00000037480d723e */ /* 0x000fc400000010ff */
[----:B------:R-:W-:Y:S02]  /*3c00*/  CS2R R110, SRZ ;  /* 0x00000000006e7805 */ /* 0x000fe4000001ff00 */
[----:B------:R-:W-:Y:S01]  /*3c10*/  CS2R R106, SRZ ;  /* 0x00000000006a7805 */ /* 0x000fe2000001ff00 */
[----:B------:R-:W1:Y:S01]  /*3c20*/  MUFU.EX2 R64, R64 ;  /* 0x0000004000407308 */ /* 0x000e620000000800 */
[----:B--2---:R-:W-:Y:S01]  /*3c30*/  FADD.FTZ R12, R60, R15 ;  /* 0x0000000f3c0c7221 */ /* 0x004fe20000010000 */
[----:B------:R-:W-:Y:S01]  /*3c40*/  FADD.FTZ R15, R5, R26 ;  /* 0x0000001a050f7221 */ /* 0x000fe20000010000 */
[----:B------:R-:W-:Y:S02]  /*3c50*/  CS2R R104, SRZ ;  /* 0x0000000000687805 */ /* 0x000fe4000001ff00 */
[----:B------:R-:W-:Y:S01]  /*3c60*/  CS2R R90, SRZ ;  /* 0x00000000005a7805 */ /* 0x000fe2000001ff00 */
[----:B------:R-:W-:Y:S01]  /*3c70*/  FADD.FTZ R26, R14, R15 ;  /* 0x0000000f0e1a7221 */ /* 0x000fe20000010000 */
[----:B------:R-:W-:Y:S01]  /*3c80*/  F2FP.BF16.F32.PACK_AB R15, R30, R3 ;  /* 0x000000031e0f723e */ /* 0x000fe200000010ff */
[----:B------:R-:W2:Y:S01]  /*3c90*/  MUFU.EX2 R63, R63 ;  /* 0x0000003f003f7308 */ /* 0x000ea20000000800 */
[----:B0-----:R-:W-:Y:S01]  /*3ca0*/  FADD.FTZ R27, R59, R12 ;  /* 0x0000000c3b1b7221 */ /* 0x001fe20000010000 */
[----:B------:R-:W-:-:S06]  /*3cb0*/  F2FP.BF16.F32.PACK_AB R14, R60, R51 ;  /* 0x000000333c0e723e */ /* 0x000fcc00000010ff */
[----:B------:R-:W0:Y:S01]  /*3cc0*/  MUFU.EX2 R68, R68 ;  /* 0x0000004400447308 */ /* 0x000e220000000800 */
[----:B-1----:R-:W-:Y:S01]  /*3cd0*/  FADD.FTZ R12, R64, R27 ;  /* 0x0000001b400c7221 */ /* 0x002fe20000010000 */
[----:B------:R-:W-:-:S04]  /*3ce0*/  FADD.FTZ R27, R9, R26 ;  /* 0x0000001a091b7221 */ /* 0x000fc80000010000 */
[C---:B------:R-:W-:Y:S01]  /*3cf0*/  FADD.FTZ R26, R24.reuse, R27 ;  /* 0x0000001b181a7221 */ /* 0x040fe20000010000 */
[----:B------:R-:W-:Y:S01]  /*3d00*/  F2FP.BF16.F32.PACK_AB R27, R24, R9 ;  /* 0x00000009181b723e */ /* 0x000fe200000010ff */
[----:B------:R-:W1:Y:S01]  /*3d10*/  MUFU.EX2 R10, R10 ;  /* 0x0000000a000a7308 */ /* 0x000e620000000800 */
[----:B--2---:R-:W-:Y:S01]  /*3d20*/  FADD.FTZ R5, R63, R12 ;  /* 0x0000000c3f057221 */ /* 0x004fe20000010000 */
[----:B------:R-:W-:Y:S01]  /*3d30*/  F2FP.BF16.F32.PACK_AB R12, R4, R29 ;  /* 0x0000001d040c723e */ /* 0x000fe200000010ff */
[----:B------:R-:W-:Y:S01]  /*3d40*/  FADD.FTZ R9, R11, R26 ;  /* 0x0000001a0b097221 */ /* 0x000fe20000010000 */
[----:B------:R-:W-:Y:S02]  /*3d50*/  F2FP.BF16.F32.PACK_AB R29, R28, R11 ;  /* 0x0000000b1c1d723e */ /* 0x000fe400000010ff */
[----:B------:R-:W-:Y:S01]  /*3d60*/  F2FP.BF16.F32.PACK_AB R24, R64, R59 ;  /* 0x0000003b4018723e */ /* 0x000fe200000010ff */
[----:B------:R-:W-:Y:S01]  /*3d70*/  FADD.FTZ R30, R28, R9 ;  /* 0x000000091c1e7221 */ /* 0x000fe20000010000 */
[----:B------:R-:W2:Y:S01]  /*3d80*/  MUFU.EX2 R57, R57 ;  /* 0x0000003900397308 */ /* 0x000ea20000000800 */
[----:B0-----:R-:W-:Y:S01]  /*3d90*/  FADD.FTZ R5, R68, R5 ;  /* 0x0000000544057221 */ /* 0x001fe20000010000 */
[----:B------:R0:W-:Y:S01]  /*3da0*/  STSM.16.M88.4 [R16+0x21800], R12 ;  /* 0x0218000c10007844 */ /* 0x0001e20000000200 */
[----:B------:R-:W-:Y:S01]  /*3db0*/  FADD.FTZ R9, R31, R30 ;  /* 0x0000001e1f097221 */ /* 0x000fe20000010000 */
[----:B------:R-:W-:-:S02]  /*3dc0*/  F2FP.BF16.F32.PACK_AB R31, R40, R31 ;  /* 0x0000001f281f723e */ /* 0x000fc400000010ff */
[----:B------:R-:W-:Y:S01]  /*3dd0*/  F2FP.BF16.F32.PACK_AB R26, R68, R63 ;  /* 0x0000003f441a723e */ /* 0x000fe200000010ff */
[----:B------:R-:W-:Y:S01]  /*3de0*/  FADD.FTZ R30, R40, R9 ;  /* 0x00000009281e7221 */ /* 0x000fe20000010000 */
[----:B------:R-:W3:Y:S01]  /*3df0*/  MUFU.EX2 R32, R32 ;  /* 0x0000002000207308 */ /* 0x000ee20000000800 */
[----:B-1----:R-:W-:Y:S02]  /*3e00*/  FADD.FTZ R4, R10, R5 ;  /* 0x000000050a047221 */ /* 0x002fe40000010000 */
[----:B------:R-:W-:Y:S01]  /*3e10*/  FADD.FTZ R9, R21, R30 ;  /* 0x0000001e15097221 */ /* 0x000fe20000010000 */
[----:B------:R-:W-:Y:S03]  /*3e20*/  STSM.16.M88.4 [R22], R24 ;  /* 0x0000001816007844 */ /* 0x000fe60000000200 */
[----:B------:R-:W-:Y:S01]  /*3e30*/  FADD.FTZ R40, R44, R9 ;  /* 0x000000092c287221 */ /* 0x000fe20000010000 */
[----:B------:R-:W1:Y:S01]  /*3e40*/  MUFU.EX2 R61, R61 ;  /* 0x0000003d003d7308 */ /* 0x000e620000000800 */
[C---:B--2---:R-:W-:Y:S01]  /*3e50*/  FADD.FTZ R5, R57.reuse, R4 ;  /* 0x0000000439057221 */ /* 0x044fe20000010000 */
[----:B------:R-:W-:-:S02]  /*3e60*/  F2FP.BF16.F32.PACK_AB R28, R57, R10 ;  /* 0x0000000a391c723e */ /* 0x000fc400000010ff */
[----:B0-----:R-:W-:-:S04]  /*3e70*/  F2FP.BF16.F32.PACK_AB R13, R44, R21 ;  /* 0x000000152c0d723e */ /* 0x001fc800000010ff */
[----:B------:R-:W0:Y:S01]  /*3e80*/  MUFU.EX2 R20, R20 ;  /* 0x0000001400147308 */ /* 0x000e220000000800 */
[----:B---3--:R-:W-:-:S07]  /*3e90*/  FADD.FTZ R4, R32, R5 ;  /* 0x0000000520047221 */ /* 0x008fce0000010000 */
[----:B------:R-:W2:Y:S01]  /*3ea0*/  MUFU.EX2 R65, R65 ;  /* 0x0000004100417308 */ /* 0x000ea20000000800 */
[C---:B-1----:R-:W-:Y:S01]  /*3eb0*/  FADD.FTZ R5, R61.reuse, R4 ;  /* 0x000000043d057221 */ /* 0x042fe20000010000 */
[----:B------:R-:W-:-:S05]  /*3ec0*/  F2FP.BF16.F32.PACK_AB R30, R61, R32 ;  /* 0x000000203d1e723e */ /* 0x000fca00000010ff */
[----:B------:R1:W-:Y:S01]  /*3ed0*/  STSM.16.M88.4 [R18], R28 ;  /* 0x0000001c12007844 */ /* 0x0003e20000000200 */
[----:B------:R-:W3:Y:S01]  /*3ee0*/  MUFU.EX2 R36, R36 ;  /* 0x0000002400247308 */ /* 0x000ee20000000800 */
[----:B0-----:R-:W-:-:S07]  /*3ef0*/  FADD.FTZ R4, R20, R5 ;  /* 0x0000000514047221 */ /* 0x001fce0000010000 */
[----:B------:R-:W0:Y:S01]  /*3f00*/  MUFU.EX2 R33, R33 ;  /* 0x0000002100217308 */ /* 0x000e220000000800 */
[C---:B--2---:R-:W-:Y:S01]  /*3f10*/  FADD.FTZ R9, R65.reuse, R4 ;  /* 0x0000000441097221 */ /* 0x044fe20000010000 */
[----:B------:R-:W-:Y:S01]  /*3f20*/  F2FP.BF16.F32.PACK_AB R12, R65, R20 ;  /* 0x00000014410c723e */ /* 0x000fe200000010ff */
[----:B------:R-:W-:Y:S01]  /*3f30*/  IMAD.MOV.U32 R20, RZ, RZ, R136 ;  /* 0x000000ffff147224 */ /* 0x000fe200078e0088 */
[----:B-1----:R-:W1:Y:S04]  /*3f40*/  @P4 LDC R31, c[0x0][0x450] ;  /* 0x00011400ff1f4b82 */ /* 0x002e680000000800 */
[----:B------:R-:W2:Y:S01]  /*3f50*/  MUFU.EX2 R69, R69 ;  /* 0x0000004500457308 */ /* 0x000ea20000000800 */
[----:B---3--:R-:W-:-:S07]  /*3f60*/  FADD.FTZ R4, R36, R9 ;  /* 0x0000000924047221 */ /* 0x008fce0000010000 */
[----:B------:R-:W3:Y:S01]  /*3f70*/  MUFU.EX2 R48, R48 ;  /* 0x0000003000307308 */ /* 0x000ee20000000800 */
[----:B0-----:R-:W-:-:S07]  /*3f80*/  FADD.FTZ R9, R33, R40 ;  /* 0x0000002821097221 */ /* 0x001fce0000010000 */
[----:B------:R-:W0:Y:S01]  /*3f90*/  MUFU.EX2 R34, R34 ;  /* 0x0000002200227308 */ /* 0x000e220000000800 */
[C---:B--2---:R-:W-:Y:S01]  /*3fa0*/  FADD.FTZ R11, R69.reuse, R4 ;  /* 0x00000004450b7221 */ /* 0x044fe20000010000 */
[----:B------:R-:W-:-:S06]  /*3fb0*/  F2FP.BF16.F32.PACK_AB R14, R69, R36 ;  /* 0x00000024450e723e */ /* 0x000fcc00000010ff */
[----:B------:R-:W2:Y:S01]  /*3fc0*/  MUFU.EX2 R37, R37 ;  /* 0x0000002500257308 */ /* 0x000ea20000000800 */
[C---:B---3--:R-:W-:Y:S01]  /*3fd0*/  FADD.FTZ R4, R48.reuse, R9 ;  /* 0x0000000930047221 */ /* 0x048fe20000010000 */
[----:B------:R-:W-:Y:S02]  /*3fe0*/  F2FP.BF16.F32.PACK_AB R15, R48, R33 ;  /* 0x00000021300f723e */ /* 0x000fe400000010ff */
[----:B------:R-:W3:Y:S03]  /*3ff0*/  @P4 LDC R33, c[0x0][0x44c] ;  /* 0x00011300ff214b82 */ /* 0x000ee60000000800 */
[----:B------:R4:W-:Y:S01]  /*4000*/  STSM.16.M88.4 [R17], R12 ;  /* 0x0000000c11007844 */ /* 0x0009e20000000200 */
[----:B------:R-:W5:Y:S01]  /*4010*/  MUFU.EX2 R67, R67 ;  /* 0x0000004300437308 */ /* 0x000f620000000800 */
[----:B0-----:R-:W-:-:S07]  /*4020*/  FADD.FTZ R10, R34, R11 ;  /* 0x0000000b220a7221 */ /* 0x001fce0000010000 */
[----:B------:R-:W0:Y:S01]  /*4030*/  MUFU.EX2 R56, R56 ;  /* 0x0000003800387308 */ /* 0x000e220000000800 */
[----:B--2---:R-:W-:-:S07]  /*4040*/  FADD.FTZ R11, R37, R4 ;  /* 0x00000004250b7221 */ /* 0x004fce0000010000 */
[----:B------:R2:W1:Y:S01]  /*4050*/  MUFU.EX2 R0, R108 ;  /* 0x0000006c00007308 */ /* 0x0004620000000800 */
[C---:B-----5:R-:W-:Y:S01]  /*4060*/  FADD.FTZ R21, R67.reuse, R10 ;  /* 0x0000000a43157221 */ /* 0x060fe20000010000 */
[----:B----4-:R-:W-:Y:S01]  /*4070*/  F2FP.BF16.F32.PACK_AB R12, R67, R34 ;  /* 0x00000022430c723e */ /* 0x010fe200000010ff */
[----:B---3--:R-:W-:-:S05]  /*4080*/  @P4 IMAD.HI.U32 R28, R136, R33, RZ ;  /* 0x00000021881c4227 */ /* 0x008fca00078e00ff */
[----:B------:R-:W3:Y:S01]  /*4090*/  MUFU.EX2 R39, R39 ;  /* 0x0000002700277308 */ /* 0x000ee20000000800 */
[C---:B0-----:R-:W-:Y:S01]  /*40a0*/  FADD.FTZ R4, R56.reuse, R11 ;  /* 0x0000000b38047221 */ /* 0x041fe20000010000 */
[----:B------:R-:W-:Y:S02]  /*40b0*/  F2FP.BF16.F32.PACK_AB R13, R56, R37 ;  /* 0x00000025380d723e */ /* 0x000fe400000010ff */
[----:B--2---:R-:W-:Y:S02]  /*40c0*/  CS2R R108, SRZ ;  /* 0x00000000006c7805 */ /* 0x004fe4000001ff00 */
[----:B-1----:R-:W-:Y:S02]  /*40d0*/  @P4 SHF.R.U32.HI R20, RZ, R31, R28 ;  /* 0x0000001fff144219 */ /* 0x002fe4000001161c */
[----:B------:R-:W0:Y:S01]  /*40e0*/  MUFU.EX2 R71, R71 ;  /* 0x0000004700477308 */ /* 0x000e220000000800 */
[----:B------:R-:W-:-:S07]  /*40f0*/  FADD.FTZ R10, R0, R21 ;  /* 0x00000015000a7221 */ /* 0x000fce0000010000 */
[----:B------:R-:W1:Y:S01]  /*4100*/  MUFU.EX2 R62, R62 ;  /* 0x0000003e003e7308 */ /* 0x000e620000000800 */
[----:B---3--:R-:W-:-:S07]  /*4110*/  FADD.FTZ R11, R39, R4 ;  /* 0x00000004270b7221 */ /* 0x008fce0000010000 */
[----:B------:R-:W2:Y:S01]  /*4120*/  MUFU.EX2 R38, R38 ;  /* 0x0000002600267308 */ /* 0x000ea20000000800 */
[C---:B0-----:R-:W-:Y:S01]  /*4130*/  FADD.FTZ R21, R71.reuse, R10 ;  /* 0x0000000a47157221 */ /* 0x041fe20000010000 */
[----:B------:R-:W-:-:S06]  /*4140*/  F2FP.BF16.F32.PACK_AB R14, R71, R0 ;  /* 0x00000000470e723e */ /* 0x000fcc00000010ff */
[----:B------:R-:W0:Y:S01]  /*4150*/  MUFU.EX2 R41, R41 ;  /* 0x0000002900297308 */ /* 0x000e220000000800 */
[C---:B-1----:R-:W-:Y:S01]  /*4160*/  FADD.FTZ R4, R62.reuse, R11 ;  /* 0x0000000b3e047221 */ /* 0x042fe20000010000 */
[----:B------:R-:W-:-:S05]  /*4170*/  F2FP.BF16.F32.PACK_AB R15, R62, R39 ;  /* 0x000000273e0f723e */ /* 0x000fca00000010ff */
[----:B------:R1:W-:Y:S01]  /*4180*/  STSM.16.M88.4 [R16+0x27800], R12 ;  /* 0x0278000c10007844 */ /* 0x0003e20000000200 */
[----:B------:R3:W4:Y:S01]  /*4190*/  MUFU.EX2 R55, R112 ;  /* 0x0000007000377308 */ /* 0x0007220000000800 */
[----:B--2---:R-:W-:-:S07]  /*41a0*/  FADD.FTZ R0, R38, R21 ;  /* 0x0000001526007221 */ /* 0x004fce0000010000 */
[----:B------:R-:W2:Y:S01]  /*41b0*/  MUFU.EX2 R66, R66 ;  /* 0x0000004200427308 */ /* 0x000ea20000000800 */
[----:B0-----:R-:W-:Y:S01]  /*41c0*/  FADD.FTZ R21, R41, R4 ;  /* 0x0000000429157221 */ /* 0x001fe20000010000 */
[----:B---3--:R-:W-:-:S06]  /*41d0*/  CS2R R112, SRZ ;  /* 0x0000000000707805 */ /* 0x008fcc000001ff00 */
[----:B------:R0:W3:Y:S01]  /*41e0*/  MUFU.EX2 R3, R114 ;  /* 0x0000007200037308 */ /* 0x0000e20000000800 */
[C---:B----4-:R-:W-:Y:S01]  /*41f0*/  FADD.FTZ R0, R55.reuse, R0 ;  /* 0x0000000037007221 */ /* 0x050fe20000010000 */
[----:B------:R-:W-:-:S06]  /*4200*/  F2FP.BF16.F32.PACK_AB R24, R55, R38 ;  /* 0x000000263718723e */ /* 0x000fcc00000010ff */
[----:B------:R-:W4:Y:S01]  /*4210*/  MUFU.EX2 R43, R43 ;  /* 0x0000002b002b7308 */ /* 0x000f220000000800 */
[C---:B--2---:R-:W-:Y:S01]  /*4220*/  FADD.FTZ R4, R66.reuse, R21 ;  /* 0x0000001542047221 */ /* 0x044fe20000010000 */
[----:B------:R-:W-:Y:S02]  /*4230*/  F2FP.BF16.F32.PACK_AB R25, R66, R41 ;  /* 0x000000294219723e */ /* 0x000fe400000010ff */
[----:B0-----:R-:W-:-:S04]  /*4240*/  CS2R R114, SRZ ;  /* 0x0000000000727805 */ /* 0x001fc8000001ff00 */
[----:B------:R-:W0:Y:S01]  /*4250*/  MUFU.EX2 R116, R116 ;  /* 0x0000007400747308 */ /* 0x000e220000000800 */
[----:B---3--:R-:W-:-:S07]  /*4260*/  FADD.FTZ R21, R3, R0 ;  /* 0x0000000003157221 */ /* 0x008fce0000010000 */
[----:B------:R-:W2:Y:S01]  /*4270*/  MUFU.EX2 R52, R52 ;  /* 0x0000003400347308 */ /* 0x000ea20000000800 */
[----:B----4-:R-:W-:-:S07]  /*4280*/  FADD.FTZ R27, R43, R4 ;  /* 0x000000042b1b7221 */ /* 0x010fce0000010000 */
[----:B------:R-:W3:Y:S01]  /*4290*/  MUFU.EX2 R118, R118 ;  /* 0x0000007600767308 */ /* 0x000ee20000000800 */
[C---:B0-----:R-:W-:Y:S01]  /*42a0*/  FADD.FTZ R21, R116.reuse, R21 ;  /* 0x0000001574157221 */ /* 0x041fe20000010000 */
[----:B------:R-:W-:Y:S02]  /*42b0*/  F2FP.BF16.F32.PACK_AB R26, R116, R3 ;  /* 0x00000003741a723e */ /* 0x000fe400000010ff */
[----:B------:R-:W-:-:S04]  /*42c0*/  CS2R R116, SRZ ;  /* 0x0000000000747805 */ /* 0x000fc8000001ff00 */
[----:B------:R-:W0:Y:S01]  /*42d0*/  MUFU.EX2 R45, R45 ;  /* 0x0000002d002d7308 */ /* 0x000e220000000800 */
[C---:B--2---:R-:W-:Y:S01]  /*42e0*/  FADD.FTZ R0, R52.reuse, R27 ;  /* 0x0000001b34007221 */ /* 0x044fe20000010000 */
[----:B------:R-:W-:-:S05]  /*42f0*/  F2FP.BF16.F32.PACK_AB R27, R52, R43 ;  /* 0x0000002b341b723e */ /* 0x000fca00000010ff */
[----:B------:R2:W-:Y:S01]  /*4300*/  STSM.16.M88.4 [R23], R24 ;  /* 0x0000001817007844 */ /* 0x0005e20000000200 */
[----:B------:R4:W5:Y:S01]  /*4310*/  MUFU.EX2 R5, R120 ;  /* 0x0000007800057308 */ /* 0x0009620000000800 */
[----:B---3--:R-:W-:-:S07]  /*4320*/  FADD.FTZ R4, R118, R21 ;  /* 0x0000001576047221 */ /* 0x008fce0000010000 */
[----:B------:R-:W3:Y:S01]  /*4330*/  MUFU.EX2 R50, R50 ;  /* 0x0000003200327308 */ /* 0x000ee20000000800 */
[----:B0-----:R-:W-:Y:S01]  /*4340*/  FADD.FTZ R21, R45, R0 ;  /* 0x000000002d157221 */ /* 0x001fe20000010000 */
[----:B----4-:R-:W-:-:S06]  /*4350*/  CS2R R120, SRZ ;  /* 0x0000000000787805 */ /* 0x010fcc000001ff00 */
[----:B------:R-:W0:Y:S01]  /*4360*/  MUFU.EX2 R47, R47 ;  /* 0x0000002f002f7308 */ /* 0x000e220000000800 */
[C---:B-----5:R-:W-:Y:S01]  /*4370*/  FADD.FTZ R29, R5.reuse, R4 ;  /* 0x00000004051d7221 */ /* 0x060fe20000010000 */
[----:B-1----:R-:W-:Y:S02]  /*4380*/  F2FP.BF16.F32.PACK_AB R12, R5, R118 ;  /* 0x00000076050c723e */ /* 0x002fe400000010ff */
[----:B------:R-:W-:-:S04]  /*4390*/  CS2R R118, SRZ ;  /* 0x0000000000767805 */ /* 0x000fc8000001ff00 */
[----:B------:R-:W1:Y:S01]  /*43a0*/  MUFU.EX2 R54, R54 ;  /* 0x0000003600367308 */ /* 0x000e620000000800 */
[----:B---3--:R-:W-:-:S07]  /*43b0*/  FADD.FTZ R4, R50, R21 ;  /* 0x0000001532047221 */ /* 0x008fce0000010000 */
[----:B------:R-:W3:Y:S01]  /*43c0*/  MUFU.EX2 R122, R122 ;  /* 0x0000007a007a7308 */ /* 0x000ee20000000800 */
[----:B0-----:R-:W-:-:S07]  /*43d0*/  FADD.FTZ R13, R47, R4 ;  /* 0x000000042f0d7221 */ /* 0x001fce0000010000 */
[----:B------:R-:W0:Y:S01]  /*43e0*/  MUFU.EX2 R49, R49 ;  /* 0x0000003100317308 */ /* 0x000e220000000800 */
[----:B-1----:R-:W-:Y:S01]  /*43f0*/  FADD.FTZ R4, R54, R13 ;  /* 0x0000000d36047221 */ /* 0x002fe20000010000 */
[----:B------:R-:W-:-:S06]  /*4400*/  F2FP.BF16.F32.PACK_AB R13, R50, R45 ;  /* 0x0000002d320d723e */ /* 0x000fcc00000010ff */
[----:B------:R1:W4:Y:S01]  /*4410*/  MUFU.EX2 R9, R124 ;  /* 0x0000007c00097308 */ /* 0x0003220000000800 */
[----:B---3--:R-:W-:-:S07]  /*4420*/  FADD.FTZ R10, R122, R29 ;  /* 0x0000001d7a0a7221 */ /* 0x008fce0000010000 */
[----:B------:R-:W3:Y:S01]  /*4430*/  MUFU.EX2 R58, R58 ;  /* 0x0000003a003a7308 */ /* 0x000ee20000000800 */
[----:B0-----:R-:W-:Y:S01]  /*4440*/  FADD.FTZ R5, R49, R4 ;  /* 0x0000000431057221 */ /* 0x001fe20000010000 */
[----:B-1----:R-:W-:-:S06]  /*4450*/  CS2R R124, SRZ ;  /* 0x00000000007c7805 */ /* 0x002fcc000001ff00 */
[----:B------:R-:W0:Y:S01]  /*4460*/  MUFU.EX2 R126, R126 ;  /* 0x0000007e007e7308 */ /* 0x000e220000000800 */
[C---:B----4-:R-:W-:Y:S01]  /*4470*/  FADD.FTZ R15, R9.reuse, R10 ;  /* 0x0000000a090f7221 */ /* 0x050fe20000010000 */
[----:B------:R-:W-:Y:S02]  /*4480*/  F2FP.BF16.F32.PACK_AB R14, R9, R122 ;  /* 0x0000007a090e723e */ /* 0x000fe400000010ff */
[----:B------:R-:W-:-:S04]  /*4490*/  CS2R R122, SRZ ;  /* 0x00000000007a7805 */ /* 0x000fc8000001ff00 */
[----:B------:R-:W-:Y:S01]  /*44a0*/  MUFU.EX2 R35, R35 ;  /* 0x0000002300237308 */ /* 0x000fe20000000800 */
[----:B---3--:R-:W-:Y:S01]  /*44b0*/  FADD.FTZ R4, R58, R5 ;  /* 0x000000053a047221 */ /* 0x008fe20000010000 */
[----:B------:R-:W-:Y:S02]  /*44c0*/  IADD3 R5, R20, R142, -R143 ;  /* 0x0000008e14057210 */ /* 0x000fe40007ffe88f */
[----:B--2---:R-:W-:-:S04]  /*44d0*/  F2FP.BF16.F32.PACK_AB R25, R58, R49 ;  /* 0x000000313a19723e */ /* 0x004fc800000010ff */
[----:B------:R1:W2:Y:S01]  /*44e0*/  MUFU.EX2 R11, R128 ;  /* 0x00000080000b7308 */ /* 0x0002a20000000800 */
[----:B0-----:R-:W-:Y:S01]  /*44f0*/  FADD.FTZ R10, R126, R15 ;  /* 0x0000000f7e0a7221 */ /* 0x001fe20000010000 */
[----:B------:R-:W-:-:S05]  /*4500*/  F2FP.BF16.F32.PACK_AB R15, R54, R47 ;  /* 0x0000002f360f723e */ /* 0x000fca00000010ff */
[----:B------:R0:W-:Y:S01]  /*4510*/  STSM.16.M88.4 [R18+0x6000], R12 ;  /* 0x0060000c12007844 */ /* 0x0001e20000000200 */
[----:B------:R-:W-:Y:S01]  /*4520*/  MUFU.EX2 R130, R130 ;  /* 0x0000008200827308 */ /* 0x000fe20000000800 */
[----:B-1----:R-:W-:-:S07]  /*4530*/  CS2R R128, SRZ ;  /* 0x0000000000807805 */ /* 0x002fce000001ff00 */
[----:B------:R1:W3:Y:S01]  /*4540*/  MUFU.EX2 R3, R132 ;  /* 0x0000008400037308 */ /* 0x0002e20000000800 */
[C---:B--2---:R-:W-:Y:S01]  /*4550*/  F2FP.BF16.F32.PACK_AB R24, R11.reuse, R126 ;  /* 0x0000007e0b18723e */ /* 0x044fe200000010ff */
[----:B------:R-:W-:Y:S01]  /*4560*/  FADD.FTZ R9, R11, R10 ;  /* 0x0000000a0b097221 */ /* 0x000fe20000010000 */
[----:B------:R-:W-:-:S05]  /*4570*/  CS2R R126, SRZ ;  /* 0x00000000007e7805 */ /* 0x000fca000001ff00 */
[----:B------:R-:W2:Y:S01]  /*4580*/  MUFU.EX2 R0, R53 ;  /* 0x0000003500007308 */ /* 0x000ea20000000800 */
[----:B-1----:R-:W-:Y:S02]  /*4590*/  CS2R R132, SRZ ;  /* 0x0000000000847805 */ /* 0x002fe4000001ff00 */
[----:B---3--:R-:W-:Y:S01]  /*45a0*/  F2FP.BF16.F32.PACK_AB R26, R3, R130 ;  /* 0x00000082031a723e */ /* 0x008fe200000010ff */
[----:B------:R-:W-:-:S04]  /*45b0*/  FADD.FTZ R130, R130, R9 ;  /* 0x0000000982827221 */ /* 0x000fc80000010000 */
[----:B------:R-:W-:Y:S01]  /*45c0*/  FADD.FTZ R3, R3, R130 ;  /* 0x0000008203037221 */ /* 0x000fe20000010000 */
[----:B------:R-:W-:Y:S02]  /*45d0*/  CS2R R130, SRZ ;  /* 0x0000000000827805 */ /* 0x000fe4000001ff00 */
[----:B--2---:R-:W-:Y:S01]  /*45e0*/  F2FP.BF16.F32.PACK_AB R27, R0, R35 ;  /* 0x00000023001b723e */ /* 0x004fe200000010ff */
[----:B------:R-:W-:Y:S01]  /*45f0*/  FADD.FTZ R35, R35, R4 ;  /* 0x0000000423237221 */ /* 0x000fe20000010000 */
[----:B------:R-:W-:-:S03]  /*4600*/  SHF.R.S32.HI R4, RZ, 0x1f, R5 ;  /* 0x0000001fff047819 */ /* 0x000fc60000011405 */
[----:B------:R0:W-:Y:S01]  /*4610*/  STSM.16.M88.4 [R17+0x6000], R24 ;  /* 0x0060001811007844 */ /* 0x0001e20000000200 */
[----:B------:R-:W-:Y:S01]  /*4620*/  LEA.HI R5, R4, R5, RZ, 0x7 ;  /* 0x0000000504057211 */ /* 0x000fe200078f38ff */
[----:B------:R-:W-:Y:S02]  /*4630*/  VIADD R4, R88, 0xfffffffe ;  /* 0xfffffffe58047836 */ /* 0x000fe40000000000 */
[----:B------:R-:W-:Y:S01]  /*4640*/  FADD.FTZ R0, R0, R35 ;  /* 0x0000002300007221 */ /* 0x000fe20000010000 */
[----:B------:R1:W-:Y:S06]  /*4650*/  MEMBAR.ALL.CTA ;  /* 0x0000000000007992 */ /* 0x0003ec0000008000 */
[----:B-1----:R-:W1:Y:S01]  /*4660*/  FENCE.VIEW.ASYNC.S ;  /* 0x00000000000073c6 */ /* 0x002e620000000000 */
[----:B------:R-:W-:-:S02]  /*4670*/  SHF.R.S32.HI R5, RZ, 0x7, R5 ;  /* 0x00000007ff057819 */ /* 0x000fc40000011405 */
[----:B------:R-:W-:Y:S02]  /*4680*/  CS2R R88, SRZ ;  /* 0x0000000000587805 */ /* 0x000fe4000001ff00 */
[----:B------:R-:W-:-:S04]  /*4690*/  VIMNMX R144, R146, R5, !PT ;  /* 0x0000000592907248 */ /* 0x000fc80007fe0100 */
[----:B------:R-:W-:Y:S01]  /*46a0*/  ISETP.GE.AND P1, PT, R4, R144, PT ;  /* 0x000000900400720c */ /* 0x000fe20003f26270 */
[----:B-1----:R-:W-:-:S12]  /*46b0*/  NOP ;  /* 0x0000000000007918 */ /* 0x002fd80000000000 */
[----:B0-----:R-:W-:Y:S05]  /*46c0*/  @!P1 BRA `(.L_x_2088) ;  /* 0x0000003000909947 */ /* 0x001fea0003800000 */
[----:B------:R-:W-:Y:S01]  /*46d0*/  IMAD.MOV.U32 R5, RZ, RZ, R8 ;  /* 0x000000ffff057224 */ /* 0x000fe200078e0008 */
[----:B------:R-:W-:Y:S01]  /*46e0*/  UMOV UR6, UR38 ;  /* 0x0000002600067c82 */ /* 0x000fe20008000000 */
[----:B------:R-:W-:Y:S01]  /*46f0*/  IMAD.MOV.U32 R9, RZ, RZ, R6 ;  /* 0x000000ffff097224 */ /* 0x000fe200078e0006 */
[----:B------:R-:W-:Y:S01]  /*4700*/  ULDC UR5, c[0x0][0x9d8] ;  /* 0x0002760000057ab9 */ /* 0x000fe20000000800 */
[----:B------:R-:W-:Y:S02]  /*4710*/  IMAD.MOV.U32 R10, RZ, RZ, R2 ;  /* 0x000000ffff0a7224 */ /* 0x000fe400078e0002 */
[----:B------:R-:W-:-:S07]  /*4720*/  IMAD.MOV.U32 R135, RZ, RZ, RZ ;  /* 0x000000ffff877224 */ /* 0x000fce00078e00ff */
.L_x_2099:
[----:B------:R-:W-:Y:S01]  /*4730*/  ISETP.NE.AND P2, PT, RZ, UR40, PT ;  /* 0x00000028ff007c0c */ /* 0x000fe2000bf45270 */
[----:B------:R-:W-:-:S04]  /*4740*/  UISETP.NE.AND UP0, UPT, UR6, 0x1, UPT ;  /* 0x000000010600788c */ /* 0x000fc8000bf05270 */
[----:B------:R-:W-:-:S06]  /*4750*/  USEL UR7, URZ, 0x1, UP0 ;  /* 0x000000013f077887 */ /* 0x000fcc0008000000 */
[----:B------:R-:W-:Y:S02]  /*4760*/  LOP3.LUT R2, R10, UR7, RZ, 0x3c, !PT ;  /* 0x000000070a027c12 */ /* 0x000fe4000f8e3cff */
[----:B------:R-:W-:Y:S05]  /*4770*/  @P2 BRA `(.L_x_2089) ;  /* 0x0000000000342947 */ /* 0x000fea0003800000 */
[----:B------:R-:W-:Y:S05]  /*4780*/  @!P0 BRA `(.L_x_2090) ;  /* 0x0000000000048947 */ /* 0x000fea0003800000 */
[----:B------:R-:W-:Y:S01]  /*4790*/  BPT.TRAP 0x1 ;  /* 0x000000040000795c */ /* 0x000fe20000300000 */
.L_x_2090:
[----:B------:R-:W-:Y:S01]  /*47a0*/  UIADD3 UR7, UR6, 0x1, URZ ;  /* 0x0000000106077890 */ /* 0x000fe2000fffe03f */
[----:B------:R-:W-:-:S03]  /*47b0*/  SHF.L.U32 R6, R2, 0x1f, RZ ;  /* 0x0000001f02067819 */ /* 0x000fc600000006ff */
[----:B------:R-:W-:-:S04]  /*47c0*/  UISETP.NE.AND UP0, UPT, UR7, 0x2, UPT ;  /* 0x000000020700788c */ /* 0x000fc8000bf05270 */
[----:B------:R-:W-:-:S04]  /*47d0*/  USEL UR7, UR7, URZ, UP0 ;  /* 0x0000003f07077287 */ /* 0x000fc80008000000 */
[----:B------:R-:W-:-:S09]  /*47e0*/  ULEA UR7, UR7, UR41, 0x3 ;  /* 0x0000002907077291 */ /* 0x000fd2000f8e183f */
[----:B------:R0:W1:Y:S01]  /*47f0*/  SYNCS.PHASECHK.TRANS64.TRYWAIT P1, [UR7+0x2d830], R6 ;  /* 0x02d83006ff0075a7 */ /* 0x0000620008020147 */
[----:B------:R-:W-:Y:S05]  /*4800*/  @!P0 BRA `(.L_x_2091) ;  /* 0x0000000000048947 */ /* 0x000fea0003800000 */
[----:B------:R-:W-:Y:S01]  /*4810*/  BPT.TRAP 0x1 ;  /* 0x000000040000795c */ /* 0x000fe20000300000 */
.L_x_2091:
[----:B-1----:R-:W-:Y:S05]  /*4820*/  @P1 BRA `(.L_x_2089) ;  /* 0x0000000000081947 */ /* 0x002fea0003800000 */
[----:B------:R-:W1:Y:S02]  /*4830*/  SYNCS.PHASECHK.TRANS64.TRYWAIT P1, [UR7+0x2d830], R6 ;  /* 0x02d83006ff0075a7 */ /* 0x000e640008020147 */
[----:B-1----:R-:W-:Y:S05]  /*4840*/  @!P1 BRA `(.L_x_2092) ;  /* 0x000000f000309947 */ /* 0x002fea0003800000 */
.L_x_2089:
        /* <DEDUP_REMOVED lines=40> */
.L_x_2094:
[----:B------:R-:W-:Y:S01]  /*4ad0*/  ULEA UR7, UR6, UR41, 0x3 ;  /* 0x0000002906077291 */ /* 0x000fe2000f8e183f */
[----:B------:R-:W-:-:S08]  /*4ae0*/  SHF.L.U32 R6, R10, 0x1f, RZ ;  /* 0x0000001f0a067819 */ /* 0x000fd000000006ff */
[----:B------:R0:W1:Y:S01]  /*4af0*/  SYNCS.PHASECHK.TRANS64.TRYWAIT P1, [UR7+0x2d850], R6 ;  /* 0x02d85006ff0075a7 */ /* 0x0000620008020147 */
[----:B------:R-:W-:Y:S05]  /*4b00*/  @!P0 BRA `(.L_x_2095) ;  /* 0x0000000000048947 */ /* 0x000fea0003800000 */
[----:B------:R-:W-:Y:S01]  /*4b10*/  BPT.TRAP 0x1 ;  /* 0x000000040000795c */ /* 0x000fe20000300000 */
.L_x_2095:
[----:B-1----:R-:W-:Y:S05]  /*4b20*/  @P1 BRA `(.L_x_2093) ;  /* 0x0000000000081947 */ /* 0x002fea0003800000 */
[----:B------:R-:W1:Y:S02]  /*4b30*/  SYNCS.PHASECHK.TRANS64.TRYWAIT P1, [UR7+0x2d850], R6 ;  /* 0x02d85006ff0075a7 */ /* 0x000e640008020147 */
[----:B-1----:R-:W-:Y:S05]  /*4b40*/  @!P1 BRA `(.L_x_2096) ;  /* 0x000000ec00889947 */ /* 0x002fea0003800000 */
.L_x_2093:
        /* <DEDUP_REMOVED lines=18> */
[----:B------:R-:W-:-:S02]  /*4c70*/  ISETP.GE.U32.AND P1, PT, R8, 0x180, PT ;  /* 0x000001800800780c */ /* 0x000fc40003f26070 */
[----:B0-----:R-:W-:-:S04]  /*4c80*/  IADD3 R6, R7, 0x9, RZ ;  /* 0x0000000907067810 */ /* 0x001fc80007ffe0ff */
        /* <DEDUP_REMOVED lines=50> */
.L_x_2097:
[----:B0-----:R-:W0:Y:S01]  /*4fb0*/  LDC R6, c[0x0][0x448] ;  /* 0x00011200ff067b82 */ /* 0x001e220000000800 */
[----:B------:R-:W-:Y:S02]  /*4fc0*/  IMAD.IADD R10, R147, 0x1, R136 ;  /* 0x00000001930a7824 */ /* 0x000fe400078e0288 */
        /* <DEDUP_REMOVED lines=22> */
[----:B0-----:R-:W-:Y:S01]  /*5130*/  ISETP.NE.AND P1, PT, R6, 0x1, PT ;  /* 0x000000010600780c */ /* 0x001fe20003f25270 */
        /* <DEDUP_REMOVED lines=12> */
[----:B------:R-:W4:Y:S01]  /*5200*/  @P1 LDC R7, c[0x0][0x44c] ;  /* 0x00011300ff071b82 */ /* 0x000f220000000800 */
[----:B------:R-:W-:Y:S01]  /*5210*/  FMUL.FTZ R8, R30, UR5 ;  /* 0x000000051e087c20 */ /* 0x000fe20008410000 */
[----:B------:R-:W-:Y:S01]  /*5220*/  FMUL.FTZ R30, R41, UR5 ;  /* 0x00000005291e7c20 */ /* 0x000fe20008410000 */
[----:B------:R-:W-:Y:S01]  /*5230*/  FMUL.FTZ R41, R59, UR5 ;  /* 0x000000053b297c20 */ /* 0x000fe20008410000 */
[----:B------:R-:W-:Y:S01]  /*5240*/  FMUL.FTZ R40, R52, UR5 ;  /* 0x0000000534287c20 */ /* 0x000fe20008410000 */
[----:B------:R-:W-:Y:S01]  /*5250*/  FMUL.FTZ R52, R67, UR5 ;  /* 0x0000000543347c20 */ /* 0x000fe20008410000 */
[----:B------:R-:W-:Y:S01]  /*5260*/  FMUL.FTZ R67, R85, UR5 ;  /* 0x0000000555437c20 */ /* 0x000fe20008410000 */
[----:B------:R-:W5:Y:S01]  /*5270*/  MUFU.TANH R35, R35 ;  /* 0x0000002300237308 */ /* 0x000f620000002400 */
[----:B------:R-:W1:Y:S01]  /*5280*/  @P1 LDC R6, c[0x0][0x450] ;  /* 0x00011400ff061b82 */ /* 0x000e620000000800 */
        /* <DEDUP_REMOVED lines=13> */
[----:B------:R-:W-:Y:S01]  /*5360*/  FMUL.FTZ R48, R71, UR5 ;  /* 0x0000000547307c20 */ /* 0x000fe20008410000 */
[----:B------:R-:W-:Y:S01]  /*5370*/  MUFU.TANH R54, R54 ;  /* 0x0000003600367308 */ /* 0x000fe20000002400 */
[----:B----4-:R-:W-:-:S04]  /*5380*/  @P1 IMAD.HI.U32 R7, R10, R7, RZ ;  /* 0x000000070a071227 */ /* 0x010fc800078e00ff */
[----:B------:R-:W-:Y:S01]  /*5390*/  FMUL.FTZ R78, R78, UR5 ;  /* 0x000000054e4e7c20 */ /* 0x000fe20008410000 */
[----:B------:R-:W-:-:S04]  /*53a0*/  ULEA UR7, UR38, UR41, 0x3 ;  /* 0x0000002926077291 */ /* 0x000fc8000f8e183f */
[----:B------:R-:W-:Y:S01]  /*53b0*/  UIADD3 UR7, UR7, 0x2d840, URZ ;  /* 0x0002d84007077890 */ /* 0x000fe2000fffe03f */
[----:B------:R-:W-:Y:S01]  /*53c0*/  MUFU.TANH R139, R139 ;  /* 0x0000008b008b7308 */ /* 0x000fe20000002400 */
[----:B-1----:R-:W-:Y:S01]  /*53d0*/  @P1 SHF.R.U32.HI R10, RZ, R6, R7 ;  /* 0x00000006ff0a1219 */ /* 0x002fe20000011607 */
[----:B------:R-:W-:Y:S01]  /*53e0*/  FMUL.FTZ R6, R27, UR5 ;  /* 0x000000051b067c20 */ /* 0x000fe20008410000 */
[----:B------:R-:W-:Y:S01]  /*53f0*/  FMUL.FTZ R27, R46, UR5 ;  /* 0x000000052e1b7c20 */ /* 0x000fe20008410000 */
[----:B------:R-:W-:Y:S01]  /*5400*/  FMUL.FTZ R46, R57, UR5 ;  /* 0x00000005392e7c20 */ /* 0x000fe20008410000 */
[----:B------:R-:W-:Y:S01]  /*5410*/  FMUL.FTZ R57, R58, UR5 ;  /* 0x000000053a397c20 */ /* 0x000fe20008410000 */
[----:B------:R-:W1:Y:S01]  /*5420*/  SHFL.IDX PT, R69, R10, RZ, 0x1c1f ;  /* 0x001c1fff0a457589 */ /* 0x000e6200000e0000 */
[----:B------:R-:W-:Y:S02]  /*5430*/  IMAD.MOV.U32 R58, RZ, RZ, -0x80 ;  /* 0xffffff80ff3a7424 */ /* 0x000fe400078e00ff */
[----:B------:R-:W-:Y:S01]  /*5440*/  FMUL.FTZ R7, R26, UR5 ;  /* 0x000000051a077c20 */ /* 0x000fe20008410000 */
[----:B------:R-:W-:Y:S01]  /*5450*/  FMUL.FTZ R26, R43, UR5 ;  /* 0x000000052b1a7c20 */ /* 0x000fe20008410000 */
[----:B------:R-:W-:Y:S01]  /*5460*/  FMUL.FTZ R43, R56, UR5 ;  /* 0x00000005382b7c20 */ /* 0x000fe20008410000 */
[----:B------:R-:W-:-:S02]  /*5470*/  IMAD R58, R4, R58, 0x1 ;  /* 0x00000001043a7424 */ /* 0x000fc400078e023a */
[----:B------:R-:W-:Y:S01]  /*5480*/  FMUL.FTZ R56, R63, UR5 ;  /* 0x000000053f387c20 */ /* 0x000fe20008410000 */
[----:B------:R-:W-:Y:S01]  /*5490*/  FMUL.FTZ R63, R76, UR5 ;  /* 0x000000054c3f7c20 */ /* 0x000fe20008410000 */
[----:B------:R-:W4:Y:S01]  /*54a0*/  MUFU.TANH R46, R46 ;  /* 0x0000002e002e7308 */ /* 0x000f220000002400 */
[----:B------:R-:W2:Y:S01]  /*54b0*/  SHFL.IDX PT, R76, R10, 0x1, 0x1c1f ;  /* 0x003c1f000a4c7f89 */ /* 0x000ea200000e0000 */
[----:B------:R-:W-:Y:S01]  /*54c0*/  IADD3 R58, R142, R58, -R145 ;  /* 0x0000003a8e3a7210 */ /* 0x000fe20007ffe891 */
[----:B------:R-:W-:-:S04]  /*54d0*/  UPRMT UR7, UR42, 0x654, UR7 ;  /* 0x000006542a077896 */ /* 0x000fc80008000007 */
[----:B------:R-:W-:Y:S01]  /*54e0*/  IMAD.IADD R58, R58, 0x1, -R143 ;  /* 0x000000013a3a7824 */ /* 0x000fe200078e0a8f */
[----:B------:R-:W4:Y:S04]  /*54f0*/  MUFU.TANH R47, R47 ;  /* 0x0000002f002f7308 */ /* 0x000f280000002400 */
[----:B------:R-:W-:Y:S01]  /*5500*/  SYNCS.ARRIVE.TRANS64.RED.A1T0 RZ, [UR7], RZ ;  /* 0x000000ffffff79a7 */ /* 0x000fe20008100407 */
[----:B-1----:R-:W-:-:S03]  /*5510*/  IMAD.IADD R69, R58, 0x1, R69 ;  /* 0x000000013a457824 */ /* 0x002fc600078e0245 */
[----:B------:R-:W1:Y:S02]  /*5520*/  MUFU.TANH R60, R60 ;  /* 0x0000003c003c7308 */ /* 0x000e640000002400 */
[C---:B------:R-:W-:Y:S02]  /*5530*/  ISETP.GT.AND P4, PT, R69.reuse, 0x8, PT ;  /* 0x000000084500780c */ /* 0x040fe40003f84270 */
[C---:B------:R-:W-:Y:S02]  /*5540*/  ISETP.GT.AND P5, PT, R69.reuse, 0x9, PT ;  /* 0x000000094500780c */ /* 0x040fe40003fa4270 */
[----:B------:R-:W-:Y:S02]  /*5550*/  FSEL R138, R138, -INF , P4 ;  /* 0xff8000008a8a7808 */ /* 0x000fe40002000000 */
[----:B------:R-:W1:Y:S01]  /*5560*/  MUFU.TANH R13, R13 ;  /* 0x0000000d000d7308 */ /* 0x000e620000002400 */
[----:B------:R-:W-:Y:S01]  /*5570*/  ISETP.GT.AND P4, PT, R69, 0x19, PT ;  /* 0x000000194500780c */ /* 0x000fe20003f84270 */
[----:B--2---:R-:W-:Y:S01]  /*5580*/  IMAD.IADD R76, R58, 0x1, R76 ;  /* 0x000000013a4c7824 */ /* 0x004fe200078e024c */
[----:B------:R-:W-:-:S02]  /*5590*/  FSEL R74, R11, -INF , P5 ;  /* 0xff8000000b4a7808 */ /* 0x000fc40002800000 */
[----:B------:R-:W-:Y:S02]  /*55a0*/  ISETP.GT.AND P5, PT, R69, 0x20, PT ;  /* 0x000000204500780c */ /* 0x000fe40003fa4270 */
[----:B0-----:R-:W-:Y:S01]  /*55b0*/  FSEL R70, R21, -INF , P4 ;  /* 0xff80000015467808 */ /* 0x001fe20002000000 */
[----:B------:R-:W0:Y:S01]  /*55c0*/  MUFU.TANH R10, R80 ;  /* 0x00000050000a7308 */ /* 0x000e220000002400 */
[----:B------:R-:W-:Y:S02]  /*55d0*/  ISETP.GT.AND P4, PT, R69, 0x30, PT ;  /* 0x000000304500780c */ /* 0x000fe40003f84270 */
[----:B---3--:R-:W-:Y:S02]  /*55e0*/  FSEL R84, R29, -INF , P5 ;  /* 0xff8000001d547808 */ /* 0x008fe40002800000 */
[----:B------:R-:W-:Y:S02]  /*55f0*/  ISETP.GT.AND P5, PT, R69, 0x31, PT ;  /* 0x000000314500780c */ /* 0x000fe40003fa4270 */
[----:B-----5:R-:W-:Y:S01]  /*5600*/  FSEL R77, R35, -INF , P4 ;  /* 0xff800000234d7808 */ /* 0x020fe20002000000 */
[----:B------:R-:W2:Y:S01]  /*5610*/  MUFU.TANH R140, R140 ;  /* 0x0000008c008c7308 */ /* 0x000ea20000002400 */
[----:B------:R-:W-:-:S02]  /*5620*/  ISETP.GT.AND P4, PT, R69, 0x41, PT ;  /* 0x000000414500780c */ /* 0x000fc40003f84270 */
[----:B------:R-:W-:Y:S02]  /*5630*/  FSEL R29, R37, -INF , P5 ;  /* 0xff800000251d7808 */ /* 0x000fe40002800000 */
[C---:B------:R-:W-:Y:S02]  /*5640*/  ISETP.GT.AND P5, PT, R69.reuse, 0x48, PT ;  /* 0x000000484500780c */ /* 0x040fe40003fa4270 */
[----:B----4-:R-:W-:Y:S01]  /*5650*/  FSEL R59, R46, -INF , P4 ;  /* 0xff8000002e3b7808 */ /* 0x010fe20002000000 */
[----:B------:R-:W3:Y:S01]  /*5660*/  MUFU.TANH R33, R33 ;  /* 0x0000002100217308 */ /* 0x000ee20000002400 */
[C---:B------:R-:W-:Y:S02]  /*5670*/  ISETP.GT.AND P3, PT, R69.reuse, 0x1, PT ;  /* 0x000000014500780c */ /* 0x040fe40003f64270 */
[----:B------:R-:W-:Y:S02]  /*5680*/  ISETP.GT.AND P4, PT, R69, 0x58, PT ;  /* 0x000000584500780c */ /* 0x000fe40003f84270 */
[----:B------:R-:W-:-:S02]  /*5690*/  FSEL R54, R54, -INF , P5 ;  /* 0xff80000036367808 */ /* 0x000fc40002800000 */
[----:B------:R-:W-:Y:S01]  /*56a0*/  ISETP.GT.AND P5, PT, R69, 0x59, PT ;  /* 0x000000594500780c */ /* 0x000fe20003fa4270 */
[----:B------:R-:W4:Y:S01]  /*56b0*/  MUFU.TANH R6, R6 ;  /* 0x0000000600067308 */ /* 0x000f220000002400 */
[----:B------:R-:W-:Y:S02]  /*56c0*/  FSEL R139, R139, -INF , P3 ;  /* 0xff8000008b8b7808 */ /* 0x000fe40001800000 */
[----:B------:R-:W-:Y:S02]  /*56d0*/  FSEL R46, R47, -INF , P4 ;  /* 0xff8000002f2e7808 */ /* 0x000fe40002000000 */
[C---:B------:R-:W-:Y:S02]  /*56e0*/  ISETP.GT.AND P3, PT, R69.reuse, 0x18, PT ;  /* 0x000000184500780c */ /* 0x040fe40003f64270 */
[----:B-1----:R-:W-:Y:S01]  /*56f0*/  FSEL R47, R60, -INF , P5 ;  /* 0xff8000003c2f7808 */ /* 0x002fe20002800000 */
[----:B------:R-:W1:Y:S01]  /*5700*/  MUFU.TANH R137, R137 ;  /* 0x0000008900897308 */ /* 0x000e620000002400 */
[----:B------:R-:W-:-:S02]  /*5710*/  ISETP.GT.AND P5, PT, R69, 0x70, PT ;  /* 0x000000704500780c */ /* 0x000fc40003fa4270 */
[----:B------:R-:W-:Y:S02]  /*5720*/  ISETP.GT.AND P2, PT, R69, RZ, PT ;  /* 0x000000ff4500720c */ /* 0x000fe40003f44270 */
[----:B------:R-:W-:Y:S02]  /*5730*/  FSEL R85, R13, -INF , P3 ;  /* 0xff8000000d557808 */ /* 0x000fe40001800000 */
[----:B------:R-:W-:Y:S01]  /*5740*/  ISETP.GT.AND P3, PT, R69, 0x29, PT ;  /* 0x000000294500780c */ /* 0x000fe20003f64270 */
[----:B------:R-:W5:Y:S01]  /*5750*/  MUFU.TANH R12, R12 ;  /* 0x0000000c000c7308 */ /* 0x000f620000002400 */
[----:B0-----:R-:W-:Y:S02]  /*5760*/  FSEL R10, R10, -INF , P5 ;  /* 0xff8000000a0a7808 */ /* 0x001fe40002800000 */
[----:B------:R-:W-:Y:S02]  /*5770*/  ISETP.GT.AND P5, PT, R76, 0x1, PT ;  /* 0x000000014c00780c */ /* 0x000fe40003fa4270 */
[----:B--2---:R-:W-:-:S02]  /*5780*/  FSEL R140, R140, -INF , P2 ;  /* 0xff8000008c8c7808 */ /* 0x004fc40001000000 */
[----:B---3--:R-:W-:Y:S01]  /*5790*/  FSEL R80, R33, -INF , P3 ;  /* 0xff80000021507808 */ /* 0x008fe20001800000 */
[----:B------:R-:W0:Y:S01]  /*57a0*/  MUFU.TANH R30, R30 ;  /* 0x0000001e001e7308 */ /* 0x000e220000002400 */
[----:B----4-:R-:W-:Y:S02]  /*57b0*/  FSEL R33, R6, -INF , P5 ;  /* 0xff80000006217808 */ /* 0x010fe40002800000 */
[----:B------:R-:W-:Y:S02]  /*57c0*/  FMNMX.FTZ R6, R140, R9, !PT ;  /* 0x000000098c067209 */ /* 0x000fe40007810000 */
[----:B------:R-:W-:Y:S02]  /*57d0*/  ISETP.GT.AND P1, PT, R69, 0x10, PT ;  /* 0x000000104500780c */ /* 0x000fe40003f24270 */
[----:B------:R-:W-:Y:S01]  /*57e0*/  FMNMX.FTZ R6, R139, R6, !PT ;  /* 0x000000068b067209 */ /* 0x000fe20007810000 */
[----:B------:R-:W2:Y:S01]  /*57f0*/  MUFU.TANH R31, R31 ;  /* 0x0000001f001f7308 */ /* 0x000ea20000002400 */
[----:B------:R-:W-:-:S02]  /*5800*/  ISETP.GT.AND P2, PT, R69, 0x11, PT ;  /* 0x000000114500780c */ /* 0x000fc40003f44270 */
[----:B------:R-:W-:Y:S02]  /*5810*/  FMNMX.FTZ R6, R138, R6, !PT ;  /* 0x000000068a067209 */ /* 0x000fe40007810000 */
[----:B-1----:R-:W-:Y:S02]  /*5820*/  FSEL R137, R137, -INF , P1 ;  /* 0xff80000089897808 */ /* 0x002fe40000800000 */
[----:B------:R-:W-:Y:S01]  /*5830*/  FMNMX.FTZ R6, R74, R6, !PT ;  /* 0x000000064a067209 */ /* 0x000fe20007810000 */
[----:B------:R-:W1:Y:S01]  /*5840*/  MUFU.TANH R40, R40 ;  /* 0x0000002800287308 */ /* 0x000e620000002400 */
[----:B-----5:R-:W-:Y:S02]  /*5850*/  FSEL R72, R12, -INF , P2 ;  /* 0xff8000000c487808 */ /* 0x020fe40001000000 */
[----:B------:R-:W-:Y:S02]  /*5860*/  FMNMX.FTZ R6, R137, R6, !PT ;  /* 0x0000000689067209 */ /* 0x000fe40007810000 */
[----:B------:R-:W-:-:S02]  /*5870*/  ISETP.GT.AND P1, PT, R69, 0x21, PT ;  /* 0x000000214500780c */ /* 0x000fc40003f24270 */
[----:B------:R-:W-:Y:S01]  /*5880*/  FMNMX.FTZ R6, R72, R6, !PT ;  /* 0x0000000648067209 */ /* 0x000fe20007810000 */
[----:B------:R-:W3:Y:S01]  /*5890*/  MUFU.TANH R42, R42 ;  /* 0x0000002a002a7308 */ /* 0x000ee20000002400 */
[----:B------:R-:W-:Y:S02]  /*58a0*/  ISETP.GT.AND P2, PT, R69, 0x28, PT ;  /* 0x000000284500780c */ /* 0x000fe40003f44270 */
[----:B------:R-:W-:Y:S02]  /*58b0*/  FMNMX.FTZ R6, R85, R6, !PT ;  /* 0x0000000655067209 */ /* 0x000fe40007810000 */
[----:B0-----:R-:W-:Y:S02]  /*58c0*/  FSEL R68, R30, -INF , P1 ;  /* 0xff8000001e447808 */ /* 0x001fe40000800000 */
[----:B------:R-:W-:Y:S01]  /*58d0*/  FMNMX.FTZ R6, R70, R6, !PT ;  /* 0x0000000646067209 */ /* 0x000fe20007810000 */
[----:B------:R-:W0:Y:S01]  /*58e0*/  MUFU.TANH R43, R43 ;  /* 0x0000002b002b7308 */ /* 0x000e220000002400 */
[----:B--2---:R-:W-:-:S02]  /*58f0*/  FSEL R81, R31, -INF , P2 ;  /* 0xff8000001f517808 */ /* 0x004fc40001000000 */
[----:B------:R-:W-:Y:S02]  /*5900*/  FMNMX.FTZ R6, R84, R6, !PT ;  /* 0x0000000654067209 */ /* 0x000fe40007810000 */
[C---:B------:R-:W-:Y:S02]  /*5910*/  ISETP.GT.AND P1, PT, R69.reuse, 0x38, PT ;  /* 0x000000384500780c */ /* 0x040fe40003f24270 */
[----:B------:R-:W-:Y:S01]  /*5920*/  FMNMX.FTZ R6, R68, R6, !PT ;  /* 0x0000000644067209 */ /* 0x000fe20007810000 */
[----:B------:R-:W2:Y:S01]  /*5930*/  MUFU.TANH R55, R55 ;  /* 0x0000003700377308 */ /* 0x000ea20000002400 */
[----:B------:R-:W-:Y:S02]  /*5940*/  ISETP.GT.AND P2, PT, R69, 0x39, PT ;  /* 0x000000394500780c */ /* 0x000fe40003f44270 */
[----:B------:R-:W-:Y:S02]  /*5950*/  FMNMX.FTZ R6, R81, R6, !PT ;  /* 0x0000000651067209 */ /* 0x000fe40007810000 */
[----:B-1----:R-:W-:-:S02]  /*5960*/  FSEL R31, R40, -INF , P1 ;  /* 0xff800000281f7808 */ /* 0x002fc40000800000 */
[----:B------:R-:W-:Y:S01]  /*5970*/  FMNMX.FTZ R6, R80, R6, !PT ;  /* 0x0000000650067209 */ /* 0x000fe20007810000 */
[----:B------:R-:W1:Y:S01]  /*5980*/  MUFU.TANH R50, R50 ;  /* 0x0000003200327308 */ /* 0x000e620000002400 */
[----:B------:R-:W-:Y:S02]  /*5990*/  ISETP.GT.AND P3, PT, R69, 0x40, PT ;  /* 0x000000404500780c */ /* 0x000fe40003f64270 */
[----:B------:R-:W-:Y:S02]  /*59a0*/  FMNMX.FTZ R6, R77, R6, !PT ;  /* 0x000000064d067209 */ /* 0x000fe40007810000 */
[----:B---3--:R-:W-:Y:S02]  /*59b0*/  FSEL R30, R42, -INF , P2 ;  /* 0xff8000002a1e7808 */ /* 0x008fe40001000000 */
[----:B------:R-:W-:Y:S01]  /*59c0*/  FMNMX.FTZ R6, R29, R6, !PT ;  /* 0x000000061d067209 */ /* 0x000fe20007810000 */
[----:B------:R-:W3:Y:S01]  /*59d0*/  MUFU.TANH R51, R51 ;  /* 0x0000003300337308 */ /* 0x000ee20000002400 */
[----:B0-----:R-:W-:-:S02]  /*59e0*/  FSEL R58, R43, -INF , P3 ;  /* 0xff8000002b3a7808 */ /* 0x001fc40001800000 */
[----:B------:R-:W-:Y:S02]  /*59f0*/  FMNMX.FTZ R6, R31, R6, !PT ;  /* 0x000000061f067209 */ /* 0x000fe40007810000 */
[C---:B------:R-:W-:Y:S02]  /*5a00*/  ISETP.GT.AND P1, PT, R69.reuse, 0x49, PT ;  /* 0x000000494500780c */ /* 0x040fe40003f24270 */
[----:B------:R-:W-:Y:S01]  /*5a10*/  FMNMX.FTZ R6, R30, R6, !PT ;  /* 0x000000061e067209 */ /* 0x000fe20007810000 */
[----:B------:R-:W0:Y:S01]  /*5a20*/  MUFU.TANH R61, R61 ;  /* 0x0000003d003d7308 */ /* 0x000e220000002400 */
[----:B------:R-:W-:Y:S02]  /*5a30*/  ISETP.GT.AND P2, PT, R69, 0x50, PT ;  /* 0x000000504500780c */ /* 0x000fe40003f44270 */
[----:B------:R-:W-:Y:S02]  /*5a40*/  FMNMX.FTZ R6, R58, R6, !PT ;  /* 0x000000063a067209 */ /* 0x000fe40007810000 */
[----:B--2---:R-:W-:-:S02]  /*5a50*/  FSEL R55, R55, -INF , P1 ;  /* 0xff80000037377808 */ /* 0x004fc40000800000 */
[----:B------:R-:W-:Y:S01]  /*5a60*/  FMNMX.FTZ R6, R59, R6, !PT ;  /* 0x000000063b067209 */ /* 0x000fe20007810000 */
[----:B------:R-:W2:Y:S01]  /*5a70*/  MUFU.TANH R62, R62 ;  /* 0x0000003e003e7308 */ /* 0x000ea20000002400 */
[----:B------:R-:W-:Y:S02]  /*5a80*/  ISETP.GT.AND P3, PT, R69, 0x51, PT ;  /* 0x000000514500780c */ /* 0x000fe40003f64270 */
[----:B------:R-:W-:Y:S02]  /*5a90*/  FMNMX.FTZ R6, R54, R6, !PT ;  /* 0x0000000636067209 */ /* 0x000fe40007810000 */
[----:B-1----:R-:W-:Y:S02]  /*5aa0*/  FSEL R50, R50, -INF , P2 ;  /* 0xff80000032327808 */ /* 0x002fe40001000000 */
[----:B------:R-:W-:Y:S01]  /*5ab0*/  FMNMX.FTZ R6, R55, R6, !PT ;  /* 0x0000000637067209 */ /* 0x000fe20007810000 */
[----:B------:R-:W1:Y:S01]  /*5ac0*/  MUFU.TANH R63, R63 ;  /* 0x0000003f003f7308 */ /* 0x000e620000002400 */
[----:B---3--:R-:W-:-:S02]  /*5ad0*/  FSEL R51, R51, -INF , P3 ;  /* 0xff80000033337808 */ /* 0x008fc40001800000 */
[----:B------:R-:W-:Y:S02]  /*5ae0*/  FMNMX.FTZ R6, R50, R6, !PT ;  /* 0x0000000632067209 */ /* 0x000fe40007810000 */
[----:B------:R-:W-:Y:S02]  /*5af0*/  ISETP.GT.AND P1, PT, R69, 0x60, PT ;  /* 0x000000604500780c */ /* 0x000fe40003f24270 */
[----:B------:R-:W-:Y:S01]  /*5b00*/  FMNMX.FTZ R6, R51, R6, !PT ;  /* 0x0000000633067209 */ /* 0x000fe20007810000 */
[----:B------:R-:W3:Y:S01]  /*5b10*/  MUFU.TANH R64, R64 ;  /* 0x0000004000407308 */ /* 0x000ee20000002400 */
[----:B------:R-:W-:Y:S02]  /*5b20*/  ISETP.GT.AND P2, PT, R69, 0x61, PT ;  /* 0x000000614500780c */ /* 0x000fe40003f44270 */
[----:B------:R-:W-:Y:S02]  /*5b30*/  FMNMX.FTZ R6, R46, R6, !PT ;  /* 0x000000062e067209 */ /* 0x000fe40007810000 */
[----:B0-----:R-:W-:-:S02]  /*5b40*/  FSEL R40, R61, -INF , P1 ;  /* 0xff8000003d287808 */ /* 0x001fc40000800000 */
[----:B------:R-:W-:Y:S01]  /*5b50*/  FMNMX.FTZ R6, R47, R6, !PT ;  /* 0x000000062f067209 */ /* 0x000fe20007810000 */
[----:B------:R-:W0:Y:S01]  /*5b60*/  MUFU.TANH R66, R66 ;  /* 0x0000004200427308 */ /* 0x000e220000002400 */
[C---:B------:R-:W-:Y:S02]  /*5b70*/  ISETP.GT.AND P3, PT, R69.reuse, 0x68, PT ;  /* 0x000000684500780c */ /* 0x040fe40003f64270 */
[----:B--2---:R-:W-:Y:S02]  /*5b80*/  FSEL R43, R62, -INF , P2 ;  /* 0xff8000003e2b7808 */ /* 0x004fe40001000000 */
[----:B------:R-:W-:Y:S02]  /*5b90*/  FMNMX.FTZ R6, R40, R6, !PT ;  /* 0x0000000628067209 */ /* 0x000fe40007810000 */
[----:B------:R-:W-:Y:S01]  /*5ba0*/  ISETP.GT.AND P4, PT, R69, 0x69, PT ;  /* 0x000000694500780c */ /* 0x000fe20003f84270 */
[----:B------:R-:W2:Y:S01]  /*5bb0*/  MUFU.TANH R65, R65 ;  /* 0x0000004100417308 */ /* 0x000ea20000002400 */
[----:B-1----:R-:W-:-:S02]  /*5bc0*/  FSEL R42, R63, -INF , P3 ;  /* 0xff8000003f2a7808 */ /* 0x002fc40001800000 */
[----:B------:R-:W-:Y:S02]  /*5bd0*/  FMNMX.FTZ R6, R43, R6, !PT ;  /* 0x000000062b067209 */ /* 0x000fe40007810000 */
[----:B---3--:R-:W-:Y:S02]  /*5be0*/  FSEL R21, R64, -INF , P4 ;  /* 0xff80000040157808 */ /* 0x008fe40002000000 */
[----:B------:R-:W-:Y:S01]  /*5bf0*/  FMNMX.FTZ R6, R42, R6, !PT ;  /* 0x000000062a067209 */ /* 0x000fe20007810000 */
[----:B------:R-:W1:Y:S01]  /*5c00*/  MUFU.TANH R67, R67 ;  /* 0x0000004300437308 */ /* 0x000e620000002400 */
[----:B------:R-:W-:Y:S02]  /*5c10*/  ISETP.GT.AND P1, PT, R69, 0x71, PT ;  /* 0x000000714500780c */ /* 0x000fe40003f24270 */
[----:B------:R-:W-:Y:S02]  /*5c20*/  FMNMX.FTZ R6, R21, R6, !PT ;  /* 0x0000000615067209 */ /* 0x000fe40007810000 */
[----:B------:R-:W-:-:S02]  /*5c30*/  ISETP.GT.AND P2, PT, R69, 0x78, PT ;  /* 0x000000784500780c */ /* 0x000fc40003f44270 */
[----:B0-----:R-:W-:Y:S01]  /*5c40*/  FSEL R11, R66, -INF , P1 ;  /* 0xff800000420b7808 */ /* 0x001fe20000800000 */
[----:B------:R-:W0:Y:S01]  /*5c50*/  MUFU.TANH R7, R7 ;  /* 0x0000000700077308 */ /* 0x000e220000002400 */
[----:B------:R-:W-:Y:S02]  /*5c60*/  FMNMX.FTZ R6, R10, R6, !PT ;  /* 0x000000060a067209 */ /* 0x000fe40007810000 */
[----:B------:R-:W-:Y:S02]  /*5c70*/  ISETP.GT.AND P3, PT, R69, 0x79, PT ;  /* 0x000000794500780c */ /* 0x000fe40003f64270 */
[----:B--2---:R-:W-:Y:S02]  /*5c80*/  FSEL R12, R65, -INF , P2 ;  /* 0xff800000410c7808 */ /* 0x004fe40001000000 */
[----:B------:R-:W-:Y:S01]  /*5c90*/  FMNMX.FTZ R6, R11, R6, !PT ;  /* 0x000000060b067209 */ /* 0x000fe20007810000 */
[----:B------:R-:W2:Y:S01]  /*5ca0*/  MUFU.TANH R14, R14 ;  /* 0x0000000e000e7308 */ /* 0x000ea20000002400 */
[----:B-1----:R-:W-:-:S02]  /*5cb0*/  FSEL R13, R67, -INF , P3 ;  /* 0xff800000430d7808 */ /* 0x002fc40001800000 */
[----:B------:R-:W-:Y:S02]  /*5cc0*/  FMNMX.FTZ R6, R12, R6, !PT ;  /* 0x000000060c067209 */ /* 0x000fe40007810000 */
[C---:B------:R-:W-:Y:S02]  /*5cd0*/  ISETP.GT.AND P4, PT, R76.reuse, RZ, PT ;  /* 0x000000ff4c00720c */ /* 0x040fe40003f84270 */
[----:B------:R-:W-:Y:S01]  /*5ce0*/  FMNMX.FTZ R6, R13, R6, !PT ;  /* 0x000000060d067209 */ /* 0x000fe20007810000 */
[----:B------:R-:W1:Y:S01]  /*5cf0*/  MUFU.TANH R20, R20 ;  /* 0x0000001400147308 */ /* 0x000e620000002400 */
[----:B0-----:R-:W-:Y:S02]  /*5d00*/  FSEL R75, R7, -INF , P4 ;  /* 0xff800000074b7808 */ /* 0x001fe40002000000 */
[C---:B------:R-:W-:Y:S01]  /*5d10*/  ISETP.GT.AND P2, PT, R76.reuse, 0x9, PT ;  /* 0x000000094c00780c */ /* 0x040fe20003f44270 */
[----:B------:R-:W0:Y:S01]  /*5d20*/  SHFL.BFLY PT, R7, R6, 0x2, 0x1f ;  /* 0x0c401f0006077f89 */ /* 0x000e2200000e0000 */
[----:B------:R-:W-:-:S02]  /*5d30*/  ISETP.GT.AND P3, PT, R76, 0x10, PT ;  /* 0x000000104c00780c */ /* 0x000fc40003f64270 */
[C---:B------:R-:W-:Y:S01]  /*5d40*/  ISETP.GT.AND P1, PT, R76.reuse, 0x8, PT ;  /* 0x000000084c00780c */ /* 0x040fe20003f24270 */
[----:B------:R-:W3:Y:S01]  /*5d50*/  MUFU.TANH R8, R8 ;  /* 0x0000000800087308 */ /* 0x000ee20000002400 */
[----:B------:R-:W-:Y:S02]  /*5d60*/  ISETP.GT.AND P4, PT, R76, 0x11, PT ;  /* 0x000000114c00780c */ /* 0x000fe40003f84270 */
[----:B--2---:R-:W-:Y:S02]  /*5d70*/  FSEL R35, R14, -INF , P2 ;  /* 0xff8000000e237808 */ /* 0x004fe40001000000 */
[C---:B------:R-:W-:Y:S02]  /*5d80*/  ISETP.GT.AND P2, PT, R76.reuse, 0x20, PT ;  /* 0x000000204c00780c */ /* 0x040fe40003f44270 */
[----:B------:R-:W-:Y:S01]  /*5d90*/  ISETP.GT.AND P5, PT, R76, 0x18, PT ;  /* 0x000000184c00780c */ /* 0x000fe20003fa4270 */
[----:B------:R-:W2:Y:S01]  /*5da0*/  MUFU.TANH R15, R15 ;  /* 0x0000000f000f7308 */ /* 0x000ea20000002400 */
[----:B-1----:R-:W-:Y:S01]  /*5db0*/  FSEL R71, R20, -INF , P3 ;  /* 0xff80000014477808 */ /* 0x002fe20001800000 */
[----:B------:R-:W-:Y:S01]  /*5dc0*/  FMUL.FTZ R20, R79, UR5 ;  /* 0x000000054f147c20 */ /* 0x000fe20008410000 */
[----:B------:R-:W-:Y:S01]  /*5dd0*/  ISETP.GT.AND P3, PT, R76, 0x21, PT ;  /* 0x000000214c00780c */ /* 0x000fe20003f64270 */
[----:B------:R-:W-:-:S04]  /*5de0*/  FMUL.FTZ R79, R87, UR5 ;  /* 0x00000005574f7c20 */ /* 0x000fc80008410000 */
[----:B------:R-:W1:Y:S01]  /*5df0*/  MUFU.TANH R25, R25 ;  /* 0x0000001900197308 */ /* 0x000e620000002400 */
[----:B---3--:R-:W-:Y:S02]  /*5e00*/  FSEL R73, R8, -INF , P1 ;  /* 0xff80000008497808 */ /* 0x008fe40000800000 */
[----:B------:R-:W-:Y:S02]  /*5e10*/  ISETP.GT.AND P1, PT, R76, 0x19, PT ;  /* 0x000000194c00780c */ /* 0x000fe40003f24270 */
[----:B0-----:R-:W-:-:S03]  /*5e20*/  FMNMX.FTZ R6, R6, R7, !PT ;  /* 0x0000000706067209 */ /* 0x001fc60007810000 */
[----:B------:R-:W0:Y:S01]  /*5e30*/  MUFU.TANH R26, R26 ;  /* 0x0000001a001a7308 */ /* 0x000e220000002400 */
[----:B--2---:R-:W-:Y:S01]  /*5e40*/  FSEL R37, R15, -INF , P4 ;  /* 0xff8000000f257808 */ /* 0x004fe20002000000 */
[----:B------:R-:W2:Y:S01]  /*5e50*/  SHFL.BFLY PT, R7, R6, 0x1, 0x1f ;  /* 0x0c201f0006077f89 */ /* 0x000ea200000e0000 */
[----:B------:R-:W-:Y:S01]  /*5e60*/  ISETP.GT.AND P4, PT, R76, 0x28, PT ;  /* 0x000000284c00780c */ /* 0x000fe20003f84270 */
[----:B------:R-:W-:-:S04]  /*5e70*/  FMUL.FTZ R15, R82, UR5 ;  /* 0x00000005520f7c20 */ /* 0x000fc80008410000 */
[----:B------:R-:W3:Y:S01]  /*5e80*/  MUFU.TANH R24, R24 ;  /* 0x0000001800187308 */ /* 0x000ee20000002400 */
[----:B-1----:R-:W-:Y:S02]  /*5e90*/  FSEL R67, R25, -INF , P2 ;  /* 0xff80000019437808 */ /* 0x002fe40001000000 */
[----:B------:R-:W-:-:S05]  /*5ea0*/  ISETP.GT.AND P2, PT, R76, 0x31, PT ;  /* 0x000000314c00780c */ /* 0x000fca0003f44270 */
[----:B------:R-:W1:Y:S01]  /*5eb0*/  MUFU.TANH R39, R39 ;  /* 0x0000002700277308 */ /* 0x000e620000002400 */
[----:B0-----:R-:W-:Y:S02]  /*5ec0*/  FSEL R25, R26, -INF , P3 ;  /* 0xff8000001a197808 */ /* 0x001fe40001800000 */
[----:B------:R-:W-:-:S05]  /*5ed0*/  ISETP.GT.AND P3, PT, R76, 0x38, PT ;  /* 0x000000384c00780c */ /* 0x000fca0003f64270 */
[----:B------:R-:W0:Y:S01]  /*5ee0*/  MUFU.TANH R27, R27 ;  /* 0x0000001b001b7308 */ /* 0x000e220000002400 */
[----:B---3--:R-:W-:Y:S02]  /*5ef0*/  FSEL R69, R24, -INF , P5 ;  /* 0xff80000018457808 */ /* 0x008fe40002800000 */
[----:B--2---:R-:W-:Y:S02]  /*5f00*/  FMNMX.FTZ R6, R6, R7, !PT ;  /* 0x0000000706067209 */ /* 0x004fe40007810000 */
[----:B------:R-:W-:Y:S02]  /*5f10*/  ISETP.GT.AND P5, PT, R76, 0x29, PT ;  /* 0x000000294c00780c */ /* 0x000fe40003fa4270 */
[C---:B------:R-:W-:Y:S01]  /*5f20*/  FSETP.NEU.FTZ.AND P6, PT, R6.reuse, -INF , PT ;  /* 0xff8000000600780b */ /* 0x040fe20003fdd000 */
[----:B------:R-:W2:Y:S01]  /*5f30*/  MUFU.TANH R36, R36 ;  /* 0x0000002400247308 */ /* 0x000ea20000002400 */
[----:B-1----:R-:W-:Y:S02]  /*5f40*/  FSEL R39, R39, -INF , P1 ;  /* 0xff80000027277808 */ /* 0x002fe40000800000 */
[----:B------:R-:W-:-:S02]  /*5f50*/  FSEL R7, R6, RZ, P6 ;  /* 0x000000ff06077208 */ /* 0x000fc40003000000 */
[----:B------:R-:W-:-:S03]  /*5f60*/  ISETP.GT.AND P1, PT, R76, 0x30, PT ;  /* 0x000000304c00780c */ /* 0x000fc60003f24270 */
[----:B------:R-:W-:Y:S01]  /*5f70*/  FADD.FTZ R9, -R7, R9 ;  /* 0x0000000907097221 */ /* 0x000fe20000010100 */
[----:B------:R-:W1:Y:S01]  /*5f80*/  MUFU.TANH R28, R28 ;  /* 0x0000001c001c7308 */ /* 0x000e620000002400 */
[----:B------:R-:W3:Y:S01]  /*5f90*/  LDC R7, c[0x0][0x988] ;  /* 0x00026200ff077b82 */ /* 0x000ee20000000800 */
[----:B0-----:R-:W-:Y:S02]  /*5fa0*/  FSEL R65, R27, -INF , P4 ;  /* 0xff8000001b417808 */ /* 0x001fe40002000000 */
[----:B------:R-:W-:-:S04]  /*5fb0*/  ISETP.GT.AND P4, PT, R76, 0x39, PT ;  /* 0x000000394c00780c */ /* 0x000fc80003f84270 */
[----:B------:R-:W0:Y:S01]  /*5fc0*/  MUFU.TANH R32, R32 ;  /* 0x0000002000207308 */ /* 0x000e220000002400 */
[----:B--2---:R-:W-:Y:S02]  /*5fd0*/  FSEL R61, R36, -INF , P3 ;  /* 0xff800000243d7808 */ /* 0x004fe40001800000 */
[----:B------:R-:W-:-:S05]  /*5fe0*/  ISETP.GT.AND P3, PT, R76, 0x49, PT ;  /* 0x000000494c00780c */ /* 0x000fca0003f64270 */
[----:B------:R-:W2:Y:S01]  /*5ff0*/  MUFU.TANH R34, R34 ;  /* 0x0000002200227308 */ /* 0x000ea20000002400 */
[----:B-1----:R-:W-:Y:S02]  /*6000*/  FSEL R66, R28, -INF , P5 ;  /* 0xff8000001c427808 */ /* 0x002fe40002800000 */
[----:B------:R-:W-:-:S05]  /*6010*/  ISETP.GT.AND P5, PT, R76, 0x40, PT ;  /* 0x000000404c00780c */ /* 0x000fca0003fa4270 */
[----:B------:R-:W1:Y:S01]  /*6020*/  MUFU.TANH R38, R38 ;  /* 0x0000002600267308 */ /* 0x000e620000002400 */
[----:B0-----:R-:W-:Y:S01]  /*6030*/  FSEL R63, R32, -INF , P1 ;  /* 0xff800000203f7808 */ /* 0x001fe20000800000 */
[-C--:B---3--:R-:W-:Y:S01]  /*6040*/  FMUL.FTZ R8, R6, R7.reuse ;  /* 0x0000000706087220 */ /* 0x088fe20000410000 */
[----:B------:R-:W-:Y:S01]  /*6050*/  ISETP.GT.AND P1, PT, R76, 0x41, PT ;  /* 0x000000414c00780c */ /* 0x000fe20003f24270 */
[----:B------:R-:W-:-:S03]  /*6060*/  FMUL.FTZ R9, R9, R7 ;  /* 0x0000000709097220 */ /* 0x000fc60000410000 */
[----:B------:R-:W-:Y:S01]  /*6070*/  FSEL R8, R8, RZ, P6 ;  /* 0x000000ff08087208 */ /* 0x000fe20003000000 */
[----:B------:R-:W0:Y:S01]  /*6080*/  MUFU.TANH R56, R56 ;  /* 0x0000003800387308 */ /* 0x000e220000002400 */
[----:B--2---:R-:W-:Y:S02]  /*6090*/  FSEL R64, R34, -INF , P2 ;  /* 0xff80000022407808 */ /* 0x004fe40001000000 */
[----:B------:R-:W-:Y:S01]  /*60a0*/  ISETP.GT.AND P2, PT, R76, 0x48, PT ;  /* 0x000000484c00780c */ /* 0x000fe20003f44270 */
[-CC-:B------:R-:W-:Y:S01]  /*60b0*/  FFMA.FTZ R32, R140, R7.reuse, -R8.reuse ;  /* 0x000000078c207223 */ /* 0x180fe20000010808 */
[----:B------:R-:W-:Y:S01]  /*60c0*/  ISETP.GT.AND P6, PT, R76, 0x68, PT ;  /* 0x000000684c00780c */ /* 0x000fe20003fc4270 */
[-CC-:B------:R-:W-:Y:S01]  /*60d0*/  FFMA.FTZ R34, R138, R7.reuse, -R8.reuse ;  /* 0x000000078a227223 */ /* 0x180fe20000010808 */
[-CC-:B------:R-:W-:Y:S01]  /*60e0*/  FFMA.FTZ R74, R74, R7.reuse, -R8.reuse ;  /* 0x000000074a4a7223 */ /* 0x180fe20000010808 */
[----:B------:R-:W2:Y:S01]  /*60f0*/  MUFU.TANH R57, R57 ;  /* 0x0000003900397308 */ /* 0x000ea20000002400 */
        /* <DEDUP_REMOVED lines=8> */
[----:B0-----:R-:W-:Y:S01]  /*6180*/  FSEL R56, R56, -INF , P3 ;  /* 0xff80000038387808 */ /* 0x001fe20001800000 */
[-CC-:B------:R-:W-:Y:S01]  /*6190*/  FFMA.FTZ R68, R68, R7.reuse, -R8.reuse ;  /* 0x0000000744447223 */ /* 0x180fe20000010808 */
[----:B------:R-:W-:Y:S01]  /*61a0*/  ISETP.GT.AND P3, PT, R76, 0x60, PT ;  /* 0x000000604c00780c */ /* 0x000fe20003f64270 */
[-CC-:B------:R-:W-:Y:S01]  /*61b0*/  FFMA.FTZ R26, R81, R7.reuse, -R8.reuse ;  /* 0x00000007511a7223 */ /* 0x180fe20000010808 */
[-CC-:B------:R-:W-:Y:S01]  /*61c0*/  FFMA.FTZ R27, R80, R7.reuse, -R8.reuse ;  /* 0x00000007501b7223 */ /* 0x180fe20000010808 */
[-CC-:B------:R-:W-:Y:S01]  /*61d0*/  FFMA.FTZ R28, R77, R7.reuse, -R8.reuse ;  /* 0x000000074d1c7223 */ /* 0x180fe20000010808 */
[-CC-:B------:R-:W-:Y:S01]  /*61e0*/  FFMA.FTZ R29, R29, R7.reuse, -R8.reuse ;  /* 0x000000071d1d7223 */ /* 0x180fe20000010808 */
[----:B------:R-:W0:Y:S01]  /*61f0*/  MUFU.TANH R53, R53 ;  /* 0x0000003500357308 */ /* 0x000e220000002400 */
[----:B--2---:R-:W-:Y:S01]  /*6200*/  FSEL R57, R57, -INF , P5 ;  /* 0xff80000039397808 */ /* 0x004fe20002800000 */
[-CC-:B------:R-:W-:Y:S01]  /*6210*/  FFMA.FTZ R31, R31, R7.reuse, -R8.reuse ;  /* 0x000000071f1f7223 */ /* 0x180fe20000010808 */
[----:B------:R-:W-:Y:S01]  /*6220*/  ISETP.GT.AND P5, PT, R76, 0x51, PT ;  /* 0x000000514c00780c */ /* 0x000fe20003fa4270 */
[-CC-:B------:R-:W-:Y:S01]  /*6230*/  FFMA.FTZ R30, R30, R7.reuse, -R8.reuse ;  /* 0x000000071e1e7223 */ /* 0x180fe20000010808 */
[-CC-:B------:R-:W-:Y:S01]  /*6240*/  FFMA.FTZ R58, R58, R7.reuse, -R8.reuse ;  /* 0x000000073a3a7223 */ /* 0x180fe20000010808 */
        /* <DEDUP_REMOVED lines=23> */
[----:B------:R-:W-:Y:S01]  /*63c0*/  FFMA.FTZ R13, R13, R7, -R8 ;  /* 0x000000070d0d7223 */ /* 0x000fe20000010808 */
[----:B------:R-:W-:-:S02]  /*63d0*/  FMUL.FTZ R77, R83, UR5 ;  /* 0x00000005534d7c20 */ /* 0x000fc40008410000 */
[----:B------:R-:W2:Y:S01]  /*63e0*/  MUFU.TANH R45, R45 ;  /* 0x0000002d002d7308 */ /* 0x000ea20000002400 */
[----:B-1----:R-:W-:Y:S02]  /*63f0*/  FSEL R41, R44, -INF , P3 ;  /* 0xff8000002c297808 */ /* 0x002fe40001800000 */
[----:B------:R-:W-:-:S05]  /*6400*/  ISETP.GT.AND P3, PT, R76, 0x71, PT ;  /* 0x000000714c00780c */ /* 0x000fca0003f64270 */
[----:B------:R-:W1:Y:S01]  /*6410*/  MUFU.TANH R48, R48 ;  /* 0x0000003000307308 */ /* 0x000e620000002400 */
[----:B0-----:R-:W-:Y:S02]  /*6420*/  FSEL R52, R52, -INF , P5 ;  /* 0xff80000034347808 */ /* 0x001fe40002800000 */
[----:B------:R-:W-:-:S05]  /*6430*/  ISETP.GT.AND P5, PT, R76, 0x79, PT ;  /* 0x000000794c00780c */ /* 0x000fca0003fa4270 */
[----:B------:R-:W0:Y:S01]  /*6440*/  MUFU.TANH R141, R141 ;  /* 0x0000008d008d7308 */ /* 0x000e220000002400 */
[----:B--2---:R-:W-:Y:S02]  /*6450*/  FSEL R45, R45, -INF , P1 ;  /* 0xff8000002d2d7808 */ /* 0x004fe40000800000 */
[----:B------:R-:W-:-:S05]  /*6460*/  ISETP.GT.AND P1, PT, R76, 0x69, PT ;  /* 0x000000694c00780c */ /* 0x000fca0003f24270 */
[----:B------:R2:W3:Y:S01]  /*6470*/  MUFU.TANH R14, R78 ;  /* 0x0000004e000e7308 */ /* 0x0004e20000002400 */
[----:B-1----:R-:W-:Y:S02]  /*6480*/  FSEL R48, R48, -INF , P2 ;  /* 0xff80000030307808 */ /* 0x002fe40001000000 */
[----:B------:R-:W-:-:S05]  /*6490*/  ISETP.GT.AND P2, PT, R76, 0x70, PT ;  /* 0x000000704c00780c */ /* 0x000fca0003f44270 */
[----:B------:R-:W1:Y:S01]  /*64a0*/  MUFU.TANH R20, R20 ;  /* 0x0000001400147308 */ /* 0x000e620000002400 */
[----:B0-----:R-:W-:Y:S01]  /*64b0*/  FSEL R44, R141, -INF , P4 ;  /* 0xff8000008d2c7808 */ /* 0x001fe20002000000 */
[----:B--2---:R-:W-:Y:S01]  /*64c0*/  FMUL.FTZ R78, R86, UR5 ;  /* 0x00000005564e7c20 */ /* 0x004fe20008410000 */
[----:B------:R-:W-:Y:S01]  /*64d0*/  ISETP.GT.AND P4, PT, R76, 0x78, PT ;  /* 0x000000784c00780c */ /* 0x000fe20003f84270 */
[----:B------:R-:W-:Y:S01]  /*64e0*/  FFMA.FTZ R76, R139, R7, -R8 ;  /* 0x000000078b4c7223 */ /* 0x000fe20000010808 */
[----:B------:R-:W-:-:S03]  /*64f0*/  FMNMX.FTZ R8, R75, R5, !PT ;  /* 0x000000054b087209 */ /* 0x000fc60007810000 */
[----:B------:R-:W0:Y:S01]  /*6500*/  MUFU.TANH R15, R15 ;  /* 0x0000000f000f7308 */ /* 0x000e220000002400 */
[----:B------:R-:W-:Y:S02]  /*6510*/  FMNMX.FTZ R8, R33, R8, !PT ;  /* 0x0000000821087209 */ /* 0x000fe40007810000 */
[----:B---3--:R-:W-:Y:S02]  /*6520*/  FSEL R14, R14, -INF , P6 ;  /* 0xff8000000e0e7808 */ /* 0x008fe40003000000 */
[----:B------:R-:W-:-:S03]  /*6530*/  FMNMX.FTZ R8, R73, R8, !PT ;  /* 0x0000000849087209 */ /* 0x000fc60007810000 */
[----:B------:R-:W2:Y:S01]  /*6540*/  MUFU.TANH R77, R77 ;  /* 0x0000004d004d7308 */ /* 0x000ea20000002400 */
[----:B------:R-:W-:Y:S02]  /*6550*/  FMNMX.FTZ R8, R35, R8, !PT ;  /* 0x0000000823087209 */ /* 0x000fe40007810000 */
[----:B-1----:R-:W-:Y:S02]  /*6560*/  FSEL R20, R20, -INF , P1 ;  /* 0xff80000014147808 */ /* 0x002fe40000800000 */
[----:B------:R-:W-:-:S03]  /*6570*/  FMNMX.FTZ R8, R71, R8, !PT ;  /* 0x0000000847087209 */ /* 0x000fc60007810000 */
[----:B------:R-:W1:Y:S01]  /*6580*/  MUFU.TANH R78, R78 ;  /* 0x0000004e004e7308 */ /* 0x000e620000002400 */
[----:B------:R-:W-:Y:S02]  /*6590*/  FMNMX.FTZ R8, R37, R8, !PT ;  /* 0x0000000825087209 */ /* 0x000fe40007810000 */
[----:B0-----:R-:W-:Y:S02]  /*65a0*/  FSEL R15, R15, -INF , P2 ;  /* 0xff8000000f0f7808 */ /* 0x001fe40001000000 */
[----:B------:R-:W-:-:S03]  /*65b0*/  FMNMX.FTZ R8, R69, R8, !PT ;  /* 0x0000000845087209 */ /* 0x000fc60007810000 */
[----:B------:R-:W0:Y:S01]  /*65c0*/  MUFU.TANH R79, R79 ;  /* 0x0000004f004f7308 */ /* 0x000e220000002400 */
[----:B------:R-:W-:Y:S02]  /*65d0*/  FMNMX.FTZ R8, R39, R8, !PT ;  /* 0x0000000827087209 */ /* 0x000fe40007810000 */
[----:B--2---:R-:W-:Y:S02]  /*65e0*/  FSEL R77, R77, -INF , P3 ;  /* 0xff8000004d4d7808 */ /* 0x004fe40001800000 */
[----:B------:R-:W-:-:S03]  /*65f0*/  FMNMX.FTZ R8, R67, R8, !PT ;  /* 0x0000000843087209 */ /* 0x000fc60007810000 */
[----:B------:R-:W-:Y:S01]  /*6600*/  MUFU.EX2 R32, R32 ;  /* 0x0000002000207308 */ /* 0x000fe20000000800 */
[----:B------:R-:W-:Y:S02]  /*6610*/  FMNMX.FTZ R8, R25, R8, !PT ;  /* 0x0000000819087209 */ /* 0x000fe40007810000 */
[----:B-1----:R-:W-:Y:S02]  /*6620*/  FSEL R78, R78, -INF , P4 ;  /* 0xff8000004e4e7808 */ /* 0x002fe40002000000 */
[----:B------:R-:W-:-:S03]  /*6630*/  FMNMX.FTZ R8, R65, R8, !PT ;  /* 0x0000000841087209 */ /* 0x000fc60007810000 */
[----:B------:R-:W1:Y:S01]  /*6640*/  MUFU.EX2 R9, R9 ;  /* 0x0000000900097308 */ /* 0x000e620000000800 */
[----:B------:R-:W-:Y:S02]  /*6650*/  FMNMX.FTZ R8, R66, R8, !PT ;  /* 0x0000000842087209 */ /* 0x000fe40007810000 */
[----:B0-----:R-:W-:Y:S02]  /*6660*/  FSEL R79, R79, -INF , P5 ;  /* 0xff8000004f4f7808 */ /* 0x001fe40002800000 */
[----:B------:R-:W-:-:S03]  /*6670*/  FMNMX.FTZ R8, R63, R8, !PT ;  /* 0x000000083f087209 */ /* 0x000fc60007810000 */
[----:B------:R-:W0:Y:S01]  /*6680*/  MUFU.EX2 R76, R76 ;  /* 0x0000004c004c7308 */ /* 0x000e220000000800 */
[----:B------:R-:W-:-:S04]  /*6690*/  FMNMX.FTZ R8, R64, R8, !PT ;  /* 0x0000000840087209 */ /* 0x000fc80007810000 */
[----:B------:R-:W-:-:S03]  /*66a0*/  FMNMX.FTZ R8, R61, R8, !PT ;  /* 0x000000083d087209 */ /* 0x000fc60007810000 */
[----:B------:R-:W-:Y:S01]  /*66b0*/  MUFU.EX2 R34, R34 ;  /* 0x0000002200227308 */ /* 0x000fe20000000800 */
[----:B------:R-:W-:Y:S01]  /*66c0*/  FMNMX.FTZ R8, R62, R8, !PT ;  /* 0x000000083e087209 */ /* 0x000fe20007810000 */
[----:B-1----:R-:W-:-:S03]  /*66d0*/  FFMA.FTZ R3, R9, R3, R32 ;  /* 0x0000000309037223 */ /* 0x002fc60000010020 */
[----:B------:R-:W-:-:S03]  /*66e0*/  FMNMX.FTZ R8, R57, R8, !PT ;  /* 0x0000000839087209 */ /* 0x000fc60007810000 */
[----:B------:R-:W-:Y:S01]  /*66f0*/  MUFU.EX2 R74, R74 ;  /* 0x0000004a004a7308 */ /* 0x000fe20000000800 */
[----:B------:R-:W-:Y:S01]  /*6700*/  FMNMX.FTZ R8, R60, R8, !PT ;  /* 0x000000083c087209 */ /* 0x000fe20007810000 */
[----:B0-----:R-:W-:-:S03]  /*6710*/  FADD.FTZ R3, R76, R3 ;  /* 0x000000034c037221 */ /* 0x001fc60000010000 */
[----:B------:R-:W-:-:S03]  /*6720*/  FMNMX.FTZ R8, R53, R8, !PT ;  /* 0x0000000835087209 */ /* 0x000fc60007810000 */
[----:B------:R-:W-:Y:S01]  /*6730*/  MUFU.EX2 R36, R36 ;  /* 0x0000002400247308 */ /* 0x000fe20000000800 */
[----:B------:R-:W-:-:S04]  /*6740*/  FMNMX.FTZ R8, R56, R8, !PT ;  /* 0x0000000838087209 */ /* 0x000fc80007810000 */
        /* <DEDUP_REMOVED lines=33> */
[-C--:B------:R-:W-:Y:S01]  /*6960*/  FMUL.FTZ R80, R8, R7.reuse ;  /* 0x0000000708507220 */ /* 0x080fe20000410000 */
[----:B------:R-:W-:Y:S02]  /*6970*/  MUFU.EX2 R55, R55 ;  /* 0x0000003700377308 */ /* 0x000fe40000000800 */
[----:B------:R-:W-:Y:S02]  /*6980*/  FMUL.FTZ R5, R5, R7 ;  /* 0x0000000705057220 */ /* 0x000fe40000410000 */
[----:B------:R-:W-:-:S04]  /*6990*/  FSEL R80, R80, RZ, P1 ;  /* 0x000000ff50507208 */ /* 0x000fc80000800000 */
        /* <DEDUP_REMOVED lines=25> */
[----:B0-----:R-:W-:Y:S01]  /*6b30*/  FFMA.FTZ R0, R5, R0, R75 ;  /* 0x0000000005007223 */ /* 0x001fe2000001004b */
        /* <DEDUP_REMOVED lines=11> */
[----:B------:R-:W-:Y:S01]  /*6bf0*/  FFMA.FTZ R79, R79, R7, -R80 ;  /* 0x000000074f4f7223 */ /* 0x000fe20000010850 */
[----:B-1----:R-:W-:Y:S01]  /*6c00*/  FADD.FTZ R80, R33, R0 ;  /* 0x0000000021507221 */ /* 0x002fe20000010000 */
[----:B------:R-:W-:Y:S01]  /*6c10*/  FADD.FTZ R0, R34, R3 ;  /* 0x0000000322007221 */ /* 0x000fe20000010000 */
[----:B------:R-:W1:Y:S02]  /*6c20*/  MUFU.EX2 R71, R71 ;  /* 0x0000004700477308 */ /* 0x000e640000000800 */
[----:B--2---:R-:W-:Y:S01]  /*6c30*/  FADD.FTZ R3, R73, R80 ;  /* 0x0000005049037221 */ /* 0x004fe20000010000 */
[----:B------:R-:W-:-:S04]  /*6c40*/  FADD.FTZ R0, R74, R0 ;  /* 0x000000004a007221 */ /* 0x000fc80000010000 */
[----:B------:R-:W-:Y:S01]  /*6c50*/  FADD.FTZ R0, R36, R0 ;  /* 0x0000000024007221 */ /* 0x000fe20000010000 */
[----:B------:R-:W2:Y:S01]  /*6c60*/  MUFU.EX2 R37, R37 ;  /* 0x0000002500257308 */ /* 0x000ea20000000800 */
[----:B0-----:R-:W-:Y:S02]  /*6c70*/  FADD.FTZ R3, R35, R3 ;  /* 0x0000000323037221 */ /* 0x001fe40000010000 */
[----:B------:R-:W-:-:S04]  /*6c80*/  FADD.FTZ R0, R72, R0 ;  /* 0x0000000048007221 */ /* 0x000fc80000010000 */
[----:B------:R-:W-:Y:S01]  /*6c90*/  FADD.FTZ R0, R38, R0 ;  /* 0x0000000026007221 */ /* 0x000fe20000010000 */
[----:B------:R-:W0:Y:S01]  /*6ca0*/  MUFU.EX2 R69, R69 ;  /* 0x0000004500457308 */ /* 0x000e220000000800 */
[----:B-1----:R-:W-:Y:S02]  /*6cb0*/  FADD.FTZ R3, R71, R3 ;  /* 0x0000000347037221 */ /* 0x002fe40000010000 */
[----:B------:R-:W-:-:S04]  /*6cc0*/  FADD.FTZ R0, R70, R0 ;  /* 0x0000000046007221 */ /* 0x000fc80000010000 */
[----:B------:R-:W-:Y:S01]  /*6cd0*/  FADD.FTZ R0, R24, R0 ;  /* 0x0000000018007221 */ /* 0x000fe20000010000 */
[----:B------:R-:W1:Y:S01]  /*6ce0*/  MUFU.EX2 R39, R39 ;  /* 0x0000002700277308 */ /* 0x000e620000000800 */
[----:B--2---:R-:W-:Y:S02]  /*6cf0*/  FADD.FTZ R3, R37, R3 ;  /* 0x0000000325037221 */ /* 0x004fe40000010000 */
        /* <DEDUP_REMOVED lines=20> */
[----:B------:R-:W-:-:S05]  /*6e40*/  FADD.FTZ R0, R55, R0 ;  /* 0x0000000037007221 */ /* 0x000fca0000010000 */
        /* <DEDUP_REMOVED lines=66> */
.L_x_2098:
[----:B------:R-:W-:Y:S01]  /*7270*/  ULEA UR6, UR6, UR41, 0x3 ;  /* 0x0000002906067291 */ /* 0x000fe2000f8e183f */
[----:B------:R-:W-:Y:S01]  /*7280*/  F2FP.BF16.F32.PACK_AB R32, R76, R32 ;  /* 0x000000204c20723e */ /* 0x000fe200000010ff */
[----:B------:R-:W-:Y:S01]  /*7290*/  FMUL.FTZ R88, R88, R9 ;  /* 0x0000000958587220 */ /* 0x000fe20000410000 */
[----:B------:R-:W-:Y:S01]  /*72a0*/  F2FP.BF16.F32.PACK_AB R33, R33, R75 ;  /* 0x0000004b2121723e */ /* 0x000fe200000010ff */
[----:B------:R-:W-:Y:S01]  /*72b0*/  UIADD3 UR6, UR6, 0x2d860, URZ ;  /* 0x0002d86006067890 */ /* 0x000fe2000fffe03f */
[----:B------:R-:W-:Y:S01]  /*72c0*/  F2FP.BF16.F32.PACK_AB R34, R74, R34 ;  /* 0x000000224a22723e */ /* 0x000fe200000010ff */
[----:B------:R-:W-:Y:S01]  /*72d0*/  FMUL.FTZ R89, R89, R9 ;  /* 0x0000000959597220 */ /* 0x000fe20000410000 */
        /* <DEDUP_REMOVED lines=51> */
[----:B------:R-:W-:Y:S01]  /*7610*/  FMUL.FTZ R124, R124, R9 ;  /* 0x000000097c7c7220 */ /* 0x000fe20000410000 */
[----:B------:R-:W-:Y:S01]  /*7620*/  F2FP.BF16.F32.PACK_AB R25, R77, R15 ;  /* 0x0000000f4d19723e */ /* 0x000fe200000010ff */
[----:B------:R3:W-:Y:S01]  /*7630*/  STSM.16.M88.4 [R18+0x6000], R40 ;  /* 0x0060002812007844 */ /* 0x0007e20000000200 */
[----:B------:R-:W-:Y:S01]  /*7640*/  F2FP.BF16.F32.PACK_AB R26, R13, R12 ;  /* 0x0000000c0d1a723e */ /* 0x000fe200000010ff */
[-C--:B------:R-:W-:Y:S01]  /*7650*/  FMUL.FTZ R125, R125, R9.reuse ;  /* 0x000000097d7d7220 */ /* 0x080fe20000410000 */
[----:B------:R-:W-:Y:S01]  /*7660*/  F2FP.BF16.F32.PACK_AB R27, R79, R78 ;  /* 0x0000004e4f1b723e */ /* 0x000fe200000010ff */
[-C--:B------:R-:W-:Y:S01]  /*7670*/  FMUL.FTZ R128, R128, R9.reuse ;  /* 0x0000000980807220 */ /* 0x080fe20000410000 */
        /* <DEDUP_REMOVED lines=41> */
.L_x_2088:
[----:B------:R-:W-:-:S13]  /*7910*/  ISETP.GE.AND P1, PT, R4, R146, PT ;  /* 0x000000920400720c */ /* 0x000fda0003f26270 */
[----:B------:R-:W-:Y:S05]  /*7920*/  @!P1 BRA `(.L_x_2100) ;  /* 0x0000002800389947 */ /* 0x000fea0003800000 */
[----:B------:R-:W-:Y:S01]  /*7930*/  IMAD.MOV.U32 R9, RZ, RZ, R8 ;  /* 0x000000ffff097224 */ /* 0x000fe200078e0008 */
[----:B------:R-:W-:Y:S01]  /*7940*/  MOV R5, R6 ;  /* 0x0000000600057202 */ /* 0x000fe20000000f00 */
[----:B------:R-:W-:Y:S01]  /*7950*/  IMAD.MOV.U32 R10, RZ, RZ, R2 ;  /* 0x000000ffff0a7224 */ /* 0x000fe200078e0002 */
[----:B------:R-:W-:Y:S01]  /*7960*/  UMOV UR6, UR38 ;  /* 0x0000002600067c82 */ /* 0x000fe20008000000 */
[----:B------:R-:W-:-:S05]  /*7970*/  ULDC UR5, c[0x0][0x9d8] ;  /* 0x0002760000057ab9 */ /* 0x000fca0000000800 */
.L_x_2111:
[----:B------:R-:W-:Y:S01]  /*7980*/  ISETP.NE.AND P2, PT, RZ, UR40, PT ;  /* 0x00000028ff007c0c */ /* 0x000fe2000bf45270 */
[----:B------:R-:W-:-:S04]  /*7990*/  UISETP.NE.AND UP0, UPT, UR6, 0x1, UPT ;  /* 0x000000010600788c */ /* 0x000fc8000bf05270 */
[----:B------:R-:W-:-:S06]  /*79a0*/  USEL UR7, URZ, 0x1, UP0 ;  /* 0x000000013f077887 */ /* 0x000fcc0008000000 */
[----:B------:R-:W-:Y:S02]  /*79b0*/  LOP3.LUT R2, R10, UR7, RZ, 0x3c, !PT ;  /* 0x000000070a027c12 */ /* 0x000fe4000f8e3cff */
[----:B------:R-:W-:Y:S05]  /*79c0*/  @P2 BRA `(.L_x_2101) ;  /* 0x0000000000342947 */ /* 0x000fea0003800000 */
[----:B------:R-:W-:Y:S05]  /*79d0*/  @!P0 BRA `(.L_x_2102) ;  /* 0x0000000000048947 */ /* 0x000fea0003800000 */
[----:B------:R-:W-:Y:S01]  /*79e0*/  BPT.TRAP 0x1 ;  /* 0x000000040000795c */ /* 0x000fe20000300000 */
.L_x_2102:
        /* <DEDUP_REMOVED lines=8> */
.L_x_2103:
[----:B-1----:R-:W-:Y:S05]  /*7a70*/  @P1 BRA `(.L_x_2101) ;  /* 0x0000000000081947 */ /* 0x002fea0003800000 */
[----:B------:R-:W1:Y:S02]  /*7a80*/  SYNCS.PHASECHK.TRANS64.TRYWAIT P1, [UR7+0x2d830], R6 ;  /* 0x02d83006ff0075a7 */ /* 0x000e640008020147 */
[----:B-1----:R-:W-:Y:S05]  /*7a90*/  @!P1 BRA `(.L_x_2104) ;  /* 0x000000bc00cc9947 */ /* 0x002fea0003800000 */
.L_x_2101:
        /* <DEDUP_REMOVED lines=40> */
.L_x_2106:
[----:B------:R-:W-:Y:S01]  /*7d20*/  ULEA UR7, UR6, UR41, 0x3 ;  /* 0x0000002906077291 */ /* 0x000fe2000f8e183f */
[----:B------:R-:W-:-:S08]  /*7d30*/  SHF.L.U32 R6, R10, 0x1f, RZ ;  /* 0x0000001f0a067819 */ /* 0x000fd000000006ff */
[----:B------:R0:W1:Y:S01]  /*7d40*/  SYNCS.PHASECHK.TRANS64.TRYWAIT P1, [UR7+0x2d850], R6 ;  /* 0x02d85006ff0075a7 */ /* 0x0000620008020147 */
[----:B------:R-:W-:Y:S05]  /*7d50*/  @!P0 BRA `(.L_x_2107) ;  /* 0x0000000000048947 */ /* 0x000fea0003800000 */
[----:B------:R-:W-:Y:S01]  /*7d60*/  BPT.TRAP 0x1 ;  /* 0x000000040000795c */ /* 0x000fe20000300000 */
.L_x_2107:
[----:B-1----:R-:W-:Y:S05]  /*7d70*/  @P1 BRA `(.L_x_2105) ;  /* 0x0000000000081947 */ /* 0x002fea0003800000 */
[----:B------:R-:W1:Y:S02]  /*7d80*/  SYNCS.PHASECHK.TRANS64.TRYWAIT P1, [UR7+0x2d850], R6 ;  /* 0x02d85006ff0075a7 */ /* 0x000e640008020147 */
[----:B-1----:R-:W-:Y:S05]  /*7d90*/  @!P1 BRA `(.L_x_2108) ;  /* 0x000000bc00249947 */ /* 0x002fea0003800000 */
.L_x_2105:
        /* <DEDUP_REMOVED lines=70> */
.L_x_2109:
[----:B------:R-:W-:Y:S01]  /*8200*/  FMUL.FTZ R10, R24, UR5 ;  /* 0x00000005180a7c20 */ /* 0x000fe20008410000 */
        /* <DEDUP_REMOVED lines=275> */
[----:B------:R-:W-:-:S07]  /*9340*/  FFMA.FTZ R80, R79, R7, -R80 ;  /* 0x000000074f507223 */ /* 0x000fce0000010850 */
[----:B------:R-:W-:Y:S08]  /*9350*/  MUFU.EX2 R9, R9 ;  /* 0x0000000900097308 */ /* 0x000ff00000000800 */
[----:B------:R-:W1:Y:S01]  /*9360*/  MUFU.EX2 R79, R12 ;  /* 0x0000000c004f7308 */ /* 0x000e620000000800 */
[----:B0-----:R-:W-:-:S07]  /*9370*/  FFMA.FTZ R3, R5, R3, R10 ;  /* 0x0000000305037223 */ /* 0x001fce000001000a */
[----:B------:R-:W0:Y:S08]  /*9380*/  MUFU.EX2 R11, R11 ;  /* 0x0000000b000b7308 */ /* 0x000e300000000800 */
[----:B------:R-:W2:Y:S01]  /*9390*/  MUFU.EX2 R13, R13 ;  /* 0x0000000d000d7308 */ /* 0x000ea20000000800 */
[----:B-1----:R-:W-:-:S07]  /*93a0*/  FFMA.FTZ R0, R9, R0, R79 ;  /* 0x0000000009007223 */ /* 0x002fce000001004f */
        /* <DEDUP_REMOVED lines=124> */
.L_x_2110:
[----:B------:R-:W-:Y:S01]  /*9b70*/  ULEA UR6, UR6, UR41, 0x3 ;  /* 0x0000002906067291 */ /* 0x000fe2000f8e183f */
[----:B------:R-:W-:Y:S01]  /*9b80*/  F2FP.BF16.F32.PACK_AB R24, R25, R24 ;  /* 0x000000181918723e */ /* 0x000fe200000010ff */
[-C--:B------:R-:W-:Y:S01]  /*9b90*/  FMUL.FTZ R88, R88, R5.reuse ;  /* 0x0000000558587220 */ /* 0x080fe20000410000 */
[----:B------:R-:W-:Y:S01]  /*9ba0*/  F2FP.BF16.F32.PACK_AB R25, R82, R26 ;  /* 0x0000001a5219723e */ /* 0x000fe200000010ff */
[----:B------:R-:W-:Y:S01]  /*9bb0*/  UIADD3 UR6, UR6, 0x2d860, URZ ;  /* 0x0002d86006067890 */ /* 0x000fe2000fffe03f */
[----:B------:R-:W-:Y:S01]  /*9bc0*/  F2FP.BF16.F32.PACK_AB R14, R15, R14 ;  /* 0x0000000e0f0e723e */ /* 0x000fe200000010ff */
[-C--:B------:R-:W-:Y:S01]  /*9bd0*/  FMUL.FTZ R89, R89, R5.reuse ;  /* 0x0000000559597220 */ /* 0x080fe20000410000 */
        /* <DEDUP_REMOVED lines=99> */
.L_x_2100:
[----:B------:R-:W-:Y:S06]  /*a210*/  BAR.ARV 0x8, 0x200 ;  /* 0x0208000000007b1d */ /* 0x000fec0000002000 */
[----:B------:R-:W-:Y:S05]  /*a220*/  @!P0 BRA `(.L_x_2112) ;  /* 0x0000000000048947 */ /* 0x000fea0003800000 */
[----:B------:R-:W-:Y:S01]  /*a230*/  BPT.TRAP 0x1 ;  /* 0x000000040000795c */ /* 0x000fe20000300000 */
.L_x_2112:
[----:B------:R-:W-:Y:S01]  /*a240*/  ULEA UR4, UR38, UR41, 0x3 ;  /* 0x0000002926047291 */ /* 0x000fe2000f8e183f */
[----:B------:R-:W-:-:S08]  /*a250*/  SHF.L.U32 R4, R2, 0x1f, RZ ;  /* 0x0000001f02047819 */ /* 0x000fd000000006ff */
[----:B------:R0:W1:Y:S01]  /*a260*/  SYNCS.PHASECHK.TRANS64.TRYWAIT P1, [UR4+0x2d850], R4 ;  /* 0x02d85004ff0075a7 */ /* 0x0000620008020144 */
[----:B------:R-:W-:Y:S05]  /*a270*/  @!P0 BRA `(.L_x_2113) ;  /* 0x0000000000048947 */ /* 0x000fea0003800000 */
[----:B------:R-:W-:Y:S01]  /*a280*/  BPT.TRAP 0x1 ;  /* 0x000000040000795c */ /* 0x000fe20000300000 */
.L_x_2113:
[----:B-1----:R-:W-:Y:S05]  /*a290*/  @P1 BRA `(.L_x_2114) ;  /* 0x0000000000081947 */ /* 0x002fea0003800000 */
[----:B------:R-:W1:Y:S02]  /*a2a0*/  SYNCS.PHASECHK.TRANS64.TRYWAIT P1, [UR4+0x2d850], R4 ;  /* 0x02d85004ff0075a7 */ /* 0x000e640008020144 */
[----:B-1----:R-:W-:Y:S05]  /*a2b0*/  @!P1 BRA `(.L_x_2115) ;  /* 0x0000009400f49947 */ /* 0x002fea0003800000 */
.L_x_2114:
[----:B------:R-:W-:Y:S01]  /*a2c0*/  UIADD3 UR41, UR41, 0x400, URZ ;  /* 0x0000040029297890 */ /* 0x000fe2000fffe03f */
[----:B------:R-:W-:Y:S01]  /*a2d0*/  WARPGROUP.ARRIVE ;  /* 0x00000000000079c5 */ /* 0x000fe20000000000 */
[----:B------:R-:W-:Y:S01]  /*a2e0*/  ULOP3.LUT UR39, UR39, 0x10000, URZ, 0xfc, !UPT ;  /* 0x0001000027277892 */ /* 0x000fe2000f8efc3f */
[----:B01----:R-:W0:Y:S01]  /*a2f0*/  SHFL.BFLY PT, R4, R3, 0x2, 0x1f ;  /* 0x0c401f0003047f89 */ /* 0x003e2200000e0000 */
[----:B------:R-:W-:Y:S01]  /*a300*/  USHF.R.U32.HI UR41, URZ, 0x4, UR41 ;  /* 0x000000043f297899 */ /* 0x000fe20008011629 */
[----:B------:R-:W-:Y:S01]  /*a310*/  UMOV UR9, 0x40000040 ;  /* 0x4000004000097882 */ /* 0x000fe20000000000 */
[----:B------:R-:W-:Y:S02]  /*a320*/  UMOV UR11, 0x80000020 ;  /* 0x80000020000b7882 */ /* 0x000fe40000000000 */
        /* <DEDUP_REMOVED lines=10> */
[----:B------:R-:W-:Y:S01]  /*a3d0*/  MOV R3, 0xff800000 ;  /* 0xff80000000037802 */ /* 0x000fe20000000f00 */
[----:B------:R-:W-:Y:S01]  /*a3e0*/  UMOV UR9, 0x40000040 ;  /* 0x4000004000097882 */ /* 0x000fe20000000000 */
[----:B------:R-:W-:Y:S01]  /*a3f0*/  UMOV UR11, 0x80000020 ;  /* 0x80000020000b7882 */ /* 0x000fe20000000000 */
[----:B------:R-:W0:Y:S01]  /*a400*/  SHFL.BFLY PT, R4, R5, 0x1, 0x1f ;  /* 0x0c201f0005047f89 */ /* 0x000e2200000e0000 */
[----:B-1----:R-:W-:Y:S01]  /*a410*/  FADD.FTZ R9, R9, R0 ;  /* 0x0000000009097221 */ /* 0x002fe20000010000 */
[----:B------:R-:W-:-:S04]  /*a420*/  IMAD.MOV.U32 R0, RZ, RZ, -0x800000 ;  /* 0xff800000ff007424 */ /* 0x000fc800078e00ff */
[----:B------:R-:W1:Y:S01]  /*a430*/  SHFL.BFLY PT, R10, R9, 0x1, 0x1f ;  /* 0x0c201f00090a7f89 */ /* 0x000e6200000e0000 */
[----:B0-----:R-:W-:Y:S01]  /*a440*/  FADD.FTZ R14, R5, R4 ;  /* 0x00000004050e7221 */ /* 0x001fe20000010000 */
[----:B------:R-:W-:-:S04]  /*a450*/  IMAD.MOV.U32 R4, RZ, RZ, RZ ;  /* 0x000000ffff047224 */ /* 0x000fc800078e00ff */
[----:B------:R-:W-:Y:S01]  /*a460*/  FSETP.NE.FTZ.AND P1, PT, R14, RZ, PT ;  /* 0x000000ff0e00720b */ /* 0x000fe20003f35000 */
[----:B-1----:R-:W-:Y:S01]  /*a470*/  FADD.FTZ R15, R9, R10 ;  /* 0x0000000a090f7221 */ /* 0x002fe20000010000 */
[----:B------:R-:W-:-:S04]  /*a480*/  IMAD.MOV.U32 R10, RZ, RZ, RZ ;  /* 0x000000ffff0a7224 */ /* 0x000fc800078e00ff */
        /* <DEDUP_REMOVED lines=59> */
.L_x_2116:
        /* <DEDUP_REMOVED lines=60> */
.L_x_2080:
[----:B------:R-:W3:Y:S08]  /*ac00*/  S2UR UR42, SR_CgaCtaId ;  /* 0x00000000002a79c3 */ /* 0x000ef00000008800 */
[----:B------:R-:W-:Y:S06]  /*ac10*/  BAR.SYNC.DEFER_BLOCKING 0x5, 0x200 ;  /* 0x0148000000007b1d */ /* 0x000fec0000010000 */
[----:B------:R-:W-:Y:S01]  /*ac20*/  UMOV UR41, 0x400 ;  /* 0x0000040000297882 */ /* 0x000fe20000000000 */
[----:B------:R-:W-:Y:S01]  /*ac30*/  BSSY B0, `(.L_x_2117) ;  /* 0x0000289000007945 */ /* 0x000fe20003800000 */
[----:B---3--:R-:W-:-:S09]  /*ac40*/  ULEA UR41, UR42, UR41, 0x18 ;  /* 0x000000292a297291 */ /* 0x008fd2000f8ec03f */
[----:B--2---:R-:W2:Y:S01]  /*ac50*/  LDS.128 R4, [UR41+0x2d8d0] ;  /* 0x02d8d029ff047984 */ /* 0x004ea20008000c00 */
[----:B------:R-:W-:Y:S06]  /*ac60*/  BAR.ARV 0x4, 0x200 ;  /* 0x0108000000007b1d */ /* 0x000fec0000002000 */
[----:B------:R-:W-:Y:S05]  /*ac70*/  @P0 BRA `(.L_x_2118) ;  /* 0x0000001c00740947 */ /* 0x000fea0003800000 */
[----:B-1----:R-:W3:Y:S01]  /*ac80*/  LDL R8, [R1+0x40] ;  /* 0x0000400001087983 */ /* 0x002ee20000100800 */
[----:B------:R-:W1:Y:S03]  /*ac90*/  S2UR UR6, SR_SWINHI ;  /* 0x00000000000679c3 */ /* 0x000e660000002f00 */
[----:B------:R-:W4:Y:S01]  /*aca0*/  LDL R48, [R1+0x14] ;  /* 0x0000140001307983 */ /* 0x000f220000100800 */
[----:B------:R-:W-:Y:S01]  /*acb0*/  UMOV UR4, UR41 ;  /* 0x0000002900047c82 */ /* 0x000fe20008000000 */
[----:B-1----:R-:W-:Y:S01]  /*acc0*/  UMOV UR5, UR6 ;  /* 0x0000000600057c82 */ /* 0x002fe20008000000 */
[----:B------:R-:W-:Y:S02]  /*acd0*/  IMAD.U32 R32, RZ, RZ, UR4 ;  /* 0x00000004ff207e24 */ /* 0x000fe4000f8e00ff */
[----:B------:R-:W-:Y:S01]  /*ace0*/  IMAD.U32 R33, RZ, RZ, UR5 ;  /* 0x00000005ff217e24 */ /* 0x000fe2000f8e00ff */
[----:B------:R-:W-:Y:S01]  /*acf0*/  SHF.L.U64.HI R40, R148, 0x2, R153 ;  /* 0x0000000294287819 */ /* 0x000fe20000010299 */
[----:B------:R-:W-:Y:S01]  /*ad00*/  ULDC.64 UR4, c[0x0][0xc08] ;  /* 0x0003020000047ab9 */ /* 0x000fe20000000a00 */
[----:B------:R-:W-:Y:S01]  /*ad10*/  BAR.SYNC.DEFER_BLOCKING 0x1, 0x180 ;  /* 0x0046000000007b1d */ /* 0x000fe20000010000 */
[----:B---3--:R-:W-:-:S03]  /*ad20*/  IMAD.WIDE R8, R8, 0x2, R32 ;  /* 0x0000000208087825 */ /* 0x008fc600078e0220 */
[----:B------:R-:W-:-:S04]  /*ad30*/  IADD3 R39, P1, R8, 0x6000, RZ ;  /* 0x0000600008277810 */ /* 0x000fc80007f3e0ff */
[----:B--2---:R-:W-:Y:S02]  /*ad40*/  LOP3.LUT R4, R39, 0x180, RZ, 0xc0, !PT ;  /* 0x0000018027047812 */ /* 0x004fe400078ec0ff */
[----:B------:R-:W-:Y:S02]  /*ad50*/  IADD3 R35, P3, R8, 0x3000, RZ ;  /* 0x0000300008237810 */ /* 0x000fe40007f7e0ff */
[----:B------:R-:W-:Y:S02]  /*ad60*/  SHF.R.U64 R4, R4, 0x3, RZ ;  /* 0x0000000304047819 */ /* 0x000fe400000012ff */
[C---:B------:R-:W-:Y:S02]  /*ad70*/  IADD3 R41, P0, R8.reuse, 0x6020, RZ ;  /* 0x0000602008297810 */ /* 0x040fe40007f1e0ff */
[C---:B------:R-:W-:Y:S02]  /*ad80*/  IADD3 R31, P4, R8.reuse, 0x20, RZ ;  /* 0x00000020081f7810 */ /* 0x040fe40007f9e0ff */
[----:B0-----:R-:W-:-:S02]  /*ad90*/  LOP3.LUT R11, R8, 0x180, RZ, 0xc0, !PT ;  /* 0x00000180080b7812 */ /* 0x001fc400078ec0ff */
        /* <DEDUP_REMOVED lines=18> */
[----:B------:R-:W-:Y:S01]  /*aec0*/  MOV R30, R8 ;  /* 0x00000008001e7202 */ /* 0x000fe20000000f00 */
[--C-:B------:R-:W-:Y:S01]  /*aed0*/  IMAD.X R15, RZ, RZ, R9.reuse, P2 ;  /* 0x000000ffff0f7224 */ /* 0x100fe200010e0609 */
[----:B------:R-:W-:Y:S01]  /*aee0*/  SHF.R.U64 R14, R14, 0x3, RZ ;  /* 0x000000030e0e7819 */ /* 0x000fe200000012ff */
[----:B------:R-:W-:Y:S01]  /*aef0*/  IMAD.X R29, RZ, RZ, R9, P3 ;  /* 0x000000ffff1d7224 */ /* 0x000fe200018e0609 */
[----:B------:R-:W-:-:S02]  /*af00*/  F2FP.BF16.F32.PACK_AB R8, R21, R20 ;  /* 0x000000141508723e */ /* 0x000fc400000010ff */
[----:B------:R-:W-:Y:S02]  /*af10*/  F2FP.BF16.F32.PACK_AB R9, R91, R90 ;  /* 0x0000005a5b09723e */ /* 0x000fe400000010ff */
[----:B------:R-:W-:Y:S02]  /*af20*/  F2FP.BF16.F32.PACK_AB R10, R93, R92 ;  /* 0x0000005c5d0a723e */ /* 0x000fe400000010ff */
[----:B------:R-:W-:Y:S02]  /*af30*/  F2FP.BF16.F32.PACK_AB R11, R95, R94 ;  /* 0x0000005e5f0b723e */ /* 0x000fe400000010ff */
[----:B------:R-:W-:Y:S02]  /*af40*/  MOV R36, R26 ;  /* 0x0000001a00247202 */ /* 0x000fe40000000f00 */
[----:B------:R-:W-:Y:S02]  /*af50*/  MOV R39, R24 ;  /* 0x0000001800277202 */ /* 0x000fe40000000f00 */
[----:B------:R-:W-:-:S02]  /*af60*/  LOP3.LUT R14, R14, R37, RZ, 0x3c, !PT ;  /* 0x000000250e0e7212 */ /* 0x000fc400078e3cff */
[----:B------:R-:W-:Y:S02]  /*af70*/  F2FP.BF16.F32.PACK_AB R24, R97, R96 ;  /* 0x000000606118723e */ /* 0x000fe400000010ff */
[----:B------:R-:W-:Y:S02]  /*af80*/  F2FP.BF16.F32.PACK_AB R25, R99, R98 ;  /* 0x000000626319723e */ /* 0x000fe400000010ff */
[----:B------:R-:W-:Y:S02]  /*af90*/  F2FP.BF16.F32.PACK_AB R26, R101, R100 ;  /* 0x00000064651a723e */ /* 0x000fe400000010ff */
[----:B------:R-:W-:Y:S01]  /*afa0*/  F2FP.BF16.F32.PACK_AB R27, R103, R102 ;  /* 0x00000066671b723e */ /* 0x000fe200000010ff */
[----:B------:R1:W-:Y:S01]  /*afb0*/  STSM.16.M88.4 [R30], R8 ;  /* 0x000000081e007844 */ /* 0x0003e20000000200 */
[----:B------:R-:W-:Y:S02]  /*afc0*/  MOV R4, R28 ;  /* 0x0000001c00047202 */ /* 0x000fe40000000f00 */
[----:B------:R-:W-:-:S02]  /*afd0*/  F2FP.BF16.F32.PACK_AB R28, R105, R104 ;  /* 0x00000068691c723e */ /* 0x000fc400000010ff */
[----:B------:R-:W-:Y:S02]  /*afe0*/  F2FP.BF16.F32.PACK_AB R29, R107, R106 ;  /* 0x0000006a6b1d723e */ /* 0x000fe400000010ff */
[----:B------:R-:W-:Y:S01]  /*aff0*/  F2FP.BF16.F32.PACK_AB R31, R111, R110 ;  /* 0x0000006e6f1f723e */ /* 0x000fe200000010ff */
[----:B------:R2:W-:Y:S01]  /*b000*/  STSM.16.M88.4 [R39], R24 ;  /* 0x0000001827007844 */ /* 0x0005e20000000200 */
[----:B------:R-:W-:Y:S02]  /*b010*/  MOV R37, R12 ;  /* 0x0000000c00257202 */ /* 0x000fe40000000f00 */
[----:B------:R-:W-:Y:S02]  /*b020*/  MOV R38, R14 ;  /* 0x0000000e00267202 */ /* 0x000fe40000000f00 */
[----:B------:R-:W-:Y:S02]  /*b030*/  F2FP.BF16.F32.PACK_AB R12, R121, R120 ;  /* 0x00000078790c723e */ /* 0x000fe400000010ff */
[----:B-1----:R-:W-:-:S02]  /*b040*/  F2FP.BF16.F32.PACK_AB R30, R109, R108 ;  /* 0x0000006c6d1e723e */ /* 0x002fc400000010ff */
[----:B------:R-:W-:Y:S02]  /*b050*/  F2FP.BF16.F32.PACK_AB R8, R113, R112 ;  /* 0x000000707108723e */ /* 0x000fe400000010ff */
[----:B------:R-:W-:Y:S02]  /*b060*/  F2FP.BF16.F32.PACK_AB R9, R115, R114 ;  /* 0x000000727309723e */ /* 0x000fe400000010ff */
[----:B------:R-:W-:Y:S02]  /*b070*/  F2FP.BF16.F32.PACK_AB R10, R117, R116 ;  /* 0x00000074750a723e */ /* 0x000fe400000010ff */
[----:B------:R-:W-:Y:S02]  /*b080*/  F2FP.BF16.F32.PACK_AB R11, R119, R118 ;  /* 0x00000076770b723e */ /* 0x000fe400000010ff */
[----:B------:R-:W-:Y:S02]  /*b090*/  F2FP.BF16.F32.PACK_AB R13, R123, R122 ;  /* 0x0000007a7b0d723e */ /* 0x000fe400000010ff */
[----:B------:R-:W-:-:S02]  /*b0a0*/  F2FP.BF16.F32.PACK_AB R14, R125, R124 ;  /* 0x0000007c7d0e723e */ /* 0x000fc400000010ff */
[----:B------:R-:W-:Y:S02]  /*b0b0*/  F2FP.BF16.F32.PACK_AB R15, R127, R126 ;  /* 0x0000007e7f0f723e */ /* 0x000fe400000010ff */
[----:B--2---:R-:W-:Y:S02]  /*b0c0*/  F2FP.BF16.F32.PACK_AB R24, R129, R128 ;  /* 0x000000808118723e */ /* 0x004fe400000010ff */
[----:B------:R-:W-:Y:S02]  /*b0d0*/  F2FP.BF16.F32.PACK_AB R25, R131, R130 ;  /* 0x000000828319723e */ /* 0x000fe400000010ff */
[----:B------:R-:W-:Y:S02]  /*b0e0*/  F2FP.BF16.F32.PACK_AB R26, R133, R132 ;  /* 0x00000084851a723e */ /* 0x000fe400000010ff */
[----:B------:R-:W-:Y:S01]  /*b0f0*/  F2FP.BF16.F32.PACK_AB R27, R135, R134 ;  /* 0x00000086871b723e */ /* 0x000fe200000010ff */
[----:B------:R-:W-:Y:S04]  /*b100*/  STSM.16.M88.4 [R4], R28 ;  /* 0x0000001c04007844 */ /* 0x000fe80000000200 */
[----:B------:R1:W-:Y:S04]  /*b110*/  STSM.16.M88.4 [R38], R8 ;  /* 0x0000000826007844 */ /* 0x0003e80000000200 */
[----:B------:R2:W-:Y:S04]  /*b120*/  STSM.16.M88.4 [R37], R12 ;  /* 0x0000000c25007844 */ /* 0x0005e80000000200 */
[----:B------:R3:W-:Y:S01]  /*b130*/  STSM.16.M88.4 [R36], R24 ;  /* 0x0000001824007844 */ /* 0x0007e20000000200 */
[----:B------:R-:W-:Y:S01]  /*b140*/  BAR.SYNC.DEFER_BLOCKING 0x1, 0x180 ;  /* 0x0046000000007b1d */ /* 0x000fe20000010000 */
[----:B0-----:R-:W-:Y:S01]  /*b150*/  ISETP.NE.U32.AND P0, PT, R34, RZ, PT ;  /* 0x000000ff2200720c */ /* 0x001fe20003f05070 */
[----:B------:R-:W-:-:S03]  /*b160*/  IMAD.SHL.U32 R41, R148, 0x4, RZ ;  /* 0x0000000494297824 */ /* 0x000fc600078e00ff */
[----:B------:R-:W-:-:S03]  /*b170*/  ISETP.NE.AND.EX P0, PT, R35, RZ, PT, P0 ;  /* 0x000000ff2300720c */ /* 0x000fc60003f05300 */
[----:B-1----:R-:W0:Y:S01]  /*b180*/  LDC R10, c[0x0][0xad4] ;  /* 0x0002b500ff0a7b82 */ /* 0x002e220000000800 */
[----:B------:R-:W-:Y:S02]  /*b190*/  IADD3 R28, P1, R41, R34, RZ ;  /* 0x00000022291c7210 */ /* 0x000fe40007f3e0ff */
[----:B------:R-:W-:-:S03]  /*b1a0*/  MOV R4, RZ ;  /* 0x000000ff00047202 */ /* 0x000fc60000000f00 */
[----:B------:R-:W-:Y:S02]  /*b1b0*/  IMAD.X R29, R40, 0x1, R35, P1 ;  /* 0x00000001281d7824 */ /* 0x000fe400008e0623 */
[----:B--2---:R-:W1:Y:S03]  /*b1c0*/  LDC.64 R14, c[0x0][0xba8] ;  /* 0x0002ea00ff0e7b82 */ /* 0x004e660000000a00 */
[----:B------:R-:W2:Y:S01]  /*b1d0*/  @P0 LDG.E R4, desc[UR36][R28.64] ;  /* 0x000000241c040981 */ /* 0x000ea2000c1e1900 */
[----:B------:R-:W-:-:S04]  /*b1e0*/  ISETP.NE.U32.AND P1, PT, RZ, UR4, PT ;  /* 0x00000004ff007c0c */ /* 0x000fc8000bf25070 */
[----:B------:R-:W-:-:S13]  /*b1f0*/  ISETP.NE.AND.EX P1, PT, RZ, UR5, PT, P1 ;  /* 0x00000005ff007c0c */ /* 0x000fda000bf25310 */
[----:B------:R-:W-:-:S04]  /*b200*/  @P1 IADD3 R8, P2, R41, UR4, RZ ;  /* 0x0000000429081c10 */ /* 0x000fc8000ff5e0ff */
[----:B------:R-:W-:Y:S02]  /*b210*/  @P1 IADD3.X R9, R40, UR5, RZ, P2, !PT ;  /* 0x0000000528091c10 */ /* 0x000fe400097fe4ff */
[----:B------:R-:W4:Y:S01]  /*b220*/  LDC R40, c[0x0][0xbe8] ;  /* 0x0002fa00ff287b82 */ /* 0x000f220000000800 */
[----:B------:R-:W-:Y:S01]  /*b230*/  ISETP.NE.AND P2, PT, R151, RZ, PT ;  /* 0x000000ff9700720c */ /* 0x000fe20003f45270 */
[----:B------:R-:W-:-:S03]  /*b240*/  ULDC UR4, c[0x0][0xa88] ;  /* 0x0002a20000047ab9 */ /* 0x000fc60000000800 */
[----:B0-----:R-:W-:Y:S01]  /*b250*/  SEL R10, R151, R10, P2 ;  /* 0x0000000a970a7207 */ /* 0x001fe20001000000 */
[----:B---3--:R-:W-:Y:S02]  /*b260*/  IMAD.MOV.U32 R24, RZ, RZ, 0x9b8 ;  /* 0x000009b8ff187424 */ /* 0x008fe400078e00ff */
[----:B------:R-:W-:Y:S01]  /*b270*/  IMAD.U32 R31, RZ, RZ, UR4 ;  /* 0x00000004ff1f7e24 */ /* 0x000fe2000f8e00ff */
[----:B------:R-:W-:-:S04]  /*b280*/  ISETP.GT.AND P3, PT, R10, 0x1, PT ;  /* 0x000000010a00780c */ /* 0x000fc80003f64270 */
[----:B------:R-:W-:Y:S01]  /*b290*/  SEL R24, R24, 0x978, P3 ;  /* 0x0000097818187807 */ /* 0x000fe20001800000 */
[----:B------:R0:W5:Y:S03]  /*b2a0*/  @P1 LDG.E R31, desc[UR36][R8.64] ;  /* 0x00000024081f1981 */ /* 0x000166000c1e1900 */
[----:B------:R-:W3:Y:S01]  /*b2b0*/  LDC.64 R10, c[0x0][R24+0x218] ;  /* 0x00008600180a7b82 */ /* 0x000ee20000000a00 */
[----:B----4-:R-:W-:-:S07]  /*b2c0*/  ISETP.NE.AND P4, PT, R40, 0x1, PT ;  /* 0x000000012800780c */ /* 0x010fce0003f85270 */
[----:B0-----:R-:W0:Y:S01]  /*b2d0*/  LDC.64 R8, c[0x0][R24+0x220] ;  /* 0x0000880018087b82 */ /* 0x001e220000000a00 */
[----:B------:R-:W-:-:S04]  /*b2e0*/  ISETP.NE.U32.AND P2, PT, R34, RZ, PT ;  /* 0x000000ff2200720c */ /* 0x000fc80003f45070 */
[----:B------:R-:W-:Y:S01]  /*b2f0*/  ISETP.NE.AND.EX P2, PT, R35, RZ, PT, P2 ;  /* 0x000000ff2300720c */ /* 0x000fe20003f45320 */
[----:B------:R-:W-:Y:S02]  /*b300*/  IMAD.IADD R27, R147, 0x1, R136 ;  /* 0x00000001931b7824 */ /* 0x000fe400078e0288 */
[----:B-1----:R-:W1:Y:S08]  /*b310*/  @!P3 LDC R14, c[0x0][0xb50] ;  /* 0x0002d400ff0ebb82 */ /* 0x002e700000000800 */
[----:B------:R-:W4:Y:S01]  /*b320*/  @P4 LDC R26, c[0x0][0xbec] ;  /* 0x0002fb00ff1a4b82 */ /* 0x000f220000000800 */
[----:B------:R-:W-:-:S07]  /*b330*/  SEL R148, R148, RZ, !P2 ;  /* 0x000000ff94947207 */ /* 0x000fce0005000000 */
[----:B------:R-:W1:Y:S01]  /*b340*/  @P4 LDC R39, c[0x0][0xbf0] ;  /* 0x0002fc00ff274b82 */ /* 0x000e620000000800 */
[----:B------:R-:W-:Y:S01]  /*b350*/  SEL R153, R153, RZ, !P2 ;  /* 0x000000ff99997207 */ /* 0x000fe20005000000 */
[----:B0-----:R-:W-:-:S06]  /*b360*/  IMAD R9, R9, R148, RZ ;  /* 0x0000009409097224 */ /* 0x001fcc00078e02ff */
[----:B------:R0:W4:Y:S01]  /*b370*/  LDC.64 R12, c[0x0][R24+0x228] ;  /* 0x00008a00180c7b82 */ /* 0x0001220000000a00 */
[----:B------:R-:W-:Y:S02]  /*b380*/  IMAD R153, R8, R153, R9 ;  /* 0x0000009908997224 */ /* 0x000fe400078e0209 */
[-C--:B---3--:R-:W-:Y:S02]  /*b390*/  IMAD R37, R11, R150.reuse, RZ ;  /* 0x000000960b257224 */ /* 0x088fe400078e02ff */
[----:B------:R-:W-:-:S03]  /*b3a0*/  IMAD.WIDE.U32 R10, R10, R150, RZ ;  /* 0x000000960a0a7225 */ /* 0x000fc600078e00ff */
[----:B------:R-:W3:Y:S01]  /*b3b0*/  @!P3 LDC R15, c[0x0][0xb54] ;  /* 0x0002d500ff0fbb82 */ /* 0x000ee20000000800 */
[----:B------:R-:W-:Y:S01]  /*b3c0*/  IMAD.WIDE.U32 R8, R8, R148, RZ ;  /* 0x0000009408087225 */ /* 0x000fe200078e00ff */
[----:B------:R-:W-:-:S06]  /*b3d0*/  SEL R35, R48, RZ, P3 ;  /* 0x000000ff30237207 */ /* 0x000fcc0001800000 */
[----:B0-----:R-:W0:Y:S01]  /*b3e0*/  LDC.64 R24, c[0x0][R24+0x210] ;  /* 0x0000840018187b82 */ /* 0x001e220000000a00 */
[----:B------:R-:W-:Y:S02]  /*b3f0*/  IMAD.IADD R30, R11, 0x1, R37 ;  /* 0x000000010b1e7824 */ /* 0x000fe400078e0225 */
[----:B------:R-:W-:Y:S02]  /*b400*/  IMAD.IADD R11, R9, 0x1, R153 ;  /* 0x00000001090b7824 */ /* 0x000fe400078e0299 */
[----:B------:R-:W-:Y:S02]  /*b410*/  IMAD.MOV.U32 R9, RZ, RZ, R27 ;  /* 0x000000ffff097224 */ /* 0x000fe400078e001b */
[-C--:B----4-:R-:W-:Y:S02]  /*b420*/  IMAD R37, R13, R35.reuse, RZ ;  /* 0x000000230d257224 */ /* 0x090fe400078e02ff */
[----:B------:R-:W-:-:S04]  /*b430*/  IMAD.WIDE.U32 R12, R12, R35, RZ ;  /* 0x000000230c0c7225 */ /* 0x000fc800078e00ff */
[----:B------:R-:W-:Y:S01]  /*b440*/  IMAD.IADD R37, R13, 0x1, R37 ;  /* 0x000000010d257824 */ /* 0x000fe200078e0225 */
[--C-:B--2---:R-:W-:Y:S01]  /*b450*/  IADD3 R10, P2, P5, R8, R10, R4.reuse ;  /* 0x0000000a080a7210 */ /* 0x104fe20007d5e004 */
[----:B------:R-:W-:Y:S01]  /*b460*/  @P4 IMAD.HI.U32 R8, R27, R26, RZ ;  /* 0x0000001a1b084227 */ /* 0x000fe200078e00ff */
[----:B------:R-:W-:-:S04]  /*b470*/  SHF.R.S32.HI R41, RZ, 0x1f, R4 ;  /* 0x0000001fff297819 */ /* 0x000fc80000011404 */
[----:B-1----:R-:W-:Y:S02]  /*b480*/  @P4 SHF.R.U32.HI R9, RZ, R39, R8 ;  /* 0x00000027ff094219 */ /* 0x002fe40000011608 */
        /* <DEDUP_REMOVED lines=10> */
[----:B------:R-:W-:-:S03]  /*b530*/  LEA R14, P2, R12, R14, 0x2 ;  /* 0x0000000e0c0e7211 */ /* 0x000fc600078410ff */
[----:B------:R-:W-:-:S05]  /*b540*/  IMAD.IADD R8, R13, 0x1, R11 ;  /* 0x000000010d087824 */ /* 0x000fca00078e020b */
[----:B---3--:R-:W-:Y:S01]  /*b550*/  LEA.HI.X R15, R12, R15, R8, 0x2, P2 ;  /* 0x0000000f0c0f7211 */ /* 0x008fe200010f1408 */
[----:B------:R-:W-:Y:S06]  /*b560*/  @P1 BRA `(.L_x_2119) ;  /* 0x0000000000101947 */ /* 0x000fec0003800000 */
[----:B------:R-:W-:Y:S05]  /*b570*/  @!P0 BRA `(.L_x_2119) ;  /* 0x00000000000c8947 */ /* 0x000fea0003800000 */
[----:B------:R-:W2:Y:S04]  /*b580*/  LDG.E R8, desc[UR36][R28.64] ;  /* 0x000000241c087981 */ /* 0x000ea8000c1e1900 */
[----:B-----5:R-:W2:Y:S02]  /*b590*/  LDG.E R31, desc[UR36][R28.64+0x4] ;  /* 0x000004241c1f7981 */ /* 0x020ea4000c1e1900 */
[----:B--2---:R-:W-:-:S07]  /*b5a0*/  IMAD.IADD R31, R31, 0x1, -R8 ;  /* 0x000000011f1f7824 */ /* 0x004fce00078e0a08 */
.L_x_2119:
[----:B------:R-:W2:Y:S01]  /*b5b0*/  LDL R13, [R1+0x3c] ;  /* 0x00003c00010d7983 */ /* 0x000ea20000100800 */
[----:B------:R-:W0:Y:S03]  /*b5c0*/  S2R R8, SR_TID.X ;  /* 0x0000000000087919 */ /* 0x000e260000002100 */
[----:B------:R-:W-:Y:S04]  /*b5d0*/  SHFL.IDX PT, R9, R15, RZ, 0x1c1f ;  /* 0x001c1fff0f097589 */ /* 0x000fe800000e0000 */
[----:B------:R-:W-:Y:S04]  /*b5e0*/  SHFL.IDX PT, R10, R14, 0x1, 0x1c1f ;  /* 0x003c1f000e0a7f89 */ /* 0x000fe800000e0000 */
[----:B------:R-:W-:Y:S01]  /*b5f0*/  SHFL.IDX PT, R11, R15, 0x1, 0x1c1f ;  /* 0x003c1f000f0b7f89 */ /* 0x000fe200000e0000 */
[----:B0-----:R-:W-:-:S04]  /*b600*/  IADD3 R24, R8, -0x80, RZ ;  /* 0xffffff8008187810 */ /* 0x001fc80007ffe0ff */
[----:B------:R-:W-:-:S04]  /*b610*/  SHF.R.S32.HI R12, RZ, 0x1f, R24 ;  /* 0x0000001fff0c7819 */ /* 0x000fc80000011418 */
[----:B------:R-:W-:Y:S01]  /*b620*/  LEA.HI R12, R12, R24, RZ, 0x7 ;  /* 0x000000180c0c7211 */ /* 0x000fe200078f38ff */
[----:B------:R-:W0:Y:S03]  /*b630*/  SHFL.IDX PT, R8, R14, RZ, 0x1c1f ;  /* 0x001c1fff0e087589 */ /* 0x000e2600000e0000 */
[----:B------:R-:W-:Y:S01]  /*b640*/  LOP3.LUT R12, R12, 0xffffff80, RZ, 0xc0, !PT ;  /* 0xffffff800c0c7812 */ /* 0x000fe200078ec0ff */
[----:B-----5:R-:W-:-:S04]  /*b650*/  IMAD R42, R31, R40, RZ ;  /* 0x000000281f2a7224 */ /* 0x020fc800078e02ff */
[----:B------:R-:W-:-:S05]  /*b660*/  IMAD.IADD R12, R24, 0x1, -R12 ;  /* 0x00000001180c7824 */ /* 0x000fca00078e0a0c */
[----:B------:R-:W-:Y:S01]  /*b670*/  LOP3.LUT P0, RZ, R12, 0x3, RZ, 0xc0, !PT ;  /* 0x000000030cff7812 */ /* 0x000fe2000780c0ff */
[----:B--2---:R-:W-:-:S04]  /*b680*/  IMAD.IADD R25, R13, 0x1, R136 ;  /* 0x000000010d197824 */ /* 0x004fc800078e0288 */
        /* <DEDUP_REMOVED lines=10> */
[----:B------:R-:W-:Y:S01]  /*b730*/  ULDC.64 UR4, c[0x0][0xaa0] ;  /* 0x0002a80000047ab9 */ /* 0x000fe20000000a00 */
[----:B------:R-:W-:-:S06]  /*b740*/  ULDC.64 UR6, c[0x0][0xa80] ;  /* 0x0002a00000067ab9 */ /* 0x000fcc0000000a00 */
[----:B------:R-:W3:Y:S01]  /*b750*/  @P4 LDC R45, c[0x0][0xbf0] ;  /* 0x0002fc00ff2d4b82 */ /* 0x000ee20000000800 */
[----:B-1----:R-:W-:-:S05]  /*b760*/  VIADD R47, R12, 0xffffff80 ;  /* 0xffffff800c2f7836 */ /* 0x002fca0000000000 */
[----:B------:R-:W-:-:S04]  /*b770*/  SHF.R.S32.HI R44, RZ, 0x1f, R47 ;  /* 0x0000001fff2c7819 */ /* 0x000fc8000001142f */
[----:B------:R-:W-:-:S04]  /*b780*/  LEA.HI R44, R44, R47, RZ, 0x2 ;  /* 0x0000002f2c2c7211 */ /* 0x000fc800078f10ff */
[----:B------:R-:W-:-:S05]  /*b790*/  SHF.R.S32.HI R44, RZ, 0x2, R44 ;  /* 0x00000002ff2c7819 */ /* 0x000fca000001142c */
[----:B0-----:R-:W-:Y:S01]  /*b7a0*/  IMAD R3, R44, 0x20, R149 ;  /* 0x000000202c037824 */ /* 0x001fe200078e0295 */
[----:B------:R-:W-:-:S03]  /*b7b0*/  SHF.R.S32.HI R46, RZ, 0x1f, R47 ;  /* 0x0000001fff2e7819 */ /* 0x000fc6000001142f */
[----:B------:R-:W-:Y:S01]  /*b7c0*/  IMAD.WIDE R32, R3, 0x2, R32 ;  /* 0x0000000203207825 */ /* 0x000fe200078e0220 */
[----:B------:R-:W-:Y:S02]  /*b7d0*/  LEA.HI R46, R46, R47, RZ, 0x2 ;  /* 0x0000002f2e2e7211 */ /* 0x000fe400078f10ff */
[----:B------:R-:W-:Y:S02]  /*b7e0*/  IADD3 R3, P5, R32, 0x7800, RZ ;  /* 0x0000780020037810 */ /* 0x000fe40007fbe0ff */
[----:B------:R-:W-:Y:S02]  /*b7f0*/  LOP3.LUT R46, R46, 0xfffffffc, RZ, 0xc0, !PT ;  /* 0xfffffffc2e2e7812 */ /* 0x000fe400078ec0ff */
[----:B------:R-:W-:Y:S01]  /*b800*/  LOP3.LUT R0, R3, 0x180, RZ, 0xc0, !PT ;  /* 0x0000018003007812 */ /* 0x000fe200078ec0ff */
[----:B------:R-:W-:Y:S01]  /*b810*/  IMAD R41, R41, UR4, RZ ;  /* 0x0000000429297c24 */ /* 0x000fe2000f8e02ff */
[----:B------:R-:W-:Y:S01]  /*b820*/  IADD3 R13, P0, R32, 0x1800, RZ ;  /* 0x00001800200d7810 */ /* 0x000fe20007f1e0ff */
[----:B------:R-:W-:Y:S01]  /*b830*/  IMAD.IADD R46, R47, 0x1, -R46 ;  /* 0x000000012f2e7824 */ /* 0x000fe200078e0a2e */
[----:B------:R-:W-:Y:S01]  /*b840*/  SHF.R.U64 R0, R0, 0x3, RZ ;  /* 0x0000000300007819 */ /* 0x000fe200000012ff */
[----:B------:R-:W-:Y:S01]  /*b850*/  IMAD R41, R4, UR5, R41 ;  /* 0x0000000504297c24 */ /* 0x000fe2000f8e0229 */
[----:B------:R-:W-:Y:S01]  /*b860*/  IADD3 R25, P1, R32, 0x3000, RZ ;  /* 0x0000300020197810 */ /* 0x000fe20007f3e0ff */
[----:B------:R-:W-:Y:S01]  /*b870*/  IMAD.WIDE.U32 R20, R4, UR4, RZ ;  /* 0x0000000404147c25 */ /* 0x000fe2000f8e00ff */
[----:B------:R-:W-:Y:S01]  /*b880*/  LOP3.LUT R36, R0, R3, RZ, 0x3c, !PT ;  /* 0x0000000300247212 */ /* 0x000fe200078e3cff */
[----:B------:R-:W-:Y:S01]  /*b890*/  ULDC.64 UR4, c[0x0][0xae8] ;  /* 0x0002ba0000047ab9 */ /* 0x000fe20000000a00 */
[----:B------:R-:W-:Y:S01]  /*b8a0*/  IADD3 R29, P2, R32, 0x4800, RZ ;  /* 0x00004800201d7810 */ /* 0x000fe20007f5e0ff */
[----:B------:R-:W-:Y:S01]  /*b8b0*/  IMAD R3, R46, 0x60, R44 ;  /* 0x000000602e037824 */ /* 0x000fe200078e022c */
[----:B------:R-:W-:Y:S01]  /*b8c0*/  IADD3 R35, P3, R32, 0x6000, RZ ;  /* 0x0000600020237810 */ /* 0x000fe20007f7e0ff */
[----:B------:R-:W-:Y:S01]  /*b8d0*/  IMAD.IADD R21, R21, 0x1, R41 ;  /* 0x0000000115157824 */ /* 0x000fe200078e0229 */
[----:B------:R-:W-:Y:S01]  /*b8e0*/  LOP3.LUT R12, R13, 0x180, RZ, 0xc0, !PT ;  /* 0x000001800d0c7812 */ /* 0x000fe200078ec0ff */
[----:B------:R-:W-:Y:S01]  /*b8f0*/  IMAD.IADD R4, R136, 0x1, R3 ;  /* 0x0000000188047824 */ /* 0x000fe200078e0203 */
[----:B------:R-:W-:Y:S01]  /*b900*/  LOP3.LUT R24, R25, 0x180, RZ, 0xc0, !PT ;  /* 0x0000018019187812 */ /* 0x000fe200078ec0ff */
[----:B------:R-:W-:Y:S01]  /*b910*/  IMAD.WIDE.U32 R20, R150, UR4, R20 ;  /* 0x0000000496147c25 */ /* 0x000fe2000f8e0014 */
[----:B------:R-:W-:-:S02]  /*b920*/  SHF.R.S32.HI R41, RZ, 0x1f, R148 ;  /* 0x0000001fff297819 */ /* 0x000fc40000011494 */
[----:B------:R-:W-:Y:S01]  /*b930*/  LOP3.LUT R28, R29, 0x180, RZ, 0xc0, !PT ;  /* 0x000001801d1c7812 */ /* 0x000fe200078ec0ff */
[----:B--2---:R-:W-:Y:S01]  /*b940*/  @P4 IMAD.HI.U32 R0, R4, R43, RZ ;  /* 0x0000002b04004227 */ /* 0x004fe200078e00ff */
[----:B------:R-:W-:Y:S02]  /*b950*/  LOP3.LUT R34, R35, 0x180, RZ, 0xc0, !PT ;  /* 0x0000018023227812 */ /* 0x000fe400078ec0ff */
[----:B------:R-:W-:Y:S01]  /*b960*/  LOP3.LUT R9, R32, 0x180, RZ, 0xc0, !PT ;  /* 0x0000018020097812 */ /* 0x000fe200078ec0ff */
[----:B------:R-:W-:Y:S01]  /*b970*/  IMAD R21, R150, UR5, R21 ;  /* 0x0000000596157c24 */ /* 0x000fe2000f8e0215 */
[----:B------:R-:W-:Y:S01]  /*b980*/  ULDC.64 UR4, c[0x0][0xaf0] ;  /* 0x0002bc0000047ab9 */ /* 0x000fe20000000a00 */
[----:B------:R-:W-:Y:S01]  /*b990*/  IMAD.MOV.U32 R3, RZ, RZ, R4 ;  /* 0x000000ffff037224 */ /* 0x000fe200078e0004 */
[----:B---3--:R-:W-:Y:S01]  /*b9a0*/  @P4 SHF.R.U32.HI R3, RZ, R45, R0 ;  /* 0x0000002dff034219 */ /* 0x008fe20000011600 */
[----:B------:R-:W-:Y:S01]  /*b9b0*/  IMAD R41, R41, UR4, RZ ;  /* 0x0000000429297c24 */ /* 0x000fe2000f8e02ff */
[----:B------:R-:W-:Y:S01]  /*b9c0*/  SHF.R.U64 R12, R12, 0x3, RZ ;  /* 0x000000030c0c7819 */ /* 0x000fe200000012ff */
[----:B------:R-:W-:Y:S01]  /*b9d0*/  IMAD.X R37, RZ, RZ, R33, P5 ;  /* 0x000000ffff257224 */ /* 0x000fe200028e0621 */
[----:B------:R-:W-:-:S02]  /*b9e0*/  SHF.R.U64 R24, R24, 0x3, RZ ;  /* 0x0000000318187819 */ /* 0x000fc400000012ff */
[----:B------:R-:W-:Y:S02]  /*b9f0*/  SHF.R.U64 R28, R28, 0x3, RZ ;  /* 0x000000031c1c7819 */ /* 0x000fe400000012ff */
[----:B------:R-:W-:Y:S02]  /*ba00*/  SHF.R.U64 R34, R34, 0x3, RZ ;  /* 0x0000000322227819 */ /* 0x000fe400000012ff */
[----:B------:R-:W-:Y:S01]  /*ba10*/  SHF.R.U64 R9, R9, 0x3, RZ ;  /* 0x0000000309097819 */ /* 0x000fe200000012ff */
[C---:B------:R-:W-:Y:S01]  /*ba20*/  IMAD R41, R148.reuse, UR5, R41 ;  /* 0x0000000594297c24 */ /* 0x040fe2000f8e0229 */
[----:B------:R-:W-:Y:S01]  /*ba30*/  SHF.R.S32.HI R0, RZ, 0x1f, R3 ;  /* 0x0000001fff007819 */ /* 0x000fe20000011403 */
[----:B------:R-:W-:Y:S01]  /*ba40*/  IMAD.WIDE.U32 R20, R148, UR4, R20 ;  /* 0x0000000494147c25 */ /* 0x000fe2000f8e0014 */
[----:B------:R-:W-:Y:S01]  /*ba50*/  LOP3.LUT R12, R12, R13, RZ, 0x3c, !PT ;  /* 0x0000000d0c0c7212 */ /* 0x000fe200078e3cff */
[----:B------:R-:W-:Y:S01]  /*ba60*/  ULDC.64 UR4, c[0x0][0xae0] ;  /* 0x0002b80000047ab9 */ /* 0x000fe20000000a00 */
[----:B------:R-:W-:Y:S01]  /*ba70*/  LOP3.LUT R24, R24, R25, RZ, 0x3c, !PT ;  /* 0x0000001918187212 */ /* 0x000fe200078e3cff */
[----:B------:R-:W-:Y:S01]  /*ba80*/  IMAD.MOV R43, RZ, RZ, -R3 ;  /* 0x000000ffff2b7224 */ /* 0x000fe200078e0a03 */
[----:B------:R-:W-:Y:S01]  /*ba90*/  LOP3.LUT R28, R28, R29, RZ, 0x3c, !PT ;  /* 0x0000001d1c1c7212 */ /* 0x000fe200078e3cff */
[--C-:B------:R-:W-:Y:S01]  /*baa0*/  IMAD.X R13, RZ, RZ, R33.reuse, P0 ;  /* 0x000000ffff0d7224 */ /* 0x100fe200000e0621 */
[----:B------:R-:W-:Y:S01]  /*bab0*/  LOP3.LUT R34, R34, R35, RZ, 0x3c, !PT ;  /* 0x0000002322227212 */ /* 0x000fe200078e3cff */
[--C-:B------:R-:W-:Y:S01]  /*bac0*/  IMAD.X R25, RZ, RZ, R33.reuse, P1 ;  /* 0x000000ffff197224 */ /* 0x100fe200008e0621 */
[----:B------:R-:W-:Y:S01]  /*bad0*/  LOP3.LUT R8, R9, R32, RZ, 0x3c, !PT ;  /* 0x0000002009087212 */ /* 0x000fe200078e3cff */
[--C-:B------:R-:W-:Y:S01]  /*bae0*/  IMAD.X R29, RZ, RZ, R33.reuse, P2 ;  /* 0x000000ffff1d7224 */ /* 0x100fe200010e0621 */
[----:B------:R-:W-:Y:S01]  /*baf0*/  MOV R9, R33 ;  /* 0x0000002100097202 */ /* 0x000fe20000000f00 */
[----:B------:R-:W-:Y:S01]  /*bb00*/  IMAD.X R35, RZ, RZ, R33, P3 ;  /* 0x000000ffff237224 */ /* 0x000fe200018e0621 */
[----:B------:R-:W5:Y:S01]  /*bb10*/  LD.E.128 R12, desc[UR36][R12.64] ;  /* 0x000000240c0c7980 */ /* 0x000f62000c101d00 */
[----:B------:R-:W-:-:S02]  /*bb20*/  IMAD.IADD R21, R21, 0x1, R41 ;  /* 0x0000000115157824 */ /* 0x000fc400078e0229 */
[----:B------:R-:W-:Y:S01]  /*bb30*/  IMAD R0, R0, UR4, RZ ;  /* 0x0000000400007c24 */ /* 0x000fe2000f8e02ff */
[----:B------:R-:W5:Y:S01]  /*bb40*/  LD.E.128 R8, desc[UR36][R8.64] ;  /* 0x0000002408087980 */ /* 0x000f62000c101d00 */
[----:B------:R-:W-:Y:S02]  /*bb50*/  IMAD R41, R40, R43, R4 ;  /* 0x0000002b28297224 */ /* 0x000fe400078e0204 */
[C---:B------:R-:W-:Y:S01]  /*bb60*/  IMAD R43, R3.reuse, UR5, R0 ;  /* 0x00000005032b7c24 */ /* 0x040fe2000f8e0200 */
[----:B------:R-:W5:Y:S01]  /*bb70*/  LD.E.128 R24, desc[UR36][R24.64] ;  /* 0x0000002418187980 */ /* 0x000f62000c101d00 */
[----:B------:R-:W-:Y:S01]  /*bb80*/  IMAD.WIDE.U32 R20, R3, UR4, R20 ;  /* 0x0000000403147c25 */ /* 0x000fe2000f8e0014 */
[----:B------:R-:W-:Y:S01]  /*bb90*/  SHF.R.S32.HI R0, RZ, 0x1f, R41 ;  /* 0x0000001fff007819 */ /* 0x000fe20000011429 */
[----:B------:R-:W-:Y:S01]  /*bba0*/  ULDC.64 UR4, c[0x0][0xad8] ;  /* 0x0002b60000047ab9 */ /* 0x000fe20000000a00 */
        /* <DEDUP_REMOVED lines=8> */
[----:B0-----:R-:W0:Y:S01]  /*bc30*/  FENCE.VIEW.ASYNC.S ;  /* 0x00000000000073c6 */ /* 0x001e220000000000 */
[----:B------:R-:W-:-:S02]  /*bc40*/  IMAD.IADD R21, R21, 0x1, R43 ;  /* 0x0000000115157824 */ /* 0x000fc400078e022b */
[----:B------:R-:W-:Y:S02]  /*bc50*/  IMAD R0, R0, UR4, RZ ;  /* 0x0000000400007c24 */ /* 0x000fe4000f8e02ff */
[----:B------:R-:W-:Y:S02]  /*bc60*/  IMAD.IADD R43, R44, 0x1, R136 ;  /* 0x000000012c2b7824 */ /* 0x000fe400078e0288 */
[C---:B------:R-:W-:Y:S02]  /*bc70*/  IMAD R3, R41.reuse, UR5, R0 ;  /* 0x0000000529037c24 */ /* 0x040fe4000f8e0200 */
[----:B------:R-:W-:Y:S01]  /*bc80*/  IMAD.WIDE.U32 R20, R41, UR4, R20 ;  /* 0x0000000429147c25 */ /* 0x000fe2000f8e0014 */
[----:B------:R-:W-:Y:S01]  /*bc90*/  UIADD3 UR4, UR41, 0x2d820, URZ ;  /* 0x0002d82029047890 */ /* 0x000fe2000fffe03f */
[----:B------:R-:W-:Y:S02]  /*bca0*/  ISETP.GE.AND P0, PT, R43, R42, PT ;  /* 0x0000002a2b00720c */ /* 0x000fe40003f06270 */
[----:B------:R-:W-:Y:S01]  /*bcb0*/  IMAD.IADD R3, R21, 0x1, R3 ;  /* 0x0000000115037824 */ /* 0x000fe200078e0203 */
[----:B------:R-:W-:Y:S01]  /*bcc0*/  UPRMT UR4, URZ, 0x654, UR4 ;  /* 0x000006543f047896 */ /* 0x000fe20008000004 */
[----:B------:R-:W-:-:S04]  /*bcd0*/  LEA R0, P1, R20, UR6, 0x1 ;  /* 0x0000000614007c11 */ /* 0x000fc8000f8208ff */
[----:B------:R-:W-:Y:S01]  /*bce0*/  LEA.HI.X R4, R20, UR7, R3, 0x1, P1 ;  /* 0x0000000714047c11 */ /* 0x000fe200088f0c03 */
[----:B0-----:R0:W1:Y:S01]  /*bcf0*/  SHFL.IDX PT, R40, R0, RZ, 0x1c1f ;  /* 0x001c1fff00287589 */ /* 0x00106200000e0000 */
[----:B------:R-:W-:Y:S02]  /*bd00*/  BSSY B1, `(.L_x_2121) ;  /* 0x0000012000017945 */ /* 0x000fe40003800000 */
[----:B------:R-:W-:Y:S01]  /*bd10*/  SYNCS.ARRIVE.TRANS64.RED.A1T0 RZ, [UR4], RZ ;  /* 0x000000ffffff79a7 */ /* 0x000fe20008100404 */
        /* <DEDUP_REMOVED lines=16> */
.L_x_2122:
[----:B------:R-:W-:Y:S05]  /*be20*/  BSYNC B1 ;  /* 0x0000000000017941 */ /* 0x000fea0003800000 */
.L_x_2121:
        /* <DEDUP_REMOVED lines=19> */
.L_x_2120:
[----:B------:R-:W-:Y:S01]  /*bf60*/  ULDC.64 UR4, c[0x0][0xb08] ;  /* 0x0002c20000047ab9 */ /* 0x000fe20000000a00 */
[----:B0-----:R-:W0:Y:S01]  /*bf70*/  @P4 LDC R0, c[0x0][0xbec] ;  /* 0x0002fb00ff004b82 */ /* 0x001e220000000800 */
[----:B------:R-:W-:Y:S01]  /*bf80*/  IMAD R41, R41, UR4, RZ ;  /* 0x0000000429297c24 */ /* 0x000fe2000f8e02ff */
[----:B------:R-:W-:Y:S01]  /*bf90*/  SHF.R.S32.HI R3, RZ, 0x1f, R148 ;  /* 0x0000001fff037819 */ /* 0x000fe20000011494 */
[C---:B------:R-:W-:Y:S01]  /*bfa0*/  IMAD.WIDE.U32 R8, R4.reuse, UR4, RZ ;  /* 0x0000000404087c25 */ /* 0x040fe2000f8e00ff */
[----:B------:R-:W-:Y:S01]  /*bfb0*/  ULDC.64 UR6, c[0x0][0xb30] ;  /* 0x0002cc0000067ab9 */ /* 0x000fe20000000a00 */
[C---:B------:R-:W-:Y:S01]  /*bfc0*/  IADD3 R35, R145.reuse, 0x30, RZ ;  /* 0x0000003091237810 */ /* 0x040fe20007ffe0ff */
[----:B------:R-:W-:Y:S01]  /*bfd0*/  BSSY B1, `(.L_x_2124) ;  /* 0x0000072000017945 */ /* 0x000fe20003800000 */
[----:B------:R-:W-:Y:S01]  /*bfe0*/  IMAD R41, R4, UR5, R41 ;  /* 0x0000000504297c24 */ /* 0x000fe2000f8e0229 */
[----:B------:R-:W1:Y:S01]  /*bff0*/  @P4 LDC R13, c[0x0][0xbf0] ;  /* 0x0002fc00ff0d4b82 */ /* 0x000e620000000800 */
[----:B------:R-:W-:Y:S01]  /*c000*/  ULDC.64 UR4, c[0x0][0xb38] ;  /* 0x0002ce0000047ab9 */ /* 0x000fe20000000a00 */
[C---:B------:R-:W-:Y:S01]  /*c010*/  VIADD R31, R145.reuse, 0x40 ;  /* 0x00000040911f7836 */ /* 0x040fe20000000000 */
[----:B------:R-:W-:Y:S01]  /*c020*/  SHF.R.S32.HI R4, RZ, 0x1f, R155 ;  /* 0x0000001fff047819 */ /* 0x000fe2000001149b */
[----:B------:R-:W-:Y:S01]  /*c030*/  VIADD R33, R145, 0x38 ;  /* 0x0000003891217836 */ /* 0x000fe20000000000 */
[----:B------:R-:W-:Y:S01]  /*c040*/  IADD3 R9, R9, R41, RZ ;  /* 0x0000002909097210 */ /* 0x000fe20007ffe0ff */
[C---:B------:R-:W-:Y:S01]  /*c050*/  VIADD R37, R145.reuse, 0x28 ;  /* 0x0000002891257836 */ /* 0x040fe20000000000 */
[----:B------:R-:W-:Y:S01]  /*c060*/  SHF.R.S32.HI R28, RZ, 0x1f, R156 ;  /* 0x0000001fff1c7819 */ /* 0x000fe2000001149c */
[----:B------:R-:W-:Y:S01]  /*c070*/  VIADD R39, R145, 0x20 ;  /* 0x0000002091277836 */ /* 0x000fe20000000000 */
[----:B------:R-:W-:Y:S01]  /*c080*/  SHF.R.S32.HI R29, RZ, 0x1f, R157 ;  /* 0x0000001fff1d7819 */ /* 0x000fe2000001149d */
[----:B------:R-:W-:Y:S01]  /*c090*/  IMAD.WIDE.U32 R8, R150, UR4, R8 ;  /* 0x0000000496087c25 */ /* 0x000fe2000f8e0008 */
[----:B------:R-:W-:-:S02]  /*c0a0*/  SHF.R.S32.HI R31, RZ, 0x1f, R31 ;  /* 0x0000001fff1f7819 */ /* 0x000fc4000001141f */
[----:B------:R-:W-:Y:S01]  /*c0b0*/  SHF.R.S32.HI R33, RZ, 0x1f, R33 ;  /* 0x0000001fff217819 */ /* 0x000fe20000011421 */
[----:B------:R-:W-:Y:S01]  /*c0c0*/  IMAD R9, R150, UR5, R9 ;  /* 0x0000000596097c24 */ /* 0x000fe2000f8e0209 */
[----:B------:R-:W-:Y:S01]  /*c0d0*/  ULDC.64 UR4, c[0x0][0xb40] ;  /* 0x0002d00000047ab9 */ /* 0x000fe20000000a00 */
[----:B0-----:R-:W-:Y:S01]  /*c0e0*/  @P4 IMAD.HI.U32 R0, R27, R0, RZ ;  /* 0x000000001b004227 */ /* 0x001fe200078e00ff */
[----:B------:R-:W-:Y:S02]  /*c0f0*/  SHF.R.S32.HI R35, RZ, 0x1f, R35 ;  /* 0x0000001fff237819 */ /* 0x000fe40000011423 */
[----:B------:R-:W-:Y:S01]  /*c100*/  SHF.R.S32.HI R37, RZ, 0x1f, R37 ;  /* 0x0000001fff257819 */ /* 0x000fe20000011425 */
[----:B------:R-:W-:Y:S01]  /*c110*/  IMAD R3, R3, UR4, RZ ;  /* 0x0000000403037c24 */ /* 0x000fe2000f8e02ff */
[----:B------:R-:W-:Y:S01]  /*c120*/  SHF.R.S32.HI R39, RZ, 0x1f, R39 ;  /* 0x0000001fff277819 */ /* 0x000fe20000011427 */
[----:B------:R-:W-:-:S04]  /*c130*/  IMAD.WIDE.U32 R8, R148, UR4, R8 ;  /* 0x0000000494087c25 */ /* 0x000fc8000f8e0008 */
[----:B------:R-:W-:Y:S01]  /*c140*/  IMAD R11, R148, UR5, R3 ;  /* 0x00000005940b7c24 */ /* 0x000fe2000f8e0203 */
[----:B------:R-:W-:Y:S01]  /*c150*/  ULDC.64 UR4, c[0x0][0xb48] ;  /* 0x0002d20000047ab9 */ /* 0x000fe20000000a00 */
[----:B------:R-:W-:Y:S01]  /*c160*/  IMAD.MOV.U32 R3, RZ, RZ, R27 ;  /* 0x000000ffff037224 */ /* 0x000fe200078e001b */
[----:B-1----:R-:W-:Y:S01]  /*c170*/  @P4 SHF.R.U32.HI R3, RZ, R13, R0 ;  /* 0x0000000dff034219 */ /* 0x002fe20000011600 */
[----:B------:R-:W-:Y:S02]  /*c180*/  IMAD.IADD R9, R9, 0x1, R11 ;  /* 0x0000000109097824 */ /* 0x000fe400078e020b */
[----:B------:R-:W-:Y:S01]  /*c190*/  VIADD R41, R145, 0x18 ;  /* 0x0000001891297836 */ /* 0x000fe20000000000 */
[--C-:B------:R-:W-:Y:S01]  /*c1a0*/  SHF.R.S32.HI R0, RZ, 0x1f, R3.reuse ;  /* 0x0000001fff007819 */ /* 0x100fe20000011403 */
[----:B------:R-:W-:Y:S02]  /*c1b0*/  IMAD.MOV R11, RZ, RZ, -R3 ;  /* 0x000000ffff0b7224 */ /* 0x000fe400078e0a03 */
[----:B------:R-:W-:Y:S01]  /*c1c0*/  IMAD.WIDE.U32 R8, R48, UR4, R8 ;  /* 0x0000000430087c25 */ /* 0x000fe2000f8e0008 */
[----:B------:R-:W-:Y:S01]  /*c1d0*/  UIADD3 UR4, UR41, 0x2d820, URZ ;  /* 0x0002d82029047890 */ /* 0x000fe2000fffe03f */
[----:B------:R-:W-:-:S02]  /*c1e0*/  SHF.R.S32.HI R41, RZ, 0x1f, R41 ;  /* 0x0000001fff297819 */ /* 0x000fc40000011429 */
        /* <DEDUP_REMOVED lines=15> */
[C---:B------:R-:W-:Y:S01]  /*c2e0*/  LEA R0, P1, R8.reuse, UR6, 0x2 ;  /* 0x0000000608007c11 */ /* 0x040fe2000f8210ff */
[C---:B------:R-:W-:Y:S02]  /*c2f0*/  VIADD R43, R145.reuse, 0x10 ;  /* 0x00000010912b7836 */ /* 0x040fe40000000000 */
[C---:B------:R-:W-:Y:S01]  /*c300*/  VIADD R45, R145.reuse, 0x8 ;  /* 0x00000008912d7836 */ /* 0x040fe20000000000 */
[----:B------:R-:W-:Y:S01]  /*c310*/  LEA.HI.X R3, R8, UR7, R3, 0x2, P1 ;  /* 0x0000000708037c11 */ /* 0x000fe200088f1403 */
[C---:B------:R-:W-:Y:S01]  /*c320*/  VIADD R30, R145.reuse, 0x40 ;  /* 0x00000040911e7836 */ /* 0x040fe20000000000 */
[----:B------:R0:W1:Y:S01]  /*c330*/  SHFL.IDX PT, R8, R0, RZ, 0x1c1f ;  /* 0x001c1fff00087589 */ /* 0x00006200000e0000 */
[C---:B------:R-:W-:Y:S01]  /*c340*/  VIADD R32, R145.reuse, 0x38 ;  /* 0x0000003891207836 */ /* 0x040fe20000000000 */
[----:B------:R-:W-:Y:S01]  /*c350*/  SHF.R.S32.HI R43, RZ, 0x1f, R43 ;  /* 0x0000001fff2b7819 */ /* 0x000fe2000001142b */
[C---:B------:R-:W-:Y:S01]  /*c360*/  VIADD R34, R145.reuse, 0x30 ;  /* 0x0000003091227836 */ /* 0x040fe20000000000 */
[----:B------:R0:W2:Y:S01]  /*c370*/  SHFL.IDX PT, R9, R3, RZ, 0x1c1f ;  /* 0x001c1fff03097589 */ /* 0x0000a200000e0000 */
[C---:B------:R-:W-:Y:S01]  /*c380*/  VIADD R36, R145.reuse, 0x28 ;  /* 0x0000002891247836 */ /* 0x040fe20000000000 */
[----:B------:R-:W-:Y:S01]  /*c390*/  SHF.R.S32.HI R45, RZ, 0x1f, R45 ;  /* 0x0000001fff2d7819 */ /* 0x000fe2000001142d */
[----:B------:R-:W-:-:S02]  /*c3a0*/  VIADD R38, R145, 0x20 ;  /* 0x0000002091267836 */ /* 0x000fc40000000000 */
[C---:B------:R-:W-:Y:S02]  /*c3b0*/  VIADD R40, R145.reuse, 0x18 ;  /* 0x0000001891287836 */ /* 0x040fe40000000000 */
[C---:B------:R-:W-:Y:S02]  /*c3c0*/  VIADD R42, R145.reuse, 0x10 ;  /* 0x00000010912a7836 */ /* 0x040fe40000000000 */
[----:B------:R-:W-:Y:S01]  /*c3d0*/  VIADD R44, R145, 0x8 ;  /* 0x00000008912c7836 */ /* 0x000fe20000000000 */
[----:B0-----:R-:W-:Y:S06]  /*c3e0*/  @P2 BRA `(.L_x_2125) ;  /* 0x0000000000c02947 */ /* 0x001fec0003800000 */
        /* <DEDUP_REMOVED lines=22> */
[-C--:B0-----:R-:W-:Y:S02]  /*c550*/  @!P3 LEA R12, P6, R36, R8.reuse, 0x2 ;  /* 0x00000008240cb211 */ /* 0x081fe400078c10ff */
[----:B-1----:R-:W-:Y:S01]  /*c560*/  @!P1 LEA R10, P4, R34, R8, 0x2 ;  /* 0x00000008220a9211 */ /* 0x002fe200078810ff */
[----:B------:R-:W-:Y:S01]  /*c570*/  @!P5 ST.E.64 desc[UR36][R26.64], R104 ;  /* 0x000000681a00d985 */ /* 0x000fe2000c101b24 */
[----:B------:R-:W-:Y:S02]  /*c580*/  @!P3 LEA.HI.X R13, R36, R9, R37, 0x2, P6 ;  /* 0x00000009240db211 */ /* 0x000fe400030f1425 */
[----:B------:R-:W-:-:S02]  /*c590*/  ISETP.GE.AND P5, PT, R30, UR4, PT ;  /* 0x000000041e007c0c */ /* 0x000fc4000bfa6270 */
[-C--:B------:R-:W-:Y:S01]  /*c5a0*/  @!P1 LEA.HI.X R11, R34, R9.reuse, R35, 0x2, P4 ;  /* 0x00000009220b9211 */ /* 0x080fe200020f1423 */
[----:B------:R0:W-:Y:S01]  /*c5b0*/  @!P3 ST.E.64 desc[UR36][R12.64], R108 ;  /* 0x0000006c0c00b985 */ /* 0x0001e2000c101b24 */
[----:B------:R-:W-:Y:S02]  /*c5c0*/  ISETP.GE.AND P4, PT, R157, UR4, PT ;  /* 0x000000049d007c0c */ /* 0x000fe4000bf86270 */
[----:B--2---:R-:W-:Y:S01]  /*c5d0*/  @!P2 LEA R14, P6, R32, R8, 0x2 ;  /* 0x00000008200ea211 */ /* 0x004fe200078c10ff */
[----:B------:R4:W-:Y:S01]  /*c5e0*/  @!P1 ST.E.64 desc[UR36][R10.64], R112 ;  /* 0x000000700a009985 */ /* 0x0009e2000c101b24 */
[----:B------:R-:W-:Y:S02]  /*c5f0*/  ISETP.GE.AND P3, PT, R156, UR4, PT ;  /* 0x000000049c007c0c */ /* 0x000fe4000bf66270 */
[----:B------:R-:W-:Y:S02]  /*c600*/  ISETP.GE.AND P1, PT, R155, UR4, PT ;  /* 0x000000049b007c0c */ /* 0x000fe4000bf26270 */
[----:B------:R-:W-:-:S02]  /*c610*/  @!P2 LEA.HI.X R15, R32, R9, R33, 0x2, P6 ;  /* 0x00000009200fa211 */ /* 0x000fc400030f1421 */
[----:B------:R-:W-:-:S03]  /*c620*/  @!P5 LEA R20, P6, R30, R8, 0x2 ;  /* 0x000000081e14d211 */ /* 0x000fc600078c10ff */
[----:B------:R4:W-:Y:S01]  /*c630*/  @!P2 ST.E.64 desc[UR36][R14.64], R116 ;  /* 0x000000740e00a985 */ /* 0x0009e2000c101b24 */
[CC--:B---3--:R-:W-:Y:S02]  /*c640*/  @!P4 LEA R24, P2, R157.reuse, R8.reuse, 0x2 ;  /* 0x000000089d18c211 */ /* 0x0c8fe400078410ff */
[-C--:B------:R-:W-:Y:S02]  /*c650*/  @!P5 LEA.HI.X R21, R30, R9.reuse, R31, 0x2, P6 ;  /* 0x000000091e15d211 */ /* 0x080fe400030f141f */
[CC--:B0-----:R-:W-:Y:S02]  /*c660*/  @!P3 LEA R12, P6, R156.reuse, R8.reuse, 0x2 ;  /* 0x000000089c0cb211 */ /* 0x0c1fe400078c10ff */
        /* <DEDUP_REMOVED lines=8> */
.L_x_2125:
[----:B------:R-:W-:Y:S05]  /*c6f0*/  BSYNC B1 ;  /* 0x0000000000017941 */ /* 0x000fea0003800000 */
.L_x_2124:
[----:B----4-:R0:W3:Y:S04]  /*c700*/  SHFL.IDX PT, R11, R3, 0x1, 0x1c1f ;  /* 0x003c1f00030b7f89 */ /* 0x0100e800000e0000 */
[----:B------:R0:W4:Y:S01]  /*c710*/  SHFL.IDX PT, R10, R0, 0x1, 0x1c1f ;  /* 0x003c1f00000a7f89 */ /* 0x00012200000e0000 */
[----:B------:R-:W-:Y:S05]  /*c720*/  @P0 BRA `(.L_x_2123) ;  /* 0x0000000c00640947 */ /* 0x000fea0003800000 */
[----:B------:R-:W-:Y:S02]  /*c730*/  ULDC UR4, c[0x0][0xac8] ;  /* 0x0002b20000047ab9 */ /* 0x000fe40000000800 */
[----:B------:R-:W-:Y:S02]  /*c740*/  ISETP.GE.AND P5, PT, R44, UR4, PT ;  /* 0x000000042c007c0c */ /* 0x000fe4000bfa6270 */
[----:B------:R-:W-:Y:S02]  /*c750*/  ISETP.GE.AND P1, PT, R145, UR4, PT ;  /* 0x0000000491007c0c */ /* 0x000fe4000bf26270 */
[----:B------:R-:W-:Y:S02]  /*c760*/  ISETP.GE.AND P3, PT, R42, UR4, PT ;  /* 0x000000042a007c0c */ /* 0x000fe4000bf66270 */
[----:B------:R-:W-:Y:S02]  /*c770*/  ISETP.GE.AND P2, PT, R40, UR4, PT ;  /* 0x0000000428007c0c */ /* 0x000fe4000bf46270 */
[----:B------:R-:W-:-:S05]  /*c780*/  ISETP.GE.AND P4, PT, R38, UR4, PT ;  /* 0x0000000426007c0c */ /* 0x000fca000bf86270 */
[CC--:B----4-:R-:W-:Y:S02]  /*c790*/  @!P5 LEA R12, P0, R44.reuse, R10.reuse, 0x2 ;  /* 0x0000000a2c0cd211 */ /* 0x0d0fe400078010ff */
[----:B-123--:R-:W-:Y:S02]  /*c7a0*/  @!P1 IMAD.WIDE R8, R145, 0x4, R10 ;  /* 0x0000000491089825 */ /* 0x00efe400078e020a */
        /* <DEDUP_REMOVED lines=12> */
[----:B-1----:R-:W-:Y:S01]  /*c870*/  @!P1 LEA R8, P5, R36, R10, 0x2 ;  /* 0x0000000a24089211 */ /* 0x002fe200078a10ff */
[----:B------:R1:W-:Y:S01]  /*c880*/  @!P2 ST.E.64 desc[UR36][R20.64], R102 ;  /* 0x000000661400a985 */ /* 0x0003e2000c101b24 */
[----:B------:R-:W-:-:S02]  /*c890*/  ISETP.GE.AND P3, PT, R30, UR4, PT ;  /* 0x000000041e007c0c */ /* 0x000fc4000bf66270 */
[----:B------:R-:W-:Y:S01]  /*c8a0*/  ISETP.GE.AND P2, PT, R157, UR4, PT ;  /* 0x000000049d007c0c */ /* 0x000fe2000bf46270 */
[----:B------:R3:W-:Y:S01]  /*c8b0*/  @!P4 ST.E.64 desc[UR36][R24.64], R106 ;  /* 0x0000006a1800c985 */ /* 0x0007e2000c101b24 */
[----:B------:R-:W-:Y:S02]  /*c8c0*/  ISETP.GE.AND P4, PT, R32, UR4, PT ;  /* 0x0000000420007c0c */ /* 0x000fe4000bf86270 */
[-C--:B------:R-:W-:Y:S02]  /*c8d0*/  @!P1 LEA.HI.X R9, R36, R11.reuse, R37, 0x2, P5 ;  /* 0x0000000b24099211 */ /* 0x080fe400028f1425 */
[----:B------:R-:W-:Y:S02]  /*c8e0*/  ISETP.GE.AND P5, PT, R156, UR4, PT ;  /* 0x000000049c007c0c */ /* 0x000fe4000bfa6270 */
[C---:B--2---:R-:W-:Y:S01]  /*c8f0*/  @!P0 LEA R12, P6, R34.reuse, R10, 0x2 ;  /* 0x0000000a220c8211 */ /* 0x044fe200078c10ff */
[----:B------:R2:W-:Y:S03]  /*c900*/  @!P1 ST.E.64 desc[UR36][R8.64], R110 ;  /* 0x0000006e08009985 */ /* 0x0005e6000c101b24 */
[----:B------:R-:W-:-:S02]  /*c910*/  @!P0 LEA.HI.X R13, R34, R11, R35, 0x2, P6 ;  /* 0x0000000b220d8211 */ /* 0x000fc400030f1423 */
[-C--:B-1----:R-:W-:Y:S02]  /*c920*/  @!P3 LEA R20, P6, R30, R10.reuse, 0x2 ;  /* 0x0000000a1e14b211 */ /* 0x082fe400078c10ff */
[CC--:B------:R-:W-:Y:S01]  /*c930*/  @!P4 LEA R14, P1, R32.reuse, R10.reuse, 0x2 ;  /* 0x0000000a200ec211 */ /* 0x0c0fe200078210ff */
[----:B------:R2:W-:Y:S01]  /*c940*/  @!P0 ST.E.64 desc[UR36][R12.64], R114 ;  /* 0x000000720c008985 */ /* 0x0005e2000c101b24 */
[CC--:B---3--:R-:W-:Y:S02]  /*c950*/  @!P2 LEA R24, P0, R157.reuse, R10.reuse, 0x2 ;  /* 0x0000000a9d18a211 */ /* 0x0c8fe400078010ff */
        /* <DEDUP_REMOVED lines=11> */
[----:B--2---:R-:W-:-:S04]  /*ca10*/  LEA R8, P0, R155, R10, 0x2 ;  /* 0x0000000a9b087211 */ /* 0x004fc800078010ff */
[----:B------:R-:W-:-:S05]  /*ca20*/  LEA.HI.X R9, R155, R11, R4, 0x2, P0 ;  /* 0x0000000b9b097211 */ /* 0x000fca00000f1404 */
[----:B------:R1:W-:Y:S01]  /*ca30*/  ST.E.64 desc[UR36][R8.64], R134 ;  /* 0x0000008608007985 */ /* 0x0003e2000c101b24 */
[----:B------:R-:W-:Y:S05]  /*ca40*/  BRA `(.L_x_2123) ;  /* 0x00000008009c7947 */ /* 0x000fea0003800000 */
.L_x_2118:
[----:B0-----:R-:W0:Y:S01]  /*ca50*/  LDC.64 R10, c[0x0][0xc00] ;  /* 0x00030000ff0a7b82 */ /* 0x001e220000000a00 */
[----:B------:R-:W-:Y:S01]  /*ca60*/  ULDC.64 UR4, c[0x0][0xc08] ;  /* 0x0003020000047ab9 */ /* 0x000fe20000000a00 */
[----:B------:R-:W-:Y:S02]  /*ca70*/  MOV R3, RZ ;  /* 0x000000ff00037202 */ /* 0x000fe40000000f00 */
[----:B------:R-:W-:-:S04]  /*ca80*/  ISETP.NE.U32.AND P0, PT, RZ, UR4, PT ;  /* 0x00000004ff007c0c */ /* 0x000fc8000bf05070 */
[----:B------:R-:W-:Y:S01]  /*ca90*/  ISETP.NE.AND.EX P1, PT, RZ, UR5, PT, P0 ;  /* 0x00000005ff007c0c */ /* 0x000fe2000bf25300 */
[----:B-1----:R-:W1:Y:S01]  /*caa0*/  LDC.64 R8, c[0x0][0xc00] ;  /* 0x00030000ff087b82 */ /* 0x002e620000000a00 */
[----:B0-----:R-:W-:-:S04]  /*cab0*/  ISETP.NE.U32.AND P0, PT, R10, RZ, PT ;  /* 0x000000ff0a00720c */ /* 0x001fc80003f05070 */
[----:B------:R-:W-:-:S07]  /*cac0*/  ISETP.NE.AND.EX P0, PT, R11, RZ, PT, P0 ;  /* 0x000000ff0b00720c */ /* 0x000fce0003f05300 */
[----:B------:R-:W0:Y:S01]  /*cad0*/  @P1 LDC.64 R10, c[0x0][0xc08] ;  /* 0x00030200ff0a1b82 */ /* 0x000e220000000a00 */
[----:B------:R-:W-:Y:S01]  /*cae0*/  ULDC UR4, c[0x0][0xa88] ;  /* 0x0002a20000047ab9 */ /* 0x000fe20000000800 */
[----:B-1----:R-:W-:-:S04]  /*caf0*/  IMAD.WIDE R12, R148, 0x4, R8 ;  /* 0x00000004940c7825 */ /* 0x002fc800078e0208 */
[----:B------:R-:W-:Y:S01]  /*cb00*/  IMAD.U32 R0, RZ, RZ, UR4 ;  /* 0x00000004ff007e24 */ /* 0x000fe2000f8e00ff */
[----:B------:R1:W5:Y:S01]  /*cb10*/  @P0 LDG.E R3, desc[UR36][R12.64] ;  /* 0x000000240c030981 */ /* 0x000362000c1e1900 */
[----:B------:R-:W3:Y:S01]  /*cb20*/  S2R R14, SR_TID.X ;  /* 0x00000000000e7919 */ /* 0x000ee20000002100 */
[----:B0-----:R-:W-:-:S05]  /*cb30*/  @P1 IMAD.WIDE R8, R148, 0x4, R10 ;  /* 0x0000000494081825 */ /* 0x001fca00078e020a */
[----:B------:R1:W5:Y:S01]  /*cb40*/  @P1 LDG.E R0, desc[UR36][R8.64] ;  /* 0x0000002408001981 */ /* 0x000362000c1e1900 */
[----:B------:R-:W-:-:S13]  /*cb50*/  ISETP.NE.AND P2, PT, R151, RZ, PT ;  /* 0x000000ff9700720c */ /* 0x000fda0003f45270 */
[----:B------:R-:W0:Y:S01]  /*cb60*/  @!P2 LDC R151, c[0x0][0xad4] ;  /* 0x0002b500ff97ab82 */ /* 0x000e220000000800 */
[----:B---3--:R-:W-:-:S05]  /*cb70*/  VIADD R32, R14, 0xffffff80 ;  /* 0xffffff800e207836 */ /* 0x008fca0000000000 */
[----:B------:R-:W-:Y:S02]  /*cb80*/  ISETP.GT.AND P3, PT, R32, 0xbf, PT ;  /* 0x000000bf2000780c */ /* 0x000fe40003f64270 */
[----:B0-----:R-:W-:Y:S01]  /*cb90*/  ISETP.GT.AND P2, PT, R151, 0x1, PT ;  /* 0x000000019700780c */ /* 0x001fe20003f44270 */
[----:B-1----:R-:W-:-:S12]  /*cba0*/  @P1 BRA `(.L_x_2126) ;  /* 0x0000000000101947 */ /* 0x002fd80003800000 */
[----:B------:R-:W-:Y:S05]  /*cbb0*/  @!P0 BRA `(.L_x_2126) ;  /* 0x00000000000c8947 */ /* 0x000fea0003800000 */
[----:B------:R-:W3:Y:S04]  /*cbc0*/  LDG.E R9, desc[UR36][R12.64] ;  /* 0x000000240c097981 */ /* 0x000ee8000c1e1900 */
[----:B-----5:R-:W3:Y:S02]  /*cbd0*/  LDG.E R0, desc[UR36][R12.64+0x4] ;  /* 0x000004240c007981 */ /* 0x020ee4000c1e1900 */
[----:B---3--:R-:W-:-:S07]  /*cbe0*/  IMAD.IADD R0, R0, 0x1, -R9 ;  /* 0x0000000100007824 */ /* 0x008fce00078e0a09 */
.L_x_2126:
[----:B------:R-:W-:Y:S01]  /*cbf0*/  BSSY B1, `(.L_x_2127) ;  /* 0x0000036000017945 */ /* 0x000fe20003800000 */
[----:B------:R-:W-:Y:S02]  /*cc00*/  SEL R33, R148, RZ, !P0 ;  /* 0x000000ff94217207 */ /* 0x000fe40004000000 */
[----:B------:R-:W-:Y:S02]  /*cc10*/  SEL R153, R153, RZ, !P0 ;  /* 0x000000ff99997207 */ /* 0x000fe40004000000 */
[----:B-----5:R-:W-:Y:S01]  /*cc20*/  SHF.R.S32.HI R28, RZ, 0x1f, R3 ;  /* 0x0000001fff1c7819 */ /* 0x020fe20000011403 */
[----:B------:R-:W-:Y:S06]  /*cc30*/  @P3 BRA `(.L_x_2128) ;  /* 0x0000000000c43947 */ /* 0x000fec0003800000 */
[----:B------:R-:W2:Y:S01]  /*cc40*/  LDC R35, c[0x0][0xbe8] ;  /* 0x0002fa00ff237b82 */ /* 0x000ea20000000800 */
[----:B------:R-:W-:Y:S01]  /*cc50*/  IADD3 R30, R136, -0x80, R14 ;  /* 0xffffff80881e7810 */ /* 0x000fe20007ffe00e */
[----:B--2---:R-:W-:-:S05]  /*cc60*/  IMAD R4, R0, R35, RZ ;  /* 0x0000002300047224 */ /* 0x004fca00078e02ff */
[----:B------:R-:W-:-:S13]  /*cc70*/  ISETP.GE.AND P0, PT, R30, R4, PT ;  /* 0x000000041e00720c */ /* 0x000fda0003f06270 */
[----:B------:R-:W-:Y:S05]  /*cc80*/  @P0 BRA `(.L_x_2128) ;  /* 0x0000000000b00947 */ /* 0x000fea0003800000 */
[----:B------:R-:W2:Y:S01]  /*cc90*/  LDL.LU R34, [R1+0x14] ;  /* 0x0000140001227983 */ /* 0x000ea20000300800 */
[----:B------:R-:W-:Y:S01]  /*cca0*/  ISETP.NE.AND P1, PT, R35, 0x1, PT ;  /* 0x000000012300780c */ /* 0x000fe20003f25270 */
[----:B------:R-:W-:Y:S01]  /*ccb0*/  IMAD.MOV.U32 R26, RZ, RZ, 0x9b8 ;  /* 0x000009b8ff1a7424 */ /* 0x000fe200078e00ff */
[----:B------:R-:W-:Y:S01]  /*ccc0*/  ISETP.GT.AND P0, PT, R151, 0x1, PT ;  /* 0x000000019700780c */ /* 0x000fe20003f04270 */
[----:B------:R-:W0:Y:S01]  /*ccd0*/  LDC.64 R8, c[0x0][0xba8] ;  /* 0x0002ea00ff087b82 */ /* 0x000e220000000a00 */
[----:B------:R-:W-:Y:S02]  /*cce0*/  IMAD.MOV.U32 R27, RZ, RZ, R30 ;  /* 0x000000ffff1b7224 */ /* 0x000fe400078e001e */
[----:B------:R-:W-:-:S05]  /*ccf0*/  SEL R26, R26, 0x978, P0 ;  /* 0x000009781a1a7807 */ /* 0x000fca0000000000 */
[----:B------:R-:W1:Y:S08]  /*cd00*/  LDC.64 R20, c[0x0][R26+0x220] ;  /* 0x000088001a147b82 */ /* 0x000e700000000a00 */
[----:B------:R-:W3:Y:S08]  /*cd10*/  @P1 LDC R25, c[0x0][0xbec] ;  /* 0x0002fb00ff191b82 */ /* 0x000ef00000000800 */
[----:B------:R-:W4:Y:S08]  /*cd20*/  @P1 LDC R31, c[0x0][0xbf0] ;  /* 0x0002fc00ff1f1b82 */ /* 0x000f300000000800 */
[----:B------:R-:W5:Y:S01]  /*cd30*/  LDC.64 R14, c[0x0][R26+0x218] ;  /* 0x000086001a0e7b82 */ /* 0x000f620000000a00 */
[----:B-1----:R-:W-:-:S07]  /*cd40*/  IMAD R21, R21, R33, RZ ;  /* 0x0000002115157224 */ /* 0x002fce00078e02ff */
[----:B------:R-:W1:Y:S01]  /*cd50*/  LDC.64 R12, c[0x0][R26+0x228] ;  /* 0x00008a001a0c7b82 */ /* 0x000e620000000a00 */
[----:B---3--:R-:W-:-:S04]  /*cd60*/  @P1 IMAD.HI.U32 R4, R30, R25, RZ ;  /* 0x000000191e041227 */ /* 0x008fc800078e00ff */
[----:B------:R-:W-:-:S03]  /*cd70*/  IMAD.WIDE.U32 R24, R20, R33, RZ ;  /* 0x0000002114187225 */ /* 0x000fc600078e00ff */
[----:B------:R-:W3:Y:S01]  /*cd80*/  LDC.64 R10, c[0x0][R26+0x210] ;  /* 0x000084001a0a7b82 */ /* 0x000ee20000000a00 */
[----:B----4-:R-:W-:Y:S01]  /*cd90*/  @P1 SHF.R.U32.HI R27, RZ, R31, R4 ;  /* 0x0000001fff1b1219 */ /* 0x010fe20000011604 */
[----:B------:R-:W-:-:S04]  /*cda0*/  IMAD R31, R20, R153, R21 ;  /* 0x00000099141f7224 */ /* 0x000fc800078e0215 */
[----:B------:R-:W-:Y:S02]  /*cdb0*/  IMAD.IADD R4, R25, 0x1, R31 ;  /* 0x0000000119047824 */ /* 0x000fe400078e021f */
[-C--:B-----5:R-:W-:Y:S01]  /*cdc0*/  IMAD R29, R15, R150.reuse, RZ ;  /* 0x000000960f1d7224 */ /* 0x0a0fe200078e02ff */
[----:B0-----:R-:W0:Y:S01]  /*cdd0*/  @!P0 LDC R8, c[0x0][0xb50] ;  /* 0x0002d400ff088b82 */ /* 0x001e220000000800 */
[----:B------:R-:W-:-:S04]  /*cde0*/  IMAD.WIDE.U32 R14, R14, R150, RZ ;  /* 0x000000960e0e7225 */ /* 0x000fc800078e00ff */
[----:B------:R-:W-:Y:S01]  /*cdf0*/  IMAD.IADD R29, R15, 0x1, R29 ;  /* 0x000000010f1d7824 */ /* 0x000fe200078e021d */
[----:B------:R-:W-:Y:S01]  /*ce00*/  IADD3 R14, P1, P3, R24, R14, R3 ;  /* 0x0000000e180e7210 */ /* 0x000fe20007b3e003 */
[----:B------:R-:W-:Y:S01]  /*ce10*/  IMAD.MOV R15, RZ, RZ, -R27 ;  /* 0x000000ffff0f7224 */ /* 0x000fe200078e0a1b */
[----:B------:R-:W4:Y:S02]  /*ce20*/  @!P0 LDC R9, c[0x0][0xb54] ;  /* 0x0002d500ff098b82 */ /* 0x000f240000000800 */
[----:B------:R-:W-:Y:S01]  /*ce30*/  IADD3.X R4, R4, R29, R28, P1, P3 ;  /* 0x0000001d04047210 */ /* 0x000fe20000fe641c */
[----:B------:R-:W-:Y:S01]  /*ce40*/  IMAD R15, R35, R15, R30 ;  /* 0x0000000f230f7224 */ /* 0x000fe200078e021e */
[----:B--2---:R-:W-:-:S05]  /*ce50*/  SEL R21, R34, RZ, P0 ;  /* 0x000000ff22157207 */ /* 0x004fca0000000000 */
[-C--:B-1----:R-:W-:Y:S02]  /*ce60*/  IMAD R25, R13, R21.reuse, RZ ;  /* 0x000000150d197224 */ /* 0x082fe400078e02ff */
[----:B------:R-:W-:Y:S01]  /*ce70*/  IMAD.WIDE.U32 R12, R12, R21, RZ ;  /* 0x000000150c0c7225 */ /* 0x000fe200078e00ff */
[----:B------:R-:W-:-:S03]  /*ce80*/  SHF.R.S32.HI R21, RZ, 0x1f, R15 ;  /* 0x0000001fff157819 */ /* 0x000fc6000001140f */
[----:B------:R-:W-:Y:S01]  /*ce90*/  IMAD.IADD R25, R13, 0x1, R25 ;  /* 0x000000010d197824 */ /* 0x000fe200078e0219 */
[----:B------:R-:W-:Y:S02]  /*cea0*/  IADD3 R12, P0, P1, R27, R14, R12 ;  /* 0x0000000e1b0c7210 */ /* 0x000fe4000791e00c */
[----:B------:R-:W-:-:S04]  /*ceb0*/  SHF.R.S32.HI R27, RZ, 0x1f, R27 ;  /* 0x0000001fff1b7819 */ /* 0x000fc8000001141b */
[----:B------:R-:W-:Y:S01]  /*cec0*/  IADD3.X R13, R27, R4, R25, P0, P1 ;  /* 0x000000041b0d7210 */ /* 0x000fe200007e2419 */
[----:B---3--:R-:W-:-:S04]  /*ced0*/  IMAD R4, R11, R15, RZ ;  /* 0x0000000f0b047224 */ /* 0x008fc800078e02ff */
[C---:B------:R-:W-:Y:S02]  /*cee0*/  IMAD R21, R10.reuse, R21, R4 ;  /* 0x000000150a157224 */ /* 0x040fe400078e0204 */
[----:B------:R-:W-:-:S04]  /*cef0*/  IMAD.WIDE.U32 R10, R10, R15, R12 ;  /* 0x0000000f0a0a7225 */ /* 0x000fc800078e000c */
[----:B------:R-:W-:Y:S01]  /*cf00*/  IMAD.IADD R4, R11, 0x1, R21 ;  /* 0x000000010b047824 */ /* 0x000fe200078e0215 */
[C---:B0-----:R-:W-:Y:S02]  /*cf10*/  LEA R8, P0, R10.reuse, R8, 0x2 ;  /* 0x000000080a087211 */ /* 0x041fe400078010ff */
[----:B------:R-:W-:Y:S02]  /*cf20*/  MOV R11, 0xff800000 ;  /* 0xff800000000b7802 */ /* 0x000fe40000000f00 */
[----:B----4-:R-:W-:-:S05]  /*cf30*/  LEA.HI.X R9, R10, R9, R4, 0x2, P0 ;  /* 0x000000090a097211 */ /* 0x010fca00000f1404 */
[----:B------:R0:W-:Y:S04]  /*cf40*/  STG.E desc[UR36][R8.64], R11 ;  /* 0x0000000b08007986 */ /* 0x0001e8000c101924 */
.L_x_2128:
[----:B------:R-:W-:Y:S05]  /*cf50*/  BSYNC B1 ;  /* 0x0000000000017941 */ /* 0x000fea0003800000 */
.L_x_2127:
[----:B------:R-:W-:Y:S05]  /*cf60*/  @P2 BRA `(.L_x_2123) ;  /* 0x0000000400542947 */ /* 0x000fea0003800000 */
[----:B------:R-:W1:Y:S01]  /*cf70*/  LDC R15, c[0x0][0xbe8] ;  /* 0x0002fa00ff0f7b82 */ /* 0x000e620000000800 */
[--C-:B------:R-:W-:Y:S01]  /*cf80*/  SHF.R.S32.HI R10, RZ, 0x1f, R32.reuse ;  /* 0x0000001fff0a7819 */ /* 0x100fe20000011420 */
[----:B------:R-:W-:Y:S01]  /*cf90*/  ULDC.64 UR4, c[0x0][0xaa0] ;  /* 0x0002a80000047ab9 */ /* 0x000fe20000000a00 */
[----:B------:R-:W-:Y:S01]  /*cfa0*/  SHF.R.S32.HI R14, RZ, 0x1f, R32 ;  /* 0x0000001fff0e7819 */ /* 0x000fe20000011420 */
[----:B--2---:R-:W-:Y:S01]  /*cfb0*/  IMAD R4, R28, UR4, RZ ;  /* 0x000000041c047c24 */ /* 0x004fe2000f8e02ff */
        /* <DEDUP_REMOVED lines=16> */
[----:B------:R-:W-:Y:S02]  /*d0c0*/  IMAD.IADD R12, R136, 0x1, R3 ;  /* 0x00000001880c7824 */ /* 0x000fe400078e0203 */
        /* <DEDUP_REMOVED lines=11> */
[--C-:B------:R-:W-:Y:S01]  /*d180*/  SHF.R.S32.HI R4, RZ, 0x1f, R3.reuse ;  /* 0x0000001fff047819 */ /* 0x100fe20000011403 */
[----:B------:R-:W-:Y:S02]  /*d190*/  IMAD.MOV R11, RZ, RZ, -R3 ;  /* 0x000000ffff0b7224 */ /* 0x000fe400078e0a03 */
[----:B------:R-:W-:-:S04]  /*d1a0*/  IMAD.WIDE.U32 R8, R3, UR4, R8 ;  /* 0x0000000403087c25 */ /* 0x000fc8000f8e0008 */
[----:B------:R-:W-:Y:S02]  /*d1b0*/  IMAD R11, R15, R11, R12 ;  /* 0x0000000b0f0b7224 */ /* 0x000fe400078e020c */
[----:B------:R-:W-:Y:S02]  /*d1c0*/  IMAD R4, R4, UR4, RZ ;  /* 0x0000000404047c24 */ /* 0x000fe4000f8e02ff */
[----:B------:R-:W-:Y:S02]  /*d1d0*/  IMAD R15, R0, R15, RZ ;  /* 0x0000000f000f7224 */ /* 0x000fe400078e02ff */
[----:B------:R-:W-:Y:S01]  /*d1e0*/  IMAD R13, R3, UR5, R4 ;  /* 0x00000005030d7c24 */ /* 0x000fe2000f8e0204 */
[----:B------:R-:W-:Y:S01]  /*d1f0*/  SHF.R.S32.HI R4, RZ, 0x1f, R11 ;  /* 0x0000001fff047819 */ /* 0x000fe2000001140b */
[----:B------:R-:W-:Y:S01]  /*d200*/  ULDC.64 UR4, c[0x0][0xad8] ;  /* 0x0002b60000047ab9 */ /* 0x000fe20000000a00 */
[----:B------:R-:W-:Y:S02]  /*d210*/  IMAD.IADD R0, R14, 0x1, R136 ;  /* 0x000000010e007824 */ /* 0x000fe400078e0288 */
        /* <DEDUP_REMOVED lines=24> */
.L_x_2130:
[----:B------:R-:W-:Y:S05]  /*d3a0*/  BSYNC B1 ;  /* 0x0000000000017941 */ /* 0x000fea0003800000 */
.L_x_2129:
[----:B------:R-:W-:Y:S01]  /*d3b0*/  VIADD R0, R0, 0x60 ;  /* 0x0000006000007836 */ /* 0x000fe20000000000 */
[----:B--2---:R4:W2:Y:S04]  /*d3c0*/  SHFL.IDX PT, R9, R3, 0x1, 0x1c1f ;  /* 0x003c1f0003097f89 */ /* 0x0048a800000e0000 */
[----:B------:R-:W-:Y:S01]  /*d3d0*/  ISETP.GE.AND P0, PT, R0, R15, PT ;  /* 0x0000000f0000720c */ /* 0x000fe20003f06270 */
[----:B-1----:R4:W1:-:S12]  /*d3e0*/  SHFL.IDX PT, R8, R4, 0x1, 0x1c1f ;  /* 0x003c1f0004087f89 */ /* 0x00285800000e0000 */
[----:B----4-:R-:W-:Y:S05]  /*d3f0*/  @P0 BRA `(.L_x_2123) ;  /* 0x0000000000300947 */ /* 0x010fea0003800000 */
[----:B------:R-:W-:Y:S02]  /*d400*/  ULDC UR4, c[0x0][0xac8] ;  /* 0x0002b20000047ab9 */ /* 0x000fe40000000800 */
[----:B------:R-:W-:Y:S02]  /*d410*/  ISETP.GE.AND P3, PT, R152, UR4, PT ;  /* 0x0000000498007c0c */ /* 0x000fe4000bf66270 */
[----:B------:R-:W-:Y:S02]  /*d420*/  ISETP.GE.AND P4, PT, R154, UR4, PT ;  /* 0x000000049a007c0c */ /* 0x000fe4000bf86270 */
[----:B------:R-:W-:-:S09]  /*d430*/  ISETP.GE.AND P2, PT, R149, UR4, PT ;  /* 0x0000000495007c0c */ /* 0x000fd2000bf46270 */
[-C--:B-1-3--:R-:W-:Y:S02]  /*d440*/  @!P3 LEA R12, P0, R152, R8.reuse, 0x1 ;  /* 0x00000008980cb211 */ /* 0x08afe400078008ff */
[----:B------:R-:W-:Y:S02]  /*d450*/  @!P4 LEA R14, P1, R154, R8, 0x1 ;  /* 0x000000089a0ec211 */ /* 0x000fe400078208ff */
[----:B--2---:R-:W-:Y:S01]  /*d460*/  @!P2 IMAD.WIDE R10, R149, 0x2, R8 ;  /* 0x00000002950aa825 */ /* 0x004fe200078e0208 */
[-C--:B------:R-:W-:Y:S02]  /*d470*/  @!P3 LEA.HI.X R13, R152, R9.reuse, R25, 0x1, P0 ;  /* 0x00000009980db211 */ /* 0x080fe400000f0c19 */
[----:B------:R-:W-:Y:S02]  /*d480*/  @!P4 LEA.HI.X R15, R154, R9, R24, 0x1, P1 ;  /* 0x000000099a0fc211 */ /* 0x000fe400008f0c18 */
[----:B------:R4:W-:Y:S04]  /*d490*/  @!P2 ST.E.128 desc[UR36][R10.64], RZ ;  /* 0x000000ff0a00a985 */ /* 0x0009e8000c101d24 */
[----:B------:R4:W-:Y:S04]  /*d4a0*/  @!P3 ST.E.128 desc[UR36][R12.64], RZ ;  /* 0x000000ff0c00b985 */ /* 0x0009e8000c101d24 */
[----:B------:R4:W-:Y:S02]  /*d4b0*/  @!P4 ST.E.128 desc[UR36][R14.64], RZ ;  /* 0x000000ff0e00c985 */ /* 0x0009e4000c101d24 */
.L_x_2123:
[----:B------:R-:W-:Y:S05]  /*d4c0*/  BSYNC B0 ;  /* 0x0000000000007941 */ /* 0x000fea0003800000 */
.L_x_2117:
[----:B------:R-:W-:Y:S02]  /*d4d0*/  ULDC UR4, c[0x0][0xc3c] ;  /* 0x00030f0000047ab9 */ /* 0x000fe40000000800 */
[----:B--2---:R-:W-:-:S13]  /*d4e0*/  ISETP.GE.AND P0, PT, R7, UR4, PT ;  /* 0x0000000407007c0c */ /* 0x004fda000bf06270 */
[----:B------:R-:W-:Y:S05]  /*d4f0*/  @!P0 BRA `(.L_x_2131) ;  /* 0xffffff3800c88947 */ /* 0x000fea000383ffff */
[----:B------:R-:W-:Y:S05]  /*d500*/  EXIT ;  /* 0x000000000000794d */ /* 0x000fea0003800000 */
.L_x_2074:
[----:B------:R-:W-:-:S08]  /*d510*/  NOP ;  /* 0x0000000000007918 */ /* 0x000fd00000000000 */
[----:B------:R-:W0:-:S00]  /*d520*/  USETMAXREG.DEALLOC.CTAPOOL 0x20 ;  /* 0x00000020000079c8 */ /* 0x000e0000080e0500 */
[----:B0-----:R-:W2:Y:S01]  /*d530*/  LDL.LU R2, [R1] ;  /* 0x0000000001027983 */ /* 0x001ea20000300800 */
[----:B------:R-:W-:Y:S02]  /*d540*/  LOP3.LUT R0, R0, 0x3, RZ, 0xc0, !PT ;  /* 0x0000000300007812 */ /* 0x000fe400078ec0ff */
[----:B------:R-:W-:-:S04]  /*d550*/  MOV R17, RZ ;  /* 0x000000ff00117202 */ /* 0x000fc80000000f00 */
[----:B------:R-:W0:Y:S02]  /*d560*/  SHFL.IDX PT, R0, R0, RZ, 0x1f ;  /* 0x00001fff00007589 */ /* 0x000e2400000e0000 */
[----:B0-----:R-:W-:Y:S02]  /*d570*/  ISETP.NE.AND P0, PT, R0, RZ, PT ;  /* 0x000000ff0000720c */ /* 0x001fe40003f05270 */
[----:B--2---:R-:W-:-:S11]  /*d580*/  LOP3.LUT R2, R2, 0xffffff7f, RZ, 0xc0, !PT ;  /* 0xffffff7f02027812 */ /* 0x004fd600078ec0ff */
[----:B------:R-:W-:-:S05]  /*d590*/  @P0 LOP3.LUT R2, R2, 0x80, RZ, 0xfc, !PT ;  /* 0x0000008002020812 */ /* 0x000fca00078efcff */
[----:B------:R0:W-:Y:S01]  /*d5a0*/  STL [R1], R2 ;  /* 0x0000000201007387 */ /* 0x0001e20000100800 */
[----:B------:R-:W-:Y:S05]  /*d5b0*/  @!P0 BRA `(.L_x_2132) ;  /* 0x00000000001c8947 */ /* 0x000fea0003800000 */
[----:B------:R-:W1:Y:S08]  /*d5c0*/  S2UR UR5, SR_CgaCtaId ;  /* 0x00000000000579c3 */ /* 0x000e700000008800 */
[----:B------:R-:W-:Y:S06]  /*d5d0*/  BAR.SYNC.DEFER_BLOCKING 0x5, 0x200 ;  /* 0x0148000000007b1d */ /* 0x000fec0000010000 */
[----:B------:R-:W-:-:S02]  /*d5e0*/  UMOV UR4, 0x400 ;  /* 0x0000040000047882 */ /* 0x000fc40000000000 */
[----:B-1----:R-:W-:-:S09]  /*d5f0*/  ULEA UR4, UR5, UR4, 0x18 ;  /* 0x0000000405047291 */ /* 0x002fd2000f8ec03f */
[----:B------:R-:W1:Y:S01]  /*d600*/  LDS.128 R16, [UR4+0x2d8d0] ;  /* 0x02d8d004ff107984 */ /* 0x000e620008000c00 */
[----:B------:R-:W-:Y:S06]  /*d610*/  BAR.ARV 0x4, 0x200 ;  /* 0x0108000000007b1d */ /* 0x000fec0000002000 */
[----:B------:R-:W-:Y:S05]  /*d620*/  BRA `(.L_x_2133) ;  /* 0x0000000c00987947 */ /* 0x000fea0003800000 */
.L_x_2132:
[----:B------:R-:W1:Y:S01]  /*d630*/  S2R R0, SR_TID.X ;  /* 0x0000000000007919 */ /* 0x000e620000002100 */
[----:B------:R-:W-:Y:S01]  /*d640*/  ULDC UR4, c[0x0][0xc3c] ;  /* 0x00030f0000047ab9 */ /* 0x000fe20000000800 */
[----:B------:R-:W-:Y:S01]  /*d650*/  IMAD.MOV.U32 R6, RZ, RZ, RZ ;  /* 0x000000ffff067224 */ /* 0x000fe200078e00ff */
[----:B------:R-:W2:Y:S01]  /*d660*/  S2UR UR6, SR_CTAID.X ;  /* 0x00000000000679c3 */ /* 0x000ea20000002500 */
[----:B------:R-:W-:Y:S01]  /*d670*/  ULDC UR5, c[0x0][0xc38] ;  /* 0x00030e0000057ab9 */ /* 0x000fe20000000800 */
[----:B-1----:R-:W-:-:S04]  /*d680*/  LOP3.LUT R0, R0, 0x1f, RZ, 0xc0, !PT ;  /* 0x0000001f00007812 */ /* 0x002fc800078ec0ff */
[----:B------:R-:W-:-:S04]  /*d690*/  ISETP.NE.AND P0, PT, R0, 0x1f, PT ;  /* 0x0000001f0000780c */ /* 0x000fc80003f05270 */
[----:B------:R-:W-:-:S13]  /*d6a0*/  ISETP.GE.OR P1, PT, R0, UR4, !P0 ;  /* 0x0000000400007c0c */ /* 0x000fda000c726670 */
[----:B------:R-:W1:Y:S08]  /*d6b0*/  @!P1 LDC.64 R4, c[0x0][0xc80] ;  /* 0x00032000ff049b82 */ /* 0x000e700000000a00 */
[----:B0-----:R-:W0:Y:S01]  /*d6c0*/  @!P1 LDC.64 R2, c[0x0][0xc78] ;  /* 0x00031e00ff029b82 */ /* 0x001e220000000a00 */
[----:B-1----:R-:W-:-:S05]  /*d6d0*/  @!P1 IMAD.WIDE.U32 R4, R0, 0x4, R4 ;  /* 0x0000000400049825 */ /* 0x002fca00078e0004 */
[----:B------:R-:W3:Y:S01]  /*d6e0*/  @!P1 LDG.E R17, desc[UR36][R4.64] ;  /* 0x0000002404119981 */ /* 0x000ee2000c1e1900 */
[----:B0-----:R-:W-:-:S05]  /*d6f0*/  @!P1 IMAD.WIDE.U32 R2, R0, 0x4, R2 ;  /* 0x0000000400029825 */ /* 0x001fca00078e0002 */
        /* <DEDUP_REMOVED lines=25> */
[----:B--2---:R-:W-:Y:S01]  /*d890*/  ISETP.GT.AND P6, PT, R7, UR6, PT ;  /* 0x0000000607007c0c */ /* 0x004fe2000bfc4270 */
[----:B------:R-:W-:-:S12]  /*d8a0*/  IMAD.MOV.U32 R4, RZ, RZ, R7 ;  /* 0x000000ffff047224 */ /* 0x000fd800078e0007 */
[----:B------:R-:W-:Y:S05]  /*d8b0*/  @P6 BRA `(.L_x_2134) ;  /* 0x0000000000986947 */ /* 0x000fea0003800000 */
[----:B------:R-:W-:Y:S01]  /*d8c0*/  IMAD.MOV.U32 R7, RZ, RZ, R4 ;  /* 0x000000ffff077224 */ /* 0x000fe200078e0004 */
[----:B------:R-:W-:Y:S01]  /*d8d0*/  UMOV UR4, URZ ;  /* 0x0000003f00047c82 */ /* 0x000fe20008000000 */
[----:B------:R-:W-:-:S05]  /*d8e0*/  ULDC UR5, c[0x0][0xc38] ;  /* 0x00030e0000057ab9 */ /* 0x000fca0000000800 */
.L_x_2136:
[----:B------:R-:W0:Y:S01]  /*d8f0*/  LDC R2, c[0x0][0xc3c] ;  /* 0x00030f00ff027b82 */ /* 0x000e220000000800 */
[----:B------:R-:W-:-:S06]  /*d900*/  UIADD3 UR4, UR4, 0x1f, URZ ;  /* 0x0000001f04047890 */ /* 0x000fcc000fffe03f */
[----:B0-----:R-:W-:-:S13]  /*d910*/  ISETP.LE.AND P6, PT, R2, UR4, PT ;  /* 0x0000000402007c0c */ /* 0x001fda000bfc3270 */
[----:B------:R-:W-:Y:S05]  /*d920*/  @P6 BRA `(.L_x_2135) ;  /* 0x0000000800ac6947 */ /* 0x000fea0003800000 */
[----:B------:R-:W-:Y:S01]  /*d930*/  VIADD R9, R0, UR4 ;  /* 0x0000000400097c36 */ /* 0x000fe20008000000 */
[----:B------:R-:W-:Y:S01]  /*d940*/  MOV R6, RZ ;  /* 0x000000ff00067202 */ /* 0x000fe20000000f00 */
[----:B------:R-:W-:-:S03]  /*d950*/  IMAD.MOV.U32 R17, RZ, RZ, RZ ;  /* 0x000000ffff117224 */ /* 0x000fc600078e00ff */
        /* <DEDUP_REMOVED lines=28> */
.L_x_2134:
        /* <DEDUP_REMOVED lines=13> */
.L_x_2137:
        /* <DEDUP_REMOVED lines=8> */
[----:B0-----:R-:W-:-:S02]  /*dc70*/  IADD3 R2, R8, 0xffffffe, RZ ;  /* 0x0ffffffe08027810 */ /* 0x001fc40007ffe0ff */
[----:B------:R-:W-:-:S04]  /*dc80*/  IABS R8, R4 ;  /* 0x0000000400087213 */ /* 0x000fc80000000000 */
        /* <DEDUP_REMOVED lines=28> */
[----:B------:R-:W-:Y:S01]  /*de50*/  IMAD R7, R2, R5, RZ ;  /* 0x0000000502077224 */ /* 0x000fe200078e02ff */
[----:B------:R-:W-:-:S05]  /*de60*/  MOV R2, RZ ;  /* 0x000000ff00027202 */ /* 0x000fca0000000f00 */
        /* <DEDUP_REMOVED lines=19> */
[----:B------:R-:W-:-:S03]  /*dfa0*/  IMAD R2, R17, R5, R4 ;  /* 0x0000000511027224 */ /* 0x000fc600078e0204 */
[----:B------:R-:W-:Y:S01]  /*dfb0*/  LEA R18, R18, R3, 0x10 ;  /* 0x0000000312127211 */ /* 0x000fe200078e80ff */
[----:B------:R-:W-:Y:S06]  /*dfc0*/  BRA `(.L_x_2139) ;  /* 0x0000000000f87947 */ /* 0x000fec0003800000 */
.L_x_2138:
        /* <DEDUP_REMOVED lines=41> */
[----:B0-----:R-:W-:-:S06]  /*e260*/  IADD3 R3, R9, 0xffffffe, RZ ;  /* 0x0ffffffe09037810 */ /* 0x001fcc0007ffe0ff */
        /* <DEDUP_REMOVED lines=20> */
.L_x_2139:
[----:B------:R-:W-:-:S04]  /*e3b0*/  LOP3.LUT R2, RZ, R2, RZ, 0x33, !PT ;  /* 0x00000002ff027212 */ /* 0x000fc800078e33ff */
[----:B------:R-:W-:Y:S01]  /*e3c0*/  IADD3 R17, R17, R2, RZ ;  /* 0x0000000211117210 */ /* 0x000fe20007ffe0ff */
[----:B------:R-:W-:Y:S06]  /*e3d0*/  BRA `(.L_x_2140) ;  /* 0x0000000000147947 */ /* 0x000fec0003800000 */
.L_x_2135:
[----:B------:R-:W-:Y:S01]  /*e3e0*/  ULDC UR4, c[0x0][0xc3c] ;  /* 0x00030f0000047ab9 */ /* 0x000fe20000000800 */
[----:B------:R-:W-:Y:S02]  /*e3f0*/  IMAD.MOV.U32 R17, RZ, RZ, RZ ;  /* 0x000000ffff117224 */ /* 0x000fe400078e00ff */
[----:B------:R-:W-:Y:S02]  /*e400*/  IMAD.U32 R16, RZ, RZ, UR6 ;  /* 0x00000006ff107e24 */ /* 0x000fe4000f8e00ff */
[----:B------:R-:W-:Y:S02]  /*e410*/  IMAD.MOV.U32 R18, RZ, RZ, RZ ;  /* 0x000000ffff127224 */ /* 0x000fe400078e00ff */
[----:B------:R-:W-:-:S07]  /*e420*/  IMAD.U32 R19, RZ, RZ, UR4 ;  /* 0x00000004ff137e24 */ /* 0x000fce000f8e00ff */
.L_x_2140:
[----:B------:R-:W-:-:S13]  /*e430*/  ISETP.NE.AND P0, PT, R0, RZ, PT ;  /* 0x000000ff0000720c */ /* 0x000fda0003f05270 */
[----:B------:R-:W0:Y:S01]  /*e440*/  @!P0 S2R R3, SR_CgaCtaId ;  /* 0x0000000000038919 */ /* 0x000e220000008800 */
[----:B------:R-:W-:-:S04]  /*e450*/  @!P0 MOV R0, 0x400 ;  /* 0x0000040000008802 */ /* 0x000fc80000000f00 */
[----:B0-----:R-:W-:-:S05]  /*e460*/  @!P0 LEA R0, R3, R0, 0x18 ;  /* 0x0000000003008211 */ /* 0x001fca00078ec0ff */
[----:B------:R2:W-:Y:S01]  /*e470*/  @!P0 STS.128 [R0+0x2d8d0], R16 ;  /* 0x02d8d01000008388 */ /* 0x0005e20000000c00 */
[----:B------:R-:W-:Y:S06]  /*e480*/  BAR.ARV 0x5, 0x200 ;  /* 0x0148000000007b1d */ /* 0x000fec0000002000 */
.L_x_2133:
[----:B------:R3:W-:Y:S01]  /*e490*/  STL [R1+0x34], RZ ;  /* 0x000034ff01007387 */ /* 0x0007e20000100800 */
[----:B------:R-:W-:Y:S01]  /*e4a0*/  ULDC UR4, c[0x0][0xc3c] ;  /* 0x00030f0000047ab9 */ /* 0x000fe20000000800 */
[----:B------:R-:W-:Y:S01]  /*e4b0*/  IMAD.MOV.U32 R28, RZ, RZ, 0x1 ;  /* 0x00000001ff1c7424 */ /* 0x000fe200078e00ff */
[----:B-1----:R-:W-:Y:S01]  /*e4c0*/  ISETP.GE.AND P0, PT, R19, UR4, PT ;  /* 0x0000000413007c0c */ /* 0x002fe2000bf06270 */
[----:B------:R-:W-:-:S12]  /*e4d0*/  IMAD.MOV.U32 R24, RZ, RZ, RZ ;  /* 0x000000ffff187224 */ /* 0x000fd800078e00ff */
[----:B---3--:R-:W-:Y:S05]  /*e4e0*/  @P0 BRA `(.L_x_2141) ;  /* 0x0000004c00f40947 */ /* 0x008fea0003800000 */
[----:B------:R-:W3:Y:S01]  /*e4f0*/  LDL R6, [R1+0x1c] ;  /* 0x00001c0001067983 */ /* 0x000ee20000100800 */
[----:B------:R-:W2:Y:S01]  /*e500*/  S2R R3, SR_TID.X ;  /* 0x0000000000037919 */ /* 0x000ea20000002100 */
[----:B------:R-:W1:Y:S01]  /*e510*/  S2UR UR5, SR_CgaCtaId ;  /* 0x00000000000579c3 */ /* 0x000e620000008800 */
[----:B------:R-:W-:Y:S01]  /*e520*/  UMOV UR4, 0x400 ;  /* 0x0000040000047882 */ /* 0x000fe20000000000 */
[C---:B--2---:R-:W-:Y:S01]  /*e530*/  IMAD.SHL.U32 R0, R3.reuse, 0x8, RZ ;  /* 0x0000000803007824 */ /* 0x044fe200078e00ff */
[C---:B------:R-:W-:Y:S01]  /*e540*/  LOP3.LUT R5, R3.reuse, 0x7f, RZ, 0xc0, !PT ;  /* 0x0000007f03057812 */ /* 0x040fe200078ec0ff */
[----:B------:R-:W-:-:S03]  /*e550*/  IMAD.SHL.U32 R4, R3, 0x20, RZ ;  /* 0x0000002003047824 */ /* 0x000fc600078e00ff */
[----:B0-----:R-:W-:Y:S01]  /*e560*/  LOP3.LUT R2, R0, 0xd8, RZ, 0xc0, !PT ;  /* 0x000000d800027812 */ /* 0x001fe200078ec0ff */
[----:B-1----:R-:W-:-:S03]  /*e570*/  ULEA UR4, UR5, UR4, 0x18 ;  /* 0x0000000405047291 */ /* 0x002fc6000f8ec03f */
[----:B------:R-:W-:Y:S02]  /*e580*/  LOP3.LUT R3, R2, 0x18, R3, 0x78, !PT ;  /* 0x0000001802037812 */ /* 0x000fe400078e7803 */
[----:B------:R-:W-:Y:S02]  /*e590*/  SHF.R.U32.HI R5, RZ, 0x2, R5 ;  /* 0x00000002ff057819 */ /* 0x000fe40000011605 */
[----:B------:R-:W-:Y:S01]  /*e5a0*/  MOV R22, UR4 ;  /* 0x0000000400167c02 */ /* 0x000fe20008000f00 */
[----:B------:R-:W-:Y:S01]  /*e5b0*/  BSSY B8, `(.L_x_2141) ;  /* 0x00004f0000087945 */ /* 0x000fe20003800000 */
[----:B------:R-:W-:Y:S02]  /*e5c0*/  IMAD.MOV.U32 R28, RZ, RZ, 0x1 ;  /* 0x00000001ff1c7424 */ /* 0x000fe400078e00ff */
[----:B------:R-:W-:Y:S01]  /*e5d0*/  IMAD.MOV.U32 R24, RZ, RZ, RZ ;  /* 0x000000ffff187224 */ /* 0x000fe200078e00ff */
[----:B------:R-:W-:Y:S01]  /*e5e0*/  ULDC UR38, c[0x0][0xc] ;  /* 0x0000030000267ab9 */ /* 0x000fe20000000800 */
[----:B---3--:R-:W-:-:S02]  /*e5f0*/  LOP3.LUT R2, R6, 0x2, RZ, 0xfc, !PT ;  /* 0x0000000206027812 */ /* 0x008fc400078efcff */
        /* <DEDUP_REMOVED lines=10> */
.L_x_2204:
[----:B------:R-:W1:Y:S01]  /*e6a0*/  LDC.64 R2, c[0x0][0xc88] ;  /* 0x00032200ff027b82 */ /* 0x000e620000000a00 */
[----:B--2---:R-:W2:Y:S01]  /*e6b0*/  LDL.LU R6, [R1] ;  /* 0x0000000001067983 */ /* 0x004ea20000300800 */
[----:B-1----:R-:W-:-:S05]  /*e6c0*/  IMAD.WIDE R2, R19, 0x4, R2 ;  /* 0x0000000413027825 */ /* 0x002fca00078e0202 */
[----:B0-----:R-:W0:Y:S01]  /*e6d0*/  LDG.E R27, desc[UR36][R2.64] ;  /* 0x00000024021b7981 */ /* 0x001e22000c1e1900 */
[----:B------:R-:W-:Y:S05]  /*e6e0*/  YIELD ;  /* 0x0000000000007946 */ /* 0x000fea0003800000 */
[----:B------:R-:W-:Y:S01]  /*e6f0*/  ULDC.64 UR4, c[0x0][0xa28] ;  /* 0x00028a0000047ab9 */ /* 0x000fe20000000a00 */
[----:B------:R-:W-:Y:S01]  /*e700*/  IMAD.MOV.U32 R7, RZ, RZ, RZ ;  /* 0x000000ffff077224 */ /* 0x000fe200078e00ff */
[----:B------:R-:W-:Y:S01]  /*e710*/  ISETP.NE.U32.AND P0, PT, RZ, UR4, PT ;  /* 0x00000004ff007c0c */ /* 0x000fe2000bf05070 */
[----:B------:R-:W-:-:S03]  /*e720*/  ULDC.64 UR6, c[0x0][0xa18] ;  /* 0x0002860000067ab9 */ /* 0x000fc60000000a00 */
[----:B------:R-:W-:Y:S01]  /*e730*/  ISETP.NE.AND.EX P0, PT, RZ, UR5, PT, P0 ;  /* 0x00000005ff007c0c */ /* 0x000fe2000bf05300 */
[----:B------:R-:W-:Y:S01]  /*e740*/  IMAD.MOV.U32 R29, RZ, RZ, RZ ;  /* 0x000000ffff1d7224 */ /* 0x000fe200078e00ff */
[----:B0-----:R-:W-:-:S11]  /*e750*/  SHF.R.S32.HI R0, RZ, 0x1f, R27 ;  /* 0x0000001fff007819 */ /* 0x001fd6000001141b */
[C---:B------:R-:W-:Y:S01]  /*e760*/  @P0 LEA R2, P1, R27.reuse, UR4, 0x2 ;  /* 0x000000041b020c11 */ /* 0x040fe2000f8210ff */
[C---:B------:R-:W-:Y:S01]  /*e770*/  IMAD.SHL.U32 R23, R27.reuse, 0x4, RZ ;  /* 0x000000041b177824 */ /* 0x040fe200078e00ff */
[C-C-:B------:R-:W-:Y:S01]  /*e780*/  SHF.L.U64.HI R25, R27.reuse, 0x2, R0.reuse ;  /* 0x000000021b197819 */ /* 0x140fe20000010200 */
[----:B------:R0:W-:Y:S01]  /*e790*/  STL [R1+0x24], R0 ;  /* 0x0000240001007387 */ /* 0x0001e20000100800 */
[----:B------:R-:W-:Y:S01]  /*e7a0*/  @P0 LEA.HI.X R3, R27, UR5, R0, 0x2, P1 ;  /* 0x000000051b030c11 */ /* 0x000fe200088f1400 */
[----:B------:R-:W-:-:S04]  /*e7b0*/  ULDC.64 UR4, c[0x0][0xa00] ;  /* 0x0002800000047ab9 */ /* 0x000fc80000000a00 */
[----:B------:R1:W3:Y:S01]  /*e7c0*/  @P0 LDG.E R7, desc[UR36][R2.64] ;  /* 0x0000002402070981 */ /* 0x0002e2000c1e1900 */
[----:B------:R-:W-:Y:S02]  /*e7d0*/  ISETP.NE.U32.AND P0, PT, RZ, UR4, PT ;  /* 0x00000004ff007c0c */ /* 0x000fe4000bf05070 */
[----:B--2---:R-:W-:Y:S02]  /*e7e0*/  LOP3.LUT R6, R6, 0xffffffbf, RZ, 0xc0, !PT ;  /* 0xffffffbf06067812 */ /* 0x004fe400078ec0ff */
[----:B------:R-:W-:Y:S02]  /*e7f0*/  ISETP.NE.AND.EX P2, PT, RZ, UR5, PT, P0 ;  /* 0x00000005ff007c0c */ /* 0x000fe4000bf45300 */
[----:B------:R-:W-:Y:S02]  /*e800*/  ISETP.NE.U32.AND P0, PT, RZ, UR6, PT ;  /* 0x00000006ff007c0c */ /* 0x000fe4000bf05070 */
[----:B-1----:R-:W-:Y:S02]  /*e810*/  IADD3 R2, P1, R23, UR4, RZ ;  /* 0x0000000417027c10 */ /* 0x002fe4000ff3e0ff */
[----:B------:R-:W-:-:S02]  /*e820*/  ISETP.NE.AND.EX P0, PT, RZ, UR7, PT, P0 ;  /* 0x00000007ff007c0c */ /* 0x000fc4000bf05300 */
[----:B------:R-:W-:Y:S01]  /*e830*/  IADD3.X R3, R25, UR5, RZ, P1, !PT ;  /* 0x0000000519037c10 */ /* 0x000fe20008ffe4ff */
[----:B------:R-:W-:-:S04]  /*e840*/  ULDC.64 UR4, c[0x0][0x418] ;  /* 0x0001060000047ab9 */ /* 0x000fc80000000a00 */
[----:B------:R-:W-:Y:S01]  /*e850*/  @P2 LOP3.LUT R6, R6, 0x40, RZ, 0xfc, !PT ;  /* 0x0000004006062812 */ /* 0x000fe200078efcff */
[----:B------:R1:W5:Y:S05]  /*e860*/  @P2 LDG.E R29, desc[UR36][R2.64] ;  /* 0x00000024021d2981 */ /* 0x00036a000c1e1900 */
[----:B------:R-:W-:Y:S01]  /*e870*/  @P0 IADD3 R4, P1, R23, UR6, RZ ;  /* 0x0000000617040c10 */ /* 0x000fe2000ff3e0ff */
[----:B------:R1:W-:Y:S03]  /*e880*/  STL [R1], R6 ;  /* 0x0000000601007387 */ /* 0x0003e60000100800 */
[----:B------:R-:W-:-:S05]  /*e890*/  @P0 IADD3.X R5, R25, UR7, RZ, P1, !PT ;  /* 0x0000000719050c10 */ /* 0x000fca0008ffe4ff */
[----:B------:R-:W2:Y:S01]  /*e8a0*/  @P0 LDG.E R4, desc[UR36][R4.64] ;  /* 0x0000002404040981 */ /* 0x000ea2000c1e1900 */
[----:B------:R-:W-:-:S03]  /*e8b0*/  UISETP.NE.U32.AND UP0, UPT, UR4, URZ, UPT ;  /* 0x0000003f0400728c */ /* 0x000fc6000bf05070 */
[----:B------:R-:W-:Y:S01]  /*e8c0*/  ULDC UR4, c[0x0][0x424] ;  /* 0x0001090000047ab9 */ /* 0x000fe20000000800 */
[----:B------:R-:W-:-:S03]  /*e8d0*/  UISETP.NE.AND.EX UP0, UPT, UR5, URZ, UPT, UP0 ;  /* 0x0000003f0500728c */ /* 0x000fc6000bf05300 */
[----:B------:R-:W-:Y:S01]  /*e8e0*/  ULDC UR5, c[0x0][0x2f0] ;  /* 0x0000bc0000057ab9 */ /* 0x000fe20000000800 */
[----:B------:R-:W-:-:S04]  /*e8f0*/  USEL UR4, UR4, 0x1, UP0 ;  /* 0x0000000104047887 */ /* 0x000fc80008000000 */
[----:B------:R-:W-:-:S06]  /*e900*/  UIMAD UR4, UR4, UR5, URZ ;  /* 0x00000005040472a4 */ /* 0x000fcc000f8e023f */
[----:B0-----:R-:W-:Y:S01]  /*e910*/  IMAD.U32 R0, RZ, RZ, UR4 ;  /* 0x00000004ff007e24 */ /* 0x001fe2000f8e00ff */
[----:B---3--:R1:W-:Y:S04]  /*e920*/  STL [R1+0x10], R7 ;  /* 0x0000100701007387 */ /* 0x0083e80000100800 */
[----:B--2---:R1:W-:Y:S01]  /*e930*/  @P0 STL [R1+0x20], R4 ;  /* 0x0000200401000387 */ /* 0x0043e20000100800 */
        /* <DEDUP_REMOVED lines=9> */
.L_x_2142:
        /* <DEDUP_REMOVED lines=10> */
.L_x_2143:
        /* <DEDUP_REMOVED lines=9> */
.L_x_2144:
[----:B0-2---:R-:W-:Y:S01]  /*eb00*/  IMAD.MOV.U32 R2, RZ, RZ, R6 ;  /* 0x000000ffff027224 */ /* 0x005fe200078e0006 */
[----:B------:R-:W0:Y:S01]  /*eb10*/  LDC R3, c[0x0][0x448] ;  /* 0x00011200ff037b82 */ /* 0x000e220000000800 */
[----:B------:R-:W2:Y:S01]  /*eb20*/  LDL R6, [R1+0x20] ;  /* 0x0000200001067983 */ /* 0x000ea20000100800 */
[----:B-----5:R-:W-:Y:S01]  /*eb30*/  IMAD.IADD R5, R0, 0x1, -R7 ;  /* 0x0000000100057824 */ /* 0x020fe200078e0a07 */
[----:B------:R-:W-:Y:S01]  /*eb40*/  BSSY B0, `(.L_x_2145) ;  /* 0x0000039000007945 */ /* 0x000fe20003800000 */
[----:B------:R-:W-:Y:S02]  /*eb50*/  LOP3.LUT R2, R2, 0xffffffdf, RZ, 0xc0, !PT ;  /* 0xffffffdf02027812 */ /* 0x000fe400078ec0ff */
[----:B0-----:R-:W-:-:S13]  /*eb60*/  ISETP.NE.AND P0, PT, R3, 0x1, PT ;  /* 0x000000010300780c */ /* 0x001fda0003f05270 */
[----:B------:R-:W0:Y:S01]  /*eb70*/  @P0 LDC R4, c[0x0][0x44c] ;  /* 0x00011300ff040b82 */ /* 0x000e220000000800 */
[----:B------:R-:W-:-:S05]  /*eb80*/  @P0 LOP3.LUT R2, R2, 0x20, RZ, 0xfc, !PT ;  /* 0x0000002002020812 */ /* 0x000fca00078efcff */
[----:B------:R1:W-:Y:S02]  /*eb90*/  STL [R1], R2 ;  /* 0x0000000201007387 */ /* 0x0003e40000100800 */
[----:B------:R-:W3:Y:S02]  /*eba0*/  @P0 LDC R3, c[0x0][0x450] ;  /* 0x00011400ff030b82 */ /* 0x000ee40000000800 */
[----:B------:R4:W-:Y:S01]  /*ebb0*/  STL [R1+0x8], R5 ;  /* 0x0000080501007387 */ /* 0x0009e20000100800 */
[----:B-1----:R-:W-:-:S05]  /*ebc0*/  IMAD R2, R17, 0xc0, RZ ;  /* 0x000000c011027824 */ /* 0x002fca00078e02ff */
[----:B------:R-:W-:-:S05]  /*ebd0*/  IADD3 R2, R2, 0xbf, RZ ;  /* 0x000000bf02027810 */ /* 0x000fca0007ffe0ff */
[----:B0-----:R-:W-:-:S05]  /*ebe0*/  @P0 IMAD.HI.U32 R4, R2, R4, RZ ;  /* 0x0000000402040227 */ /* 0x001fca00078e00ff */
[----:B---3--:R-:W-:Y:S02]  /*ebf0*/  @P0 SHF.R.U32.HI R2, RZ, R3, R4 ;  /* 0x00000003ff020219 */ /* 0x008fe40000011604 */
[----:B------:R-:W-:-:S04]  /*ec00*/  LOP3.LUT R4, R18, 0xff000000, RZ, 0xc0, !PT ;  /* 0xff00000012047812 */ /* 0x000fc800078ec0ff */
[----:B------:R-:W-:Y:S02]  /*ec10*/  SHF.R.U32.HI R4, RZ, 0x8, R4 ;  /* 0x00000008ff047819 */ /* 0x000fe40000011604 */
[----:B--2---:R-:W-:-:S05]  /*ec20*/  IADD3 R0, R5, 0x80, -R6 ;  /* 0x0000008005007810 */ /* 0x004fca0007ffe806 */
[----:B------:R-:W-:-:S05]  /*ec30*/  IMAD.IADD R0, R0, 0x1, R2 ;  /* 0x0000000100007824 */ /* 0x000fca00078e0202 */
[----:B------:R-:W-:-:S04]  /*ec40*/  SHF.R.S32.HI R2, RZ, 0x1f, R0 ;  /* 0x0000001fff027819 */ /* 0x000fc80000011400 */
[----:B------:R-:W-:Y:S01]  /*ec50*/  LEA.HI R0, R2, R0, RZ, 0x7 ;  /* 0x0000000002007211 */ /* 0x000fe200078f38ff */
[----:B------:R-:W-:-:S03]  /*ec60*/  VIADD R2, R5, 0x7f ;  /* 0x0000007f05027836 */ /* 0x000fc60000000000 */
[----:B------:R-:W-:Y:S02]  /*ec70*/  SHF.R.S32.HI R0, RZ, 0x7, R0 ;  /* 0x00000007ff007819 */ /* 0x000fe40000011400 */
[----:B------:R-:W-:-:S04]  /*ec80*/  SHF.R.S32.HI R3, RZ, 0x1f, R2 ;  /* 0x0000001fff037819 */ /* 0x000fc80000011402 */
[----:B------:R-:W-:-:S04]  /*ec90*/  LEA.HI R2, R3, R2, RZ, 0x7 ;  /* 0x0000000203027211 */ /* 0x000fc800078f38ff */
[----:B------:R-:W-:-:S04]  /*eca0*/  SHF.R.S32.HI R2, RZ, 0x7, R2 ;  /* 0x00000007ff027819 */ /* 0x000fc80000011402 */
[----:B------:R-:W-:Y:S02]  /*ecb0*/  VIMNMX R0, R2, R0, PT ;  /* 0x0000000002007248 */ /* 0x000fe40003fe0100 */
[----:B------:R-:W-:Y:S02]  /*ecc0*/  LOP3.LUT R2, R18, 0xff0000, RZ, 0xc0, !PT ;  /* 0x00ff000012027812 */ /* 0x000fe400078ec0ff */
[----:B------:R-:W-:Y:S02]  /*ecd0*/  ISETP.GE.AND P0, PT, R0, 0x1, PT ;  /* 0x000000010000780c */ /* 0x000fe40003f06270 */
[----:B------:R-:W-:Y:S01]  /*ece0*/  LEA.HI R4, R2, R4, RZ, 0x10 ;  /* 0x0000000402047211 */ /* 0x000fe200078f80ff */
[----:B------:R-:W-:-:S10]  /*ecf0*/  IMAD.MOV.U32 R2, RZ, RZ, RZ ;  /* 0x000000ffff027224 */ /* 0x000fd400078e00ff */
[----:B----4-:R-:W-:Y:S05]  /*ed00*/  @!P0 BRA `(.L_x_2146) ;  /* 0x0000000000708947 */ /* 0x010fea0003800000 */
        /* <DEDUP_REMOVED lines=26> */
[----:B------:R-:W-:Y:S01]  /*eeb0*/  @!P2 IMAD.MOV R2, RZ, RZ, -R2 ;  /* 0x000000ffff02a224 */ /* 0x000fe200078e0a02 */
[----:B------:R-:W-:-:S07]  /*eec0*/  @!P1 LOP3.LUT R2, RZ, R5, RZ, 0x33, !PT ;  /* 0x00000005ff029212 */ /* 0x000fce00078e33ff */
.L_x_2146:
[----:B------:R-:W-:Y:S05]  /*eed0*/  BSYNC B0 ;  /* 0x0000000000007941 */ /* 0x000fea0003800000 */
.L_x_2145:
        /* <DEDUP_REMOVED lines=25> */
.L_x_2148:
        /* <DEDUP_REMOVED lines=9> */
[----:B------:R-:W-:Y:S01]  /*f100*/  MOV R13, RZ ;  /* 0x000000ff000d7202 */ /* 0x000fe20000000f00 */
[----:B------:R-:W0:Y:S01]  /*f110*/  LDC.64 R2, c[0x4][R2] ;  /* 0x0100000002027b82 */ /* 0x000e220000000a00 */
[----:B------:R-:W-:Y:S02]  /*f120*/  IMAD.U32 R5, RZ, RZ, UR7 ;  /* 0x00000007ff057e24 */ /* 0x000fe4000f8e00ff */
[----:B------:R-:W-:Y:S02]  /*f130*/  IMAD.U32 R6, RZ, RZ, UR8 ;  /* 0x00000008ff067e24 */ /* 0x000fe4000f8e00ff */
[----:B------:R-:W-:-:S02]  /*f140*/  IMAD.U32 R7, RZ, RZ, UR9 ;  /* 0x00000009ff077e24 */ /* 0x000fc4000f8e00ff */
[----:B------:R-:W-:Y:S02]  /*f150*/  IMAD.U32 R10, RZ, RZ, UR4 ;  /* 0x00000004ff0a7e24 */ /* 0x000fe4000f8e00ff */
[----:B------:R-:W-:Y:S02]  /*f160*/  IMAD.U32 R11, RZ, RZ, UR5 ;  /* 0x00000005ff0b7e24 */ /* 0x000fe4000f8e00ff */
[----:B------:R-:W-:Y:S02]  /*f170*/  IMAD.MOV.U32 R8, RZ, RZ, 0x70 ;  /* 0x00000070ff087424 */ /* 0x000fe400078e00ff */
[----:B------:R-:W-:-:S07]  /*f180*/  IMAD.MOV.U32 R12, RZ, RZ, 0x1 ;  /* 0x00000001ff0c7424 */ /* 0x000fce00078e00ff */
[----:B------:R-:W-:-:S07]  /*f190*/  LEPC R20, `(.L_x_2151) ;  /* 0x000000001014794e */ /* 0x000fce0000000000 */
[----:B0-----:R-:W-:Y:S05]  /*f1a0*/  CALL.ABS.NOINC R2 ;  /* 0x0000000002007343 */ /* 0x001fea0003c00000 */
.L_x_2151:
[----:B------:R-:W-:Y:S05]  /*f1b0*/  BSYNC B6 ;  /* 0x0000000000067941 */ /* 0x000fea0003800000 */
.L_x_2150:
        /* <DEDUP_REMOVED lines=20> */
.L_x_2154:
[----:B------:R0:W1:Y:S01]  /*f300*/  LDC.64 R2, c[0x4][R26] ;  /* 0x010000001a027b82 */ /* 0x0000620000000a00 */
[----:B------:R-:W-:Y:S01]  /*f310*/  ULDC.64 UR6, c[0x4][0x88] ;  /* 0x0100220000067ab9 */ /* 0x000fe20000000a00 */
[----:B------:R-:W-:Y:S01]  /*f320*/  ULDC.64 UR8, c[0x4][0x90] ;  /* 0x0100240000087ab9 */ /* 0x000fe20000000a00 */
[----:B------:R-:W-:Y:S01]  /*f330*/  ULDC.64 UR4, c[0x4][0x18] ;  /* 0x0100060000047ab9 */ /* 0x000fe20000000a00 */
[----:B------:R-:W-:Y:S01]  /*f340*/  MOV R4, UR6 ;  /* 0x0000000600047c02 */ /* 0x000fe20008000f00 */
[----:B------:R-:W-:Y:S02]  /*f350*/  IMAD.U32 R5, RZ, RZ, UR7 ;  /* 0x00000007ff057e24 */ /* 0x000fe4000f8e00ff */
        /* <DEDUP_REMOVED lines=9> */
.L_x_2153:
[----:B------:R-:W-:Y:S05]  /*f3f0*/  BSYNC B6 ;  /* 0x0000000000067941 */ /* 0x000fea0003800000 */
.L_x_2152:
[----:B------:R-:W2:Y:S01]  /*f400*/  LDL.LU R2, [R1] ;  /* 0x0000000001027983 */ /* 0x000ea20000300800 */
[----:B------:R-:W-:Y:S01]  /*f410*/  ULDC.64 UR4, c[0x0][0x9f8] ;  /* 0x00027e0000047ab9 */ /* 0x000fe20000000a00 */
[----:B------:R-:W0:Y:S02]  /*f420*/  LDC R5, c[0x0][0x430] ;  /* 0x00010c00ff057b82 */ /* 0x000e240000000800 */
[----:B------:R-:W3:Y:S01]  /*f430*/  LDL R21, [R1+0x4] ;  /* 0x0000040001157983 */ /* 0x000ee20000100800 */
[----:B------:R-:W-:-:S03]  /*f440*/  ISETP.NE.U32.AND P0, PT, RZ, UR4, PT ;  /* 0x00000004ff007c0c */ /* 0x000fc6000bf05070 */
[----:B------:R-:W4:Y:S01]  /*f450*/  LDL R26, [R1+0x30] ;  /* 0x00003000011a7983 */ /* 0x000f220000100800 */
[----:B------:R-:W-:-:S03]  /*f460*/  ISETP.NE.AND.EX P0, PT, RZ, UR5, PT, P0 ;  /* 0x00000005ff007c0c */ /* 0x000fc6000bf05300 */
[----:B------:R-:W4:Y:S04]  /*f470*/  LDL R6, [R1+0x8] ;  /* 0x0000080001067983 */ /* 0x000f280000100800 */
[----:B------:R-:W4:Y:S01]  /*f480*/  LDL R4, [R1+0x10] ;  /* 0x0000100001047983 */ /* 0x000f220000100800 */
[----:B------:R-:W1:Y:S01]  /*f490*/  S2R R7, SR_TID.X ;  /* 0x0000000000077919 */ /* 0x000e620000002100 */
[----:B------:R-:W4:Y:S01]  /*f4a0*/  S2R R0, SR_TID.X ;  /* 0x0000000000007919 */ /* 0x000f220000002100 */
[----:B--2---:R-:W-:-:S03]  /*f4b0*/  IMAD.MOV.U32 R20, RZ, RZ, R2 ;  /* 0x000000ffff147224 */ /* 0x004fc600078e0002 */
[----:B------:R-:W-:Y:S02]  /*f4c0*/  @P0 IADD3 R2, P1, R23, UR4, RZ ;  /* 0x0000000417020c10 */ /* 0x000fe4000ff3e0ff */
[----:B0-----:R-:W-:Y:S01]  /*f4d0*/  ISETP.NE.AND P2, PT, R5, 0x1, PT ;  /* 0x000000010500780c */ /* 0x001fe20003f45270 */
[----:B-1----:R-:W-:Y:S01]  /*f4e0*/  IMAD.SHL.U32 R7, R7, 0x20, RZ ;  /* 0x0000002007077824 */ /* 0x002fe200078e00ff */
[----:B------:R-:W-:Y:S01]  /*f4f0*/  @P0 IADD3.X R3, R25, UR5, RZ, P1, !PT ;  /* 0x0000000519030c10 */ /* 0x000fe20008ffe4ff */
[----:B------:R-:W-:-:S04]  /*f500*/  ULDC UR4, c[0x0][0x2f4] ;  /* 0x0000bd0000047ab9 */ /* 0x000fc80000000800 */
[----:B---3--:R0:W2:Y:S01]  /*f510*/  @P0 LDG.E R21, desc[UR36][R2.64] ;  /* 0x0000002402150981 */ /* 0x0080a2000c1e1900 */
[----:B----4-:R-:W-:Y:S02]  /*f520*/  IADD3 R26, R26, -0x1, RZ ;  /* 0xffffffff1a1a7810 */ /* 0x010fe40007ffe0ff */
[----:B------:R-:W-:-:S03]  /*f530*/  LOP3.LUT R0, R0, 0x7f, RZ, 0xc0, !PT ;  /* 0x0000007f00007812 */ /* 0x000fc600078ec0ff */
[----:B0-----:R-:W0:Y:S01]  /*f540*/  @P2 LDC R3, c[0x0][0x434] ;  /* 0x00010d00ff032b82 */ /* 0x001e220000000800 */
[----:B------:R-:W-:Y:S01]  /*f550*/  IMAD.SHL.U32 R8, R26, 0x80, RZ ;  /* 0x000000801a087824 */ /* 0x000fe200078e00ff */
[----:B------:R-:W-:Y:S02]  /*f560*/  SHF.R.U32.HI R0, RZ, 0x2, R0 ;  /* 0x00000002ff007819 */ /* 0x000fe40000011600 */
[----:B------:R-:W-:-:S04]  /*f570*/  LOP3.LUT R7, R7, 0x60, RZ, 0xc0, !PT ;  /* 0x0000006007077812 */ /* 0x000fc800078ec0ff */
[----:B------:R-:W1:Y:S01]  /*f580*/  @P2 LDC R2, c[0x0][0x438] ;  /* 0x00010e00ff022b82 */ /* 0x000e620000000800 */
[----:B------:R-:W-:Y:S02]  /*f590*/  LOP3.LUT R0, R8, R0, R7, 0xfe, !PT ;  /* 0x0000000008007212 */ /* 0x000fe400078efe07 */
[----:B------:R-:W-:-:S04]  /*f5a0*/  LOP3.LUT R20, R20, 0xffffffef, RZ, 0xc0, !PT ;  /* 0xffffffef14147812 */ /* 0x000fc800078ec0ff */
[----:B------:R-:W-:-:S04]  /*f5b0*/  @P2 LOP3.LUT R20, R20, 0x10, RZ, 0xfc, !PT ;  /* 0x0000001014142812 */ /* 0x000fc800078efcff */
[----:B------:R-:W-:Y:S01]  /*f5c0*/  LOP3.LUT R20, R20, 0xfffffffb, RZ, 0xc0, !PT ;  /* 0xfffffffb14147812 */ /* 0x000fe200078ec0ff */
[----:B------:R-:W-:Y:S01]  /*f5d0*/  UMOV UR5, 0xffffffff ;  /* 0xffffffff00057882 */ /* 0x000fe20000000000 */
[----:B------:R-:W-:Y:S01]  /*f5e0*/  LOP3.LUT R25, R18, 0xffff, RZ, 0xc0, !PT ;  /* 0x0000ffff12197812 */ /* 0x000fe200078ec0ff */
[----:B--2---:R-:W-:Y:S01]  /*f5f0*/  @P0 STL [R1+0x4], R21 ;  /* 0x0000041501000387 */ /* 0x004fe20000100800 */
[C---:B------:R-:W-:Y:S01]  /*f600*/  ISETP.GE.AND P0, PT, R0.reuse, R6, PT ;  /* 0x000000060000720c */ /* 0x040fe20003f06270 */
[----:B------:R-:W-:-:S04]  /*f610*/  IMAD.IADD R0, R0, 0x1, R4 ;  /* 0x0000000100007824 */ /* 0x000fc800078e0204 */
[----:B0-----:R-:W-:-:S04]  /*f620*/  @P2 IMAD.HI.U32 R3, R0, R3, RZ ;  /* 0x0000000300032227 */ /* 0x001fc800078e00ff */
[----:B------:R-:W-:Y:S01]  /*f630*/  IMAD.MOV.U32 R6, RZ, RZ, R0 ;  /* 0x000000ffff067224 */ /* 0x000fe200078e0000 */
[----:B-1----:R-:W-:-:S03]  /*f640*/  @P2 SHF.R.U32.HI R6, RZ, R2, R3 ;  /* 0x00000002ff062219 */ /* 0x002fc60000011603 */
[----:B------:R-:W0:Y:S02]  /*f650*/  @!P0 LDC.64 R2, c[0x0][0x428] ;  /* 0x00010a00ff028b82 */ /* 0x000e240000000a00 */
[--C-:B------:R-:W-:Y:S01]  /*f660*/  IMAD.MOV R4, RZ, RZ, -R6.reuse ;  /* 0x000000ffff047224 */ /* 0x100fe200078e0a06 */
[----:B------:R-:W-:-:S03]  /*f670*/  @!P0 SHF.R.S32.HI R7, RZ, 0x1f, R6 ;  /* 0x0000001fff078819 */ /* 0x000fc60000011406 */
[----:B------:R-:W-:Y:S01]  /*f680*/  IMAD R4, R5, R4, R0 ;  /* 0x0000000405047224 */ /* 0x000fe200078e0200 */
[----:B------:R-:W-:-:S05]  /*f690*/  SHF.R.S32.HI R5, RZ, 0x1f, R21 ;  /* 0x0000001fff057819 */ /* 0x000fca0000011415 */
[----:B------:R1:W-:Y:S01]  /*f6a0*/  STL [R1+0x14], R5 ;  /* 0x0000140501007387 */ /* 0x0003e20000100800 */
[----:B0-----:R-:W-:-:S04]  /*f6b0*/  @!P0 IMAD.WIDE.U32 R6, R21, R2, R6 ;  /* 0x0000000215068225 */ /* 0x001fc800078e0006 */
[----:B------:R-:W-:Y:S02]  /*f6c0*/  @!P0 IMAD R2, R5, R2, RZ ;  /* 0x0000000205028224 */ /* 0x000fe400078e02ff */
[----:B-1----:R-:W0:Y:S02]  /*f6d0*/  S2R R5, SR_TID.X ;  /* 0x0000000000057919 */ /* 0x002e240000002100 */
[----:B------:R-:W-:Y:S02]  /*f6e0*/  @!P0 IMAD R0, R21, R3, R2 ;  /* 0x0000000315008224 */ /* 0x000fe400078e0202 */
[----:B------:R-:W1:Y:S02]  /*f6f0*/  @!P0 LDC.64 R2, c[0x0][0x418] ;  /* 0x00010600ff028b82 */ /* 0x000e640000000a00 */
[----:B------:R-:W-:Y:S02]  /*f700*/  @!P0 IMAD.IADD R0, R7, 0x1, R0 ;  /* 0x0000000107008824 */ /* 0x000fe400078e0200 */
[----:B0-----:R-:W-:-:S05]  /*f710*/  IMAD.SHL.U32 R21, R5, 0x8, RZ ;  /* 0x0000000805157824 */ /* 0x001fca00078e00ff */
[----:B------:R-:W-:-:S04]  /*f720*/  LOP3.LUT R21, R21, 0x18, RZ, 0xc0, !PT ;  /* 0x0000001815157812 */ /* 0x000fc800078ec0ff */
[C---:B------:R-:W-:Y:S02]  /*f730*/  ISETP.GE.AND P2, PT, R21.reuse, UR4, PT ;  /* 0x0000000415007c0c */ /* 0x040fe4000bf46270 */
[C---:B-1----:R-:W-:Y:S02]  /*f740*/  @!P0 LEA R2, P1, R6.reuse, R2, 0x2 ;  /* 0x0000000206028211 */ /* 0x042fe400078210ff */
[C---:B------:R-:W-:Y:S02]  /*f750*/  LOP3.LUT R9, R21.reuse, 0x20, RZ, 0xfc, !PT ;  /* 0x0000002015097812 */ /* 0x040fe400078efcff */
[----:B------:R-:W-:Y:S01]  /*f760*/  @!P0 LEA.HI.X R3, R6, R3, R0, 0x2, P1 ;  /* 0x0000000306038211 */ /* 0x000fe200008f1400 */
[----:B------:R-:W-:Y:S01]  /*f770*/  IMAD.MOV.U32 R0, RZ, RZ, RZ ;  /* 0x000000ffff007224 */ /* 0x000fe200078e00ff */
[----:B------:R-:W-:Y:S02]  /*f780*/  LOP3.LUT R5, R21, 0x40, RZ, 0xfc, !PT ;  /* 0x0000004015057812 */ /* 0x000fe400078efcff */
[----:B------:R-:W-:-:S03]  /*f790*/  ISETP.GE.AND P1, PT, R9, UR4, PT ;  /* 0x0000000409007c0c */ /* 0x000fc6000bf26270 */
[----:B------:R-:W-:Y:S01]  /*f7a0*/  @P2 LOP3.LUT R20, R20, 0x4, RZ, 0xfc, !PT ;  /* 0x0000000414142812 */ /* 0x000fe200078efcff */
[----:B------:R0:W5:Y:S01]  /*f7b0*/  @!P0 LDG.E R0, desc[UR36][R2.64] ;  /* 0x0000002402008981 */ /* 0x000162000c1e1900 */
[----:B------:R-:W-:Y:S02]  /*f7c0*/  ISETP.GE.AND P0, PT, R5, UR4, PT ;  /* 0x0000000405007c0c */ /* 0x000fe4000bf06270 */
[----:B------:R-:W-:-:S04]  /*f7d0*/  LOP3.LUT R20, R20, 0xfffffffe, RZ, 0xc0, !PT ;  /* 0xfffffffe14147812 */ /* 0x000fc800078ec0ff */
[----:B------:R-:W-:-:S04]  /*f7e0*/  LOP3.LUT R20, R20, 0xfffffffd, RZ, 0xc0, !PT ;  /* 0xfffffffd14147812 */ /* 0x000fc800078ec0ff */
[----:B------:R-:W-:-:S04]  /*f7f0*/  @P1 LOP3.LUT R20, R20, 0x2, RZ, 0xfc, !PT ;  /* 0x0000000214141812 */ /* 0x000fc800078efcff */
[----:B------:R-:W-:-:S05]  /*f800*/  @P0 LOP3.LUT R20, R20, 0x1, RZ, 0xfc, !PT ;  /* 0x0000000114140812 */ /* 0x000fca00078efcff */
[----:B------:R0:W-:Y:S01]  /*f810*/  STL [R1], R20 ;  /* 0x0000001401007387 */ /* 0x0001e20000100800 */
[----:B------:R-:W-:Y:S05]  /*f820*/  BRA.DIV UR5, `(.L_x_2155) ;  /* 0x0000004205b07947 */ /* 0x000fea000b800000 */
.L_x_2221:
[----:B0-----:R-:W2:Y:S01]  /*f830*/  LDL R3, [R1+0x38] ;  /* 0x0000380001037983 */ /* 0x001ea20000100800 */
[----:B------:R-:W-:-:S05]  /*f840*/  IMAD.MOV.U32 R2, RZ, RZ, R20 ;  /* 0x000000ffff027224 */ /* 0x000fca00078e0014 */
[----:B------:R-:W-:Y:S02]  /*f850*/  LOP3.LUT R2, R2, 0xfffffff7, RZ, 0xc0, !PT ;  /* 0xfffffff702027812 */ /* 0x000fe400078ec0ff */
[----:B--2---:R-:W-:-:S13]  /*f860*/  ISETP.NE.AND P0, PT, R3, 0x3, PT ;  /* 0x000000030300780c */ /* 0x004fda0003f05270 */
[----:B------:R-:W-:-:S05]  /*f870*/  @P0 LOP3.LUT R2, R2, 0x8, RZ, 0xfc, !PT ;  /* 0x0000000802020812 */ /* 0x000fca00078efcff */
[----:B------:R0:W-:Y:S01]  /*f880*/  STL [R1], R2 ;  /* 0x0000000201007387 */ /* 0x0001e20000100800 */
[----:B------:R-:W-:Y:S05]  /*f890*/  @!P0 BRA `(.L_x_2156) ;  /* 0x0000000000048947 */ /* 0x000fea0003800000 */
[----:B------:R-:W-:Y:S01]  /*f8a0*/  BPT.TRAP 0x1 ;  /* 0x000000040000795c */ /* 0x000fe20000300000 */
.L_x_2156:
[----:B------:R-:W-:Y:S01]  /*f8b0*/  SHF.R.S32.HI R5, RZ, 0x1f, R4 ;  /* 0x0000001fff057819 */ /* 0x000fe20000011404 */
[----:B------:R-:W-:Y:S01]  /*f8c0*/  ULDC.64 UR4, c[0x0][0x328] ;  /* 0x0000ca0000047ab9 */ /* 0x000fe20000000a00 */
[----:B------:R-:W-:Y:S01]  /*f8d0*/  ULDC.64 UR6, c[0x0][0x318] ;  /* 0x0000c60000067ab9 */ /* 0x000fe20000000a00 */
[----:B0-----:R-:W-:Y:S01]  /*f8e0*/  IMAD.WIDE.U32 R2, R4, UR4, RZ ;  /* 0x0000000404027c25 */ /* 0x001fe2000f8e00ff */
        /* <DEDUP_REMOVED lines=13> */
[----:B------:R-:W-:Y:S02]  /*f9c0*/  LEA R18, P0, R2, UR6, 0x1 ;  /* 0x0000000602127c11 */ /* 0x000fe4000f8008ff */
[----:B------:R-:W-:Y:S02]  /*f9d0*/  SHF.L.U32 R3, R28, 0x1f, RZ ;  /* 0x0000001f1c037819 */ /* 0x000fe400000006ff */
[----:B------:R-:W-:Y:S02]  /*f9e0*/  LEA.HI.X R23, R2, UR7, R23, 0x1, P0 ;  /* 0x0000000702177c11 */ /* 0x000fe400080f0c17 */
[----:B------:R-:W-:-:S06]  /*f9f0*/  LEA R2, R24, R22, 0x3 ;  /* 0x0000001618027211 */ /* 0x000fcc00078e18ff */
[----:B------:R-:W0:Y:S02]  /*fa00*/  SYNCS.PHASECHK.TRANS64.TRYWAIT P0, [R2+URZ+0x2d840], R3 ;  /* 0x02d84003020075a7 */ /* 0x000e24000800017f */
[----:B0-----:R-:W-:Y:S05]  /*fa10*/  @!P0 BRA `(.L_x_2158) ;  /* 0x0000004000688947 */ /* 0x001fea0003800000 */
.L_x_2222:
[----:B------:R-:W-:Y:S05]  /*fa20*/  BSYNC B0 ;  /* 0x0000000000007941 */ /* 0x000fea0003800000 */
.L_x_2157:
[----:B------:R-:W2:Y:S01]  /*fa30*/  LDL R7, [R1] ;  /* 0x0000000001077983 */ /* 0x000ea20000100800 */
[----:B------:R-:W-:Y:S01]  /*fa40*/  ULDC.64 UR4, c[0x0][0x300] ;  /* 0x0000c00000047ab9 */ /* 0x000fe20000000a00 */
[----:B------:R-:W-:Y:S02]  /*fa50*/  ULDC.64 UR6, c[0x0][0x2e8] ;  /* 0x0000ba0000067ab9 */ /* 0x000fe40000000a00 */
[----:B------:R-:W3:Y:S01]  /*fa60*/  LDL R12, [R1+0x8] ;  /* 0x00000800010c7983 */ /* 0x000ee20000100800 */
[----:B------:R-:W-:Y:S01]  /*fa70*/  IMAD R5, R5, UR4, RZ ;  /* 0x0000000405057c24 */ /* 0x000fe2000f8e02ff */
[----:B------:R-:W1:Y:S03]  /*fa80*/  S2R R9, SR_TID.X ;  /* 0x0000000000097919 */ /* 0x000e660000002100 */
[C---:B0-----:R-:W-:Y:S02]  /*fa90*/  IMAD R3, R4.reuse, UR5, R5 ;  /* 0x0000000504037c24 */ /* 0x041fe4000f8e0205 */
[----:B------:R-:W-:Y:S01]  /*faa0*/  IMAD.WIDE.U32 R4, R4, UR4, RZ ;  /* 0x0000000404047c25 */ /* 0x000fe2000f8e00ff */
        /* <DEDUP_REMOVED lines=10> */
[----:B------:R-:W-:Y:S01]  /*fb50*/  LEA R0, P0, R4, UR6, 0x1 ;  /* 0x0000000604007c11 */ /* 0x000fe2000f8008ff */
[----:B-1----:R-:W-:-:S03]  /*fb60*/  IMAD.SHL.U32 R10, R9, 0x8, RZ ;  /* 0x00000008090a7824 */ /* 0x002fc600078e00ff */
[----:B------:R-:W-:Y:S02]  /*fb70*/  LEA.HI.X R6, R4, UR7, R6, 0x1, P0 ;  /* 0x0000000704067c11 */ /* 0x000fe400080f0c06 */
[C---:B--2---:R-:W-:Y:S02]  /*fb80*/  LOP3.LUT P4, RZ, R7.reuse, 0x4, RZ, 0xc0, !PT ;  /* 0x0000000407ff7812 */ /* 0x044fe4000788c0ff */
[C---:B------:R-:W-:Y:S02]  /*fb90*/  LOP3.LUT P3, RZ, R7.reuse, 0x2, RZ, 0xc0, !PT ;  /* 0x0000000207ff7812 */ /* 0x040fe4000786c0ff */
[----:B------:R-:W-:Y:S02]  /*fba0*/  LOP3.LUT P2, RZ, R7, 0x1, RZ, 0xc0, !PT ;  /* 0x0000000107ff7812 */ /* 0x000fe4000784c0ff */
[----:B------:R-:W0:Y:S02]  /*fbb0*/  S2R R7, SR_TID.X ;  /* 0x0000000000077919 */ /* 0x000e240000002100 */
[----:B0-----:R-:W-:Y:S01]  /*fbc0*/  LOP3.LUT R11, R7, 0x7f, RZ, 0xc0, !PT ;  /* 0x0000007f070b7812 */ /* 0x001fe200078ec0ff */
[----:B------:R-:W-:-:S03]  /*fbd0*/  IMAD.SHL.U32 R7, R9, 0x8, RZ ;  /* 0x0000000809077824 */ /* 0x000fc600078e00ff */
[----:B------:R-:W-:Y:S02]  /*fbe0*/  SHF.R.U32.HI R11, RZ, 0x2, R11 ;  /* 0x00000002ff0b7819 */ /* 0x000fe4000001160b */
[----:B------:R-:W-:Y:S02]  /*fbf0*/  LOP3.LUT R7, R7, 0xd8, RZ, 0xc0, !PT ;  /* 0x000000d807077812 */ /* 0x000fe400078ec0ff */
[----:B---3--:R-:W-:Y:S02]  /*fc00*/  IADD3 R3, -R11, R12, -R8 ;  /* 0x0000000c0b037210 */ /* 0x008fe40007ffe908 */
[----:B------:R-:W-:Y:S01]  /*fc10*/  LOP3.LUT R7, R7, 0x18, R9, 0x78, !PT ;  /* 0x0000001807077812 */ /* 0x000fe200078e7809 */
[----:B------:R-:W-:Y:S01]  /*fc20*/  IMAD.SHL.U32 R9, R9, 0x8, RZ ;  /* 0x0000000809097824 */ /* 0x000fe200078e00ff */
[----:B------:R-:W-:Y:S02]  /*fc30*/  ISETP.GE.AND P0, PT, R3, 0x1, PT ;  /* 0x000000010300780c */ /* 0x000fe40003f06270 */
[----:B------:R-:W-:-:S02]  /*fc40*/  LOP3.LUT R7, R7, 0x320, R10, 0xf8, !PT ;  /* 0x0000032007077812 */ /* 0x000fc400078ef80a */
[----:B------:R-:W-:-:S03]  /*fc50*/  LOP3.LUT R9, R9, 0x18, RZ, 0xc0, !PT ;  /* 0x0000001809097812 */ /* 0x000fc600078ec0ff */
[----:B------:R-:W-:Y:S01]  /*fc60*/  IMAD R7, R24, 0x3000, R7 ;  /* 0x0000300018077824 */ /* 0x000fe200078e0207 */
[----:B------:R-:W-:Y:S06]  /*fc70*/  BRA.DIV UR4, `(.L_x_2159) ;  /* 0x0000003e04e47947 */ /* 0x000fec000b800000 */
        /* <DEDUP_REMOVED lines=26> */
[----:B------:R-:W-:Y:S01]  /*fe20*/  @P1 LEA R8, R7, R22, 0x1 ;  /* 0x0000001607081211 */ /* 0x000fe200078e08ff */
        /* <DEDUP_REMOVED lines=11> */
.L_x_2232:
        /* <DEDUP_REMOVED lines=12> */
.L_x_2160:
        /* <DEDUP_REMOVED lines=11> */
.L_x_2161:
[----:B------:R1:W5:Y:S01]  /*10050*/  LDL R3, [R1] ;  /* 0x0000000001037983 */ /* 0x0003620000100800 */
[----:B------:R1:W-:Y:S03]  /*10060*/  SYNCS.ARRIVE.TRANS64.A1T0 RZ, [R2+URZ+0x2d830], RZ ;  /* 0x02d830ff02ff79a7 */ /* 0x0003e6000810003f */
[----:B------:R1:W5:Y:S02]  /*10070*/  LDL.LU R0, [R1+0x24] ;  /* 0x0000240001007983 */ /* 0x0003640000300800 */
[----:B------:R-:W-:Y:S05]  /*10080*/  WARPSYNC.ALL ;  /* 0x0000000000007948 */ /* 0x000fea0003800000 */
[----:B------:R-:W-:Y:S01]  /*10090*/  ULDC.64 UR4, c[0x0][0x298] ;  /* 0x0000a60000047ab9 */ /* 0x000fe20000000a00 */
[----:B-1----:R-:W-:Y:S01]  /*100a0*/  VIADD R2, R22, 0xc400 ;  /* 0x0000c40016027836 */ /* 0x002fe20000000000 */
[----:B------:R-:W-:Y:S01]  /*100b0*/  BSSY B6, `(.L_x_2162) ;  /* 0x000001e000067945 */ /* 0x000fe20003800000 */
[----:B0-----:R-:W-:Y:S01]  /*100c0*/  IMAD.WIDE.U32 R4, R29, UR4, RZ ;  /* 0x000000041d047c25 */ /* 0x001fe2000f8e00ff */
[----:B------:R-:W-:Y:S01]  /*100d0*/  BAR.SYNC.DEFER_BLOCKING 0x8, 0x200 ;  /* 0x0208000000007b1d */ /* 0x000fe20000010000 */
[----:B-----5:R-:W-:-:S04]  /*100e0*/  LOP3.LUT P0, RZ, R3, 0x40, RZ, 0xc0, !PT ;  /* 0x0000004003ff7812 */ /* 0x020fc8000780c0ff */
[----:B------:R-:W-:Y:S02]  /*100f0*/  SEL R0, R0, RZ, !P0 ;  /* 0x000000ff00007207 */ /* 0x000fe40004000000 */
[----:B------:R-:W-:Y:S02]  /*10100*/  SEL R27, R27, RZ, !P0 ;  /* 0x000000ff1b1b7207 */ /* 0x000fe40004000000 */
[----:B------:R-:W-:Y:S01]  /*10110*/  LOP3.LUT P0, RZ, R2, 0x1bf, RZ, 0xc0, !PT ;  /* 0x000001bf02ff7812 */ /* 0x000fe2000780c0ff */
[----:B------:R0:W-:Y:S04]  /*10120*/  STL [R1+0x24], R0 ;  /* 0x0000240001007387 */ /* 0x0001e80000100800 */
[----:B------:R1:W-:Y:S01]  /*10130*/  STL.64 [R1+0x28], R4 ;  /* 0x0000280401007387 */ /* 0x0003e20000100a00 */
[----:B0-----:R-:W-:-:S05]  /*10140*/  SHF.R.S32.HI R0, RZ, 0x1f, R29 ;  /* 0x0000001fff007819 */ /* 0x001fca000001141d */
[----:B------:R-:W-:-:S04]  /*10150*/  IMAD R0, R0, UR4, RZ ;  /* 0x0000000400007c24 */ /* 0x000fc8000f8e02ff */
[----:B------:R-:W-:-:S04]  /*10160*/  IMAD R0, R29, UR5, R0 ;  /* 0x000000051d007c24 */ /* 0x000fc8000f8e0200 */
[----:B------:R-:W-:Y:S01]  /*10170*/  IMAD.IADD R29, R5, 0x1, R0 ;  /* 0x00000001051d7824 */ /* 0x000fe200078e0200 */
[----:B-1----:R-:W-:Y:S06]  /*10180*/  @!P0 BRA `(.L_x_2163) ;  /* 0x0000000000408947 */ /* 0x002fec0003800000 */
[----:B------:R-:W-:Y:S01]  /*10190*/  MOV R2, 0x0 ;  /* 0x0000000000027802 */ /* 0x000fe20000000f00 */
[----:B------:R-:W-:Y:S01]  /*101a0*/  ULDC.64 UR6, c[0x4][0x88] ;  /* 0x0100220000067ab9 */ /* 0x000fe20000000a00 */
[----:B------:R-:W-:Y:S01]  /*101b0*/  ULDC.64 UR8, c[0x4][0x90] ;  /* 0x0100240000087ab9 */ /* 0x000fe20000000a00 */
[----:B------:R-:W-:Y:S01]  /*101c0*/  ULDC.64 UR4, c[0x4][0x20] ;  /* 0x0100080000047ab9 */ /* 0x000fe20000000a00 */
[----:B------:R-:W-:Y:S01]  /*101d0*/  IMAD.U32 R4, RZ, RZ, UR6 ;  /* 0x00000006ff047e24 */ /* 0x000fe2000f8e00ff */
[----:B------:R-:W-:Y:S01]  /*101e0*/  MOV R8, 0x70 ;  /* 0x0000007000087802 */ /* 0x000fe20000000f00 */
[----:B------:R-:W0:Y:S01]  /*101f0*/  LDC.64 R2, c[0x4][R2] ;  /* 0x0100000002027b82 */ /* 0x000e220000000a00 */
[----:B------:R-:W-:Y:S02]  /*10200*/  IMAD.U32 R5, RZ, RZ, UR7 ;  /* 0x00000007ff057e24 */ /* 0x000fe4000f8e00ff */
[----:B------:R-:W-:Y:S02]  /*10210*/  IMAD.U32 R6, RZ, RZ, UR8 ;  /* 0x00000008ff067e24 */ /* 0x000fe4000f8e00ff */
[----:B------:R-:W-:-:S02]  /*10220*/  IMAD.U32 R7, RZ, RZ, UR9 ;  /* 0x00000009ff077e24 */ /* 0x000fc4000f8e00ff */
[----:B------:R-:W-:Y:S02]  /*10230*/  IMAD.U32 R10, RZ, RZ, UR4 ;  /* 0x00000004ff0a7e24 */ /* 0x000fe4000f8e00ff */
[----:B------:R-:W-:Y:S02]  /*10240*/  IMAD.U32 R11, RZ, RZ, UR5 ;  /* 0x00000005ff0b7e24 */ /* 0x000fe4000f8e00ff */
[----:B------:R-:W-:Y:S02]  /*10250*/  IMAD.MOV.U32 R12, RZ, RZ, 0x1 ;  /* 0x00000001ff0c7424 */ /* 0x000fe400078e00ff */
[----:B------:R-:W-:-:S07]  /*10260*/  IMAD.MOV.U32 R13, RZ, RZ, RZ ;  /* 0x000000ffff0d7224 */ /* 0x000fce00078e00ff */
[----:B------:R-:W-:-:S07]  /*10270*/  LEPC R20, `(.L_x_2163) ;  /* 0x000000001014794e */ /* 0x000fce0000000000 */
[----:B0-----:R-:W-:Y:S05]  /*10280*/  CALL.ABS.NOINC R2 ;  /* 0x0000000002007343 */ /* 0x001fea0003c00000 */
.L_x_2163:
[----:B------:R-:W-:Y:S05]  /*10290*/  BSYNC B6 ;  /* 0x0000000000067941 */ /* 0x000fea0003800000 */
.L_x_2162:
[----:B------:R-:W2:Y:S01]  /*102a0*/  LDL.LU R20, [R1+0x24] ;  /* 0x0000240001147983 */ /* 0x000ea20000300800 */
[----:B------:R-:W-:Y:S01]  /*102b0*/  ULDC.64 UR4, c[0x0][0x2d8] ;  /* 0x0000b60000047ab9 */ /* 0x000fe20000000a00 */
[----:B------:R-:W-:Y:S01]  /*102c0*/  ULDC.64 UR6, c[0x0][0x2e0] ;  /* 0x0000b80000067ab9 */ /* 0x000fe20000000a00 */
[----:B------:R-:W0:Y:S01]  /*102d0*/  LDC R0, c[0x0][0x448] ;  /* 0x00011200ff007b82 */ /* 0x000e220000000800 */
[----:B------:R-:W3:Y:S01]  /*102e0*/  LDL.LU.64 R2, [R1+0x28] ;  /* 0x0000280001027983 */ /* 0x000ee20000300a00 */
[----:B------:R-:W-:-:S06]  /*102f0*/  ULDC.64 UR8, c[0x0][0x280] ;  /* 0x0000a00000087ab9 */ /* 0x000fcc0000000a00 */
[----:B------:R-:W1:Y:S01]  /*10300*/  LDC R10, c[0x0][0x448] ;  /* 0x00011200ff0a7b82 */ /* 0x000e620000000800 */
[----:B0-----:R-:W-:-:S13]  /*10310*/  ISETP.NE.AND P6, PT, R0, 0x1, PT ;  /* 0x000000010000780c */ /* 0x001fda0003fc5270 */
[----:B------:R-:W0:Y:S08]  /*10320*/  @P6 LDC R4, c[0x0][0x44c] ;  /* 0x00011300ff046b82 */ /* 0x000e300000000800 */
[----:B------:R-:W4:Y:S01]  /*10330*/  @P6 LDC R0, c[0x0][0x450] ;  /* 0x00011400ff006b82 */ /* 0x000f220000000800 */
[----:B--2---:R-:W-:Y:S02]  /*10340*/  IMAD.MOV.U32 R21, RZ, RZ, R20 ;  /* 0x000000ffff157224 */ /* 0x004fe400078e0014 */
[----:B------:R-:W2:Y:S01]  /*10350*/  S2R R20, SR_TID.X ;  /* 0x0000000000147919 */ /* 0x000ea20000002100 */
[----:B---3--:R-:W-:-:S02]  /*10360*/  IMAD.MOV.U32 R3, RZ, RZ, R29 ;  /* 0x000000ffff037224 */ /* 0x008fc400078e001d */
[----:B------:R-:W-:Y:S02]  /*10370*/  IMAD R5, R21, UR6, RZ ;  /* 0x0000000615057c24 */ /* 0x000fe4000f8e02ff */
[C---:B------:R-:W-:Y:S01]  /*10380*/  IMAD.WIDE.U32 R2, R25.reuse, UR4, R2 ;  /* 0x0000000419027c25 */ /* 0x040fe2000f8e0002 */
[----:B------:R-:W3:Y:S03]  /*10390*/  S2R R21, SR_TID.X ;  /* 0x0000000000157919 */ /* 0x000ee60000002100 */
[----:B------:R-:W-:Y:S01]  /*103a0*/  IMAD R3, R25, UR5, R3 ;  /* 0x0000000519037c24 */ /* 0x000fe2000f8e0203 */
[----:B------:R-:W-:Y:S01]  /*103b0*/  ULDC.64 UR4, c[0x0][0x2d0] ;  /* 0x0000b40000047ab9 */ /* 0x000fe20000000a00 */
[C---:B------:R-:W-:Y:S02]  /*103c0*/  IMAD R5, R27.reuse, UR7, R5 ;  /* 0x000000071b057c24 */ /* 0x040fe4000f8e0205 */
[----:B------:R-:W-:Y:S01]  /*103d0*/  IMAD.WIDE.U32 R2, R27, UR6, R2 ;  /* 0x000000061b027c25 */ /* 0x000fe2000f8e0002 */
[----:B------:R-:W-:Y:S01]  /*103e0*/  ULDC.64 UR6, c[0x0][0x2c8] ;  /* 0x0000b20000067ab9 */ /* 0x000fe20000000a00 */
[----:B------:R0:W5:Y:S02]  /*103f0*/  LDL R27, [R1+0x20] ;  /* 0x00002000011b7983 */ /* 0x0001640000100800 */
[----:B------:R-:W-:Y:S01]  /*10400*/  IMAD.IADD R3, R3, 0x1, R5 ;  /* 0x0000000103037824 */ /* 0x000fe200078e0205 */
[----:B--2---:R-:W-:-:S04]  /*10410*/  LOP3.LUT R20, R20, 0x7f, RZ, 0xc0, !PT ;  /* 0x0000007f14147812 */ /* 0x004fc800078ec0ff */
[----:B------:R-:W-:Y:S01]  /*10420*/  SHF.R.U32.HI R20, RZ, 0x2, R20 ;  /* 0x00000002ff147819 */ /* 0x000fe20000011614 */
[----:B---3--:R-:W-:-:S05]  /*10430*/  IMAD.SHL.U32 R21, R21, 0x20, RZ ;  /* 0x0000002015157824 */ /* 0x008fca00078e00ff */
[----:B------:R-:W-:-:S04]  /*10440*/  LOP3.LUT R21, R21, 0x60, RZ, 0xc0, !PT ;  /* 0x0000006015157812 */ /* 0x000fc800078ec0ff */
[----:B------:R-:W-:-:S05]  /*10450*/  LOP3.LUT R20, R20, R21, RZ, 0xfc, !PT ;  /* 0x0000001514147212 */ /* 0x000fca00078efcff */
[----:B------:R-:W-:-:S04]  /*10460*/  IMAD R6, R17, 0xc0, R20 ;  /* 0x000000c011067824 */ /* 0x000fc800078e0214 */
[----:B0-----:R-:W-:-:S04]  /*10470*/  @P6 IMAD.HI.U32 R5, R6, R4, RZ ;  /* 0x0000000406056227 */ /* 0x001fc800078e00ff */
[----:B------:R-:W-:Y:S01]  /*10480*/  IMAD.MOV.U32 R4, RZ, RZ, R6 ;  /* 0x000000ffff047224 */ /* 0x000fe200078e0006 */
[----:B----4-:R-:W-:-:S04]  /*10490*/  @P6 SHF.R.U32.HI R4, RZ, R0, R5 ;  /* 0x00000000ff046219 */ /* 0x010fc80000011605 */
[--C-:B------:R-:W-:Y:S01]  /*104a0*/  SHF.R.S32.HI R0, RZ, 0x1f, R4.reuse ;  /* 0x0000001fff007819 */ /* 0x100fe20000011404 */
[----:B------:R-:W-:-:S04]  /*104b0*/  IMAD.MOV R7, RZ, RZ, -R4 ;  /* 0x000000ffff077224 */ /* 0x000fc800078e0a04 */
[----:B------:R-:W-:-:S04]  /*104c0*/  IMAD R0, R0, UR4, RZ ;  /* 0x0000000400007c24 */ /* 0x000fc8000f8e02ff */
[C---:B------:R-:W-:Y:S02]  /*104d0*/  IMAD R0, R4.reuse, UR5, R0 ;  /* 0x0000000504007c24 */ /* 0x040fe4000f8e0200 */
[----:B------:R-:W-:-:S04]  /*104e0*/  IMAD.WIDE.U32 R4, R4, UR4, R2 ;  /* 0x0000000404047c25 */ /* 0x000fc8000f8e0002 */
[----:B------:R-:W-:Y:S02]  /*104f0*/  IMAD.IADD R5, R5, 0x1, R0 ;  /* 0x0000000105057824 */ /* 0x000fe400078e0200 */
[----:B-1----:R-:W-:-:S05]  /*10500*/  IMAD R0, R10, R7, R6 ;  /* 0x000000070a007224 */ /* 0x002fca00078e0206 */
[----:B------:R-:W-:Y:S01]  /*10510*/  SHF.R.S32.HI R7, RZ, 0x1f, R0 ;  /* 0x0000001fff077819 */ /* 0x000fe20000011400 */
[----:B------:R-:W-:-:S04]  /*10520*/  IMAD.WIDE.U32 R8, R0, UR6, R4 ;  /* 0x0000000600087c25 */ /* 0x000fc8000f8e0004 */
[----:B------:R-:W-:-:S04]  /*10530*/  IMAD R7, R7, UR6, RZ ;  /* 0x0000000607077c24 */ /* 0x000fc8000f8e02ff */
[----:B------:R-:W-:Y:S01]  /*10540*/  IMAD R0, R0, UR7, R7 ;  /* 0x0000000700007c24 */ /* 0x000fe2000f8e0207 */
[----:B------:R-:W-:Y:S01]  /*10550*/  LEA R4, P0, R8, UR8, 0x1 ;  /* 0x0000000808047c11 */ /* 0x000fe2000f8008ff */
[----:B------:R-:W0:Y:S02]  /*10560*/  @P6 LDC R7, c[0x0][0x44c] ;  /* 0x00011300ff076b82 */ /* 0x000e240000000800 */
[----:B------:R-:W-:-:S05]  /*10570*/  IMAD.IADD R0, R9, 0x1, R0 ;  /* 0x0000000109007824 */ /* 0x000fca00078e0200 */
[----:B------:R-:W-:Y:S02]  /*10580*/  LEA.HI.X R0, R8, UR9, R0, 0x1, P0 ;  /* 0x0000000908007c11 */ /* 0x000fe400080f0c00 */
[----:B------:R-:W1:Y:S01]  /*10590*/  @P6 LDC R8, c[0x0][0x450] ;  /* 0x00011400ff086b82 */ /* 0x000e620000000800 */
[----:B------:R-:W-:Y:S01]  /*105a0*/  IADD3 R5, R6, 0x80, RZ ;  /* 0x0000008006057810 */ /* 0x000fe20007ffe0ff */
[----:B------:R-:W2:Y:S04]  /*105b0*/  S2R R13, SR_TID.X ;  /* 0x00000000000d7919 */ /* 0x000ea80000002100 */
[----:B------:R-:W-:Y:S02]  /*105c0*/  IMAD.MOV.U32 R6, RZ, RZ, R5 ;  /* 0x000000ffff067224 */ /* 0x000fe400078e0005 */
[----:B0-----:R-:W-:-:S05]  /*105d0*/  @P6 IMAD.HI.U32 R7, R5, R7, RZ ;  /* 0x0000000705076227 */ /* 0x001fca00078e00ff */
[----:B-1----:R-:W-:-:S05]  /*105e0*/  @P6 SHF.R.U32.HI R6, RZ, R8, R7 ;  /* 0x00000008ff066219 */ /* 0x002fca0000011607 */
[----:B------:R-:W-:-:S04]  /*105f0*/  IMAD.MOV R7, RZ, RZ, -R6 ;  /* 0x000000ffff077224 */ /* 0x000fc800078e0a06 */
[----:B------:R-:W-:Y:S01]  /*10600*/  IMAD R5, R10, R7, R5 ;  /* 0x000000070a057224 */ /* 0x000fe200078e0205 */
[----:B------:R-:W-:Y:S01]  /*10610*/  SHF.R.S32.HI R7, RZ, 0x1f, R6 ;  /* 0x0000001fff077819 */ /* 0x000fe20000011406 */
[----:B------:R-:W-:-:S04]  /*10620*/  IMAD.WIDE.U32 R2, R6, UR4, R2 ;  /* 0x0000000406027c25 */ /* 0x000fc8000f8e0002 */
[----:B------:R-:W-:Y:S01]  /*10630*/  IMAD R7, R7, UR4, RZ ;  /* 0x0000000407077c24 */ /* 0x000fe2000f8e02ff */
[----:B------:R-:W-:-:S03]  /*10640*/  ULDC UR4, c[0x0][0x2b8] ;  /* 0x0000ae0000047ab9 */ /* 0x000fc60000000800 */
[----:B------:R-:W-:Y:S01]  /*10650*/  IMAD R7, R6, UR5, R7 ;  /* 0x0000000506077c24 */ /* 0x000fe2000f8e0207 */
[----:B------:R-:W-:Y:S01]  /*10660*/  SHF.R.S32.HI R6, RZ, 0x1f, R5 ;  /* 0x0000001fff067819 */ /* 0x000fe20000011405 */
[----:B--2---:R-:W-:Y:S02]  /*10670*/  IMAD.SHL.U32 R11, R13, 0x8, RZ ;  /* 0x000000080d0b7824 */ /* 0x004fe400078e00ff */
[----:B------:R-:W-:Y:S02]  /*10680*/  IMAD.IADD R3, R3, 0x1, R7 ;  /* 0x0000000103037824 */ /* 0x000fe400078e0207 */
[----:B------:R-:W-:Y:S01]  /*10690*/  IMAD R6, R6, UR6, RZ ;  /* 0x0000000606067c24 */ /* 0x000fe2000f8e02ff */
[----:B------:R-:W-:Y:S01]  /*106a0*/  LOP3.LUT R11, R11, 0x18, RZ, 0xc0, !PT ;  /* 0x000000180b0b7812 */ /* 0x000fe200078ec0ff */
[----:B------:R-:W-:-:S04]  /*106b0*/  IMAD.WIDE.U32 R2, R5, UR6, R2 ;  /* 0x0000000605027c25 */ /* 0x000fc8000f8e0002 */
[----:B------:R-:W-:Y:S02]  /*106c0*/  IMAD R6, R5, UR7, R6 ;  /* 0x0000000705067c24 */ /* 0x000fe4000f8e0206 */
[----:B------:R-:W-:Y:S01]  /*106d0*/  IMAD.SHL.U32 R20, R13, 0x8, RZ ;  /* 0x000000080d147824 */ /* 0x000fe200078e00ff */
[----:B------:R-:W-:Y:S01]  /*106e0*/  LEA R8, P0, R2, UR8, 0x1 ;  /* 0x0000000802087c11 */ /* 0x000fe2000f8008ff */
[----:B------:R-:W-:Y:S01]  /*106f0*/  IMAD.IADD R3, R3, 0x1, R6 ;  /* 0x0000000103037824 */ /* 0x000fe200078e0206 */
        /* <DEDUP_REMOVED lines=10> */
[----:B------:R-:W-:Y:S10]  /*107a0*/  BRA.DIV UR5, `(.L_x_2164) ;  /* 0x0000003a05807947 */ /* 0x000ff4000b800000 */
[----:B------:R-:W2:Y:S01]  /*107b0*/  LDL R9, [R1+0x18] ;  /* 0x0000180001097983 */ /* 0x000ea20000100800 */
[----:B-----5:R-:W-:Y:S02]  /*107c0*/  IMAD R2, R27, R10, RZ ;  /* 0x0000000a1b027224 */ /* 0x020fe400078e02ff */
[----:B------:R-:W-:Y:S01]  /*107d0*/  IMAD R17, R17, 0xc0, R21 ;  /* 0x000000c011117824 */ /* 0x000fe200078e0215 */
        /* <DEDUP_REMOVED lines=14> */
[----:B0-----:R-:W-:-:S04]  /*108c0*/  @!P2 LEA R5, P4, R20, R5, 0x1 ;  /* 0x000000051405a211 */ /* 0x001fc800078808ff */
[----:B-1----:R-:W-:Y:S01]  /*108d0*/  @!P2 IADD3.X R7, RZ, R7, RZ, P4, !PT ;  /* 0x00000007ff07a210 */ /* 0x002fe200027fe4ff */
        /* <DEDUP_REMOVED lines=36> */
.L_x_2245:
[----:B------:R-:W2:Y:S01]  /*10b20*/  LDL R0, [R1+0x18] ;  /* 0x0000180001007983 */ /* 0x000ea20000100800 */
[----:B------:R-:W-:-:S04]  /*10b30*/  IADD3 R17, R17, 0xa0, RZ ;  /* 0x000000a011117810 */ /* 0x000fc80007ffe0ff */
        /* <DEDUP_REMOVED lines=11> */
.L_x_2165:
        /* <DEDUP_REMOVED lines=18> */
.L_x_2246:
[----:B------:R-:W-:Y:S05]  /*10d10*/  BSYNC B0 ;  /* 0x0000000000007941 */ /* 0x000fea0003800000 */
.L_x_2166:
        /* <DEDUP_REMOVED lines=8> */
[----:B------:R-:W-:Y:S02]  /*10da0*/  IMAD.MOV.U32 R17, RZ, RZ, R28 ;  /* 0x000000ffff117224 */ /* 0x000fe400078e001c */
[----:B------:R-:W-:Y:S02]  /*10db0*/  IMAD.MOV.U32 R10, RZ, RZ, R24 ;  /* 0x000000ffff0a7224 */ /* 0x000fe400078e0018 */
[----:B------:R-:W-:Y:S02]  /*10dc0*/  IMAD.MOV.U32 R29, RZ, RZ, R26 ;  /* 0x000000ffff1d7224 */ /* 0x000fe400078e001a */
[----:B0-----:R-:W-:-:S05]  /*10dd0*/  IMAD.SHL.U32 R4, R2, 0x8, RZ ;  /* 0x0000000802047824 */ /* 0x001fca00078e00ff */
[----:B------:R-:W-:-:S04]  /*10de0*/  LOP3.LUT R4, R4, 0x18, RZ, 0xc0, !PT ;  /* 0x0000001804047812 */ /* 0x000fc800078ec0ff */
[C---:B------:R-:W-:Y:S02]  /*10df0*/  LOP3.LUT R3, R4.reuse, 0x20, RZ, 0xfc, !PT ;  /* 0x0000002004037812 */ /* 0x040fe400078efcff */
[C---:B------:R-:W-:Y:S02]  /*10e00*/  LOP3.LUT R2, R4.reuse, 0x40, RZ, 0xfc, !PT ;  /* 0x0000004004027812 */ /* 0x040fe400078efcff */
[----:B------:R-:W-:Y:S02]  /*10e10*/  ISETP.GE.AND P3, PT, R4, UR4, PT ;  /* 0x0000000404007c0c */ /* 0x000fe4000bf66270 */
[----:B------:R-:W-:Y:S02]  /*10e20*/  ISETP.GE.AND P2, PT, R3, UR4, PT ;  /* 0x0000000403007c0c */ /* 0x000fe4000bf46270 */
[----:B------:R-:W-:-:S13]  /*10e30*/  ISETP.GE.AND P1, PT, R2, UR4, PT ;  /* 0x0000000402007c0c */ /* 0x000fda000bf26270 */
.L_x_2182:
        /* <DEDUP_REMOVED lines=17> */
[----:B0-----:R-:W-:Y:S01]  /*10f50*/  @P0 IMAD.HI.U32 R5, R4, R5, RZ ;  /* 0x0000000504050227 */ /* 0x001fe200078e00ff */
[----:B------:R-:W-:-:S04]  /*10f60*/  MOV R2, R4 ;  /* 0x0000000400027202 */ /* 0x000fc80000000f00 */
        /* <DEDUP_REMOVED lines=23> */
.L_x_2170:
[----:B------:R-:W-:Y:S01]  /*110e0*/  IMAD R5, R24, 0x8, R22 ;  /* 0x0000000818057824 */ /* 0x000fe200078e0216 */
[----:B------:R-:W-:Y:S01]  /*110f0*/  SHF.L.U32 R0, R28, 0x1f, RZ ;  /* 0x0000001f1c007819 */ /* 0x000fe200000006ff */
[----:B------:R-:W-:Y:S03]  /*11100*/  BSSY B1, `(.L_x_2171) ;  /* 0x0000003000017945 */ /* 0x000fe60003800000 */
[----:B------:R-:W0:Y:S02]  /*11110*/  SYNCS.PHASECHK.TRANS64.TRYWAIT P0, [R5+URZ+0x2d840], R0 ;  /* 0x02d84000050075a7 */ /* 0x000e24000800017f */
[----:B0-----:R-:W-:Y:S05]  /*11120*/  @!P0 BRA `(.L_x_2172) ;  /* 0x0000003800308947 */ /* 0x001fea0003800000 */
.L_x_2247:
[----:B------:R-:W-:Y:S05]  /*11130*/  BSYNC B1 ;  /* 0x0000000000017941 */ /* 0x000fea0003800000 */
.L_x_2171:
[----:B------:R-:W2:Y:S01]  /*11140*/  LDL R2, [R1] ;  /* 0x0000000001027983 */ /* 0x000ea20000100800 */
[----:B------:R-:W-:Y:S01]  /*11150*/  SHF.R.S32.HI R20, RZ, 0x1f, R8 ;  /* 0x0000001fff147819 */ /* 0x000fe20000011408 */
[----:B------:R-:W-:Y:S01]  /*11160*/  ULDC.64 UR4, c[0x0][0x300] ;  /* 0x0000c00000047ab9 */ /* 0x000fe20000000a00 */
[----:B------:R-:W-:Y:S01]  /*11170*/  ULDC.64 UR6, c[0x0][0x2e8] ;  /* 0x0000ba0000067ab9 */ /* 0x000fe20000000a00 */
[----:B------:R-:W1:Y:S02]  /*11180*/  S2R R7, SR_TID.X ;  /* 0x0000000000077919 */ /* 0x000e640000002100 */
[----:B0-----:R-:W-:-:S04]  /*11190*/  IMAD R0, R20, UR4, RZ ;  /* 0x0000000414007c24 */ /* 0x001fc8000f8e02ff */
[----:B------:R-:W-:Y:S02]  /*111a0*/  IMAD R0, R8, UR5, R0 ;  /* 0x0000000508007c24 */ /* 0x000fe4000f8e0200 */
[C---:B-1----:R-:W-:Y:S02]  /*111b0*/  IMAD.SHL.U32 R6, R7.reuse, 0x8, RZ ;  /* 0x0000000807067824 */ /* 0x042fe400078e00ff */
[----:B------:R-:W-:-:S03]  /*111c0*/  IMAD.SHL.U32 R11, R7, 0x8, RZ ;  /* 0x00000008070b7824 */ /* 0x000fc600078e00ff */
[----:B------:R-:W-:-:S04]  /*111d0*/  LOP3.LUT R6, R6, 0xd8, RZ, 0xc0, !PT ;  /* 0x000000d806067812 */ /* 0x000fc800078ec0ff */
[----:B------:R-:W-:-:S04]  /*111e0*/  LOP3.LUT R6, R6, 0x18, R7, 0x78, !PT ;  /* 0x0000001806067812 */ /* 0x000fc800078e7807 */
[----:B------:R-:W-:-:S05]  /*111f0*/  LOP3.LUT R6, R6, 0x320, R11, 0xf8, !PT ;  /* 0x0000032006067812 */ /* 0x000fca00078ef80b */
[----:B------:R-:W-:Y:S01]  /*11200*/  IMAD R6, R24, 0x3000, R6 ;  /* 0x0000300018067824 */ /* 0x000fe200078e0206 */
[C---:B--2---:R-:W-:Y:S02]  /*11210*/  LOP3.LUT P5, RZ, R2.reuse, 0x2, RZ, 0xc0, !PT ;  /* 0x0000000202ff7812 */ /* 0x044fe400078ac0ff */
[----:B------:R-:W-:Y:S01]  /*11220*/  LOP3.LUT P4, RZ, R2, 0x1, RZ, 0xc0, !PT ;  /* 0x0000000102ff7812 */ /* 0x000fe2000788c0ff */
        /* <DEDUP_REMOVED lines=13> */
[----:B------:R-:W-:Y:S08]  /*11300*/  BRA.DIV UR4, `(.L_x_2173) ;  /* 0x0000003604cc7947 */ /* 0x000ff0000b800000 */
[----:B------:R-:W2:Y:S01]  /*11310*/  LDL R3, [R1] ;  /* 0x0000000001037983 */ /* 0x000ea20000100800 */
[----:B------:R-:W-:Y:S01]  /*11320*/  IMAD R6, R6, 0x2, R22 ;  /* 0x0000000206067824 */ /* 0x000fe200078e0216 */
[----:B------:R-:W0:Y:S02]  /*11330*/  S2R R11, SR_TID.X ;  /* 0x00000000000b7919 */ /* 0x000e240000002100 */
[----:B------:R-:W1:Y:S04]  /*11340*/  SHFL.IDX PT, R2, R7, RZ, 0x1c1f ;  /* 0x001c1fff07027589 */ /* 0x000e6800000e0000 */
[----:B------:R-:W-:Y:S01]  /*11350*/  SHFL.IDX PT, R21, R9, 0x2, 0x1c1f ;  /* 0x005c1f0009157f89 */ /* 0x000fe200000e0000 */
[----:B0-----:R-:W-:-:S04]  /*11360*/  SHF.L.U32 R11, R11, 0x3, RZ ;  /* 0x000000030b0b7819 */ /* 0x001fc800000006ff */
[----:B------:R-:W-:-:S05]  /*11370*/  LOP3.LUT R11, R11, 0x18, RZ, 0xc0, !PT ;  /* 0x000000180b0b7812 */ /* 0x000fca00078ec0ff */
[----:B------:R-:W-:-:S05]  /*11380*/  IMAD.SHL.U32 R0, R11, 0x2, RZ ;  /* 0x000000020b007824 */ /* 0x000fca00078e00ff */
[----:B-1----:R-:W-:Y:S02]  /*11390*/  IADD3 R2, P0, R2, R0, RZ ;  /* 0x0000000002027210 */ /* 0x002fe40007f1e0ff */
[----:B--2---:R-:W-:Y:S02]  /*113a0*/  LOP3.LUT P6, RZ, R3, 0x4, RZ, 0xc0, !PT ;  /* 0x0000000403ff7812 */ /* 0x004fe400078cc0ff */
[----:B------:R-:W0:Y:S02]  /*113b0*/  SHFL.IDX PT, R3, R9, RZ, 0x1c1f ;  /* 0x001c1fff09037589 */ /* 0x000e2400000e0000 */
[----:B0-----:R-:W-:-:S09]  /*113c0*/  IMAD.X R3, RZ, RZ, R3, P0 ;  /* 0x000000ffff037224 */ /* 0x001fd200000e0603 */
        /* <DEDUP_REMOVED lines=18> */
.L_x_2257:
[----:B------:R-:W3:Y:S01]  /*114f0*/  LDL R3, [R1] ;  /* 0x0000000001037983 */ /* 0x000ee20000100800 */
[----:B--2---:R-:W-:Y:S02]  /*11500*/  IADD3 R2, P0, R2, R0, RZ ;  /* 0x0000000002027210 */ /* 0x004fe40007f1e0ff */
[----:B---3--:R-:W-:-:S03]  /*11510*/  LOP3.LUT P6, RZ, R3, 0x4, RZ, 0xc0, !PT ;  /* 0x0000000403ff7812 */ /* 0x008fc600078cc0ff */
[----:B------:R-:W-:Y:S01]  /*11520*/  IMAD.X R3, RZ, RZ, R21, P0 ;  /* 0x000000ffff037224 */ /* 0x000fe200000e0615 */
[----:B------:R-:W-:-:S09]  /*11530*/  PLOP3.LUT P0, PT, PT, PT, PT, 0x80, 0x0 ;  /* 0x000000000000781c */ /* 0x000fd20003f0f070 */
[----:B------:R-:W-:Y:S01]  /*11540*/  @!PT LDS RZ, [RZ] ;  /* 0x00000000fffff984 */ /* 0x000fe20000000800 */
[----:B------:R-:W-:Y:S01]  /*11550*/  @!PT LDS RZ, [RZ] ;  /* 0x00000000fffff984 */ /* 0x000fe20000000800 */
[----:B------:R-:W-:Y:S01]  /*11560*/  @!PT LDS RZ, [RZ] ;  /* 0x00000000fffff984 */ /* 0x000fe20000000800 */
[----:B------:R1:W-:Y:S04]  /*11570*/  LDGSTS.E.BYPASS.LTC128B.128 [R6+0x16c00], desc[UR36][R2.64], !P6 ;  /* 0x16c0000002067fae */ /* 0x0003e8000f101d64 */
[----:B------:R1:W-:Y:S04]  /*11580*/  LDGSTS.E.BYPASS.LTC128B.128 [R6+0x18c00], desc[UR36][R2.64+0x40], !P5 ;  /* 0x18c0004002067fae */ /* 0x0003e8000e901d64 */
[----:B------:R1:W-:Y:S01]  /*11590*/  LDGSTS.E.BYPASS.LTC128B.128 [R6+0x1ac00], desc[UR36][R2.64+0x80], !P4 ;  /* 0x1ac0008002067fae */ /* 0x0003e2000e101d64 */
[----:B------:R-:W-:Y:S01]  /*115a0*/  NOP ;  /* 0x0000000000007918 */ /* 0x000fe20000000000 */
.L_x_2174:
        /* <DEDUP_REMOVED lines=11> */
.L_x_2175:
[----:B------:R1:W-:Y:S01]  /*11660*/  SYNCS.ARRIVE.TRANS64.A1T0 RZ, [R5+URZ+0x2d830], RZ ;  /* 0x02d830ff05ff79a7 */ /* 0x0003e2000810003f */
[----:B------:R-:W-:Y:S05]  /*11670*/  @!P5 BRA `(.L_x_2176) ;  /* 0x000000000004d947 */ /* 0x000fea0003800000 */
[----:B------:R-:W-:Y:S01]  /*11680*/  BPT.TRAP 0x1 ;  /* 0x000000040000795c */ /* 0x000fe20000300000 */
.L_x_2176:
[----:B------:R-:W-:Y:S01]  /*11690*/  SHF.L.U32 R2, R17, 0x1f, RZ ;  /* 0x0000001f11027819 */ /* 0x000fe200000006ff */
[----:B------:R-:W-:Y:S01]  /*116a0*/  IMAD R6, R10, 0x8, R22 ;  /* 0x000000080a067824 */ /* 0x000fe200078e0216 */
[----:B------:R-:W-:Y:S03]  /*116b0*/  BSSY B1, `(.L_x_2177) ;  /* 0x0000003000017945 */ /* 0x000fe60003800000 */
[----:B------:R-:W2:Y:S02]  /*116c0*/  SYNCS.PHASECHK.TRANS64.TRYWAIT P0, [R6+URZ+0x2d860], R2 ;  /* 0x02d86002060075a7 */ /* 0x000ea4000800017f */
[----:B--2---:R-:W-:Y:S05]  /*116d0*/  @!P0 BRA `(.L_x_2178) ;  /* 0x0000003800488947 */ /* 0x004fea0003800000 */
.L_x_2258:
[----:B------:R-:W-:Y:S05]  /*116e0*/  BSYNC B1 ;  /* 0x0000000000017941 */ /* 0x000fea0003800000 */
.L_x_2177:
[----:B0-----:R-:W3:Y:S01]  /*116f0*/  LDL R7, [R1+0x8] ;  /* 0x0000080001077983 */ /* 0x001ee20000100800 */
[----:B------:R-:W1:Y:S01]  /*11700*/  S2R R11, SR_TID.X ;  /* 0x00000000000b7919 */ /* 0x000e620000002100 */
[----:B------:R-:W-:Y:S01]  /*11710*/  UMOV UR4, 0xffffffff ;  /* 0xffffffff00047882 */ /* 0x000fe20000000000 */
[C---:B-1----:R-:W-:Y:S02]  /*11720*/  IMAD.SHL.U32 R5, R11.reuse, 0x8, RZ ;  /* 0x000000080b057824 */ /* 0x042fe400078e00ff */
[----:B------:R-:W-:-:S03]  /*11730*/  IMAD.SHL.U32 R9, R11, 0x8, RZ ;  /* 0x000000080b097824 */ /* 0x000fc600078e00ff */
[----:B------:R-:W-:Y:S02]  /*11740*/  LOP3.LUT R5, R5, 0xd8, RZ, 0xc0, !PT ;  /* 0x000000d805057812 */ /* 0x000fe400078ec0ff */
[----:B------:R-:W-:Y:S02]  /*11750*/  LOP3.LUT R3, R11, 0x7f, RZ, 0xc0, !PT ;  /* 0x0000007f0b037812 */ /* 0x000fe400078ec0ff */
[----:B------:R-:W-:Y:S02]  /*11760*/  LOP3.LUT R5, R5, 0x18, R11, 0x78, !PT ;  /* 0x0000001805057812 */ /* 0x000fe400078e780b */
[----:B------:R-:W-:Y:S02]  /*11770*/  SHF.R.U32.HI R3, RZ, 0x2, R3 ;  /* 0x00000002ff037819 */ /* 0x000fe40000011603 */
[----:B------:R-:W-:-:S05]  /*11780*/  LOP3.LUT R5, R5, 0x320, R9, 0xf8, !PT ;  /* 0x0000032005057812 */ /* 0x000fca00078ef809 */
[----:B------:R-:W-:Y:S02]  /*11790*/  IMAD R5, R10, 0x3000, R5 ;  /* 0x000030000a057824 */ /* 0x000fe400078e0205 */
[----:B---3--:R-:W-:-:S05]  /*117a0*/  IMAD R7, R29, -0x80, R7 ;  /* 0xffffff801d077824 */ /* 0x008fca00078e0207 */
[----:B------:R-:W-:Y:S01]  /*117b0*/  IADD3 R7, -R3, R7, RZ ;  /* 0x0000000703077210 */ /* 0x000fe20007ffe1ff */
[----:B------:R-:W-:Y:S06]  /*117c0*/  BRA.DIV UR4, `(.L_x_2179) ;  /* 0x0000003a04207947 */ /* 0x000fec000b800000 */
[----:B--2---:R-:W0:Y:S01]  /*117d0*/  SHFL.IDX PT, R2, R18, RZ, 0x1c1f ;  /* 0x001c1fff12027589 */ /* 0x004e2200000e0000 */
        /* <DEDUP_REMOVED lines=33> */
.L_x_2268:
        /* <DEDUP_REMOVED lines=29> */
.L_x_2180:
        /* <DEDUP_REMOVED lines=8> */
[----:B------:R-:W-:Y:S01]  /*11c40*/  IMAD.MOV.U32 R23, RZ, RZ, R0 ;  /* 0x000000ffff177224 */ /* 0x000fe200078e0000 */
[----:B--2---:R-:W-:-:S13]  /*11c50*/  ISETP.NE.AND P5, PT, R2, 0x3, PT ;  /* 0x000000030200780c */ /* 0x004fda0003fa5270 */
[----:B------:R-:W-:Y:S05]  /*11c60*/  @!P5 BRA `(.L_x_2181) ;  /* 0x000000000004d947 */ /* 0x000fea0003800000 */
[----:B------:R-:W-:Y:S01]  /*11c70*/  BPT.TRAP 0x1 ;  /* 0x000000040000795c */ /* 0x000fe20000300000 */
.L_x_2181:
[----:B------:R-:W2:Y:S01]  /*11c80*/  LDL R2, [R1+0xc] ;  /* 0x00000c0001027983 */ /* 0x000ea20000100800 */
[----:B------:R1:W-:Y:S01]  /*11c90*/  SYNCS.ARRIVE.TRANS64.A1T0 RZ, [R6+URZ+0x2d850], RZ ;  /* 0x02d850ff06ff79a7 */ /* 0x0003e2000810003f */
[C---:B------:R-:W-:Y:S01]  /*11ca0*/  VIADD R0, R26.reuse, 0xffffffff ;  /* 0xffffffff1a007836 */ /* 0x040fe20000000000 */
[----:B------:R-:W-:Y:S01]  /*11cb0*/  MOV R17, R28 ;  /* 0x0000001c00117202 */ /* 0x000fe20000000f00 */
[----:B------:R-:W-:Y:S02]  /*11cc0*/  IMAD.MOV.U32 R10, RZ, RZ, R24 ;  /* 0x000000ffff0a7224 */ /* 0x000fe400078e0018 */
[----:B------:R-:W-:Y:S01]  /*11cd0*/  IMAD.MOV.U32 R29, RZ, RZ, R26 ;  /* 0x000000ffff1d7224 */ /* 0x000fe200078e001a */
[----:B--2---:R-:W-:-:S13]  /*11ce0*/  ISETP.GT.AND P0, PT, R26, R2, PT ;  /* 0x000000021a00720c */ /* 0x004fda0003f04270 */
[----:B-1----:R-:W-:Y:S05]  /*11cf0*/  @P0 BRA `(.L_x_2182) ;  /* 0xfffffff000500947 */ /* 0x002fea000383ffff */
.L_x_2169:
[----:B------:R-:W-:Y:S05]  /*11d00*/  BSYNC B0 ;  /* 0x0000000000007941 */ /* 0x000fea0003800000 */
.L_x_2168:
        /* <DEDUP_REMOVED lines=17> */
.L_x_2184:
[----:B------:R-:W-:Y:S05]  /*11e20*/  BSYNC B0 ;  /* 0x0000000000007941 */ /* 0x000fea0003800000 */
.L_x_2183:
[----:B------:R-:W2:Y:S02]  /*11e30*/  LDL R0, [R1+0x38] ;  /* 0x0000380001007983 */ /* 0x000ea40000100800 */
[----:B--2---:R-:W-:-:S13]  /*11e40*/  ISETP.NE.AND P0, PT, R0, 0x3, PT ;  /* 0x000000030000780c */ /* 0x004fda0003f05270 */
[----:B------:R-:W-:Y:S05]  /*11e50*/  @!P0 BRA `(.L_x_2185) ;  /* 0x0000000000048947 */ /* 0x000fea0003800000 */
[----:B------:R-:W-:Y:S01]  /*11e60*/  BPT.TRAP 0x1 ;  /* 0x000000040000795c */ /* 0x000fe20000300000 */
.L_x_2185:
[----:B------:R-:W2:Y:S01]  /*11e70*/  LDL.LU R2, [R1+0x8] ;  /* 0x0000080001027983 */ /* 0x000ea20000300800 */
[----:B------:R-:W-:Y:S01]  /*11e80*/  IMAD R0, R24, 0x8, R22 ;  /* 0x0000000818007824 */ /* 0x000fe200078e0216 */
[----:B------:R-:W-:Y:S01]  /*11e90*/  SHF.L.U32 R3, R28, 0x1f, RZ ;  /* 0x0000001f1c037819 */ /* 0x000fe200000006ff */
[----:B------:R-:W-:Y:S03]  /*11ea0*/  BSSY B0, `(.L_x_2186) ;  /* 0x0000004000007945 */ /* 0x000fe60003800000 */
[----:B------:R-:W1:Y:S01]  /*11eb0*/  SYNCS.PHASECHK.TRANS64.TRYWAIT P0, [R0+URZ+0x2d860], R3 ;  /* 0x02d86003000075a7 */ /* 0x000e62000800017f */
[----:B--2---:R-:W-:Y:S01]  /*11ec0*/  IMAD R6, R26, -0x80, R2 ;  /* 0xffffff801a067824 */ /* 0x004fe200078e0202 */
[----:B-1----:R-:W-:Y:S06]  /*11ed0*/  @!P0 BRA `(.L_x_2187) ;  /* 0x0000003400c08947 */ /* 0x002fec0003800000 */
.L_x_2269:
[----:B------:R-:W-:Y:S05]  /*11ee0*/  BSYNC B0 ;  /* 0x0000000000007941 */ /* 0x000fea0003800000 */
.L_x_2186:
        /* <DEDUP_REMOVED lines=15> */
[----:B------:R-:W-:Y:S01]  /*11fe0*/  LEA R4, R4, R22, 0x1 ;  /* 0x0000001604047211 */ /* 0x000fe200078e08ff */
        /* <DEDUP_REMOVED lines=40> */
.L_x_2279:
        /* <DEDUP_REMOVED lines=13> */
.L_x_2189:
        /* <DEDUP_REMOVED lines=11> */
.L_x_2190:
[----:B------:R0:W-:Y:S01]  /*123f0*/  SYNCS.ARRIVE.TRANS64.A1T0 RZ, [R0+URZ+0x2d850], RZ ;  /* 0x02d850ff00ff79a7 */ /* 0x0001e2000810003f */
[----:B------:R-:W-:-:S05]  /*12400*/  VIADD R24, R24, 0x1 ;  /* 0x0000000118187836 */ /* 0x000fca0000000000 */
[----:B------:R-:W-:-:S04]  /*12410*/  ISETP.NE.AND P0, PT, R24, 0x2, PT ;  /* 0x000000021800780c */ /* 0x000fc80003f05270 */
[----:B------:R-:W-:Y:S02]  /*12420*/  SEL R3, RZ, 0x1, P0 ;  /* 0x00000001ff037807 */ /* 0x000fe40000000000 */
[----:B------:R-:W-:Y:S02]  /*12430*/  SEL R24, R24, RZ, P0 ;  /* 0x000000ff18187207 */ /* 0x000fe40000000000 */
[----:B0-----:R-:W-:-:S07]  /*12440*/  LOP3.LUT R28, R28, R3, RZ, 0x3c, !PT ;  /* 0x000000031c1c7212 */ /* 0x001fce00078e3cff */
.L_x_2149:
[----:B------:R-:W-:Y:S05]  /*12450*/  BSYNC B7 ;  /* 0x0000000000077941 */ /* 0x000fea0003800000 */
.L_x_2147:
[----:B------:R-:W2:Y:S02]  /*12460*/  LDL R0, [R1] ;  /* 0x0000000001007983 */ /* 0x000ea40000100800 */
[----:B--2---:R-:W-:-:S13]  /*12470*/  LOP3.LUT P0, RZ, R0, 0x80, RZ, 0xc0, !PT ;  /* 0x0000008000ff7812 */ /* 0x004fda000780c0ff */
        /* <DEDUP_REMOVED lines=10> */
.L_x_2191:
        /* <DEDUP_REMOVED lines=23> */
[----:B--2---:R-:W-:Y:S01]  /*12690*/  @!P1 IMAD.MOV.U32 R17, RZ, RZ, R7 ;  /* 0x000000ffff119224 */ /* 0x004fe200078e0007 */
[----:B---3--:R-:W-:Y:S02]  /*126a0*/  @!P1 MOV R5, R4 ;  /* 0x0000000400059202 */ /* 0x008fe40000000f00 */
        /* <DEDUP_REMOVED lines=18> */
.L_x_2289:
[----:B------:R-:W-:Y:S02]  /*127d0*/  ULDC UR4, c[0x0][0xc38] ;  /* 0x00030e0000047ab9 */ /* 0x000fe40000000800 */
[----:B------:R-:W-:-:S04]  /*127e0*/  IMAD.U32 R4, RZ, RZ, UR4 ;  /* 0x00000004ff047e24 */ /* 0x000fc8000f8e00ff */
[----:B-1----:R-:W-:-:S04]  /*127f0*/  IMAD R3, R14, R4, RZ ;  /* 0x000000040e037224 */ /* 0x002fc800078e02ff */
[----:B------:R-:W-:-:S05]  /*12800*/  IMAD.IADD R6, R6, 0x1, R3 ;  /* 0x0000000106067824 */ /* 0x000fca00078e0203 */
[----:B------:R-:W-:-:S13]  /*12810*/  ISETP.GT.AND P6, PT, R6, R0, PT ;  /* 0x000000000600720c */ /* 0x000fda0003fc4270 */
[----:B------:R-:W-:Y:S05]  /*12820*/  @P6 BRA `(.L_x_2194) ;  /* 0x0000000000a46947 */ /* 0x000fea0003800000 */
.L_x_2197:
[----:B0-----:R-:W0:Y:S01]  /*12830*/  LDC R2, c[0x0][0xc3c] ;  /* 0x00030f00ff027b82 */ /* 0x001e220000000800 */
[----:B------:R-:W-:-:S05]  /*12840*/  VIADD R19, R19, 0x1f ;  /* 0x0000001f13137836 */ /* 0x000fca0000000000 */
[----:B0-----:R-:W-:-:S13]  /*12850*/  ISETP.GE.AND P6, PT, R19, R2, PT ;  /* 0x000000021300720c */ /* 0x001fda0003fc6270 */
[----:B------:R-:W-:Y:S05]  /*12860*/  @P6 BRA `(.L_x_2195) ;  /* 0x0000000800c06947 */ /* 0x000fea0003800000 */
[----:B------:R-:W0:Y:S01]  /*12870*/  S2R R3, SR_TID.X ;  /* 0x0000000000037919 */ /* 0x000e220000002100 */
[----:B------:R-:W-:Y:S01]  /*12880*/  IMAD.MOV.U32 R17, RZ, RZ, RZ ;  /* 0x000000ffff117224 */ /* 0x000fe200078e00ff */
[----:B0-----:R-:W-:-:S04]  /*12890*/  LOP3.LUT R3, R3, 0x1f, RZ, 0xc0, !PT ;  /* 0x0000001f03037812 */ /* 0x001fc800078ec0ff */
[----:B------:R-:W-:-:S04]  /*128a0*/  IADD3 R4, R19, R3, RZ ;  /* 0x0000000313047210 */ /* 0x000fc80007ffe0ff */
        /* <DEDUP_REMOVED lines=27> */
.L_x_2297:
[----:B------:R-:W-:Y:S02]  /*12a60*/  ULDC UR4, c[0x0][0xc38] ;  /* 0x00030e0000047ab9 */ /* 0x000fe40000000800 */
[----:B------:R-:W-:-:S04]  /*12a70*/  IMAD.U32 R4, RZ, RZ, UR4 ;  /* 0x00000004ff047e24 */ /* 0x000fc8000f8e00ff */
[----:B-1----:R-:W-:-:S04]  /*12a80*/  IMAD R3, R14, R4, RZ ;  /* 0x000000040e037224 */ /* 0x002fc800078e02ff */
[----:B------:R-:W-:-:S05]  /*12a90*/  IMAD.IADD R6, R3, 0x1, R6 ;  /* 0x0000000103067824 */ /* 0x000fca00078e0206 */
[----:B------:R-:W-:-:S13]  /*12aa0*/  ISETP.GT.AND P6, PT, R6, R0, PT ;  /* 0x000000000600720c */ /* 0x000fda0003fc4270 */
[----:B------:R-:W-:Y:S05]  /*12ab0*/  @!P6 BRA `(.L_x_2197) ;  /* 0xfffffffc005ce947 */ /* 0x000fea000383ffff */
.L_x_2194:
[----:B------:R-:W-:Y:S01]  /*12ac0*/  IADD3 R6, -R3, R6, RZ ;  /* 0x0000000603067210 */ /* 0x000fe20007ffe1ff */
[----:B------:R-:W-:-:S04]  /*12ad0*/  UMOV UR4, 0xffffffff ;  /* 0xffffffff00047882 */ /* 0x000fc80000000000 */
        /* <DEDUP_REMOVED lines=8> */
.L_x_2302:
[----:B------:R-:W-:-:S13]  /*12b60*/  ISETP.NE.AND P0, PT, R3, RZ, PT ;  /* 0x000000ff0300720c */ /* 0x000fda0003f05270 */
[----:B------:R-:W-:Y:S05]  /*12b70*/  @!P0 BRA `(.L_x_2199) ;  /* 0x0000000000108947 */ /* 0x000fea0003800000 */
[----:B------:R-:W-:Y:S01]  /*12b80*/  UMOV UR4, 0xffffffff ;  /* 0xffffffff00047882 */ /* 0x000fe20000000000 */
[----:B------:R-:W-:Y:S02]  /*12b90*/  VIADD R12, R7, 0xffffffff ;  /* 0xffffffff070c7836 */ /* 0x000fe40000000000 */
[----:B------:R-:W-:Y:S05]  /*12ba0*/  BRA.DIV UR4, `(.L_x_2200) ;  /* 0x0000003a04607947 */ /* 0x000fea000b800000 */
[----:B------:R4:W0:Y:S02]  /*12bb0*/  SHFL.IDX PT, R16, R2, R12, 0x1f ;  /* 0x00001f0c02107589 */ /* 0x00082400000e0000 */
.L_x_2199:
[----:B---3--:R-:W-:Y:S01]  /*12bc0*/  ISETP.NE.AND P0, PT, R5, 0x1, PT ;  /* 0x000000010500780c */ /* 0x008fe20003f05270 */
[----:B0-----:R-:W-:-:S04]  /*12bd0*/  IMAD R16, R16, R4, R6 ;  /* 0x0000000410107224 */ /* 0x001fc800078e0206 */
[----:B------:R-:W-:-:S08]  /*12be0*/  IMAD.IADD R0, R0, 0x1, -R16 ;  /* 0x0000000100007824 */ /* 0x000fd000078e0a10 */
[----:B------:R-:W-:Y:S05]  /*12bf0*/  @!P0 BRA `(.L_x_2201) ;  /* 0x0000000000dc8947 */ /* 0x000fea0003800000 */
[-C--:B--2---:R-:W-:Y:S01]  /*12c00*/  IABS R6, R17.reuse ;  /* 0x0000001100067213 */ /* 0x084fe20000000000 */
[----:B----4-:R-:W-:Y:S01]  /*12c10*/  IMAD.MOV.U32 R2, RZ, RZ, RZ ;  /* 0x000000ffff027224 */ /* 0x010fe200078e00ff */
[----:B------:R-:W-:Y:S02]  /*12c20*/  IABS R8, R17 ;  /* 0x0000001100087213 */ /* 0x000fe40000000000 */
[----:B------:R-:W0:Y:S03]  /*12c30*/  I2F.RP R4, R6 ;  /* 0x0000000600047306 */ /* 0x000e260000209400 */
[----:B------:R-:W-:-:S05]  /*12c40*/  IMAD.MOV R8, RZ, RZ, -R8 ;  /* 0x000000ffff087224 */ /* 0x000fca00078e0a08 */
[----:B0-----:R-:W1:Y:S02]  /*12c50*/  MUFU.RCP R4, R4 ;  /* 0x0000000400047308 */ /* 0x001e640000001000 */
[----:B-1----:R-:W-:-:S06]  /*12c60*/  VIADD R7, R4, 0xffffffe ;  /* 0x0ffffffe04077836 */ /* 0x002fcc0000000000 */
        /* <DEDUP_REMOVED lines=20> */
[----:B------:R-:W-:Y:S01]  /*12db0*/  IMAD.MOV R7, RZ, RZ, -R7 ;  /* 0x000000ffff077224 */ /* 0x000fe200078e0a07 */
[----:B0-----:R-:W-:-:S05]  /*12dc0*/  IADD3 R9, RZ, -R3, RZ ;  /* 0x80000003ff097210 */ /* 0x001fca0007ffe0ff */
        /* <DEDUP_REMOVED lines=18> */
[----:B------:R-:W-:-:S04]  /*12ef0*/  @!P1 LOP3.LUT R2, RZ, R5, RZ, 0x33, !PT ;  /* 0x00000005ff029212 */ /* 0x000fc800078e33ff */
[----:B------:R-:W-:Y:S01]  /*12f00*/  IADD3 R3, -R2, RZ, RZ ;  /* 0x000000ff02037210 */ /* 0x000fe20007ffe1ff */
[C---:B------:R-:W-:Y:S02]  /*12f10*/  IMAD R18, R5.reuse, 0x1000000, R2 ;  /* 0x0100000005127824 */ /* 0x040fe400078e0202 */
[--C-:B------:R-:W-:Y:S02]  /*12f20*/  IMAD.MOV R2, RZ, RZ, -R4.reuse ;  /* 0x000000ffff027224 */ /* 0x100fe400078e0a04 */
[----:B------:R-:W-:Y:S02]  /*12f30*/  IMAD R5, R5, R3, R4 ;  /* 0x0000000305057224 */ /* 0x000fe400078e0204 */
[----:B------:R-:W-:Y:S02]  /*12f40*/  IMAD R2, R17, R2, R0 ;  /* 0x0000000211027224 */ /* 0x000fe400078e0200 */
[----:B------:R-:W-:Y:S01]  /*12f50*/  IMAD R18, R5, 0x10000, R18 ;  /* 0x0001000005127824 */ /* 0x000fe200078e0212 */
[----:B------:R-:W-:Y:S06]  /*12f60*/  BRA `(.L_x_2202) ;  /* 0x0000000000f47947 */ /* 0x000fec0003800000 */
.L_x_2201:
[----:B----4-:R-:W0:Y:S02]  /*12f70*/  LDC.64 R2, c[0x0][0xc90] ;  /* 0x00032400ff027b82 */ /* 0x010e240000000a00 */
[----:B0-----:R-:W-:-:S05]  /*12f80*/  IMAD.WIDE R2, R19, 0x4, R2 ;  /* 0x0000000413027825 */ /* 0x001fca00078e0202 */
[----:B------:R0:W2:Y:S02]  /*12f90*/  LDG.E R6, desc[UR36][R2.64] ;  /* 0x0000002402067981 */ /* 0x0000a4000c1e1900 */
[----:B0-----:R-:W-:Y:S02]  /*12fa0*/  IMAD.MOV.U32 R2, RZ, RZ, RZ ;  /* 0x000000ffff027224 */ /* 0x001fe400078e00ff */
[----:B--2---:R-:W-:-:S05]  /*12fb0*/  IMAD R5, R17, R6, RZ ;  /* 0x0000000611057224 */ /* 0x004fca00078e02ff */
[----:B-1----:R-:W-:-:S04]  /*12fc0*/  IABS R7, R5 ;  /* 0x0000000500077213 */ /* 0x002fc80000000000 */
        /* <DEDUP_REMOVED lines=20> */
[----:B------:R-:W-:-:S05]  /*13110*/  @P0 IADD3 R9, R9, 0x1, RZ ;  /* 0x0000000109090810 */ /* 0x000fca0007ffe0ff */
        /* <DEDUP_REMOVED lines=25> */
[----:B------:R-:W-:Y:S01]  /*132b0*/  @!P1 IMAD.IADD R3, R3, 0x1, -R6 ;  /* 0x0000000103039824 */ /* 0x000fe200078e0a06 */
[----:B------:R-:W-:Y:S02]  /*132c0*/  @!P1 IADD3 R2, R2, 0x1, RZ ;  /* 0x0000000102029810 */ /* 0x000fe40007ffe0ff */
[----:B------:R-:W-:Y:S02]  /*132d0*/  ISETP.NE.AND P1, PT, R4, RZ, PT ;  /* 0x000000ff0400720c */ /* 0x000fe40003f25270 */
[----:B------:R-:W-:-:S13]  /*132e0*/  ISETP.GE.U32.AND P0, PT, R3, R6, PT ;  /* 0x000000060300720c */ /* 0x000fda0003f06070 */
[----:B------:R-:W-:-:S04]  /*132f0*/  @P0 VIADD R2, R2, 0x1 ;  /* 0x0000000102020836 */ /* 0x000fc80000000000 */
[----:B------:R-:W-:Y:S01]  /*13300*/  @!P2 IMAD.MOV R2, RZ, RZ, -R2 ;  /* 0x000000ffff02a224 */ /* 0x000fe200078e0a02 */
[----:B------:R-:W-:Y:S01]  /*13310*/  @!P1 LOP3.LUT R2, RZ, R4, RZ, 0x33, !PT ;  /* 0x00000004ff029212 */ /* 0x000fe200078e33ff */
[----:B------:R-:W-:-:S04]  /*13320*/  IMAD.MOV R4, RZ, RZ, -R4 ;  /* 0x000000ffff047224 */ /* 0x000fc800078e0a04 */
[----:B------:R-:W-:-:S07]  /*13330*/  IMAD R18, R2, R4, R5 ;  /* 0x0000000402127224 */ /* 0x000fce00078e0205 */
.L_x_2202:
[----:B------:R-:W-:-:S05]  /*13340*/  LOP3.LUT R2, RZ, R2, RZ, 0x33, !PT ;  /* 0x00000002ff027212 */ /* 0x000fca00078e33ff */
[----:B------:R-:W-:Y:S01]  /*13350*/  IMAD.IADD R17, R17, 0x1, R2 ;  /* 0x0000000111117824 */ /* 0x000fe200078e0202 */
[----:B------:R-:W-:Y:S06]  /*13360*/  BRA `(.L_x_2203) ;  /* 0x00000000001c7947 */ /* 0x000fec0003800000 */
.L_x_2195:
[----:B------:R-:W-:Y:S01]  /*13370*/  UMOV UR4, URZ ;  /* 0x0000003f00047c82 */ /* 0x000fe20008000000 */
[----:B------:R-:W-:Y:S01]  /*13380*/  UMOV UR5, URZ ;  /* 0x0000003f00057c82 */ /* 0x000fe20008000000 */
[----:B------:R-:W-:Y:S01]  /*13390*/  ULDC UR6, c[0x0][0xc3c] ;  /* 0x00030f0000067ab9 */ /* 0x000fe20000000800 */
[----:B------:R-:W-:Y:S02]  /*133a0*/  IMAD.MOV.U32 R16, RZ, RZ, R0 ;  /* 0x000000ffff107224 */ /* 0x000fe400078e0000 */
[----:B------:R-:W-:Y:S02]  /*133b0*/  IMAD.U32 R17, RZ, RZ, UR4 ;  /* 0x00000004ff117e24 */ /* 0x000fe4000f8e00ff */
[----:B------:R-:W-:Y:S02]  /*133c0*/  IMAD.U32 R18, RZ, RZ, UR5 ;  /* 0x00000005ff127e24 */ /* 0x000fe4000f8e00ff */
[----:B------:R-:W-:-:S07]  /*133d0*/  IMAD.U32 R19, RZ, RZ, UR6 ;  /* 0x00000006ff137e24 */ /* 0x000fce000f8e00ff */
.L_x_2203:
        /* <DEDUP_REMOVED lines=10> */
.L_x_2192:
[----:B------:R-:W-:Y:S02]  /*13480*/  ULDC UR4, c[0x0][0xc3c] ;  /* 0x00030f0000047ab9 */ /* 0x000fe40000000800 */
[----:B-1----:R-:W-:-:S13]  /*13490*/  ISETP.GE.AND P0, PT, R19, UR4, PT ;  /* 0x0000000413007c0c */ /* 0x002fda000bf06270 */
[----:B------:R-:W-:Y:S05]  /*134a0*/  @!P0 BRA `(.L_x_2204) ;  /* 0xffffffb0007c8947 */ /* 0x000fea000383ffff */
[----:B------:R-:W-:Y:S05]  /*134b0*/  BSYNC B8 ;  /* 0x0000000000087941 */ /* 0x000fea0003800000 */
.L_x_2141:
[----:B--2---:R-:W2:Y:S01]  /*134c0*/  LDL.LU R0, [R1+0x34] ;  /* 0x0000340001007983 */ /* 0x004ea20000300800 */
[----:B------:R-:W-:Y:S01]  /*134d0*/  BSSY B0, `(.L_x_2205) ;  /* 0x000000b000007945 */ /* 0x000fe20003800000 */
[----:B------:R-:W1:Y:S01]  /*134e0*/  S2R R5, SR_CgaCtaId ;  /* 0x0000000000057919 */ /* 0x000e620000008800 */
[----:B--2---:R-:W-:-:S05]  /*134f0*/  VIADD R0, R0, 0x1 ;  /* 0x0000000100007836 */ /* 0x004fca0000000000 */
[----:B0-----:R-:W-:-:S04]  /*13500*/  LEA.HI R2, R0, R0, RZ, 0x1 ;  /* 0x0000000000027211 */ /* 0x001fc800078f08ff */
[----:B------:R-:W-:Y:S02]  /*13510*/  LOP3.LUT R3, R2, 0xfffffffe, RZ, 0xc0, !PT ;  /* 0xfffffffe02037812 */ /* 0x000fe400078ec0ff */
[----:B------:R-:W-:Y:S02]  /*13520*/  MOV R2, 0x400 ;  /* 0x0000040000027802 */ /* 0x000fe40000000f00 */
[----:B------:R-:W-:Y:S02]  /*13530*/  IADD3 R0, R0, -R3, RZ ;  /* 0x8000000300007210 */ /* 0x000fe40007ffe0ff */
[----:B-1----:R-:W-:Y:S02]  /*13540*/  LEA R7, R5, R2, 0x18 ;  /* 0x0000000205077211 */ /* 0x002fe400078ec0ff */
[----:B------:R-:W-:-:S04]  /*13550*/  SHF.L.U32 R0, R0, 0x1f, RZ ;  /* 0x0000001f00007819 */ /* 0x000fc800000006ff */
[----:B------:R-:W0:Y:S02]  /*13560*/  SYNCS.PHASECHK.TRANS64.TRYWAIT P0, [R7+URZ+0x2d820], R0 ;  /* 0x02d82000070075a7 */ /* 0x000e24000800017f */
[----:B0-----:R-:W-:Y:S05]  /*13570*/  @!P0 BRA `(.L_x_2206) ;  /* 0x0000003000148947 */ /* 0x001fea0003800000 */
.L_x_2305:
[----:B------:R-:W-:Y:S05]  /*13580*/  BSYNC B0 ;  /* 0x0000000000007941 */ /* 0x000fea0003800000 */
.L_x_2205:
[----:B------:R-:W-:-:S03]  /*13590*/  UMOV UR4, 0xffffffff ;  /* 0xffffffff00047882 */ /* 0x000fc60000000000 */
[----:B------:R-:W-:Y:S05]  /*135a0*/  BRA.DIV UR4, `(.L_x_2207) ;  /* 0x00000032041c7947 */ /* 0x000fea000b800000 */
[----:B0-----:R-:W0:Y:S02]  /*135b0*/  S2R R0, SR_TID.X ;  /* 0x0000000000007919 */ /* 0x001e240000002100 */
[----:B0-----:R-:W-:-:S04]  /*135c0*/  SHF.R.U32.HI R0, RZ, 0x5, R0 ;  /* 0x00000005ff007819 */ /* 0x001fc80000011600 */
[----:B------:R-:W-:-:S05]  /*135d0*/  LOP3.LUT R0, R0, 0x3, RZ, 0xc0, !PT ;  /* 0x0000000300007812 */ /* 0x000fca00078ec0ff */
[----:B------:R0:W1:Y:S02]  /*135e0*/  SHFL.IDX PT, R14, R0, RZ, 0x1f ;  /* 0x00001fff000e7589 */ /* 0x00006400000e0000 */
.L_x_2308:
[----:B-1----:R-:W-:Y:S01]  /*135f0*/  ISETP.NE.AND P0, PT, R14, RZ, PT ;  /* 0x000000ff0e00720c */ /* 0x002fe20003f05270 */
[----:B------:R-:W-:-:S12]  /*13600*/  BSSY B0, `(.L_x_2208) ;  /* 0x0000024000007945 */ /* 0x000fd80003800000 */
[----:B------:R-:W-:Y:S05]  /*13610*/  @P0 BRA `(.L_x_2209) ;  /* 0x0000000000880947 */ /* 0x000fea0003800000 */
[----:B------:R-:W-:-:S03]  /*13620*/  UMOV UR4, 0xffffffff ;  /* 0xffffffff00047882 */ /* 0x000fc60000000000 */
[----:B------:R-:W-:Y:S05]  /*13630*/  BRA.DIV UR4, `(.L_x_2210) ;  /* 0x00000032042c7947 */ /* 0x000fea000b800000 */
[----:B------:R-:W-:-:S13]  /*13640*/  ELECT P6, URZ, PT ;  /* 0x00000000003f782f */ /* 0x000fda00038c0000 */
.L_x_2311:
[----:B------:R-:W-:Y:S05]  /*13650*/  @!P6 BRA `(.L_x_2209) ;  /* 0x000000000078e947 */ /* 0x000fea0003800000 */
[----:B0-----:R-:W2:Y:S02]  /*13660*/  LDL.LU R0, [R1+0x1c] ;  /* 0x00001c0001007983 */ /* 0x001ea40000300800 */
[----:B--2---:R-:W-:-:S04]  /*13670*/  LOP3.LUT R0, R0, 0x2, RZ, 0xfc, !PT ;  /* 0x0000000200007812 */ /* 0x004fc800078efcff */
[----:B------:R-:W-:-:S13]  /*13680*/  ISETP.NE.AND P0, PT, R0, 0x3, PT ;  /* 0x000000030000780c */ /* 0x000fda0003f05270 */
[----:B------:R-:W-:Y:S05]  /*13690*/  @!P0 BRA `(.L_x_2211) ;  /* 0x0000000000048947 */ /* 0x000fea0003800000 */
[----:B------:R-:W-:Y:S01]  /*136a0*/  BPT.TRAP 0x1 ;  /* 0x000000040000795c */ /* 0x000fe20000300000 */
.L_x_2211:
[----:B------:R-:W-:Y:S01]  /*136b0*/  IMAD R5, R24, 0x8, R7 ;  /* 0x0000000818057824 */ /* 0x000fe200078e0207 */
[----:B------:R-:W-:Y:S01]  /*136c0*/  SHF.L.U32 R0, R28, 0x1f, RZ ;  /* 0x0000001f1c007819 */ /* 0x000fe200000006ff */
[----:B------:R-:W-:-:S03]  /*136d0*/  VIADD R24, R24, 0x1 ;  /* 0x0000000118187836 */ /* 0x000fc60000000000 */
[----:B------:R-:W0:Y:S02]  /*136e0*/  SYNCS.PHASECHK.TRANS64.TRYWAIT P1, [R5+URZ+0x2d840], R0 ;  /* 0x02d84000050075a7 */ /* 0x000e24000802017f */
[----:B------:R-:W-:-:S04]  /*136f0*/  ISETP.NE.AND P2, PT, R24, 0x2, PT ;  /* 0x000000021800780c */ /* 0x000fc80003f45270 */
[----:B------:R-:W-:Y:S01]  /*13700*/  SEL R3, RZ, 0x1, P2 ;  /* 0x00000001ff037807 */ /* 0x000fe20001000000 */
[----:B0-----:R-:W-:Y:S08]  /*13710*/  @!P1 BRA `(.L_x_2212) ;  /* 0x0000003000149947 */ /* 0x001ff00003800000 */
.L_x_2312:
[----:B------:R-:W-:Y:S02]  /*13720*/  SEL R24, R24, RZ, P2 ;  /* 0x000000ff18187207 */ /* 0x000fe40001000000 */
[----:B------:R-:W-:Y:S01]  /*13730*/  LOP3.LUT R2, R28, R3, RZ, 0x3c, !PT ;  /* 0x000000031c027212 */ /* 0x000fe200078e3cff */
[----:B------:R-:W-:Y:S06]  /*13740*/  @!P0 BRA `(.L_x_2213) ;  /* 0x0000000000048947 */ /* 0x000fec0003800000 */
[----:B------:R-:W-:Y:S01]  /*13750*/  BPT.TRAP 0x1 ;  /* 0x000000040000795c */ /* 0x000fe20000300000 */
.L_x_2213:
[----:B------:R-:W-:Y:S01]  /*13760*/  IMAD R3, R24, 0x8, R7 ;  /* 0x0000000818037824 */ /* 0x000fe200078e0207 */
[----:B------:R-:W-:-:S04]  /*13770*/  SHF.L.U32 R2, R2, 0x1f, RZ ;  /* 0x0000001f02027819 */ /* 0x000fc800000006ff */
[----:B------:R-:W1:Y:S02]  /*13780*/  SYNCS.PHASECHK.TRANS64.TRYWAIT P1, [R3+URZ+0x2d840], R2 ;  /* 0x02d84002030075a7 */ /* 0x000e64000802017f */
[----:B-1----:R-:W-:Y:S05]  /*13790*/  @!P1 BRA `(.L_x_2214) ;  /* 0x0000003000089947 */ /* 0x002fea0003800000 */
.L_x_2313:
[----:B------:R-:W-:Y:S05]  /*137a0*/  @!P0 BRA `(.L_x_2215) ;  /* 0x0000000000048947 */ /* 0x000fea0003800000 */
[----:B------:R-:W-:Y:S01]  /*137b0*/  BPT.TRAP 0x1 ;  /* 0x000000040000795c */ /* 0x000fe20000300000 */
.L_x_2215:
[----:B------:R-:W2:Y:S02]  /*137c0*/  SYNCS.PHASECHK.TRANS64.TRYWAIT P1, [R5+URZ+0x2d860], R0 ;  /* 0x02d86000050075a7 */ /* 0x000ea4000802017f */
[----:B--2---:R-:W-:Y:S05]  /*137d0*/  @!P1 BRA `(.L_x_2216) ;  /* 0x00000030000c9947 */ /* 0x004fea0003800000 */
.L_x_2314:
[----:B------:R-:W-:Y:S05]  /*137e0*/  @!P0 BRA `(.L_x_2217) ;  /* 0x0000000000048947 */ /* 0x000fea0003800000 */
[----:B------:R-:W-:Y:S01]  /*137f0*/  BPT.TRAP 0x1 ;  /* 0x000000040000795c */ /* 0x000fe20000300000 */
.L_x_2217:
[----:B---3--:R3:W4:Y:S02]  /*13800*/  SYNCS.PHASECHK.TRANS64.TRYWAIT P0, [R3+URZ+0x2d860], R2 ;  /* 0x02d86002030075a7 */ /* 0x008724000800017f */
[----:B----4-:R-:W-:Y:S05]  /*13810*/  @!P0 NANOSLEEP.SYNCS 0x989680 ;  /* 0x009896800000895d */ /* 0x010fea0003900000 */
[----:B------:R-:W4:Y:S02]  /*13820*/  @!P0 SYNCS.PHASECHK.TRANS64 P0, [R3+URZ+0x2d860], R2 ;  /* 0x02d86002030085a7 */ /* 0x000f24000800007f */
[----:B----4-:R-:W-:Y:S05]  /*13830*/  @!P0 BRA `(.L_x_2217) ;  /* 0xfffffffc00f08947 */ /* 0x010fea000383ffff */
.L_x_2209:
[----:B------:R-:W-:Y:S05]  /*13840*/  BSYNC B0 ;  /* 0x0000000000007941 */ /* 0x000fea0003800000 */
.L_x_2208:
[----:B------:R-:W-:Y:S05]  /*13850*/  EXIT ;  /* 0x000000000000794d */ /* 0x000fea0003800000 */
.L_x_2082:
[----:B--2---:R-:W-:-:S04]  /*13860*/  IMAD.U32 R3, RZ, RZ, UR41 ;  /* 0x00000029ff037e24 */ /* 0x004fc8000f8e00ff */
[----:B------:R2:W3:Y:S03]  /*13870*/  SYNCS.PHASECHK.TRANS64.TRYWAIT P1, [R3+URZ+0x2d800], R0 ;  /* 0x02d80000030075a7 */ /* 0x0004e6000802017f */
[----:B---3--:R-:W-:Y:S05]  /*13880*/  @!P1 NANOSLEEP.SYNCS 0x989680 ;  /* 0x009896800000995d */ /* 0x008fea0003900000 */
[----:B------:R-:W3:Y:S02]  /*13890*/  @!P1 SYNCS.PHASECHK.TRANS64 P1, [R3+URZ+0x2d800], R0 ;  /* 0x02d80000030095a7 */ /* 0x000ee4000802007f */
[----:B---3--:R-:W-:Y:S05]  /*138a0*/  @!P1 BRA `(.L_x_2082) ;  /* 0xfffffffc00ec9947 */ /* 0x008fea000383ffff */
[----:B------:R-:W-:Y:S05]  /*138b0*/  BRA `(.L_x_2218) ;  /* 0xfffffee000d07947 */ /* 0x000fea000383ffff */
.L_x_2086:
[----:B---3--:R3:W4:Y:S02]  /*138c0*/  SYNCS.PHASECHK.TRANS64.TRYWAIT P1, [R0+URZ+0x2d830], R3 ;  /* 0x02d83003000075a7 */ /* 0x008724000802017f */
[----:B----4-:R-:W-:Y:S05]  /*138d0*/  @!P1 NANOSLEEP.SYNCS 0x989680 ;  /* 0x009896800000995d */ /* 0x010fea0003900000 */
[----:B------:R-:W4:Y:S02]  /*138e0*/  @!P1 SYNCS.PHASECHK.TRANS64 P1, [R0+URZ+0x2d830], R3 ;  /* 0x02d83003000095a7 */ /* 0x000f24000802007f */
[----:B----4-:R-:W-:Y:S05]  /*138f0*/  @!P1 BRA `(.L_x_2086) ;  /* 0xfffffffc00f09947 */ /* 0x010fea000383ffff */
[----:B------:R-:W-:Y:S05]  /*13900*/  BRA `(.L_x_2085) ;  /* 0xfffffee000e87947 */ /* 0x000fea000383ffff */
.L_x_2092:
[----:B-1----:R-:W-:-:S04]  /*13910*/  IMAD.U32 R7, RZ, RZ, UR7 ;  /* 0x00000007ff077e24 */ /* 0x002fc8000f8e00ff */
[----:B------:R1:W2:Y:S03]  /*13920*/  SYNCS.PHASECHK.TRANS64.TRYWAIT P1, [R7+URZ+0x2d830], R6 ;  /* 0x02d83006070075a7 */ /* 0x0002a6000802017f */
[----:B--2---:R-:W-:Y:S05]  /*13930*/  @!P1 NANOSLEEP.SYNCS 0x989680 ;  /* 0x009896800000995d */ /* 0x004fea0003900000 */
[----:B------:R-:W2:Y:S02]  /*13940*/  @!P1 SYNCS.PHASECHK.TRANS64 P1, [R7+URZ+0x2d830], R6 ;  /* 0x02d83006070095a7 */ /* 0x000ea4000802007f */
[----:B--2---:R-:W-:Y:S05]  /*13950*/  @!P1 BRA `(.L_x_2092) ;  /* 0xfffffffc00ec9947 */ /* 0x004fea000383ffff */
[----:B------:R-:W-:Y:S05]  /*13960*/  BRA `(.L_x_2089) ;  /* 0xffffff0c00b87947 */ /* 0x000fea000383ffff */
.L_x_2096:
[----:B-1----:R-:W-:-:S04]  /*13970*/  IMAD.U32 R7, RZ, RZ, UR7 ;  /* 0x00000007ff077e24 */ /* 0x002fc8000f8e00ff */
[----:B------:R1:W2:Y:S03]  /*13980*/  SYNCS.PHASECHK.TRANS64.TRYWAIT P1, [R7+URZ+0x2d850], R6 ;  /* 0x02d85006070075a7 */ /* 0x0002a6000802017f */
[----:B--2---:R-:W-:Y:S05]  /*13990*/  @!P1 NANOSLEEP.SYNCS 0x989680 ;  /* 0x009896800000995d */ /* 0x004fea0003900000 */
[----:B------:R-:W2:Y:S02]  /*139a0*/  @!P1 SYNCS.PHASECHK.TRANS64 P1, [R7+URZ+0x2d850], R6 ;  /* 0x02d85006070095a7 */ /* 0x000ea4000802007f */
[----:B--2---:R-:W-:Y:S05]  /*139b0*/  @!P1 BRA `(.L_x_2096) ;  /* 0xfffffffc00ec9947 */ /* 0x004fea000383ffff */
[----:B------:R-:W-:Y:S05]  /*139c0*/  BRA `(.L_x_2093) ;  /* 0xffffff1000607947 */ /* 0x000fea000383ffff */
.L_x_2104:
[----:B-1----:R-:W-:-:S04]  /*139d0*/  IMAD.U32 R7, RZ, RZ, UR7 ;  /* 0x00000007ff077e24 */ /* 0x002fc8000f8e00ff */
[----:B------:R1:W2:Y:S03]  /*139e0*/  SYNCS.PHASECHK.TRANS64.TRYWAIT P1, [R7+URZ+0x2d830], R6 ;  /* 0x02d83006070075a7 */ /* 0x0002a6000802017f */
[----:B--2---:R-:W-:Y:S05]  /*139f0*/  @!P1 NANOSLEEP.SYNCS 0x989680 ;  /* 0x009896800000995d */ /* 0x004fea0003900000 */
[----:B------:R-:W2:Y:S02]  /*13a00*/  @!P1 SYNCS.PHASECHK.TRANS64 P1, [R7+URZ+0x2d830], R6 ;  /* 0x02d83006070095a7 */ /* 0x000ea4000802007f */
[----:B--2---:R-:W-:Y:S05]  /*13a10*/  @!P1 BRA `(.L_x_2104) ;  /* 0xfffffffc00ec9947 */ /* 0x004fea000383ffff */
[----:B------:R-:W-:Y:S05]  /*13a20*/  BRA `(.L_x_2101) ;  /* 0xffffff40001c7947 */ /* 0x000fea000383ffff */
.L_x_2108:
[----:B-1----:R-:W-:-:S04]  /*13a30*/  IMAD.U32 R7, RZ, RZ, UR7 ;  /* 0x00000007ff077e24 */ /* 0x002fc8000f8e00ff */
[----:B------:R1:W2:Y:S03]  /*13a40*/  SYNCS.PHASECHK.TRANS64.TRYWAIT P1, [R7+URZ+0x2d850], R6 ;  /* 0x02d85006070075a7 */ /* 0x0002a6000802017f */
[----:B--2---:R-:W-:Y:S05]  /*13a50*/  @!P1 NANOSLEEP.SYNCS 0x989680 ;  /* 0x009896800000995d */ /* 0x004fea0003900000 */
[----:B------:R-:W2:Y:S02]  /*13a60*/  @!P1 SYNCS.PHASECHK.TRANS64 P1, [R7+URZ+0x2d850], R6 ;  /* 0x02d85006070095a7 */ /* 0x000ea4000802007f */
[----:B--2---:R-:W-:Y:S05]  /*13a70*/  @!P1 BRA `(.L_x_2108) ;  /* 0xfffffffc00ec9947 */ /* 0x004fea000383ffff */
[----:B------:R-:W-:Y:S05]  /*13a80*/  BRA `(.L_x_2105) ;  /* 0xffffff4000c47947 */ /* 0x000fea000383ffff */
.L_x_2115:
[----:B-1----:R-:W-:-:S04]  /*13a90*/  IMAD.U32 R5, RZ, RZ, UR4 ;  /* 0x00000004ff057e24 */ /* 0x002fc8000f8e00ff */
[----:B------:R1:W2:Y:S03]  /*13aa0*/  SYNCS.PHASECHK.TRANS64.TRYWAIT P1, [R5+URZ+0x2d850], R4 ;  /* 0x02d85004050075a7 */ /* 0x0002a6000802017f */
[----:B--2---:R-:W-:Y:S05]  /*13ab0*/  @!P1 NANOSLEEP.SYNCS 0x989680 ;  /* 0x009896800000995d */ /* 0x004fea0003900000 */
[----:B------:R-:W2:Y:S02]  /*13ac0*/  @!P1 SYNCS.PHASECHK.TRANS64 P1, [R5+URZ+0x2d850], R4 ;  /* 0x02d85004050095a7 */ /* 0x000ea4000802007f */
[----:B--2---:R-:W-:Y:S05]  /*13ad0*/  @!P1 BRA `(.L_x_2115) ;  /* 0xfffffffc00ec9947 */ /* 0x004fea000383ffff */
[----:B------:R-:W-:Y:S05]  /*13ae0*/  BRA `(.L_x_2114) ;  /* 0xffffff6400f47947 */ /* 0x000fea000383ffff */
.L_x_2155:
[----:B------:R-:W1:Y:S01]  /*13af0*/  S2R R21, SR_TID.X ;  /* 0x0000000000157919 */ /* 0x000e620000002100 */
[----:B------:R-:W-:Y:S01]  /*13b00*/  BSSY B0, `(.L_x_2219) ;  /* 0x000000a000007945 */ /* 0x000fe20003800000 */
[----:B------:R-:W-:Y:S02]  /*13b10*/  IMAD.MOV.U32 R12, RZ, RZ, RZ ;  /* 0x000000ffff0c7224 */ /* 0x000fe400078e00ff */
[----:B------:R-:W-:Y:S02]  /*13b20*/  IMAD.MOV.U32 R11, RZ, RZ, 0x1f ;  /* 0x0000001fff0b7424 */ /* 0x000fe400078e00ff */
[----:B------:R-:W-:Y:S01]  /*13b30*/  IMAD.MOV.U32 R15, RZ, RZ, -0x1 ;  /* 0xffffffffff0f7424 */ /* 0x000fe200078e00ff */
[----:B-1----:R-:W-:-:S04]  /*13b40*/  SHF.R.U32.HI R5, RZ, 0x5, R21 ;  /* 0x00000005ff057819 */ /* 0x002fc80000011615 */
[----:B------:R-:W-:-:S04]  /*13b50*/  LOP3.LUT R5, R5, 0x3, RZ, 0xc0, !PT ;  /* 0x0000000305057812 */ /* 0x000fc800078ec0ff */
[----:B------:R-:W-:-:S07]  /*13b60*/  MOV R13, R5 ;  /* 0x00000005000d7202 */ /* 0x000fce0000000f00 */
[----:B0----5:R-:W-:Y:S05]  /*13b70*/  WARPSYNC.COLLECTIVE R15, `(.L_x_2220) ;  /* 0x000000000f087348 */ /* 0x021fea0003c00000 */
[----:B------:R1:W2:Y:S02]  /*13b80*/  SHFL.IDX P6, R14, R13, R12, R11 ;  /* 0x0000000c0d0e7389 */ /* 0x0002a400000c000b */
[----:B012--5:R-:W-:Y:S01]  /*13b90*/  ENDCOLLECTIVE ;  /* 0x000000000000791b */ /* 0x027fe20003800000 */
.L_x_2220:
[----:B------:R-:W-:Y:S05]  /*13ba0*/  BSYNC B0 ;  /* 0x0000000000007941 */ /* 0x000fea0003800000 */
.L_x_2219:
[----:B------:R-:W-:Y:S05]  /*13bb0*/  BRA `(.L_x_2221) ;  /* 0xffffffbc001c7947 */ /* 0x000fea000383ffff */
.L_x_2158:
[----:B0-----:R0:W1:Y:S02]  /*13bc0*/  SYNCS.PHASECHK.TRANS64.TRYWAIT P0, [R2+URZ+0x2d840], R3 ;  /* 0x02d84003020075a7 */ /* 0x001064000800017f */
[----:B-1----:R-:W-:Y:S05]  /*13bd0*/  @!P0 NANOSLEEP.SYNCS 0x989680 ;  /* 0x009896800000895d */ /* 0x002fea0003900000 */
[----:B------:R-:W1:Y:S02]  /*13be0*/  @!P0 SYNCS.PHASECHK.TRANS64 P0, [R2+URZ+0x2d840], R3 ;  /* 0x02d84003020085a7 */ /* 0x000e64000800007f */
[----:B-1----:R-:W-:Y:S05]  /*13bf0*/  @!P0 BRA `(.L_x_2158) ;  /* 0xfffffffc00f08947 */ /* 0x002fea000383ffff */
[----:B------:R-:W-:Y:S05]  /*13c00*/  BRA `(.L_x_2222) ;  /* 0xffffffbc00847947 */ /* 0x000fea000383ffff */
.L_x_2159:
        /* <DEDUP_REMOVED lines=8> */
.L_x_2224:
[----:B------:R-:W-:Y:S05]  /*13c90*/  BSYNC B0 ;  /* 0x0000000000007941 */ /* 0x000fea0003800000 */
.L_x_2223:
        /* <DEDUP_REMOVED lines=9> */
.L_x_2225:
[----:B------:R-:W-:Y:S02]  /*13d30*/  IMAD.MOV.U32 R13, RZ, RZ, R6 ;  /* 0x000000ffff0d7224 */ /* 0x000fe400078e0006 */
[----:B------:R-:W-:Y:S02]  /*13d40*/  IMAD.MOV.U32 R12, RZ, RZ, 0x1 ;  /* 0x00000001ff0c7424 */ /* 0x000fe400078e00ff */
[----:B------:R-:W-:-:S07]  /*13d50*/  IMAD.MOV.U32 R5, RZ, RZ, R14 ;  /* 0x000000ffff057224 */ /* 0x000fce00078e000e */
[----:B------:R-:W-:Y:S05]  /*13d60*/  WARPSYNC.COLLECTIVE R15, `(.L_x_2226) ;  /* 0x000000000f087348 */ /* 0x000fea0003c00000 */
[----:B------:R0:W1:Y:S02]  /*13d70*/  SHFL.IDX P6, R14, R13, R12, R11 ;  /* 0x0000000c0d0e7389 */ /* 0x00006400000c000b */
[----:B01----:R-:W-:Y:S01]  /*13d80*/  ENDCOLLECTIVE ;  /* 0x000000000000791b */ /* 0x003fe20003800000 */
.L_x_2226:
        /* <DEDUP_REMOVED lines=17> */
.L_x_2227:
[----:B------:R-:W-:Y:S02]  /*13ea0*/  @P1 IMAD R8, R7, 0x2, R22 ;  /* 0x0000000207081824 */ /* 0x000fe400078e0216 */
[----:B------:R-:W-:Y:S02]  /*13eb0*/  IMAD.MOV.U32 R13, RZ, RZ, R6 ;  /* 0x000000ffff0d7224 */ /* 0x000fe400078e0006 */
[----:B------:R-:W-:Y:S01]  /*13ec0*/  IMAD.MOV.U32 R12, RZ, RZ, 0x2 ;  /* 0x00000002ff0c7424 */ /* 0x000fe200078e00ff */
[----:B------:R-:W-:-:S07]  /*13ed0*/  MOV R5, R14 ;  /* 0x0000000e00057202 */ /* 0x000fce0000000f00 */
[----:B------:R-:W-:Y:S05]  /*13ee0*/  WARPSYNC.COLLECTIVE R15, `(.L_x_2228) ;  /* 0x000000000f087348 */ /* 0x000fea0003c00000 */
[----:B------:R0:W1:Y:S02]  /*13ef0*/  SHFL.IDX P6, R14, R13, R12, R11 ;  /* 0x0000000c0d0e7389 */ /* 0x00006400000c000b */
[----:B01----:R-:W-:Y:S01]  /*13f00*/  ENDCOLLECTIVE ;  /* 0x000000000000791b */ /* 0x003fe20003800000 */
.L_x_2228:
        /* <DEDUP_REMOVED lines=17> */
.L_x_2229:
[----:B------:R-:W-:Y:S01]  /*14020*/  @P1 IMAD R8, R7, 0x2, R22 ;  /* 0x0000000207081824 */ /* 0x000fe200078e0216 */
[----:B------:R-:W-:Y:S01]  /*14030*/  MOV R13, R6 ;  /* 0x00000006000d7202 */ /* 0x000fe20000000f00 */
[----:B------:R-:W-:Y:S02]  /*14040*/  IMAD.MOV.U32 R12, RZ, RZ, 0x3 ;  /* 0x00000003ff0c7424 */ /* 0x000fe400078e00ff */
[----:B------:R-:W-:-:S07]  /*14050*/  IMAD.MOV.U32 R5, RZ, RZ, R14 ;  /* 0x000000ffff057224 */ /* 0x000fce00078e000e */
[----:B------:R-:W-:Y:S05]  /*14060*/  WARPSYNC.COLLECTIVE R15, `(.L_x_2230) ;  /* 0x000000000f087348 */ /* 0x000fea0003c00000 */
[----:B------:R0:W1:Y:S02]  /*14070*/  SHFL.IDX P6, R14, R13, R12, R11 ;  /* 0x0000000c0d0e7389 */ /* 0x00006400000c000b */
[----:B01----:R-:W-:Y:S01]  /*14080*/  ENDCOLLECTIVE ;  /* 0x000000000000791b */ /* 0x003fe20003800000 */
.L_x_2230:
        /* <DEDUP_REMOVED lines=10> */
.L_x_2231:
        /* <DEDUP_REMOVED lines=8> */
.L_x_2164:
[----:B------:R0:W5:Y:S01]  /*141b0*/  LDL R9, [R1+0x18] ;  /* 0x0000180001097983 */ /* 0x0001620000100800 */
[----:B------:R-:W-:Y:S02]  /*141c0*/  IMAD.MOV.U32 R13, RZ, RZ, R0 ;  /* 0x000000ffff0d7224 */ /* 0x000fe400078e0000 */
[----:B------:R-:W-:Y:S02]  /*141d0*/  IMAD.MOV.U32 R12, RZ, RZ, RZ ;  /* 0x000000ffff0c7224 */ /* 0x000fe400078e00ff */
[----:B------:R-:W-:Y:S02]  /*141e0*/  IMAD.MOV.U32 R11, RZ, RZ, 0x1c1f ;  /* 0x00001c1fff0b7424 */ /* 0x000fe400078e00ff */
[----:B------:R-:W-:Y:S02]  /*141f0*/  IMAD.MOV.U32 R15, RZ, RZ, -0x1 ;  /* 0xffffffffff0f7424 */ /* 0x000fe400078e00ff */
[----:B-----5:R-:W-:Y:S02]  /*14200*/  IMAD R2, R27, R10, RZ ;  /* 0x0000000a1b027224 */ /* 0x020fe400078e02ff */
[----:B0-----:R-:W-:-:S07]  /*14210*/  IMAD R17, R17, 0xc0, R21 ;  /* 0x000000c011117824 */ /* 0x001fce00078e0215 */
[----:B------:R-:W-:Y:S05]  /*14220*/  WARPSYNC.COLLECTIVE R15, `(.L_x_2233) ;  /* 0x000000000f087348 */ /* 0x000fea0003c00000 */
[----:B------:R0:W1:Y:S02]  /*14230*/  SHFL.IDX P6, R14, R13, R12, R11 ;  /* 0x0000000c0d0e7389 */ /* 0x00006400000c000b */
[----:B01----:R-:W-:Y:S01]  /*14240*/  ENDCOLLECTIVE ;  /* 0x000000000000791b */ /* 0x003fe20003800000 */
.L_x_2233:
[----:B------:R-:W-:Y:S02]  /*14250*/  ISETP.GE.AND P2, PT, R17, R2, PT ;  /* 0x000000021100720c */ /* 0x000fe40003f46270 */
[----:B------:R-:W-:Y:S01]  /*14260*/  MOV R13, R4 ;  /* 0x00000004000d7202 */ /* 0x000fe20000000f00 */
[----:B------:R-:W-:-:S10]  /*14270*/  IMAD.MOV.U32 R6, RZ, RZ, R14 ;  /* 0x000000ffff067224 */ /* 0x000fd400078e000e */
[----:B------:R-:W-:Y:S05]  /*14280*/  WARPSYNC.COLLECTIVE R15, `(.L_x_2234) ;  /* 0x000000000f087348 */ /* 0x000fea0003c00000 */
[----:B------:R0:W1:Y:S02]  /*14290*/  SHFL.IDX P6, R14, R13, R12, R11 ;  /* 0x0000000c0d0e7389 */ /* 0x00006400000c000b */
[----:B01----:R-:W-:Y:S01]  /*142a0*/  ENDCOLLECTIVE ;  /* 0x000000000000791b */ /* 0x003fe20003800000 */
.L_x_2234:
[----:B------:R-:W-:Y:S02]  /*142b0*/  IMAD.MOV.U32 R13, RZ, RZ, R0 ;  /* 0x000000ffff0d7224 */ /* 0x000fe400078e0000 */
[----:B------:R-:W-:Y:S02]  /*142c0*/  IMAD.MOV.U32 R12, RZ, RZ, 0x1 ;  /* 0x00000001ff0c7424 */ /* 0x000fe400078e00ff */
[----:B------:R-:W-:-:S07]  /*142d0*/  IMAD.MOV.U32 R5, RZ, RZ, R14 ;  /* 0x000000ffff057224 */ /* 0x000fce00078e000e */
[----:B------:R-:W-:Y:S05]  /*142e0*/  WARPSYNC.COLLECTIVE R15, `(.L_x_2235) ;  /* 0x000000000f087348 */ /* 0x000fea0003c00000 */
[----:B------:R0:W1:Y:S02]  /*142f0*/  SHFL.IDX P6, R14, R13, R12, R11 ;  /* 0x0000000c0d0e7389 */ /* 0x00006400000c000b */
[----:B01----:R-:W-:Y:S01]  /*14300*/  ENDCOLLECTIVE ;  /* 0x000000000000791b */ /* 0x003fe20003800000 */
.L_x_2235:
        /* <DEDUP_REMOVED lines=17> */
.L_x_2236:
[----:B------:R-:W-:Y:S02]  /*14420*/  IMAD.MOV.U32 R13, RZ, RZ, R0 ;  /* 0x000000ffff0d7224 */ /* 0x000fe400078e0000 */
[----:B------:R-:W-:Y:S01]  /*14430*/  IMAD.MOV.U32 R12, RZ, RZ, 0x2 ;  /* 0x00000002ff0c7424 */ /* 0x000fe200078e00ff */
[----:B------:R-:W-:-:S07]  /*14440*/  MOV R5, R14 ;  /* 0x0000000e00057202 */ /* 0x000fce0000000f00 */
[----:B------:R-:W-:Y:S05]  /*14450*/  WARPSYNC.COLLECTIVE R15, `(.L_x_2237) ;  /* 0x000000000f087348 */ /* 0x000fea0003c00000 */
[----:B------:R0:W1:Y:S02]  /*14460*/  SHFL.IDX P6, R14, R13, R12, R11 ;  /* 0x0000000c0d0e7389 */ /* 0x00006400000c000b */
[----:B01----:R-:W-:Y:S01]  /*14470*/  ENDCOLLECTIVE ;  /* 0x000000000000791b */ /* 0x003fe20003800000 */
.L_x_2237:
        /* <DEDUP_REMOVED lines=16> */
.L_x_2238:
[----:B------:R-:W-:Y:S02]  /*14580*/  IMAD.MOV.U32 R13, RZ, RZ, R0 ;  /* 0x000000ffff0d7224 */ /* 0x000fe400078e0000 */
[----:B------:R-:W-:Y:S02]  /*14590*/  IMAD.MOV.U32 R12, RZ, RZ, 0x3 ;  /* 0x00000003ff0c7424 */ /* 0x000fe400078e00ff */
[----:B------:R-:W-:-:S07]  /*145a0*/  IMAD.MOV.U32 R5, RZ, RZ, R14 ;  /* 0x000000ffff057224 */ /* 0x000fce00078e000e */
[----:B------:R-:W-:Y:S05]  /*145b0*/  WARPSYNC.COLLECTIVE R15, `(.L_x_2239) ;  /* 0x000000000f087348 */ /* 0x000fea0003c00000 */
[----:B------:R0:W1:Y:S02]  /*145c0*/  SHFL.IDX P6, R14, R13, R12, R11 ;  /* 0x0000000c0d0e7389 */ /* 0x00006400000c000b */
[----:B01----:R-:W-:Y:S01]  /*145d0*/  ENDCOLLECTIVE ;  /* 0x000000000000791b */ /* 0x003fe20003800000 */
.L_x_2239:
[----:B------:R-:W-:-:S04]  /*145e0*/  @!P2 LEA R5, P4, R20, R5, 0x1 ;  /* 0x000000051405a211 */ /* 0x000fc800078808ff */
[----:B------:R-:W-:Y:S01]  /*145f0*/  @!P2 MOV R6, R5 ;  /* 0x000000050006a202 */ /* 0x000fe20000000f00 */
[----:B------:R-:W-:Y:S02]  /*14600*/  @!P2 IMAD.X R7, RZ, RZ, R7, P4 ;  /* 0x000000ffff07a224 */ /* 0x000fe400020e0607 */
[----:B------:R-:W-:-:S03]  /*14610*/  VIADD R5, R17, 0x60 ;  /* 0x0000006011057836 */ /* 0x000fc60000000000 */
[----:B------:R-:W-:Y:S01]  /*14620*/  @!PT LDS RZ, [RZ] ;  /* 0x00000000fffff984 */ /* 0x000fe20000000800 */
[----:B------:R-:W-:Y:S01]  /*14630*/  @!PT LDS RZ, [RZ] ;  /* 0x00000000fffff984 */ /* 0x000fe20000000800 */
[----:B------:R-:W-:Y:S01]  /*14640*/  @!PT LDS RZ, [RZ] ;  /* 0x00000000fffff984 */ /* 0x000fe20000000800 */
[----:B------:R0:W-:Y:S01]  /*14650*/  @!P2 LDGSTS.E.BYPASS.LTC128B.128 [R9+0xd400], desc[UR36][R6.64], !P3 ;  /* 0x0d4000000609afae */ /* 0x0001e2000d901d64 */
[----:B------:R-:W-:-:S03]  /*14660*/  IMAD.MOV.U32 R13, RZ, RZ, R4 ;  /* 0x000000ffff0d7224 */ /* 0x000fc600078e0004 */
[----:B------:R0:W-:Y:S04]  /*14670*/  @!P2 LDGSTS.E.BYPASS.LTC128B.128 [R9+0x10400], desc[UR36][R6.64+0x40], !P0 ;  /* 0x104000400609afae */ /* 0x0001e8000c101d64 */
[----:B------:R0:W-:Y:S01]  /*14680*/  @!P2 LDGSTS.E.BYPASS.LTC128B.128 [R9+0x13400], desc[UR36][R6.64+0x80], !P1 ;  /* 0x134000800609afae */ /* 0x0001e2000c901d64 */
[----:B------:R-:W-:Y:S01]  /*14690*/  ISETP.GE.AND P2, PT, R5, R2, PT ;  /* 0x000000020500720c */ /* 0x000fe20003f46270 */
[----:B------:R-:W-:-:S12]  /*146a0*/  IMAD.MOV.U32 R0, RZ, RZ, R14 ;  /* 0x000000ffff007224 */ /* 0x000fd800078e000e */
[----:B0-----:R-:W-:Y:S05]  /*146b0*/  WARPSYNC.COLLECTIVE R15, `(.L_x_2240) ;  /* 0x000000000f087348 */ /* 0x001fea0003c00000 */
[----:B------:R1:W2:Y:S02]  /*146c0*/  SHFL.IDX P6, R14, R13, R12, R11 ;  /* 0x0000000c0d0e7389 */ /* 0x0002a400000c000b */
[----:B012---:R-:W-:Y:S01]  /*146d0*/  ENDCOLLECTIVE ;  /* 0x000000000000791b */ /* 0x007fe20003800000 */
.L_x_2240:
[----:B------:R-:W-:Y:S01]  /*146e0*/  MOV R13, R3 ;  /* 0x00000003000d7202 */ /* 0x000fe20000000f00 */
[----:B------:R-:W-:Y:S02]  /*146f0*/  IMAD.MOV.U32 R12, RZ, RZ, RZ ;  /* 0x000000ffff0c7224 */ /* 0x000fe400078e00ff */
[----:B------:R-:W-:-:S07]  /*14700*/  IMAD.MOV.U32 R4, RZ, RZ, R14 ;  /* 0x000000ffff047224 */ /* 0x000fce00078e000e */
[----:B------:R-:W-:Y:S05]  /*14710*/  WARPSYNC.COLLECTIVE R15, `(.L_x_2241) ;  /* 0x000000000f087348 */ /* 0x000fea0003c00000 */
[----:B------:R0:W1:Y:S02]  /*14720*/  SHFL.IDX P6, R14, R13, R12, R11 ;  /* 0x0000000c0d0e7389 */ /* 0x00006400000c000b */
[----:B01----:R-:W-:Y:S01]  /*14730*/  ENDCOLLECTIVE ;  /* 0x000000000000791b */ /* 0x003fe20003800000 */
.L_x_2241:
[----:B------:R-:W-:-:S05]  /*14740*/  @!P2 LEA R4, P4, R20, R4, 0x1 ;  /* 0x000000041404a211 */ /* 0x000fca00078808ff */
[----:B------:R-:W-:-:S04]  /*14750*/  @!P2 IMAD.X R0, RZ, RZ, R0, P4 ;  /* 0x000000ffff00a224 */ /* 0x000fc800020e0600 */
        /* <DEDUP_REMOVED lines=14> */
.L_x_2242:
[----:B------:R-:W-:Y:S02]  /*14840*/  IMAD.MOV.U32 R13, RZ, RZ, R3 ;  /* 0x000000ffff0d7224 */ /* 0x000fe400078e0003 */
[----:B------:R-:W-:Y:S02]  /*14850*/  IMAD.MOV.U32 R12, RZ, RZ, 0x1 ;  /* 0x00000001ff0c7424 */ /* 0x000fe400078e00ff */
[----:B------:R-:W-:-:S07]  /*14860*/  IMAD.MOV.U32 R4, RZ, RZ, R14 ;  /* 0x000000ffff047224 */ /* 0x000fce00078e000e */
[----:B------:R-:W-:Y:S05]  /*14870*/  WARPSYNC.COLLECTIVE R15, `(.L_x_2243) ;  /* 0x000000000f087348 */ /* 0x000fea0003c00000 */
[----:B------:R0:W1:Y:S02]  /*14880*/  SHFL.IDX P6, R14, R13, R12, R11 ;  /* 0x0000000c0d0e7389 */ /* 0x00006400000c000b */
[----:B01----:R-:W-:Y:S01]  /*14890*/  ENDCOLLECTIVE ;  /* 0x000000000000791b */ /* 0x003fe20003800000 */
.L_x_2243:
        /* <DEDUP_REMOVED lines=14> */
.L_x_2244:
[----:B------:R-:W-:Y:S01]  /*14980*/  IMAD.MOV.U32 R8, RZ, RZ, R14 ;  /* 0x000000ffff087224 */ /* 0x000fe200078e000e */
[----:B------:R-:W-:Y:S06]  /*14990*/  BRA `(.L_x_2245) ;  /* 0xffffffc000607947 */ /* 0x000fec000383ffff */
.L_x_2167:
[----:B-1----:R1:W2:Y:S02]  /*149a0*/  SYNCS.PHASECHK.TRANS64.TRYWAIT P0, [R22+URZ+0x2d820], R0 ;  /* 0x02d82000160075a7 */ /* 0x0022a4000800017f */
[----:B--2---:R-:W-:Y:S05]  /*149b0*/  @!P0 NANOSLEEP.SYNCS 0x989680 ;  /* 0x009896800000895d */ /* 0x004fea0003900000 */
[----:B------:R-:W2:Y:S02]  /*149c0*/  @!P0 SYNCS.PHASECHK.TRANS64 P0, [R22+URZ+0x2d820], R0 ;  /* 0x02d82000160085a7 */ /* 0x000ea4000800007f */
[----:B--2---:R-:W-:Y:S05]  /*149d0*/  @!P0 BRA `(.L_x_2167) ;  /* 0xfffffffc00f08947 */ /* 0x004fea000383ffff */
[----:B------:R-:W-:Y:S05]  /*149e0*/  BRA `(.L_x_2246) ;  /* 0xffffffc000c87947 */ /* 0x000fea000383ffff */
.L_x_2172:
[----:B0-----:R0:W1:Y:S02]  /*149f0*/  SYNCS.PHASECHK.TRANS64.TRYWAIT P0, [R5+URZ+0x2d840], R0 ;  /* 0x02d84000050075a7 */ /* 0x001064000800017f */
[----:B-1----:R-:W-:Y:S05]  /*14a00*/  @!P0 NANOSLEEP.SYNCS 0x989680 ;  /* 0x009896800000895d */ /* 0x002fea0003900000 */
[----:B------:R-:W1:Y:S02]  /*14a10*/  @!P0 SYNCS.PHASECHK.TRANS64 P0, [R5+URZ+0x2d840], R0 ;  /* 0x02d84000050085a7 */ /* 0x000e64000800007f */
[----:B-1----:R-:W-:Y:S05]  /*14a20*/  @!P0 BRA `(.L_x_2172) ;  /* 0xfffffffc00f08947 */ /* 0x002fea000383ffff */
[----:B------:R-:W-:Y:S05]  /*14a30*/  BRA `(.L_x_2247) ;  /* 0xffffffc400bc7947 */ /* 0x000fea000383ffff */
.L_x_2173:
        /* <DEDUP_REMOVED lines=8> */
.L_x_2249:
[----:B------:R-:W-:Y:S05]  /*14ac0*/  BSYNC B1 ;  /* 0x0000000000017941 */ /* 0x000fea0003800000 */
.L_x_2248:
[----:B------:R0:W-:Y:S04]  /*14ad0*/  STL [R1+0x44], R4 ;  /* 0x0000440401007387 */ /* 0x0001e80000100800 */
[----:B0-----:R0:W5:Y:S01]  /*14ae0*/  LDL.LU R4, [R1] ;  /* 0x0000000001047983 */ /* 0x0011620000300800 */
[----:B------:R-:W-:Y:S02]  /*14af0*/  IMAD.MOV.U32 R13, RZ, RZ, R7 ;  /* 0x000000ffff0d7224 */ /* 0x000fe400078e0007 */
[----:B------:R-:W-:Y:S01]  /*14b00*/  IMAD.MOV.U32 R12, RZ, RZ, RZ ;  /* 0x000000ffff0c7224 */ /* 0x000fe200078e00ff */
[----:B------:R-:W1:Y:S01]  /*14b10*/  S2R R21, SR_TID.X ;  /* 0x0000000000157919 */ /* 0x000e620000002100 */
[----:B------:R-:W-:Y:S02]  /*14b20*/  IMAD.MOV.U32 R11, RZ, RZ, 0x1c1f ;  /* 0x00001c1fff0b7424 */ /* 0x000fe400078e00ff */
[----:B------:R-:W-:-:S02]  /*14b30*/  IMAD.MOV.U32 R15, RZ, RZ, -0x1 ;  /* 0xffffffffff0f7424 */ /* 0x000fc400078e00ff */
[----:B------:R-:W-:Y:S02]  /*14b40*/  IMAD.MOV.U32 R3, RZ, RZ, R14 ;  /* 0x000000ffff037224 */ /* 0x000fe400078e000e */
[----:B0-----:R-:W-:-:S07]  /*14b50*/  IMAD R6, R6, 0x2, R22 ;  /* 0x0000000206067824 */ /* 0x001fce00078e0216 */
[----:B-1---5:R-:W-:Y:S05]  /*14b60*/  WARPSYNC.COLLECTIVE R15, `(.L_x_2250) ;  /* 0x000000000f087348 */ /* 0x022fea0003c00000 */
[----:B------:R0:W2:Y:S02]  /*14b70*/  SHFL.IDX P6, R14, R13, R12, R11 ;  /* 0x0000000c0d0e7389 */ /* 0x0000a400000c000b */
[----:B012--5:R-:W-:Y:S01]  /*14b80*/  ENDCOLLECTIVE ;  /* 0x000000000000791b */ /* 0x027fe20003800000 */
.L_x_2250:
[----:B------:R-:W-:Y:S02]  /*14b90*/  IMAD.MOV.U32 R13, RZ, RZ, R9 ;  /* 0x000000ffff0d7224 */ /* 0x000fe400078e0009 */
[----:B------:R-:W-:Y:S01]  /*14ba0*/  IMAD.MOV.U32 R12, RZ, RZ, 0x1 ;  /* 0x00000001ff0c7424 */ /* 0x000fe200078e00ff */
[----:B------:R-:W-:Y:S01]  /*14bb0*/  SHF.L.U32 R21, R21, 0x3, RZ ;  /* 0x0000000315157819 */ /* 0x000fe200000006ff */
[----:B------:R-:W-:-:S07]  /*14bc0*/  IMAD.MOV.U32 R2, RZ, RZ, R14 ;  /* 0x000000ffff027224 */ /* 0x000fce00078e000e */
[----:B------:R-:W-:Y:S05]  /*14bd0*/  WARPSYNC.COLLECTIVE R15, `(.L_x_2251) ;  /* 0x000000000f087348 */ /* 0x000fea0003c00000 */
[----:B------:R0:W1:Y:S02]  /*14be0*/  SHFL.IDX P6, R14, R13, R12, R11 ;  /* 0x0000000c0d0e7389 */ /* 0x00006400000c000b */
[----:B01----:R-:W-:Y:S01]  /*14bf0*/  ENDCOLLECTIVE ;  /* 0x000000000000791b */ /* 0x003fe20003800000 */
.L_x_2251:
[----:B------:R-:W-:-:S05]  /*14c00*/  LOP3.LUT R21, R21, 0x18, RZ, 0xc0, !PT ;  /* 0x0000001815157812 */ /* 0x000fca00078ec0ff */
[----:B------:R-:W-:-:S05]  /*14c10*/  IMAD.SHL.U32 R0, R21, 0x2, RZ ;  /* 0x0000000215007824 */ /* 0x000fca00078e00ff */
[----:B------:R-:W-:Y:S01]  /*14c20*/  IADD3 R2, P0, R2, R0, RZ ;  /* 0x0000000002027210 */ /* 0x000fe20007f1e0ff */
[----:B------:R-:W-:-:S04]  /*14c30*/  IMAD.MOV.U32 R13, RZ, RZ, R7 ;  /* 0x000000ffff0d7224 */ /* 0x000fc800078e0007 */
[----:B------:R-:W-:Y:S01]  /*14c40*/  IMAD.X R3, RZ, RZ, R3, P0 ;  /* 0x000000ffff037224 */ /* 0x000fe200000e0603 */
[----:B------:R-:W-:-:S04]  /*14c50*/  LOP3.LUT R4, R4, 0xfffffeff, RZ, 0xc0, !PT ;  /* 0xfffffeff04047812 */ /* 0x000fc800078ec0ff */
[----:B------:R-:W-:-:S04]  /*14c60*/  @P1 LOP3.LUT R4, R4, 0x100, RZ, 0xfc, !PT ;  /* 0x0000010004041812 */ /* 0x000fc800078efcff */
[----:B------:R-:W-:Y:S01]  /*14c70*/  LOP3.LUT P1, RZ, R4, 0x4, RZ, 0xc0, !PT ;  /* 0x0000000404ff7812 */ /* 0x000fe2000782c0ff */
[----:B------:R0:W-:-:S12]  /*14c80*/  STL [R1], R4 ;  /* 0x0000000401007387 */ /* 0x0001d80000100800 */
[----:B------:R-:W-:Y:S01]  /*14c90*/  @!PT LDS RZ, [RZ] ;  /* 0x00000000fffff984 */ /* 0x000fe20000000800 */
[----:B------:R-:W-:Y:S01]  /*14ca0*/  @!PT LDS RZ, [RZ] ;  /* 0x00000000fffff984 */ /* 0x000fe20000000800 */
[----:B------:R-:W-:Y:S01]  /*14cb0*/  @!PT LDS RZ, [RZ] ;  /* 0x00000000fffff984 */ /* 0x000fe20000000800 */
[----:B------:R-:W-:Y:S04]  /*14cc0*/  LDGSTS.E.BYPASS.LTC128B.128 [R6+0x15400], desc[UR36][R2.64], !P1 ;  /* 0x1540000002067fae */ /* 0x000fe8000c901d64 */
[----:B------:R-:W-:Y:S04]  /*14cd0*/  LDGSTS.E.BYPASS.LTC128B.128 [R6+0x17400], desc[UR36][R2.64+0x40], !P5 ;  /* 0x1740004002067fae */ /* 0x000fe8000e901d64 */
[----:B------:R1:W-:Y:S02]  /*14ce0*/  LDGSTS.E.BYPASS.LTC128B.128 [R6+0x19400], desc[UR36][R2.64+0x80], !P4 ;  /* 0x1940008002067fae */ /* 0x0003e4000e101d64 */
[----:B01----:R-:W-:-:S07]  /*14cf0*/  IMAD.MOV.U32 R3, RZ, RZ, R14 ;  /* 0x000000ffff037224 */ /* 0x003fce00078e000e */
[----:B------:R-:W-:Y:S05]  /*14d00*/  WARPSYNC.COLLECTIVE R15, `(.L_x_2252) ;  /* 0x000000000f087348 */ /* 0x000fea0003c00000 */
[----:B------:R0:W1:Y:S02]  /*14d10*/  SHFL.IDX P6, R14, R13, R12, R11 ;  /* 0x0000000c0d0e7389 */ /* 0x00006400000c000b */
[----:B01----:R-:W-:Y:S01]  /*14d20*/  ENDCOLLECTIVE ;  /* 0x000000000000791b */ /* 0x003fe20003800000 */
.L_x_2252:
[----:B------:R-:W-:Y:S02]  /*14d30*/  IMAD.MOV.U32 R13, RZ, RZ, R9 ;  /* 0x000000ffff0d7224 */ /* 0x000fe400078e0009 */
[----:B------:R-:W-:Y:S01]  /*14d40*/  IMAD.MOV.U32 R12, RZ, RZ, 0x2 ;  /* 0x00000002ff0c7424 */ /* 0x000fe200078e00ff */
[----:B------:R-:W-:-:S07]  /*14d50*/  MOV R2, R14 ;  /* 0x0000000e00027202 */ /* 0x000fce0000000f00 */
[----:B------:R-:W-:Y:S05]  /*14d60*/  WARPSYNC.COLLECTIVE R15, `(.L_x_2253) ;  /* 0x000000000f087348 */ /* 0x000fea0003c00000 */
[----:B------:R0:W1:Y:S02]  /*14d70*/  SHFL.IDX P6, R14, R13, R12, R11 ;  /* 0x0000000c0d0e7389 */ /* 0x00006400000c000b */
[----:B01----:R-:W-:Y:S01]  /*14d80*/  ENDCOLLECTIVE ;  /* 0x000000000000791b */ /* 0x003fe20003800000 */
.L_x_2253:
        /* <DEDUP_REMOVED lines=13> */
.L_x_2254:
[----:B------:R-:W-:-:S05]  /*14e60*/  IMAD.MOV.U32 R2, RZ, RZ, R14 ;  /* 0x000000ffff027224 */ /* 0x000fca00078e000e */
[----:B------:R-:W-:-:S05]  /*14e70*/  IADD3 R2, P0, R2, R0, RZ ;  /* 0x0000000002027210 */ /* 0x000fca0007f1e0ff */
[----:B------:R-:W-:-:S05]  /*14e80*/  IMAD.X R3, RZ, RZ, R21, P0 ;  /* 0x000000ffff037224 */ /* 0x000fca00000e0615 */
[----:B------:R-:W-:Y:S01]  /*14e90*/  @!PT LDS RZ, [RZ] ;  /* 0x00000000fffff984 */ /* 0x000fe20000000800 */
[----:B------:R-:W-:Y:S01]  /*14ea0*/  @!PT LDS RZ, [RZ] ;  /* 0x00000000fffff984 */ /* 0x000fe20000000800 */
[----:B------:R-:W-:Y:S01]  /*14eb0*/  @!PT LDS RZ, [RZ] ;  /* 0x00000000fffff984 */ /* 0x000fe20000000800 */
[----:B------:R0:W-:Y:S01]  /*14ec0*/  LDGSTS.E.BYPASS.LTC128B.128 [R6+0x16400], desc[UR36][R2.64], !P1 ;  /* 0x1640000002067fae */ /* 0x0001e2000c901d64 */
[----:B------:R-:W-:-:S03]  /*14ed0*/  LOP3.LUT P1, RZ, R4, 0x100, RZ, 0xc0, !PT ;  /* 0x0000010004ff7812 */ /* 0x000fc6000782c0ff */
[----:B------:R0:W5:Y:S01]  /*14ee0*/  LDL.LU R4, [R1+0x44] ;  /* 0x0000440001047983 */ /* 0x0001620000300800 */
[----:B------:R-:W-:Y:S02]  /*14ef0*/  IMAD.MOV.U32 R13, RZ, RZ, R9 ;  /* 0x000000ffff0d7224 */ /* 0x000fe400078e0009 */
[----:B------:R-:W-:Y:S01]  /*14f00*/  IMAD.MOV.U32 R12, RZ, RZ, 0x3 ;  /* 0x00000003ff0c7424 */ /* 0x000fe200078e00ff */
[----:B------:R0:W-:Y:S06]  /*14f10*/  LDGSTS.E.BYPASS.LTC128B.128 [R6+0x18400], desc[UR36][R2.64+0x40], !P5 ;  /* 0x1840004002067fae */ /* 0x0001ec000e901d64 */
[----:B0----5:R-:W-:Y:S05]  /*14f20*/  WARPSYNC.COLLECTIVE R15, `(.L_x_2255) ;  /* 0x000000000f087348 */ /* 0x021fea0003c00000 */
[----:B------:R1:W2:Y:S02]  /*14f30*/  SHFL.IDX P6, R14, R13, R12, R11 ;  /* 0x0000000c0d0e7389 */ /* 0x0002a400000c000b */
[----:B012--5:R-:W-:Y:S01]  /*14f40*/  ENDCOLLECTIVE ;  /* 0x000000000000791b */ /* 0x027fe20003800000 */
.L_x_2255:
[----:B------:R-:W-:Y:S01]  /*14f50*/  @!PT LDS RZ, [RZ] ;  /* 0x00000000fffff984 */ /* 0x000fe20000000800 */
[----:B------:R-:W-:Y:S01]  /*14f60*/  @!PT LDS RZ, [RZ] ;  /* 0x00000000fffff984 */ /* 0x000fe20000000800 */
[----:B------:R-:W-:Y:S01]  /*14f70*/  @!PT LDS RZ, [RZ] ;  /* 0x00000000fffff984 */ /* 0x000fe20000000800 */
[----:B------:R0:W-:Y:S01]  /*14f80*/  LDGSTS.E.BYPASS.LTC128B.128 [R6+0x1a400], desc[UR36][R2.64+0x80], !P4 ;  /* 0x1a40008002067fae */ /* 0x0001e2000e101d64 */
[----:B------:R-:W-:Y:S01]  /*14f90*/  IMAD.MOV.U32 R13, RZ, RZ, R7 ;  /* 0x000000ffff0d7224 */ /* 0x000fe200078e0007 */
[----:B------:R-:W-:-:S07]  /*14fa0*/  MOV R21, R14 ;  /* 0x0000000e00157202 */ /* 0x000fce0000000f00 */
[----:B0-----:R-:W-:Y:S05]  /*14fb0*/  WARPSYNC.COLLECTIVE R15, `(.L_x_2256) ;  /* 0x000000000f087348 */ /* 0x001fea0003c00000 */
[----:B------:R1:W2:Y:S02]  /*14fc0*/  SHFL.IDX P6, R14, R13, R12, R11 ;  /* 0x0000000c0d0e7389 */ /* 0x0002a400000c000b */
[----:B012---:R-:W-:Y:S01]  /*14fd0*/  ENDCOLLECTIVE ;  /* 0x000000000000791b */ /* 0x007fe20003800000 */
.L_x_2256:
[----:B------:R-:W-:Y:S01]  /*14fe0*/  IMAD.MOV.U32 R2, RZ, RZ, R14 ;  /* 0x000000ffff027224 */ /* 0x000fe200078e000e */
[----:B------:R-:W-:Y:S06]  /*14ff0*/  BRA `(.L_x_2257) ;  /* 0xffffffc4003c7947 */ /* 0x000fec000383ffff */
.L_x_2178:
[----:B--2---:R2:W3:Y:S02]  /*15000*/  SYNCS.PHASECHK.TRANS64.TRYWAIT P0, [R6+URZ+0x2d860], R2 ;  /* 0x02d86002060075a7 */ /* 0x0044e4000800017f */
[----:B---3--:R-:W-:Y:S05]  /*15010*/  @!P0 NANOSLEEP.SYNCS 0x989680 ;  /* 0x009896800000895d */ /* 0x008fea0003900000 */
[----:B------:R-:W3:Y:S02]  /*15020*/  @!P0 SYNCS.PHASECHK.TRANS64 P0, [R6+URZ+0x2d860], R2 ;  /* 0x02d86002060085a7 */ /* 0x000ee4000800007f */
[----:B---3--:R-:W-:Y:S05]  /*15030*/  @!P0 BRA `(.L_x_2178) ;  /* 0xfffffffc00f08947 */ /* 0x008fea000383ffff */
[----:B------:R-:W-:Y:S05]  /*15040*/  BRA `(.L_x_2258) ;  /* 0xffffffc400a47947 */ /* 0x000fea000383ffff */
.L_x_2179:
[----:B------:R-:W-:Y:S01]  /*15050*/  BSSY B1, `(.L_x_2259) ;  /* 0x0000008000017945 */ /* 0x000fe20003800000 */
[----:B------:R-:W-:Y:S02]  /*15060*/  IMAD.MOV.U32 R13, RZ, RZ, R23 ;  /* 0x000000ffff0d7224 */ /* 0x000fe400078e0017 */
[----:B------:R-:W-:Y:S02]  /*15070*/  IMAD.MOV.U32 R12, RZ, RZ, RZ ;  /* 0x000000ffff0c7224 */ /* 0x000fe400078e00ff */
[----:B------:R-:W-:Y:S02]  /*15080*/  IMAD.MOV.U32 R11, RZ, RZ, 0x1c1f ;  /* 0x00001c1fff0b7424 */ /* 0x000fe400078e00ff */
[----:B------:R-:W-:-:S07]  /*15090*/  IMAD.MOV.U32 R15, RZ, RZ, -0x1 ;  /* 0xffffffffff0f7424 */ /* 0x000fce00078e00ff */
[----:B--2---:R-:W-:Y:S05]  /*150a0*/  WARPSYNC.COLLECTIVE R15, `(.L_x_2260) ;  /* 0x000000000f087348 */ /* 0x004fea0003c00000 */
[----:B------:R0:W1:Y:S02]  /*150b0*/  SHFL.IDX P6, R14, R13, R12, R11 ;  /* 0x0000000c0d0e7389 */ /* 0x00006400000c000b */
[----:B012---:R-:W-:Y:S01]  /*150c0*/  ENDCOLLECTIVE ;  /* 0x000000000000791b */ /* 0x007fe20003800000 */
.L_x_2260:
[----:B------:R-:W-:Y:S05]  /*150d0*/  BSYNC B1 ;  /* 0x0000000000017941 */ /* 0x000fea0003800000 */
.L_x_2259:
[----:B------:R-:W-:Y:S01]  /*150e0*/  IMAD.MOV.U32 R13, RZ, RZ, R18 ;  /* 0x000000ffff0d7224 */ /* 0x000fe200078e0012 */
[----:B------:R-:W-:Y:S01]  /*150f0*/  MOV R11, 0x1c1f ;  /* 0x00001c1f000b7802 */ /* 0x000fe20000000f00 */
[----:B------:R-:W-:Y:S02]  /*15100*/  IMAD.MOV.U32 R12, RZ, RZ, RZ ;  /* 0x000000ffff0c7224 */ /* 0x000fe400078e00ff */
[----:B------:R-:W-:Y:S02]  /*15110*/  IMAD.MOV.U32 R15, RZ, RZ, -0x1 ;  /* 0xffffffffff0f7424 */ /* 0x000fe400078e00ff */
[----:B------:R-:W-:Y:S02]  /*15120*/  IMAD.MOV.U32 R3, RZ, RZ, R14 ;  /* 0x000000ffff037224 */ /* 0x000fe400078e000e */
[----:B------:R-:W-:-:S07]  /*15130*/  IMAD R5, R5, 0x2, R22 ;  /* 0x0000000205057824 */ /* 0x000fce00078e0216 */
[----:B------:R-:W-:Y:S05]  /*15140*/  WARPSYNC.COLLECTIVE R15, `(.L_x_2261) ;  /* 0x000000000f087348 */ /* 0x000fea0003c00000 */
[----:B------:R0:W1:Y:S02]  /*15150*/  SHFL.IDX P6, R14, R13, R12, R11 ;  /* 0x0000000c0d0e7389 */ /* 0x00006400000c000b */
[----:B01----:R-:W-:Y:S01]  /*15160*/  ENDCOLLECTIVE ;  /* 0x000000000000791b */ /* 0x003fe20003800000 */
.L_x_2261:
[----:B------:R-:W-:Y:S02]  /*15170*/  IMAD.MOV.U32 R13, RZ, RZ, R23 ;  /* 0x000000ffff0d7224 */ /* 0x000fe400078e0017 */
[----:B------:R-:W-:Y:S02]  /*15180*/  IMAD.MOV.U32 R12, RZ, RZ, 0x1 ;  /* 0x00000001ff0c7424 */ /* 0x000fe400078e00ff */
[----:B------:R-:W-:-:S07]  /*15190*/  IMAD.MOV.U32 R2, RZ, RZ, R14 ;  /* 0x000000ffff027224 */ /* 0x000fce00078e000e */
[----:B------:R-:W-:Y:S05]  /*151a0*/  WARPSYNC.COLLECTIVE R15, `(.L_x_2262) ;  /* 0x000000000f087348 */ /* 0x000fea0003c00000 */
[----:B------:R0:W1:Y:S02]  /*151b0*/  SHFL.IDX P6, R14, R13, R12, R11 ;  /* 0x0000000c0d0e7389 */ /* 0x00006400000c000b */
[----:B01----:R-:W-:Y:S01]  /*151c0*/  ENDCOLLECTIVE ;  /* 0x000000000000791b */ /* 0x003fe20003800000 */
.L_x_2262:
        /* <DEDUP_REMOVED lines=16> */
.L_x_2263:
[----:B------:R-:W-:Y:S02]  /*152d0*/  IMAD.MOV.U32 R13, RZ, RZ, R23 ;  /* 0x000000ffff0d7224 */ /* 0x000fe400078e0017 */
[----:B------:R-:W-:Y:S02]  /*152e0*/  IMAD.MOV.U32 R12, RZ, RZ, 0x2 ;  /* 0x00000002ff0c7424 */ /* 0x000fe400078e00ff */
[----:B------:R-:W-:-:S07]  /*152f0*/  IMAD.MOV.U32 R2, RZ, RZ, R14 ;  /* 0x000000ffff027224 */ /* 0x000fce00078e000e */
[----:B------:R-:W-:Y:S05]  /*15300*/  WARPSYNC.COLLECTIVE R15, `(.L_x_2264) ;  /* 0x000000000f087348 */ /* 0x000fea0003c00000 */
[----:B------:R0:W1:Y:S02]  /*15310*/  SHFL.IDX P6, R14, R13, R12, R11 ;  /* 0x0000000c0d0e7389 */ /* 0x00006400000c000b */
[----:B01----:R-:W-:Y:S01]  /*15320*/  ENDCOLLECTIVE ;  /* 0x000000000000791b */ /* 0x003fe20003800000 */
.L_x_2264:
[----:B------:R-:W-:-:S04]  /*15330*/  IADD3 R2, P0, R2, R0, RZ ;  /* 0x0000000002027210 */ /* 0x000fc80007f1e0ff */
        /* <DEDUP_REMOVED lines=15> */
.L_x_2265:
[----:B------:R-:W-:Y:S02]  /*15430*/  IMAD.MOV.U32 R13, RZ, RZ, R23 ;  /* 0x000000ffff0d7224 */ /* 0x000fe400078e0017 */
[----:B------:R-:W-:Y:S02]  /*15440*/  IMAD.MOV.U32 R12, RZ, RZ, 0x3 ;  /* 0x00000003ff0c7424 */ /* 0x000fe400078e00ff */
[----:B------:R-:W-:-:S07]  /*15450*/  IMAD.MOV.U32 R2, RZ, RZ, R14 ;  /* 0x000000ffff027224 */ /* 0x000fce00078e000e */
[----:B------:R-:W-:Y:S05]  /*15460*/  WARPSYNC.COLLECTIVE R15, `(.L_x_2266) ;  /* 0x000000000f087348 */ /* 0x000fea0003c00000 */
[----:B------:R0:W1:Y:S02]  /*15470*/  SHFL.IDX P6, R14, R13, R12, R11 ;  /* 0x0000000c0d0e7389 */ /* 0x00006400000c000b */
[----:B01----:R-:W-:Y:S01]  /*15480*/  ENDCOLLECTIVE ;  /* 0x000000000000791b */ /* 0x003fe20003800000 */
.L_x_2266:
[----:B------:R-:W-:-:S05]  /*15490*/  IADD3 R2, P0, R2, R0, RZ ;  /* 0x0000000002027210 */ /* 0x000fca0007f1e0ff */
        /* <DEDUP_REMOVED lines=12> */
.L_x_2267:
        /* <DEDUP_REMOVED lines=8> */
.L_x_2187:
[----:B-1----:R1:W2:Y:S02]  /*155e0*/  SYNCS.PHASECHK.TRANS64.TRYWAIT P0, [R0+URZ+0x2d860], R3 ;  /* 0x02d86003000075a7 */ /* 0x0022a4000800017f */
[----:B--2---:R-:W-:Y:S05]  /*155f0*/  @!P0 NANOSLEEP.SYNCS 0x989680 ;  /* 0x009896800000895d */ /* 0x004fea0003900000 */
[----:B------:R-:W2:Y:S02]  /*15600*/  @!P0 SYNCS.PHASECHK.TRANS64 P0, [R0+URZ+0x2d860], R3 ;  /* 0x02d86003000085a7 */ /* 0x000ea4000800007f */
[----:B--2---:R-:W-:Y:S05]  /*15610*/  @!P0 BRA `(.L_x_2187) ;  /* 0xfffffffc00f08947 */ /* 0x004fea000383ffff */
[----:B------:R-:W-:Y:S05]  /*15620*/  BRA `(.L_x_2269) ;  /* 0xffffffc8002c7947 */ /* 0x000fea000383ffff */
.L_x_2188:
        /* <DEDUP_REMOVED lines=8> */
.L_x_2271:
[----:B------:R-:W-:Y:S05]  /*156b0*/  BSYNC B0 ;  /* 0x0000000000007941 */ /* 0x000fea0003800000 */
.L_x_2270:
        /* <DEDUP_REMOVED lines=10> */
.L_x_2272:
        /* <DEDUP_REMOVED lines=17> */
.L_x_2273:
        /* <DEDUP_REMOVED lines=14> */
.L_x_2274:
[----:B------:R-:W-:Y:S01]  /*15950*/  MOV R13, R23 ;  /* 0x00000017000d7202 */ /* 0x000fe20000000f00 */
[----:B------:R-:W-:Y:S01]  /*15960*/  IMAD.MOV.U32 R12, RZ, RZ, 0x2 ;  /* 0x00000002ff0c7424 */ /* 0x000fe200078e00ff */
[----:B------:R-:W-:-:S13]  /*15970*/  IADD3 R2, P4, R14, R5, RZ ;  /* 0x000000050e027210 */ /* 0x000fda0007f9e0ff */
[----:B------:R-:W-:Y:S05]  /*15980*/  WARPSYNC.COLLECTIVE R15, `(.L_x_2275) ;  /* 0x000000000f087348 */ /* 0x000fea0003c00000 */
[----:B------:R0:W1:Y:S02]  /*15990*/  SHFL.IDX P6, R14, R13, R12, R11 ;  /* 0x0000000c0d0e7389 */ /* 0x00006400000c000b */
[----:B01----:R-:W-:Y:S01]  /*159a0*/  ENDCOLLECTIVE ;  /* 0x000000000000791b */ /* 0x003fe20003800000 */
.L_x_2275:
        /* <DEDUP_REMOVED lines=15> */
.L_x_2276:
[----:B------:R-:W-:Y:S02]  /*15aa0*/  IMAD.MOV.U32 R13, RZ, RZ, R23 ;  /* 0x000000ffff0d7224 */ /* 0x000fe400078e0017 */
[----:B------:R-:W-:Y:S01]  /*15ab0*/  IMAD.MOV.U32 R12, RZ, RZ, 0x3 ;  /* 0x00000003ff0c7424 */ /* 0x000fe200078e00ff */
[----:B------:R-:W-:-:S13]  /*15ac0*/  IADD3 R2, P4, R14, R5, RZ ;  /* 0x000000050e027210 */ /* 0x000fda0007f9e0ff */
[----:B------:R-:W-:Y:S05]  /*15ad0*/  WARPSYNC.COLLECTIVE R15, `(.L_x_2277) ;  /* 0x000000000f087348 */ /* 0x000fea0003c00000 */
[----:B------:R0:W1:Y:S02]  /*15ae0*/  SHFL.IDX P6, R14, R13, R12, R11 ;  /* 0x0000000c0d0e7389 */ /* 0x00006400000c000b */
[----:B01----:R-:W-:Y:S01]  /*15af0*/  ENDCOLLECTIVE ;  /* 0x000000000000791b */ /* 0x003fe20003800000 */
.L_x_2277:
        /* <DEDUP_REMOVED lines=14> */
.L_x_2278:
[----:B------:R-:W-:Y:S05]  /*15be0*/  BRA `(.L_x_2279) ;  /* 0xffffffc400a07947 */ /* 0x000fea000383ffff */
.L_x_2193:
        /* <DEDUP_REMOVED lines=8> */
.L_x_2281:
[----:B------:R-:W-:Y:S05]  /*15c70*/  BSYNC B0 ;  /* 0x0000000000007941 */ /* 0x000fea0003800000 */
.L_x_2280:
        /* <DEDUP_REMOVED lines=9> */
.L_x_2282:
        /* <DEDUP_REMOVED lines=15> */
[C---:B------:R-:W-:Y:S02]  /*15e00*/  ISETP.GE.U32.AND P5, PT, R8.reuse, 0x10, PT ;  /* 0x000000100800780c */ /* 0x040fe40003fa6070 */
[----:B--2---:R-:W-:Y:S01]  /*15e10*/  @!P1 MOV R17, R7 ;  /* 0x0000000700119202 */ /* 0x004fe20000000f00 */
[----:B---3--:R-:W-:Y:S01]  /*15e20*/  @!P1 IMAD.MOV.U32 R5, RZ, RZ, R4 ;  /* 0x000000ffff059224 */ /* 0x008fe200078e0004 */
[----:B------:R-:W-:-:S03]  /*15e30*/  ISETP.NE.AND P1, PT, R8, RZ, PT ;  /* 0x000000ff0800720c */ /* 0x000fc60003f25270 */
[----:B------:R-:W-:-:S10]  /*15e40*/  IMAD R13, R5, R17, RZ ;  /* 0x00000011050d7224 */ /* 0x000fd400078e02ff */
[----:B------:R-:W-:Y:S05]  /*15e50*/  WARPSYNC.COLLECTIVE R15, `(.L_x_2283) ;  /* 0x000000000f087348 */ /* 0x000fea0003c00000 */
[----:B------:R0:W1:Y:S02]  /*15e60*/  SHFL.UP P6, R14, R13, R12, R11 ;  /* 0x0400000c0d0e7389 */ /* 0x00006400000c000b */
[----:B01----:R-:W-:Y:S01]  /*15e70*/  ENDCOLLECTIVE ;  /* 0x000000000000791b */ /* 0x003fe20003800000 */
.L_x_2283:
[----:B------:R-:W-:Y:S01]  /*15e80*/  IMAD.MOV.U32 R12, RZ, RZ, 0x2 ;  /* 0x00000002ff0c7424 */ /* 0x000fe200078e00ff */
[----:B------:R-:W-:-:S05]  /*15e90*/  SEL R4, R14, RZ, P1 ;  /* 0x000000ff0e047207 */ /* 0x000fca0000800000 */
[----:B------:R-:W-:-:S04]  /*15ea0*/  IMAD.IADD R4, R13, 0x1, R4 ;  /* 0x000000010d047824 */ /* 0x000fc800078e0204 */
[----:B------:R-:W-:-:S07]  /*15eb0*/  IMAD.MOV.U32 R13, RZ, RZ, R4 ;  /* 0x000000ffff0d7224 */ /* 0x000fce00078e0004 */
[----:B------:R-:W-:Y:S05]  /*15ec0*/  WARPSYNC.COLLECTIVE R15, `(.L_x_2284) ;  /* 0x000000000f087348 */ /* 0x000fea0003c00000 */
[----:B------:R0:W1:Y:S02]  /*15ed0*/  SHFL.UP P6, R14, R13, R12, R11 ;  /* 0x0400000c0d0e7389 */ /* 0x00006400000c000b */
[----:B01----:R-:W-:Y:S01]  /*15ee0*/  ENDCOLLECTIVE ;  /* 0x000000000000791b */ /* 0x003fe20003800000 */
.L_x_2284:
[----:B------:R-:W-:Y:S01]  /*15ef0*/  IMAD.MOV.U32 R12, RZ, RZ, 0x4 ;  /* 0x00000004ff0c7424 */ /* 0x000fe200078e00ff */
[----:B------:R-:W-:-:S05]  /*15f00*/  SEL R3, R14, RZ, P2 ;  /* 0x000000ff0e037207 */ /* 0x000fca0001000000 */
[----:B------:R-:W-:-:S04]  /*15f10*/  IMAD.IADD R2, R4, 0x1, R3 ;  /* 0x0000000104027824 */ /* 0x000fc800078e0203 */
[----:B------:R-:W-:-:S07]  /*15f20*/  IMAD.MOV.U32 R13, RZ, RZ, R2 ;  /* 0x000000ffff0d7224 */ /* 0x000fce00078e0002 */
[----:B------:R-:W-:Y:S05]  /*15f30*/  WARPSYNC.COLLECTIVE R15, `(.L_x_2285) ;  /* 0x000000000f087348 */ /* 0x000fea0003c00000 */
[----:B------:R0:W1:Y:S02]  /*15f40*/  SHFL.UP P6, R14, R13, R12, R11 ;  /* 0x0400000c0d0e7389 */ /* 0x00006400000c000b */
[----:B01----:R-:W-:Y:S01]  /*15f50*/  ENDCOLLECTIVE ;  /* 0x000000000000791b */ /* 0x003fe20003800000 */
.L_x_2285:
[----:B------:R-:W-:Y:S01]  /*15f60*/  IMAD.MOV.U32 R12, RZ, RZ, 0x8 ;  /* 0x00000008ff0c7424 */ /* 0x000fe200078e00ff */
[----:B------:R-:W-:-:S04]  /*15f70*/  SEL R3, R14, RZ, P3 ;  /* 0x000000ff0e037207 */ /* 0x000fc80001800000 */
[----:B------:R-:W-:-:S05]  /*15f80*/  IADD3 R3, R2, R3, RZ ;  /* 0x0000000302037210 */ /* 0x000fca0007ffe0ff */
[----:B------:R-:W-:-:S07]  /*15f90*/  IMAD.MOV.U32 R13, RZ, RZ, R3 ;  /* 0x000000ffff0d7224 */ /* 0x000fce00078e0003 */
[----:B------:R-:W-:Y:S05]  /*15fa0*/  WARPSYNC.COLLECTIVE R15, `(.L_x_2286) ;  /* 0x000000000f087348 */ /* 0x000fea0003c00000 */
[----:B------:R0:W1:Y:S02]  /*15fb0*/  SHFL.UP P6, R14, R13, R12, R11 ;  /* 0x0400000c0d0e7389 */ /* 0x00006400000c000b */
[----:B01----:R-:W-:Y:S01]  /*15fc0*/  ENDCOLLECTIVE ;  /* 0x000000000000791b */ /* 0x003fe20003800000 */
.L_x_2286:
[----:B------:R-:W-:Y:S01]  /*15fd0*/  IMAD.MOV.U32 R12, RZ, RZ, 0x10 ;  /* 0x00000010ff0c7424 */ /* 0x000fe200078e00ff */
[----:B------:R-:W-:-:S05]  /*15fe0*/  SEL R4, R14, RZ, P4 ;  /* 0x000000ff0e047207 */ /* 0x000fca0002000000 */
[----:B------:R-:W-:-:S04]  /*15ff0*/  IMAD.IADD R4, R3, 0x1, R4 ;  /* 0x0000000103047824 */ /* 0x000fc800078e0204 */
[----:B------:R-:W-:-:S07]  /*16000*/  IMAD.MOV.U32 R13, RZ, RZ, R4 ;  /* 0x000000ffff0d7224 */ /* 0x000fce00078e0004 */
[----:B------:R-:W-:Y:S05]  /*16010*/  WARPSYNC.COLLECTIVE R15, `(.L_x_2287) ;  /* 0x000000000f087348 */ /* 0x000fea0003c00000 */
[----:B------:R0:W1:Y:S02]  /*16020*/  SHFL.UP P6, R14, R13, R12, R11 ;  /* 0x0400000c0d0e7389 */ /* 0x00006400000c000b */
[----:B01----:R-:W-:Y:S01]  /*16030*/  ENDCOLLECTIVE ;  /* 0x000000000000791b */ /* 0x003fe20003800000 */
.L_x_2287:
        /* <DEDUP_REMOVED lines=8> */
.L_x_2288:
[----:B------:R-:W-:Y:S05]  /*160c0*/  BRA `(.L_x_2289) ;  /* 0xffffffc400c07947 */ /* 0x000fea000383ffff */
.L_x_2196:
[----:B------:R-:W-:Y:S01]  /*160d0*/  BSSY B0, `(.L_x_2290) ;  /* 0x0000007000007945 */ /* 0x000fe20003800000 */
[----:B------:R-:W-:Y:S01]  /*160e0*/  MOV R12, 0x1 ;  /* 0x00000001000c7802 */ /* 0x000fe20000000f00 */
[----:B------:R-:W-:Y:S02]  /*160f0*/  IMAD.MOV.U32 R11, RZ, RZ, RZ ;  /* 0x000000ffff0b7224 */ /* 0x000fe400078e00ff */
[----:B------:R-:W-:-:S07]  /*16100*/  IMAD.MOV.U32 R15, RZ, RZ, -0x1 ;  /* 0xffffffffff0f7424 */ /* 0x000fce00078e00ff */
[----:B------:R-:W-:Y:S05]  /*16110*/  WARPSYNC.COLLECTIVE R15, `(.L_x_2291) ;  /* 0x000000000f087348 */ /* 0x000fea0003c00000 */
[----:B------:R0:W1:Y:S02]  /*16120*/  SHFL.UP P6, R14, R13, R12, R11 ;  /* 0x0400000c0d0e7389 */ /* 0x00006400000c000b */
[----:B01----:R-:W-:Y:S01]  /*16130*/  ENDCOLLECTIVE ;  /* 0x000000000000791b */ /* 0x003fe20003800000 */
.L_x_2291:
[----:B------:R-:W-:Y:S05]  /*16140*/  BSYNC B0 ;  /* 0x0000000000007941 */ /* 0x000fea0003800000 */
.L_x_2290:
        /* <DEDUP_REMOVED lines=8> */
.L_x_2292:
[----:B------:R-:W-:Y:S01]  /*161d0*/  IMAD.MOV.U32 R12, RZ, RZ, 0x4 ;  /* 0x00000004ff0c7424 */ /* 0x000fe200078e00ff */
[----:B------:R-:W-:-:S05]  /*161e0*/  SEL R14, R14, RZ, P2 ;  /* 0x000000ff0e0e7207 */ /* 0x000fca0001000000 */
[----:B------:R-:W-:-:S04]  /*161f0*/  IMAD.IADD R3, R13, 0x1, R14 ;  /* 0x000000010d037824 */ /* 0x000fc800078e020e */
[----:B------:R-:W-:-:S07]  /*16200*/  IMAD.MOV.U32 R13, RZ, RZ, R3 ;  /* 0x000000ffff0d7224 */ /* 0x000fce00078e0003 */
[----:B------:R-:W-:Y:S05]  /*16210*/  WARPSYNC.COLLECTIVE R15, `(.L_x_2293) ;  /* 0x000000000f087348 */ /* 0x000fea0003c00000 */
[----:B------:R0:W1:Y:S02]  /*16220*/  SHFL.UP P6, R14, R13, R12, R11 ;  /* 0x0400000c0d0e7389 */ /* 0x00006400000c000b */
[----:B01----:R-:W-:Y:S01]  /*16230*/  ENDCOLLECTIVE ;  /* 0x000000000000791b */ /* 0x003fe20003800000 */
.L_x_2293:
[----:B------:R-:W-:Y:S01]  /*16240*/  IMAD.MOV.U32 R12, RZ, RZ, 0x8 ;  /* 0x00000008ff0c7424 */ /* 0x000fe200078e00ff */
[----:B------:R-:W-:-:S04]  /*16250*/  SEL R4, R14, RZ, P3 ;  /* 0x000000ff0e047207 */ /* 0x000fc80001800000 */
[----:B------:R-:W-:-:S05]  /*16260*/  IADD3 R4, R3, R4, RZ ;  /* 0x0000000403047210 */ /* 0x000fca0007ffe0ff */
[----:B------:R-:W-:-:S07]  /*16270*/  IMAD.MOV.U32 R13, RZ, RZ, R4 ;  /* 0x000000ffff0d7224 */ /* 0x000fce00078e0004 */
[----:B------:R-:W-:Y:S05]  /*16280*/  WARPSYNC.COLLECTIVE R15, `(.L_x_2294) ;  /* 0x000000000f087348 */ /* 0x000fea0003c00000 */
[----:B------:R0:W1:Y:S02]  /*16290*/  SHFL.UP P6, R14, R13, R12, R11 ;  /* 0x0400000c0d0e7389 */ /* 0x00006400000c000b */
[----:B01----:R-:W-:Y:S01]  /*162a0*/  ENDCOLLECTIVE ;  /* 0x000000000000791b */ /* 0x003fe20003800000 */
.L_x_2294:
[----:B------:R-:W-:Y:S01]  /*162b0*/  IMAD.MOV.U32 R12, RZ, RZ, 0x10 ;  /* 0x00000010ff0c7424 */ /* 0x000fe200078e00ff */
[----:B------:R-:W-:-:S05]  /*162c0*/  SEL R7, R14, RZ, P4 ;  /* 0x000000ff0e077207 */ /* 0x000fca0002000000 */
[----:B------:R-:W-:-:S04]  /*162d0*/  IMAD.IADD R7, R4, 0x1, R7 ;  /* 0x0000000104077824 */ /* 0x000fc800078e0207 */
[----:B------:R-:W-:-:S07]  /*162e0*/  IMAD.MOV.U32 R13, RZ, RZ, R7 ;  /* 0x000000ffff0d7224 */ /* 0x000fce00078e0007 */
[----:B------:R-:W-:Y:S05]  /*162f0*/  WARPSYNC.COLLECTIVE R15, `(.L_x_2295) ;  /* 0x000000000f087348 */ /* 0x000fea0003c00000 */
[----:B------:R0:W1:Y:S02]  /*16300*/  SHFL.UP P6, R14, R13, R12, R11 ;  /* 0x0400000c0d0e7389 */ /* 0x00006400000c000b */
[----:B01----:R-:W-:Y:S01]  /*16310*/  ENDCOLLECTIVE ;  /* 0x000000000000791b */ /* 0x003fe20003800000 */
.L_x_2295:
        /* <DEDUP_REMOVED lines=8> */
.L_x_2296:
[----:B------:R-:W-:Y:S05]  /*163a0*/  BRA `(.L_x_2297) ;  /* 0xffffffc400ac7947 */ /* 0x000fea000383ffff */
.L_x_2198:
[----:B------:R-:W-:Y:S01]  /*163b0*/  BSSY B0, `(.L_x_2298) ;  /* 0x0000006000007945 */ /* 0x000fe20003800000 */
[----:B------:R-:W-:Y:S02]  /*163c0*/  PLOP3.LUT P6, PT, P6, PT, PT, 0x8, 0x0 ;  /* 0x000000000000781c */ /* 0x000fe400037ce170 */
[----:B------:R-:W-:-:S11]  /*163d0*/  MOV R15, 0xffffffff ;  /* 0xffffffff000f7802 */ /* 0x000fd60000000f00 */
[----:B0-----:R-:W-:Y:S05]  /*163e0*/  WARPSYNC.COLLECTIVE R15, `(.L_x_2299) ;  /* 0x000000000f087348 */ /* 0x001fea0003c00000 */
[----:B------:R-:W-:Y:S01]  /*163f0*/  VOTE.ANY R14, PT, P6 ;  /* 0x00000000000e7806 */ /* 0x000fe200030e0100 */
[----:B0-----:R-:W-:Y:S06]  /*16400*/  ENDCOLLECTIVE ;  /* 0x000000000000791b */ /* 0x001fec0003800000 */
.L_x_2299:
[----:B------:R-:W-:Y:S05]  /*16410*/  BSYNC B0 ;  /* 0x0000000000007941 */ /* 0x000fea0003800000 */
.L_x_2298:
        /* <DEDUP_REMOVED lines=10> */
.L_x_2300:
[----:B------:R-:W-:Y:S02]  /*164c0*/  IMAD.MOV.U32 R13, RZ, RZ, R5 ;  /* 0x000000ffff0d7224 */ /* 0x000fe400078e0005 */
[----:B------:R-:W-:-:S07]  /*164d0*/  IMAD.MOV.U32 R17, RZ, RZ, R14 ;  /* 0x000000ffff117224 */ /* 0x000fce00078e000e */
[----:B------:R-:W-:Y:S05]  /*164e0*/  WARPSYNC.COLLECTIVE R15, `(.L_x_2301) ;  /* 0x000000000f087348 */ /* 0x000fea0003c00000 */
[----:B------:R0:W1:Y:S02]  /*164f0*/  SHFL.IDX P6, R14, R13, R12, R11 ;  /* 0x0000000c0d0e7389 */ /* 0x00006400000c000b */
[----:B01----:R-:W-:Y:S01]  /*16500*/  ENDCOLLECTIVE ;  /* 0x000000000000791b */ /* 0x003fe20003800000 */
.L_x_2301:
[----:B------:R-:W-:Y:S01]  /*16510*/  IMAD.MOV.U32 R5, RZ, RZ, R14 ;  /* 0x000000ffff057224 */ /* 0x000fe200078e000e */
[----:B------:R-:W-:Y:S06]  /*16520*/  BRA `(.L_x_2302) ;  /* 0xffffffc4008c7947 */ /* 0x000fec000383ffff */
.L_x_2200:
[----:B------:R-:W-:Y:S01]  /*16530*/  BSSY B0, `(.L_x_2303) ;  /* 0x0000007000007945 */ /* 0x000fe20003800000 */
[----:B------:R-:W-:Y:S01]  /*16540*/  MOV R13, R2 ;  /* 0x00000002000d7202 */ /* 0x000fe20000000f00 */
[----:B------:R-:W-:Y:S02]  /*16550*/  IMAD.MOV.U32 R11, RZ, RZ, 0x1f ;  /* 0x0000001fff0b7424 */ /* 0x000fe400078e00ff */
[----:B------:R-:W-:-:S07]  /*16560*/  IMAD.MOV.U32 R15, RZ, RZ, -0x1 ;  /* 0xffffffffff0f7424 */ /* 0x000fce00078e00ff */
[----:B0123--:R-:W-:Y:S05]  /*16570*/  WARPSYNC.COLLECTIVE R15, `(.L_x_2304) ;  /* 0x000000000f087348 */ /* 0x00ffea0003c00000 */
[----:B------:R4:W0:Y:S02]  /*16580*/  SHFL.IDX P6, R14, R13, R12, R11 ;  /* 0x0000000c0d0e7389 */ /* 0x00082400000c000b */
[----:B01234-:R-:W-:Y:S01]  /*16590*/  ENDCOLLECTIVE ;  /* 0x000000000000791b */ /* 0x01ffe20003800000 */
.L_x_2304:
[----:B------:R-:W-:Y:S05]  /*165a0*/  BSYNC B0 ;  /* 0x0000000000007941 */ /* 0x000fea0003800000 */
.L_x_2303:
[----:B------:R-:W-:Y:S01]  /*165b0*/  IMAD.MOV.U32 R16, RZ, RZ, R14 ;  /* 0x000000ffff107224 */ /* 0x000fe200078e000e */
[----:B------:R-:W-:Y:S06]  /*165c0*/  BRA `(.L_x_2199) ;  /* 0xffffffc4007c7947 */ /* 0x000fec000383ffff */
.L_x_2206:
[----:B0-----:R0:W1:Y:S02]  /*165d0*/  SYNCS.PHASECHK.TRANS64.TRYWAIT P0, [R7+URZ+0x2d820], R0 ;  /* 0x02d82000070075a7 */ /* 0x001064000800017f */
[----:B-1----:R-:W-:Y:S05]  /*165e0*/  @!P0 NANOSLEEP.SYNCS 0x989680 ;  /* 0x009896800000895d */ /* 0x002fea0003900000 */
[----:B------:R-:W1:Y:S02]  /*165f0*/  @!P0 SYNCS.PHASECHK.TRANS64 P0, [R7+URZ+0x2d820], R0 ;  /* 0x02d82000070085a7 */ /* 0x000e64000800007f */
[----:B-1----:R-:W-:Y:S05]  /*16600*/  @!P0 BRA `(.L_x_2206) ;  /* 0xfffffffc00f08947 */ /* 0x002fea000383ffff */
[----:B------:R-:W-:Y:S05]  /*16610*/  BRA `(.L_x_2305) ;  /* 0xffffffcc00d87947 */ /* 0x000fea000383ffff */
.L_x_2207:
        /* <DEDUP_REMOVED lines=8> */
[----:B0-----:R-:W-:Y:S05]  /*166a0*/  WARPSYNC.COLLECTIVE R15, `(.L_x_2307) ;  /* 0x000000000f087348 */ /* 0x001fea0003c00000 */
[----:B------:R1:W2:Y:S02]  /*166b0*/  SHFL.IDX P6, R14, R13, R12, R11 ;  /* 0x0000000c0d0e7389 */ /* 0x0002a400000c000b */
[----:B012---:R-:W-:Y:S01]  /*166c0*/  ENDCOLLECTIVE ;  /* 0x000000000000791b */ /* 0x007fe20003800000 */
.L_x_2307:
[----:B------:R-:W-:Y:S05]  /*166d0*/  BSYNC B0 ;  /* 0x0000000000007941 */ /* 0x000fea0003800000 */
.L_x_2306:
[----:B------:R-:W-:Y:S05]  /*166e0*/  BRA `(.L_x_2308) ;  /* 0xffffffcc00c07947 */ /* 0x000fea000383ffff */
.L_x_2210:
[----:B------:R-:W-:Y:S01]  /*166f0*/  BSSY B1, `(.L_x_2309) ;  /* 0x0000006000017945 */ /* 0x000fe20003800000 */
[----:B------:R-:W-:-:S07]  /*16700*/  IMAD.MOV.U32 R15, RZ, RZ, -0x1 ;  /* 0xffffffffff0f7424 */ /* 0x000fce00078e00ff */
[----:B0-----:R-:W-:Y:S05]  /*16710*/  WARPSYNC.COLLECTIVE R15, `(.L_x_2310) ;  /* 0x000000000f0c7348 */ /* 0x001fea0003c00000 */
[----:B------:R-:W-:Y:S02]  /*16720*/  ELECT P6, UR62, PT ;  /* 0x00000000003e782f */ /* 0x000fe400038c0000 */
[----:B------:R-:W-:Y:S01]  /*16730*/  MOV R14, UR62 ;  /* 0x0000003e000e7c02 */ /* 0x000fe20008000f00 */
[----:B0-----:R-:W-:Y:S10]  /*16740*/  ENDCOLLECTIVE ;  /* 0x000000000000791b */ /* 0x001ff40003800000 */
.L_x_2310:
[----:B------:R-:W-:Y:S05]  /*16750*/  BSYNC B1 ;  /* 0x0000000000017941 */ /* 0x000fea0003800000 */
.L_x_2309:
[----:B------:R-:W-:Y:S05]  /*16760*/  BRA `(.L_x_2311) ;  /* 0xffffffcc00b87947 */ /* 0x000fea000383ffff */
.L_x_2212:
[----:B0-----:R0:W1:Y:S02]  /*16770*/  SYNCS.PHASECHK.TRANS64.TRYWAIT P1, [R5+URZ+0x2d840], R0 ;  /* 0x02d84000050075a7 */ /* 0x001064000802017f */
[----:B-1----:R-:W-:Y:S05]  /*16780*/  @!P1 NANOSLEEP.SYNCS 0x989680 ;  /* 0x009896800000995d */ /* 0x002fea0003900000 */
[----:B------:R-:W1:Y:S02]  /*16790*/  @!P1 SYNCS.PHASECHK.TRANS64 P1, [R5+URZ+0x2d840], R0 ;  /* 0x02d84000050095a7 */ /* 0x000e64000802007f */
[----:B-1----:R-:W-:Y:S05]  /*167a0*/  @!P1 BRA `(.L_x_2212) ;  /* 0xfffffffc00f09947 */ /* 0x002fea000383ffff */
[----:B------:R-:W-:Y:S05]  /*167b0*/  BRA `(.L_x_2312) ;  /* 0xffffffcc00d87947 */ /* 0x000fea000383ffff */
.L_x_2214:
[----:B-1----:R1:W2:Y:S02]  /*167c0*/  SYNCS.PHASECHK.TRANS64.TRYWAIT P1, [R3+URZ+0x2d840], R2 ;  /* 0x02d84002030075a7 */ /* 0x0022a4000802017f */
[----:B--2---:R-:W-:Y:S05]  /*167d0*/  @!P1 NANOSLEEP.SYNCS 0x989680 ;  /* 0x009896800000995d */ /* 0x004fea0003900000 */
[----:B------:R-:W2:Y:S02]  /*167e0*/  @!P1 SYNCS.PHASECHK.TRANS64 P1, [R3+URZ+0x2d840], R2 ;  /* 0x02d84002030095a7 */ /* 0x000ea4000802007f */
[----:B--2---:R-:W-:Y:S05]  /*167f0*/  @!P1 BRA `(.L_x_2214) ;  /* 0xfffffffc00f09947 */ /* 0x004fea000383ffff */
[----:B------:R-:W-:Y:S05]  /*16800*/  BRA `(.L_x_2313) ;  /* 0xffffffcc00e47947 */ /* 0x000fea000383ffff */
.L_x_2216:
[----:B--2---:R2:W3:Y:S02]  /*16810*/  SYNCS.PHASECHK.TRANS64.TRYWAIT P1, [R5+URZ+0x2d860], R0 ;  /* 0x02d86000050075a7 */ /* 0x0044e4000802017f */
[----:B---3--:R-:W-:Y:S05]  /*16820*/  @!P1 NANOSLEEP.SYNCS 0x989680 ;  /* 0x009896800000995d */ /* 0x008fea0003900000 */
[----:B------:R-:W3:Y:S02]  /*16830*/  @!P1 SYNCS.PHASECHK.TRANS64 P1, [R5+URZ+0x2d860], R0 ;  /* 0x02d86000050095a7 */ /* 0x000ee4000802007f */
[----:B---3--:R-:W-:Y:S05]  /*16840*/  @!P1 BRA `(.L_x_2216) ;  /* 0xfffffffc00f09947 */ /* 0x008fea000383ffff */
[----:B------:R-:W-:Y:S05]  /*16850*/  BRA `(.L_x_2314) ;  /* 0xffffffcc00e07947 */ /* 0x000fea000383ffff */
.L_x_2315:
        /* <DEDUP_REMOVED lines=10> */
.L_x_2787:


//--------------------- .text._ZN7cutlass13device_kernelIN5flash11enable_sm90INS1_16FlashAttnFwdSm90INS1_25CollectiveMainloopFwdSm90ILi2EN4cute5tupleIJNS5_1CILi1EEES8_S8_EEENS6_IJNS7_ILi192EEENS7_ILi128EEENS7_ILi96EEEEEELi96ENS_10bfloat16_tEfNS_4arch4Sm90ELb1ELb0ELb1ELb1ELb1ELb1ELb0ELb0ELb1ELb1ELb1ELb0EEENS1_21CollectiveEpilogueFwdINS6_IJSA_SC_SB_EEES9_SE_SG_Li384ELb1ELb1ELb1ELb0EEENS1_36VarlenDynamicPersistentTileSchedulerILi192ELi128ELi384ELi128ELb1ELb1ELb1ELb1ELb1ELb1EEEEEEEEEvNT_6ParamsE --------------------------
	.section	.text._ZN7cutlass13device_kernelIN5flash11enable_sm90INS1_16FlashAttnFwdSm90INS1_25CollectiveMainloopFwdSm90ILi2EN4cute5tupleIJNS5_1CILi1EEES8_S8_EEENS6_IJNS7_ILi192EEENS7_ILi128EEENS7_ILi96EEEEEELi96ENS_10bfloat16_tEfNS_4arch4Sm90ELb1ELb0ELb1ELb1ELb1ELb1ELb0ELb0ELb1ELb1ELb1ELb0EEENS1_21CollectiveEpilogueFwdINS6_IJSA_SC_SB_EEES9_SE_SG_Li384ELb1ELb1ELb1ELb0EEENS1_36VarlenDynamicPersistentTileSchedulerILi192ELi128ELi384ELi128ELb1ELb1ELb1ELb1ELb1ELb1EEEEEEEEEvNT_6ParamsE,"ax",@progbits
	.align	128
.text._ZN7cutlass13device_kernelIN5flash11enable_sm90INS1_16FlashAttnFwdSm90INS1_25CollectiveMainloopFwdSm90ILi2EN4cute5tupleIJNS5_1CILi1EEES8_S8_EEENS6_IJNS7_ILi192EEENS7_ILi128EEENS7_ILi96EEEEEELi96ENS_10bfloat16_tEfNS_4arch4Sm90ELb1ELb0ELb1ELb1ELb1ELb1ELb0ELb0ELb1ELb1ELb1ELb0EEENS1_21CollectiveEpilogueFwdINS6_IJSA_SC_SB_EEES9_SE_SG_Li384ELb1ELb1ELb1ELb0EEENS1_36VarlenDynamicPersistentTileSchedulerILi192ELi128ELi384ELi128ELb1ELb1ELb1ELb1ELb1ELb1EEEEEEEEEvNT_6ParamsE:
        .type           _ZN7cutlass13device_kernelIN5flash11enable_sm90INS1_16FlashAttnFwdSm90INS1_25CollectiveMainloopFwdSm90ILi2EN4cute5tupleIJNS5_1CILi1EEES8_S8_EEENS6_IJNS7_ILi192EEENS7_ILi128EEENS7_ILi96EEEEEELi96ENS_10bfloat16_tEfNS_4arch4Sm90ELb1ELb0ELb1ELb1ELb1ELb1ELb0ELb0ELb1ELb1ELb1ELb0EEENS1_21CollectiveEpilogueFwdINS6_IJSA_SC_SB_EEES9_SE_SG_Li384ELb1ELb1ELb1ELb0EEENS1_36VarlenDynamicPersistentTileSchedulerILi192ELi128ELi384ELi128ELb1ELb1ELb1ELb1ELb1ELb1EEEEEEEEEvNT_6ParamsE,@function
        .size           _ZN7cutlass13device_kernelIN5flash11enable_sm90INS1_16FlashAttnFwdSm90INS1_25CollectiveMainloopFwdSm90ILi2EN4cute5tupleIJNS5_1CILi1EEES8_S8_EEENS6_IJNS7_ILi192EEENS7_ILi128EEENS7_ILi96EEEEEELi96ENS_10bfloat16_tEfNS_4arch4Sm90ELb1ELb0ELb1ELb1ELb1ELb1ELb0ELb0ELb1ELb1ELb1ELb0EEENS1_21CollectiveEpilogueFwdINS6_IJSA_SC_SB_EEES9_SE_SG_Li384ELb1ELb1ELb1ELb0EEENS1_36VarlenDynamicPersistentTileSchedulerILi192ELi128ELi384ELi128ELb1ELb1ELb1ELb1ELb1ELb1EEEEEEEEEvNT_6ParamsE,(.L_x_2788 - _ZN7cutlass13device_kernelIN5flash11enable_sm90INS1_16FlashAttnFwdSm90INS1_25CollectiveMainloopFwdSm90ILi2EN4cute5tupleIJNS5_1CILi1EEES8_S8_EEENS6_IJNS7_ILi192EEENS7_ILi128EEENS7_ILi96EEEEEELi96ENS_10bfloat16_tEfNS_4arch4Sm90ELb1ELb0ELb1ELb1ELb1ELb1ELb0ELb0ELb1ELb1ELb1ELb0EEENS1_21CollectiveEpilogueFwdINS6_IJSA_SC_SB_EEES9_SE_SG_Li384ELb1ELb1ELb1ELb0EEENS1_36VarlenDynamicPersistentTileSchedulerILi192ELi128ELi384ELi128ELb1ELb1ELb1ELb1ELb1ELb1EEEEEEEEEvNT_6ParamsE)
        .other          _ZN7cutlass13device_kernelIN5flash11enable_sm90INS1_16FlashAttnFwdSm90INS1_25CollectiveMainloopFwdSm90ILi2EN4cute5tupleIJNS5_1CILi1EEES8_S8_EEENS6_IJNS7_ILi192EEENS7_ILi128EEENS7_ILi96EEEEEELi96ENS_10bfloat16_tEfNS_4arch4Sm90ELb1ELb0ELb1ELb1ELb1ELb1ELb0ELb0ELb1ELb1ELb1ELb0EEENS1_21CollectiveEpilogueFwdINS6_IJSA_SC_SB_EEES9_SE_SG_Li384ELb1ELb1ELb1ELb0EEENS1_36VarlenDynamicPersistentTileSchedulerILi192ELi128ELi384ELi128ELb1ELb1ELb1ELb1ELb1ELb1EEEEEEEEEvNT_6ParamsE,@"STO_CUDA_ENTRY STV_DEFAULT"
_ZN7cutlass13device_kernelIN5flash11enable_sm90INS1_16FlashAttnFwdSm90INS1_25CollectiveMainloopFwdSm90ILi2EN4cute5tupleIJNS5_1CILi1EEES8_S8_EEENS6_IJNS7_ILi192EEENS7_ILi128EEENS7_ILi96EEEEEELi96ENS_10bfloat16_tEfNS_4arch4Sm90ELb1ELb0ELb1ELb1ELb1ELb1ELb0ELb0ELb1ELb1ELb1ELb0EEENS1_21CollectiveEpilogueFwdINS6_IJSA_SC_SB_EEES9_SE_SG_Li384ELb1ELb1ELb1ELb0EEENS1_36VarlenDynamicPersistentTileSchedulerILi192ELi128ELi384ELi128ELb1ELb1ELb1ELb1ELb1ELb1EEEEEEEEEvNT_6ParamsE:
        /* <DEDUP_REMOVED lines=18> */
.L_x_2317:
[----:B------:R-:W-:Y:S05]  /*0120*/  BSYNC B0 ;  /* 0x0000000000007941 */ /* 0x000fea0003800000 */
.L_x_2316:
        /* <DEDUP_REMOVED lines=41> */
.L_x_2318:
        /* <DEDUP_REMOVED lines=22> */
.L_x_2319:
        /* <DEDUP_REMOVED lines=18> */
.L_x_2320:
        /* <DEDUP_REMOVED lines=22> */
.L_x_2321:
        /* <DEDUP_REMOVED lines=22> */
.L_x_2322:
        /* <DEDUP_REMOVED lines=8> */
.L_x_2325:
        /* <DEDUP_REMOVED lines=35> */
[--C-:B------:R-:W-:Y:S02]  /*0bb0*/  SHF.R.S32.HI R8, RZ, 0x2, R4.reuse ;  /* 0x00000002ff087819 */ /* 0x100fe40000011404 */
[----:B------:R-:W-:Y:S02]  /*0bc0*/  SHF.R.S32.HI R13, RZ, 0x1f, R4 ;  /* 0x0000001fff0d7819 */ /* 0x000fe40000011404 */
[----:B------:R-:W-:Y:S02]  /*0bd0*/  LOP3.LUT R15, R4, 0xfffffffc, RZ, 0xc0, !PT ;  /* 0xfffffffc040f7812 */ /* 0x000fe400078ec0ff */
[----:B------:R-:W-:Y:S02]  /*0be0*/  SHF.R.S32.HI R4, RZ, 0x7, R3 ;  /* 0x00000007ff047819 */ /* 0x000fe40000011403 */
[----:B------:R-:W-:Y:S01]  /*0bf0*/  LOP3.LUT R11, R9, 0xfffffffe, RZ, 0xc0, !PT ;  /* 0xfffffffe090b7812 */ /* 0x000fe200078ec0ff */
[----:B------:R-:W-:Y:S01]  /*0c00*/  IMAD.IADD R15, R0, 0x1, -R15 ;  /* 0x00000001000f7824 */ /* 0x000fe200078e0a0f */
[----:B------:R-:W-:Y:S01]  /*0c10*/  SHF.R.S32.HI R156, RZ, 0x1, R9 ;  /* 0x00000001ff9c7819 */ /* 0x000fe20000011409 */
[----:B------:R-:W-:Y:S01]  /*0c20*/  IMAD.HI R10, R4, 0x55555556, RZ ;  /* 0x55555556040a7827 */ /* 0x000fe200078e02ff */
[----:B------:R-:W-:-:S02]  /*0c30*/  LOP3.LUT R17, R3, 0xffffff80, RZ, 0xc0, !PT ;  /* 0xffffff8003117812 */ /* 0x000fc400078ec0ff */
[----:B------:R-:W-:Y:S01]  /*0c40*/  LEA.HI R13, R13, R8, RZ, 0x2 ;  /* 0x000000080d0d7211 */ /* 0x000fe200078f10ff */
[C---:B------:R-:W-:Y:S01]  /*0c50*/  IMAD.IADD R16, R0.reuse, 0x1, -R11 ;  /* 0x0000000100107824 */ /* 0x040fe200078e0a0b */
[----:B------:R-:W-:Y:S01]  /*0c60*/  LOP3.LUT R3, R5, 0xfffffff0, RZ, 0xc0, !PT ;  /* 0xfffffff005037812 */ /* 0x000fe200078ec0ff */
[----:B------:R-:W-:Y:S01]  /*0c70*/  IMAD.IADD R21, R0, 0x1, -R17 ;  /* 0x0000000100157824 */ /* 0x000fe200078e0a11 */
[----:B------:R-:W-:Y:S01]  /*0c80*/  LEA.HI R9, R9, R156, RZ, 0x1 ;  /* 0x0000009c09097211 */ /* 0x000fe200078f08ff */
[----:B------:R-:W-:Y:S01]  /*0c90*/  IMAD.SHL.U32 R24, R16, 0x4, RZ ;  /* 0x0000000410187824 */ /* 0x000fe200078e00ff */
[----:B------:R-:W-:Y:S01]  /*0ca0*/  SHF.R.S32.HI R6, RZ, 0x4, R5 ;  /* 0x00000004ff067819 */ /* 0x000fe20000011405 */
[----:B------:R-:W-:Y:S01]  /*0cb0*/  IMAD.IADD R3, R0, 0x1, -R3 ;  /* 0x0000000100037824 */ /* 0x000fe200078e0a03 */
[----:B------:R-:W-:Y:S01]  /*0cc0*/  LOP3.LUT R13, R13, 0xfffffffc, RZ, 0xc0, !PT ;  /* 0xfffffffc0d0d7812 */ /* 0x000fe200078ec0ff */
[----:B------:R-:W-:Y:S01]  /*0cd0*/  VIADD R12, R24, 0x10 ;  /* 0x00000010180c7836 */ /* 0x000fe20000000000 */
[----:B------:R-:W-:Y:S01]  /*0ce0*/  LEA.HI R11, R10, R10, RZ, 0x1 ;  /* 0x0000000a0a0b7211 */ /* 0x000fe200078f08ff */
[----:B------:R0:W-:Y:S01]  /*0cf0*/  STL [R1+0xdc], R16 ;  /* 0x0000dc1001007387 */ /* 0x0001e20000100800 */
[----:B------:R-:W-:Y:S01]  /*0d00*/  LEA.HI R5, R5, R6, RZ, 0x1 ;  /* 0x0000000605057211 */ /* 0x000fe200078f08ff */
[----:B------:R-:W-:Y:S01]  /*0d10*/  IMAD.IADD R13, R8, 0x1, -R13 ;  /* 0x00000001080d7824 */ /* 0x000fe200078e0a0d */
[----:B------:R-:W-:Y:S01]  /*0d20*/  LOP3.LUT R9, R9, 0x7fffffe, RZ, 0xc0, !PT ;  /* 0x07fffffe09097812 */ /* 0x000fe200078ec0ff */
[----:B------:R-:W-:Y:S01]  /*0d30*/  IMAD R11, R11, -0x3, R4 ;  /* 0xfffffffd0b0b7824 */ /* 0x000fe200078e0204 */
[----:B------:R-:W-:Y:S01]  /*0d40*/  SHF.R.S32.HI R8, RZ, 0x1f, R21 ;  /* 0x0000001fff087819 */ /* 0x000fe20000011415 */
[----:B------:R-:W-:Y:S01]  /*0d50*/  STL [R1+0xe0], R21 ;  /* 0x0000e01501007387 */ /* 0x000fe20000100800 */
[----:B------:R-:W-:Y:S01]  /*0d60*/  LEA.HI R4, R15, R15, RZ, 0x1 ;  /* 0x0000000f0f047211 */ /* 0x000fe200078f08ff */
[----:B------:R-:W-:Y:S01]  /*0d70*/  IMAD.IADD R9, R156, 0x1, -R9 ;  /* 0x000000019c097824 */ /* 0x000fe200078e0a09 */
[----:B------:R-:W-:Y:S01]  /*0d80*/  LOP3.LUT R5, R5, 0x1ffffffe, RZ, 0xc0, !PT ;  /* 0x1ffffffe05057812 */ /* 0x000fe200078ec0ff */
[----:B------:R-:W-:Y:S01]  /*0d90*/  STL [R1+0x38], R24 ;  /* 0x0000381801007387 */ /* 0x000fe20000100800 */
[----:B------:R-:W-:Y:S01]  /*0da0*/  SHF.R.S32.HI R0, RZ, 0x1f, R3 ;  /* 0x0000001fff007819 */ /* 0x000fe20000011403 */
[----:B------:R-:W-:Y:S01]  /*0db0*/  IMAD R20, R6, 0x8, R9 ;  /* 0x0000000806147824 */ /* 0x000fe200078e0209 */
[----:B------:R-:W-:Y:S01]  /*0dc0*/  LEA.HI R10, R8, R21, RZ, 0x2 ;  /* 0x00000015080a7211 */ /* 0x000fe200078f10ff */
[----:B------:R-:W-:Y:S01]  /*0dd0*/  IMAD.IADD R5, R6, 0x1, -R5 ;  /* 0x0000000106057824 */ /* 0x000fe200078e0a05 */
[----:B------:R-:W-:Y:S01]  /*0de0*/  LOP3.LUT R4, R4, 0x1ffffffe, RZ, 0xc0, !PT ;  /* 0x1ffffffe04047812 */ /* 0x000fe200078ec0ff */
[----:B------:R1:W-:Y:S01]  /*0df0*/  STL [R1+0x6c], R12 ;  /* 0x00006c0c01007387 */ /* 0x0003e20000100800 */
[----:B------:R-:W-:Y:S01]  /*0e00*/  LEA.HI R0, R0, R3, RZ, 0x3 ;  /* 0x0000000300007211 */ /* 0x000fe200078f18ff */
[----:B------:R-:W-:Y:S01]  /*0e10*/  VIADD R18, R24, 0x20 ;  /* 0x0000002018127836 */ /* 0x000fe20000000000 */
[----:B------:R-:W-:Y:S01]  /*0e20*/  SHF.R.S32.HI R6, RZ, 0x2, R10 ;  /* 0x00000002ff067819 */ /* 0x000fe2000001140a */
[----:B------:R-:W-:Y:S01]  /*0e30*/  IMAD.IADD R15, R15, 0x1, -R4 ;  /* 0x000000010f0f7824 */ /* 0x000fe200078e0a04 */
[----:B------:R-:W-:Y:S01]  /*0e40*/  SHF.R.S32.HI R9, RZ, 0x1f, R10 ;  /* 0x0000001fff097819 */ /* 0x000fe2000001140a */
[----:B0-----:R-:W-:Y:S01]  /*0e50*/  IMAD.SHL.U32 R16, R16, 0x8, RZ ;  /* 0x0000000810107824 */ /* 0x001fe200078e00ff */
[----:B------:R-:W-:Y:S01]  /*0e60*/  LOP3.LUT R4, R0, 0xfffffff8, RZ, 0xc0, !PT ;  /* 0xfffffff800047812 */ /* 0x000fe200078ec0ff */
[----:B------:R0:W-:Y:S01]  /*0e70*/  STL [R1+0x68], R18 ;  /* 0x0000681201007387 */ /* 0x0001e20000100800 */
[----:B------:R-:W-:Y:S01]  /*0e80*/  LEA.HI R9, R9, R6, RZ, 0x3 ;  /* 0x0000000609097211 */ /* 0x000fe200078f18ff */
[----:B-1----:R-:W-:Y:S01]  /*0e90*/  IMAD.IADD R12, R24, 0x1, R12 ;  /* 0x00000001180c7824 */ /* 0x002fe200078e020c */
[----:B------:R-:W-:Y:S01]  /*0ea0*/  SHF.R.S32.HI R7, RZ, 0x5, R7 ;  /* 0x00000005ff077819 */ /* 0x000fe20000011407 */
[----:B------:R-:W-:Y:S01]  /*0eb0*/  IMAD.IADD R4, R3, 0x1, -R4 ;  /* 0x0000000103047824 */ /* 0x000fe200078e0a04 */
[----:B------:R-:W-:Y:S01]  /*0ec0*/  LOP3.LUT R9, R9, 0xfffffff8, RZ, 0xc0, !PT ;  /* 0xfffffff809097812 */ /* 0x000fe200078ec0ff */
[C---:B------:R-:W-:Y:S01]  /*0ed0*/  VIADD R136, R16.reuse, 0x30 ;  /* 0x0000003010887836 */ /* 0x040fe20000000000 */
[----:B------:R-:W-:Y:S01]  /*0ee0*/  SHF.R.S32.HI R17, RZ, 0x1f, R12 ;  /* 0x0000001fff117819 */ /* 0x000fe2000001140c */
[----:B------:R-:W-:Y:S01]  /*0ef0*/  VIADD R23, R16, 0x40 ;  /* 0x0000004010177836 */ /* 0x000fe20000000000 */
[----:B------:R-:W-:Y:S01]  /*0f00*/  LEA.HI R8, R8, R21, RZ, 0x5 ;  /* 0x0000001508087211 */ /* 0x000fe200078f28ff */
[----:B------:R-:W-:Y:S01]  /*0f10*/  IMAD.IADD R9, R6, 0x1, -R9 ;  /* 0x0000000106097824 */ /* 0x000fe200078e0a09 */
[----:B------:R-:W-:Y:S01]  /*0f20*/  LEA.HI R14, R17, R12, RZ, 0x3 ;  /* 0x0000000c110e7211 */ /* 0x000fe200078f18ff */
[----:B------:R-:W-:Y:S01]  /*0f30*/  IMAD R17, R7, 0x10, R3 ;  /* 0x0000001007117824 */ /* 0x000fe200078e0203 */
[----:B------:R-:W-:Y:S01]  /*0f40*/  SHF.R.S32.HI R8, RZ, 0x5, R8 ;  /* 0x00000005ff087819 */ /* 0x000fe20000011408 */
[C---:B------:R-:W-:Y:S01]  /*0f50*/  IMAD.SHL.U32 R3, R4.reuse, 0x40, RZ ;  /* 0x0000004004037824 */ /* 0x040fe200078e00ff */
[----:B------:R-:W-:Y:S01]  /*0f60*/  R2P PR, R4, 0x6 ;  /* 0x0000000604007804 */ /* 0x000fe20000000000 */
[----:B------:R-:W-:Y:S01]  /*0f70*/  IMAD.SHL.U32 R6, R0, 0x40, RZ ;  /* 0x0000004000067824 */ /* 0x000fe200078e00ff */
[----:B------:R-:W-:Y:S01]  /*0f80*/  LOP3.LUT R10, R10, 0x7ffffffc, RZ, 0xc0, !PT ;  /* 0x7ffffffc0a0a7812 */ /* 0x000fe200078ec0ff */
[----:B------:R-:W-:Y:S01]  /*0f90*/  IMAD.SHL.U32 R0, R5, 0x8, RZ ;  /* 0x0000000805007824 */ /* 0x000fe200078e00ff */
[----:B------:R-:W-:Y:S01]  /*0fa0*/  LOP3.LUT R3, R3, 0x1c0, RZ, 0xc0, !PT ;  /* 0x000001c003037812 */ /* 0x000fe200078ec0ff */
[----:B------:R-:W-:Y:S01]  /*0fb0*/  IMAD.IADD R12, R24, 0x1, R18 ;  /* 0x00000001180c7824 */ /* 0x000fe200078e0212 */
[----:B------:R-:W-:Y:S01]  /*0fc0*/  LOP3.LUT R6, R6, 0x7ffffe00, RZ, 0xc0, !PT ;  /* 0x7ffffe0006067812 */ /* 0x000fe200078ec0ff */
[--C-:B0-----:R-:W-:Y:S01]  /*0fd0*/  IMAD.U32 R18, R17, 0x20, R0.reuse ;  /* 0x0000002011127824 */ /* 0x101fe200078e0000 */
[----:B------:R-:W-:Y:S01]  /*0fe0*/  LOP3.LUT R0, R3, 0x8, R0, 0xf8, !PT ;  /* 0x0000000803007812 */ /* 0x000fe200078ef800 */
[----:B------:R-:W-:Y:S01]  /*0ff0*/  IMAD R8, R8, 0x10, R9 ;  /* 0x0000001008087824 */ /* 0x000fe200078e0209 */
[----:B------:R-:W-:Y:S01]  /*1000*/  SHF.R.U32.HI R3, RZ, 0x3, R3 ;  /* 0x00000003ff037819 */ /* 0x000fe20000011603 */
[----:B------:R-:W-:Y:S01]  /*1010*/  IMAD R6, R7, 0x400, R6 ;  /* 0x0000040007067824 */ /* 0x000fe200078e0206 */
[----:B------:R0:W-:Y:S01]  /*1020*/  STL [R1+0x110], R18 ;  /* 0x0001101201007387 */ /* 0x0001e20000100800 */
[----:B------:R-:W-:Y:S01]  /*1030*/  IMAD R11, R11, 0x40, R8 ;  /* 0x000000400b0b7824 */ /* 0x000fe200078e0208 */
[----:B------:R-:W-:Y:S01]  /*1040*/  LOP3.LUT R3, R0, R3, RZ, 0x3c, !PT ;  /* 0x0000000300037212 */ /* 0x000fe200078e3cff */
[C---:B------:R-:W-:Y:S01]  /*1050*/  VIADD R7, R24.reuse, 0x8 ;  /* 0x0000000818077836 */ /* 0x040fe20000000000 */
[----:B------:R-:W-:Y:S01]  /*1060*/  SHF.R.S32.HI R5, RZ, 0x1f, R12 ;  /* 0x0000001fff057819 */ /* 0x000fe2000001140c */
[C---:B------:R-:W-:Y:S01]  /*1070*/  VIADD R4, R24.reuse, 0x18 ;  /* 0x0000001818047836 */ /* 0x040fe20000000000 */
[----:B------:R-:W-:Y:S01]  /*1080*/  STL [R1+0x10c], R11 ;  /* 0x00010c0b01007387 */ /* 0x000fe20000100800 */
[----:B------:R-:W-:Y:S01]  /*1090*/  VIADD R0, R24, 0x28 ;  /* 0x0000002818007836 */ /* 0x000fe20000000000 */
[----:B------:R-:W-:Y:S01]  /*10a0*/  SHF.R.S32.HI R8, RZ, 0x3, R14 ;  /* 0x00000003ff087819 */ /* 0x000fe2000001140e */
[----:B------:R-:W-:Y:S01]  /*10b0*/  VIADD R137, R16, 0x50 ;  /* 0x0000005010897836 */ /* 0x000fe20000000000 */
[----:B------:R-:W-:Y:S01]  /*10c0*/  STL [R1+0x78], R7 ;  /* 0x0000780701007387 */ /* 0x000fe20000100800 */
[----:B------:R-:W-:Y:S01]  /*10d0*/  IMAD.SHL.U32 R13, R13, 0x40, RZ ;  /* 0x000000400d0d7824 */ /* 0x000fe200078e00ff */
[----:B------:R-:W-:Y:S01]  /*10e0*/  LEA.HI R5, R5, R12, RZ, 0x3 ;  /* 0x0000000c05057211 */ /* 0x000fe200078f18ff */
[----:B------:R-:W-:Y:S01]  /*10f0*/  IMAD.IADD R10, R21, 0x1, -R10 ;  /* 0x00000001150a7824 */ /* 0x000fe200078e0a0a */
[----:B------:R1:W-:Y:S01]  /*1100*/  STL [R1+0x74], R4 ;  /* 0x0000740401007387 */ /* 0x0003e20000100800 */
[----:B------:R-:W-:Y:S01]  /*1110*/  IMAD.SHL.U32 R21, R20, 0x20, RZ ;  /* 0x0000002014157824 */ /* 0x000fe200078e00ff */
[----:B0-----:R-:W-:Y:S01]  /*1120*/  CS2R R18, SRZ ;  /* 0x0000000000127805 */ /* 0x001fe2000001ff00 */
[----:B------:R-:W-:Y:S01]  /*1130*/  IMAD.SHL.U32 R24, R10, 0x2, RZ ;  /* 0x000000020a187824 */ /* 0x000fe200078e00ff */
[----:B------:R0:W-:Y:S01]  /*1140*/  STL [R1+0x7c], R0 ;  /* 0x00007c0001007387 */ /* 0x0001e20000100800 */
[----:B------:R-:W-:Y:S01]  /*1150*/  IMAD.IADD R3, R6, 0x1, R3 ;  /* 0x0000000106037824 */ /* 0x000fe200078e0203 */
[----:B------:R-:W-:Y:S01]  /*1160*/  SHF.R.S32.HI R17, RZ, 0x1f, R16 ;  /* 0x0000001fff117819 */ /* 0x000fe20000011410 */
[----:B------:R-:W-:-:S02]  /*1170*/  IMAD.MOV.U32 R6, RZ, RZ, 0x40 ;  /* 0x00000040ff067424 */ /* 0x000fc400078e00ff */
[C---:B------:R-:W-:Y:S01]  /*1180*/  VIADD R20, R24.reuse, 0x8 ;  /* 0x0000000818147836 */ /* 0x040fe20000000000 */
[----:B-1----:R-:W-:Y:S01]  /*1190*/  SHF.R.S32.HI R4, RZ, 0x1f, R136 ;  /* 0x0000001fff047819 */ /* 0x002fe20000011488 */
[C---:B------:R-:W-:Y:S02]  /*11a0*/  VIADD R14, R24.reuse, 0x10 ;  /* 0x00000010180e7836 */ /* 0x040fe40000000000 */
[C---:B------:R-:W-:Y:S01]  /*11b0*/  VIADD R12, R24.reuse, 0x20 ;  /* 0x00000020180c7836 */ /* 0x040fe20000000000 */
[----:B0-----:R-:W-:Y:S01]  /*11c0*/  SHF.R.S32.HI R0, RZ, 0x1f, R23 ;  /* 0x0000001fff007819 */ /* 0x001fe20000011417 */
[----:B------:R0:W-:Y:S01]  /*11d0*/  STL [R1+0x5c], R4 ;  /* 0x00005c0401007387 */ /* 0x0001e20000100800 */
[C---:B------:R-:W-:Y:S02]  /*11e0*/  VIADD R10, R24.reuse, 0x28 ;  /* 0x00000028180a7836 */ /* 0x040fe40000000000 */
[----:B------:R-:W-:Y:S01]  /*11f0*/  VIADD R9, R24, 0x30 ;  /* 0x0000003018097836 */ /* 0x000fe20000000000 */
[----:B------:R1:W-:Y:S01]  /*1200*/  STL [R1+0x58], R0 ;  /* 0x0000580001007387 */ /* 0x0003e20000100800 */
[----:B------:R-:W-:Y:S01]  /*1210*/  IMAD R157, R3, 0x2, R2 ;  /* 0x00000002039d7824 */ /* 0x000fe200078e0202 */
[----:B------:R-:W-:-:S02]  /*1220*/  SHF.R.S32.HI R3, RZ, 0x1f, R10 ;  /* 0x0000001fff037819 */ /* 0x000fc4000001140a */
[----:B0-----:R-:W-:Y:S01]  /*1230*/  LOP3.LUT R4, R13, 0xc0, RZ, 0xc0, !PT ;  /* 0x000000c00d047812 */ /* 0x001fe200078ec0ff */
[----:B------:R-:W-:Y:S01]  /*1240*/  VIADD R13, R24, 0x18 ;  /* 0x00000018180d7836 */ /* 0x000fe20000000000 */
[----:B-1----:R-:W-:Y:S02]  /*1250*/  SHF.R.S32.HI R0, RZ, 0x1f, R137 ;  /* 0x0000001fff007819 */ /* 0x002fe40000011489 */
[----:B------:R-:W-:-:S03]  /*1260*/  SHF.R.U32.HI R7, RZ, 0x3, R4 ;  /* 0x00000003ff077819 */ /* 0x000fc60000011604 */
[----:B------:R0:W-:Y:S04]  /*1270*/  STL [R1+0x54], R0 ;  /* 0x0000540001007387 */ /* 0x0001e80000100800 */
[----:B------:R1:W-:Y:S04]  /*1280*/  STL [R1+0x40], R4 ;  /* 0x0000400401007387 */ /* 0x0003e80000100800 */
[----:B------:R-:W-:Y:S01]  /*1290*/  STL [R1+0x48], R21 ;  /* 0x0000481501007387 */ /* 0x000fe20000100800 */
[----:B0-----:R-:W-:-:S03]  /*12a0*/  LOP3.LUT R0, R4, 0x8, R16, 0xf8, !PT ;  /* 0x0000000804007812 */ /* 0x001fc600078ef810 */
[----:B------:R-:W-:Y:S01]  /*12b0*/  STL [R1+0x90], R24 ;  /* 0x0000901801007387 */ /* 0x000fe20000100800 */
[----:B-1----:R-:W-:-:S03]  /*12c0*/  LOP3.LUT R4, R4, 0x18, R16, 0xf8, !PT ;  /* 0x0000001804047812 */ /* 0x002fc600078ef810 */
[----:B------:R0:W-:Y:S01]  /*12d0*/  STL [R1+0x44], R7 ;  /* 0x0000440701007387 */ /* 0x0001e20000100800 */
[-C--:B------:R-:W-:Y:S02]  /*12e0*/  LOP3.LUT R0, R0, R7.reuse, RZ, 0x3c, !PT ;  /* 0x0000000700007212 */ /* 0x080fe400078e3cff */
[----:B------:R-:W-:Y:S01]  /*12f0*/  LOP3.LUT R4, R4, R7, RZ, 0x3c, !PT ;  /* 0x0000000704047212 */ /* 0x000fe200078e3cff */
[----:B------:R1:W-:Y:S02]  /*1300*/  STL [R1+0x4c], R8 ;  /* 0x00004c0801007387 */ /* 0x0003e40000100800 */
[C---:B------:R-:W-:Y:S02]  /*1310*/  IMAD.IADD R0, R21.reuse, 0x1, R0 ;  /* 0x0000000115007824 */ /* 0x040fe400078e0200 */
[----:B------:R-:W-:Y:S02]  /*1320*/  IMAD.IADD R4, R21, 0x1, R4 ;  /* 0x0000000115047824 */ /* 0x000fe400078e0204 */
[----:B0-----:R-:W-:Y:S01]  /*1330*/  VIADD R7, R24, 0x40 ;  /* 0x0000004018077836 */ /* 0x001fe20000000000 */
[----:B-1----:R-:W-:-:S02]  /*1340*/  SHF.R.S32.HI R8, RZ, 0x3, R5 ;  /* 0x00000003ff087819 */ /* 0x002fc40000011405 */
[----:B------:R-:W-:Y:S01]  /*1350*/  SEL R5, R6, 0xffffffc0, !P2 ;  /* 0xffffffc006057807 */ /* 0x000fe20005000000 */
[C---:B------:R-:W-:Y:S02]  /*1360*/  VIADD R6, R24.reuse, 0x48 ;  /* 0x0000004818067836 */ /* 0x040fe40000000000 */
[----:B------:R0:W-:Y:S04]  /*1370*/  STL [R1+0x50], R8 ;  /* 0x0000500801007387 */ /* 0x0001e80000100800 */
[----:B------:R1:W-:Y:S04]  /*1380*/  STL [R1+0xd4], R20 ;  /* 0x0000d41401007387 */ /* 0x0003e80000100800 */
[----:B------:R-:W-:Y:S01]  /*1390*/  STL [R1+0xd0], R14 ;  /* 0x0000d00e01007387 */ /* 0x000fe20000100800 */
[----:B0-----:R-:W-:-:S03]  /*13a0*/  VIADD R8, R24, 0x38 ;  /* 0x0000003818087836 */ /* 0x001fc60000000000 */
[----:B------:R0:W-:Y:S01]  /*13b0*/  STL [R1+0xcc], R13 ;  /* 0x0000cc0d01007387 */ /* 0x0001e20000100800 */
[----:B------:R-:W-:Y:S01]  /*13c0*/  VIADD R24, R24, 0x50 ;  /* 0x0000005018187836 */ /* 0x000fe20000000000 */
[----:B-1----:R-:W-:Y:S02]  /*13d0*/  SHF.R.S32.HI R20, RZ, 0x1f, R20 ;  /* 0x0000001fff147819 */ /* 0x002fe40000011414 */
[----:B------:R-:W-:Y:S04]  /*13e0*/  STL [R1+0xc8], R12 ;  /* 0x0000c80c01007387 */ /* 0x000fe80000100800 */
[----:B------:R-:W-:Y:S01]  /*13f0*/  STL [R1+0xc4], R10 ;  /* 0x0000c40a01007387 */ /* 0x000fe20000100800 */
[----:B0-----:R-:W-:-:S03]  /*1400*/  SHF.R.S32.HI R13, RZ, 0x1f, R13 ;  /* 0x0000001fff0d7819 */ /* 0x001fc6000001140d */
[----:B------:R0:W-:Y:S04]  /*1410*/  STL [R1+0xc0], R9 ;  /* 0x0000c00901007387 */ /* 0x0001e80000100800 */
[----:B------:R-:W-:Y:S04]  /*1420*/  STL [R1+0xbc], R8 ;  /* 0x0000bc0801007387 */ /* 0x000fe80000100800 */
[----:B------:R-:W-:Y:S01]  /*1430*/  STL [R1+0xac], R24 ;  /* 0x0000ac1801007387 */ /* 0x000fe20000100800 */
[----:B0-----:R-:W-:-:S03]  /*1440*/  SHF.R.S32.HI R9, RZ, 0x1f, R9 ;  /* 0x0000001fff097819 */ /* 0x001fc60000011409 */
[----:B------:R-:W-:Y:S04]  /*1450*/  STL [R1+0xb8], R7 ;  /* 0x0000b80701007387 */ /* 0x000fe80000100800 */
[----:B------:R0:W-:Y:S04]  /*1460*/  STL [R1+0x94], R0 ;  /* 0x0000940001007387 */ /* 0x0001e80000100800 */
[----:B------:R-:W-:Y:S04]  /*1470*/  STL [R1+0xb4], R6 ;  /* 0x0000b40601007387 */ /* 0x000fe80000100800 */
[----:B------:R-:W-:Y:S01]  /*1480*/  STL [R1+0x104], R20 ;  /* 0x0001041401007387 */ /* 0x000fe20000100800 */
[----:B0-----:R-:W-:-:S05]  /*1490*/  SHF.R.S32.HI R0, RZ, 0x1f, R14 ;  /* 0x0000001fff007819 */ /* 0x001fca000001140e */
[----:B------:R0:W-:Y:S04]  /*14a0*/  STL [R1+0x100], R0 ;  /* 0x0001000001007387 */ /* 0x0001e80000100800 */
[----:B------:R-:W-:Y:S01]  /*14b0*/  STL [R1+0xfc], R13 ;  /* 0x0000fc0d01007387 */ /* 0x000fe20000100800 */
[----:B0-----:R-:W-:-:S05]  /*14c0*/  SHF.R.S32.HI R0, RZ, 0x1f, R12 ;  /* 0x0000001fff007819 */ /* 0x001fca000001140c */
[----:B------:R0:W-:Y:S04]  /*14d0*/  STL [R1+0xf8], R0 ;  /* 0x0000f80001007387 */ /* 0x0001e80000100800 */
[----:B------:R1:W-:Y:S04]  /*14e0*/  STL [R1+0xf4], R3 ;  /* 0x0000f40301007387 */ /* 0x0003e80000100800 */
[----:B------:R2:W-:Y:S01]  /*14f0*/  STL [R1+0xf0], R9 ;  /* 0x0000f00901007387 */ /* 0x0005e20000100800 */
[C---:B0-----:R-:W-:Y:S02]  /*1500*/  VIADD R0, R157.reuse, 0x21800 ;  /* 0x000218009d007836 */ /* 0x041fe40000000000 */
[----:B-1----:R-:W-:-:S02]  /*1510*/  VIADD R3, R157, 0x21820 ;  /* 0x000218209d037836 */ /* 0x002fc40000000000 */
[C---:B------:R-:W-:Y:S01]  /*1520*/  @P1 VIADD R3, R0.reuse, 0xffffffe0 ;  /* 0xffffffe000031836 */ /* 0x040fe20000000000 */
[----:B--2---:R-:W-:Y:S01]  /*1530*/  SHF.R.S32.HI R9, RZ, 0x1f, R8 ;  /* 0x0000001fff097819 */ /* 0x004fe20000011408 */
[----:B------:R-:W-:Y:S01]  /*1540*/  IMAD.IADD R0, R0, 0x1, R5 ;  /* 0x0000000100007824 */ /* 0x000fe200078e0205 */
[----:B------:R-:W-:Y:S02]  /*1550*/  SHF.R.S32.HI R8, RZ, 0x1f, R7 ;  /* 0x0000001fff087819 */ /* 0x000fe40000011407 */
[----:B------:R-:W-:Y:S01]  /*1560*/  SHF.R.S32.HI R7, RZ, 0x1f, R6 ;  /* 0x0000001fff077819 */ /* 0x000fe20000011406 */
[----:B------:R-:W-:Y:S01]  /*1570*/  STL [R1+0xec], R9 ;  /* 0x0000ec0901007387 */ /* 0x000fe20000100800 */
[----:B------:R-:W-:Y:S01]  /*1580*/  LEA R6, R4, UR42, 0x1 ;  /* 0x0000002a04067c11 */ /* 0x000fe2000f8e08ff */
[----:B------:R-:W-:Y:S02]  /*1590*/  IMAD R4, R15, 0x8, R11 ;  /* 0x000000080f047824 */ /* 0x000fe400078e020b */
[----:B------:R-:W-:Y:S04]  /*15a0*/  STL [R1+0xe8], R8 ;  /* 0x0000e80801007387 */ /* 0x000fe80000100800 */
        /* <DEDUP_REMOVED lines=9> */
.L_x_2492:
[----:B0-2---:R-:W0:Y:S02]  /*1640*/  LDC.64 R4, c[0x0][0xc88] ;  /* 0x00032200ff047b82 */ /* 0x005e240000000a00 */
[----:B0-----:R-:W-:-:S05]  /*1650*/  IMAD.WIDE R4, R99, 0x4, R4 ;  /* 0x0000000463047825 */ /* 0x001fca00078e0204 */
[----:B------:R-:W2:Y:S01]  /*1660*/  LDG.E R30, desc[UR38][R4.64] ;  /* 0x00000026041e7981 */ /* 0x000ea2000c1e1900 */
        /* <DEDUP_REMOVED lines=10> */
[----:B--2---:R-:W-:Y:S01]  /*1710*/  SHF.R.S32.HI R0, RZ, 0x1f, R30 ;  /* 0x0000001fff007819 */ /* 0x004fe2000001141e */
[----:B----4-:R-:W-:-:S08]  /*1720*/  IMAD.SHL.U32 R27, R30, 0x4, RZ ;  /* 0x000000041e1b7824 */ /* 0x010fd000078e00ff */
[C---:B------:R-:W-:Y:S01]  /*1730*/  @P1 LEA R6, P2, R30.reuse, UR4, 0x2 ;  /* 0x000000041e061c11 */ /* 0x040fe2000f8410ff */
[----:B------:R0:W-:Y:S01]  /*1740*/  STL [R1+0xa0], R30 ;  /* 0x0000a01e01007387 */ /* 0x0001e20000100800 */
[C-C-:B------:R-:W-:Y:S02]  /*1750*/  SHF.L.U64.HI R31, R30.reuse, 0x2, R0.reuse ;  /* 0x000000021e1f7819 */ /* 0x140fe40000010200 */
[----:B------:R-:W-:Y:S01]  /*1760*/  @P1 LEA.HI.X R7, R30, UR5, R0, 0x2, P2 ;  /* 0x000000051e071c11 */ /* 0x000fe200090f1400 */
[----:B------:R-:W-:Y:S01]  /*1770*/  ULDC UR4, c[0x0][0x288] ;  /* 0x0000a20000047ab9 */ /* 0x000fe20000000800 */
[----:B------:R-:W-:Y:S01]  /*1780*/  ISETP.NE.U32.AND P2, PT, RZ, UR8, PT ;  /* 0x00000008ff007c0c */ /* 0x000fe2000bf45070 */
[----:B------:R0:W-:Y:S01]  /*1790*/  STL [R1+0xd8], R0 ;  /* 0x0000d80001007387 */ /* 0x0001e20000100800 */
[----:B------:R-:W-:Y:S02]  /*17a0*/  IADD3 R4, P3, R27, UR6, RZ ;  /* 0x000000061b047c10 */ /* 0x000fe4000ff7e0ff */
[----:B------:R-:W-:Y:S01]  /*17b0*/  ISETP.NE.AND.EX P2, PT, RZ, UR9, PT, P2 ;  /* 0x00000009ff007c0c */ /* 0x000fe2000bf45320 */
[----:B------:R0:W5:Y:S01]  /*17c0*/  @P1 LDG.E R11, desc[UR38][R6.64] ;  /* 0x00000026060b1981 */ /* 0x000162000c1e1900 */
[----:B------:R-:W-:Y:S01]  /*17d0*/  IMAD.U32 R147, RZ, RZ, UR4 ;  /* 0x00000004ff937e24 */ /* 0x000fe2000f8e00ff */
[----:B------:R-:W-:Y:S01]  /*17e0*/  IADD3.X R5, R31, UR7, RZ, P3, !PT ;  /* 0x000000071f057c10 */ /* 0x000fe20009ffe4ff */
[----:B------:R-:W-:Y:S01]  /*17f0*/  ULDC.64 UR4, c[0x0][0x418] ;  /* 0x0001060000047ab9 */ /* 0x000fe20000000a00 */
[----:B------:R0:W-:Y:S04]  /*1800*/  STL [R1+0xa4], R27 ;  /* 0x0000a41b01007387 */ /* 0x0001e80000100800 */
[----:B------:R0:W5:Y:S04]  /*1810*/  @P0 LDG.E R77, desc[UR38][R4.64] ;  /* 0x00000026044d0981 */ /* 0x000168000c1e1900 */
[----:B------:R-:W-:Y:S01]  /*1820*/  @P2 IADD3 R8, P1, R27, UR8, RZ ;  /* 0x000000081b082c10 */ /* 0x000fe2000ff3e0ff */
[----:B------:R-:W-:Y:S01]  /*1830*/  UISETP.NE.U32.AND UP0, UPT, UR4, URZ, UPT ;  /* 0x0000003f0400728c */ /* 0x000fe2000bf05070 */
[----:B------:R0:W-:Y:S02]  /*1840*/  STL [R1+0xa8], R31 ;  /* 0x0000a81f01007387 */ /* 0x0001e40000100800 */
[----:B------:R-:W-:Y:S01]  /*1850*/  @P2 IADD3.X R9, R31, UR9, RZ, P1, !PT ;  /* 0x000000091f092c10 */ /* 0x000fe20008ffe4ff */
[----:B------:R-:W-:-:S04]  /*1860*/  ULDC UR4, c[0x0][0x424] ;  /* 0x0001090000047ab9 */ /* 0x000fc80000000800 */
        /* <DEDUP_REMOVED lines=18> */
.L_x_2327:
[----:B------:R-:W-:Y:S01]  /*1990*/  ULDC.64 UR4, c[0x0][0xa20] ;  /* 0x0002880000047ab9 */ /* 0x000fe20000000a00 */
[C---:B------:R-:W-:Y:S02]  /*19a0*/  LOP3.LUT R3, R98.reuse, 0xff000000, RZ, 0xc0, !PT ;  /* 0xff00000062037812 */ /* 0x040fe400078ec0ff */
[----:B------:R-:W-:Y:S02]  /*19b0*/  ISETP.NE.U32.AND P1, PT, RZ, UR4, PT ;  /* 0x00000004ff007c0c */ /* 0x000fe4000bf25070 */
[C---:B------:R-:W-:Y:S02]  /*19c0*/  LOP3.LUT R0, R98.reuse, 0xff0000, RZ, 0xc0, !PT ;  /* 0x00ff000062007812 */ /* 0x040fe400078ec0ff */
[----:B------:R-:W-:Y:S02]  /*19d0*/  ISETP.NE.AND.EX P1, PT, RZ, UR5, PT, P1 ;  /* 0x00000005ff007c0c */ /* 0x000fe4000bf25310 */
[----:B------:R-:W-:Y:S02]  /*19e0*/  SHF.R.U32.HI R3, RZ, 0x8, R3 ;  /* 0x00000008ff037819 */ /* 0x000fe40000011603 */
[----:B------:R-:W-:-:S02]  /*19f0*/  LOP3.LUT R138, R98, 0xffff, RZ, 0xc0, !PT ;  /* 0x0000ffff628a7812 */ /* 0x000fc400078ec0ff */
[----:B------:R-:W-:-:S07]  /*1a00*/  LEA.HI R10, R0, R3, RZ, 0x10 ;  /* 0x00000003000a7211 */ /* 0x000fce00078f80ff */
[----:B------:R-:W-:Y:S05]  /*1a10*/  @!P1 BRA `(.L_x_2328) ;  /* 0x0000000000109947 */ /* 0x000fea0003800000 */
[----:B------:R-:W-:-:S04]  /*1a20*/  IADD3 R28, P0, R27, UR4, RZ ;  /* 0x000000041b1c7c10 */ /* 0x000fc8000ff1e0ff */
[----:B------:R-:W-:-:S05]  /*1a30*/  IADD3.X R29, R31, UR5, RZ, P0, !PT ;  /* 0x000000051f1d7c10 */ /* 0x000fca00087fe4ff */
[----:B------:R0:W5:Y:S01]  /*1a40*/  LDG.E R28, desc[UR38][R28.64] ;  /* 0x000000261c1c7981 */ /* 0x000162000c1e1900 */
[----:B------:R-:W-:Y:S05]  /*1a50*/  BRA `(.L_x_2329) ;  /* 0x0000000000107947 */ /* 0x000fea0003800000 */
.L_x_2328:
[----:B------:R-:W-:Y:S05]  /*1a60*/  @!P0 BRA `(.L_x_2329) ;  /* 0x00000000000c8947 */ /* 0x000fea0003800000 */
[----:B------:R-:W2:Y:S04]  /*1a70*/  LDG.E R3, desc[UR38][R4.64] ;  /* 0x0000002604037981 */ /* 0x000ea8000c1e1900 */
[----:B------:R-:W2:Y:S02]  /*1a80*/  LDG.E R28, desc[UR38][R4.64+0x4] ;  /* 0x00000426041c7981 */ /* 0x000ea4000c1e1900 */
[----:B--2---:R-:W-:-:S07]  /*1a90*/  IMAD.IADD R28, R28, 0x1, -R3 ;  /* 0x000000011c1c7824 */ /* 0x004fce00078e0a03 */
.L_x_2329:
[----:B------:R-:W-:Y:S01]  /*1aa0*/  ULDC.64 UR4, c[0x0][0xa10] ;  /* 0x0002840000047ab9 */ /* 0x000fe20000000a00 */
[----:B------:R-:W1:Y:S01]  /*1ab0*/  LDC R8, c[0x0][0x448] ;  /* 0x00011200ff087b82 */ /* 0x000e620000000800 */
[----:B------:R-:W-:-:S04]  /*1ac0*/  ISETP.NE.U32.AND P0, PT, RZ, UR4, PT ;  /* 0x00000004ff007c0c */ /* 0x000fc8000bf05070 */
[----:B------:R-:W-:Y:S01]  /*1ad0*/  ISETP.NE.AND.EX P0, PT, RZ, UR5, PT, P0 ;  /* 0x00000005ff007c0c */ /* 0x000fe2000bf05300 */
[----:B------:R-:W-:-:S12]  /*1ae0*/  ULDC.64 UR4, c[0x0][0xa30] ;  /* 0x00028c0000047ab9 */ /* 0x000fd80000000a00 */
[----:B------:R-:W2:Y:S02]  /*1af0*/  @P0 LDC.64 R4, c[0x0][0xa10] ;  /* 0x00028400ff040b82 */ /* 0x000ea40000000a00 */
[----:B--2---:R-:W-:-:S05]  /*1b00*/  @P0 IMAD.WIDE R4, R30, 0x4, R4 ;  /* 0x000000041e040825 */ /* 0x004fca00078e0204 */
[----:B------:R-:W2:Y:S04]  /*1b10*/  @P0 LDG.E R0, desc[UR38][R4.64] ;  /* 0x0000002604000981 */ /* 0x000ea8000c1e1900 */
[----:B------:R3:W2:Y:S01]  /*1b20*/  @P0 LDG.E R3, desc[UR38][R4.64+0x4] ;  /* 0x0000042604030981 */ /* 0x0006a2000c1e1900 */
[----:B------:R-:W-:Y:S01]  /*1b30*/  ISETP.NE.U32.AND P1, PT, RZ, UR4, PT ;  /* 0x00000004ff007c0c */ /* 0x000fe2000bf25070 */
[----:B-----5:R-:W-:-:S03]  /*1b40*/  IMAD.MOV.U32 R95, RZ, RZ, R28 ;  /* 0x000000ffff5f7224 */ /* 0x020fc600078e001c */
[----:B------:R-:W-:-:S13]  /*1b50*/  ISETP.NE.AND.EX P1, PT, RZ, UR5, PT, P1 ;  /* 0x00000005ff007c0c */ /* 0x000fda000bf25310 */
[----:B------:R-:W-:-:S04]  /*1b60*/  @P1 IADD3 R6, P2, R27, UR4, RZ ;  /* 0x000000041b061c10 */ /* 0x000fc8000ff5e0ff */
[----:B------:R-:W-:-:S05]  /*1b70*/  @P1 IADD3.X R7, R31, UR5, RZ, P2, !PT ;  /* 0x000000051f071c10 */ /* 0x000fca00097fe4ff */
[----:B------:R4:W5:Y:S01]  /*1b80*/  @P1 LDG.E R95, desc[UR38][R6.64] ;  /* 0x00000026065f1981 */ /* 0x000962000c1e1900 */
[----:B-1----:R-:W-:Y:S01]  /*1b90*/  ISETP.NE.AND P1, PT, R8, 0x1, PT ;  /* 0x000000010800780c */ /* 0x002fe20003f25270 */
[----:B------:R-:W-:Y:S01]  /*1ba0*/  IMAD R12, R97, 0xc0, RZ ;  /* 0x000000c0610c7824 */ /* 0x000fe200078e02ff */
[----:B------:R-:W-:Y:S01]  /*1bb0*/  LOP3.LUT R13, R10, 0xff, RZ, 0xc0, !PT ;  /* 0x000000ff0a0d7812 */ /* 0x000fe200078ec0ff */
[----:B------:R-:W-:Y:S01]  /*1bc0*/  IMAD.IADD R11, R28, 0x1, -R11 ;  /* 0x000000011c0b7824 */ /* 0x000fe200078e0a0b */
[----:B------:R-:W-:Y:S01]  /*1bd0*/  BSSY B0, `(.L_x_2330) ;  /* 0x0000036000007945 */ /* 0x000fe20003800000 */
[----:B---3--:R-:W-:Y:S01]  /*1be0*/  VIADD R4, R12, 0xbf ;  /* 0x000000bf0c047836 */ /* 0x008fe20000000000 */
[----:B------:R1:W-:Y:S01]  /*1bf0*/  STL [R1+0x88], R12 ;  /* 0x0000880c01007387 */ /* 0x0003e20000100800 */
[----:B----4-:R-:W-:-:S03]  /*1c00*/  SHF.R.U32.HI R6, RZ, 0x10, R10 ;  /* 0x00000010ff067819 */ /* 0x010fc6000001160a */
[----:B------:R1:W-:Y:S03]  /*1c10*/  STL [R1+0xb0], R13 ;  /* 0x0000b00d01007387 */ /* 0x0003e60000100800 */
[----:B------:R-:W3:Y:S01]  /*1c20*/  @P1 LDC R9, c[0x0][0x44c] ;  /* 0x00011300ff091b82 */ /* 0x000ee20000000800 */
[----:B------:R1:W-:Y:S07]  /*1c30*/  STL [R1+0x9c], R6 ;  /* 0x00009c0601007387 */ /* 0x0003ee0000100800 */
[----:B------:R-:W4:Y:S01]  /*1c40*/  @P1 LDC R5, c[0x0][0x450] ;  /* 0x00011400ff051b82 */ /* 0x000f220000000800 */
[----:B--2---:R-:W-:-:S02]  /*1c50*/  @P0 IMAD.IADD R24, R3, 0x1, -R0 ;  /* 0x0000000103180824 */ /* 0x004fc400078e0a00 */
[----:B---3--:R-:W-:-:S04]  /*1c60*/  @P1 IMAD.HI.U32 R0, R4, R9, RZ ;  /* 0x0000000904001227 */ /* 0x008fc800078e00ff */
[----:B------:R-:W-:Y:S01]  /*1c70*/  IMAD.IADD R148, R11, 0x1, R24 ;  /* 0x000000010b947824 */ /* 0x000fe200078e0218 */
[----:B----4-:R-:W-:-:S03]  /*1c80*/  @P1 SHF.R.U32.HI R4, RZ, R5, R0 ;  /* 0x00000005ff041219 */ /* 0x010fc60000011600 */
[C---:B------:R-:W-:Y:S01]  /*1c90*/  VIADD R0, R148.reuse, 0x7f ;  /* 0x0000007f94007836 */ /* 0x040fe20000000000 */
[----:B------:R-:W-:-:S04]  /*1ca0*/  IADD3 R100, R148, 0x80, -R147 ;  /* 0x0000008094647810 */ /* 0x000fc80007ffe893 */
[----:B------:R-:W-:Y:S01]  /*1cb0*/  SHF.R.S32.HI R3, RZ, 0x1f, R0 ;  /* 0x0000001fff037819 */ /* 0x000fe20000011400 */
[----:B------:R-:W-:-:S03]  /*1cc0*/  IMAD.IADD R4, R100, 0x1, R4 ;  /* 0x0000000164047824 */ /* 0x000fc600078e0204 */
[----:B------:R-:W-:Y:S02]  /*1cd0*/  LEA.HI R3, R3, R0, RZ, 0x7 ;  /* 0x0000000003037211 */ /* 0x000fe400078f38ff */
[----:B------:R-:W-:Y:S02]  /*1ce0*/  SHF.R.S32.HI R5, RZ, 0x1f, R4 ;  /* 0x0000001fff057819 */ /* 0x000fe40000011404 */
[----:B------:R-:W-:Y:S02]  /*1cf0*/  SHF.R.S32.HI R101, RZ, 0x7, R3 ;  /* 0x00000007ff657819 */ /* 0x000fe40000011403 */
[----:B------:R-:W-:-:S04]  /*1d00*/  LEA.HI R5, R5, R4, RZ, 0x7 ;  /* 0x0000000405057211 */ /* 0x000fc800078f38ff */
[----:B------:R-:W-:-:S04]  /*1d10*/  SHF.R.S32.HI R0, RZ, 0x7, R5 ;  /* 0x00000007ff007819 */ /* 0x000fc80000011405 */
[----:B------:R-:W-:Y:S01]  /*1d20*/  VIMNMX R9, R101, R0, PT ;  /* 0x0000000065097248 */ /* 0x000fe20003fe0100 */
[----:B------:R-:W-:-:S03]  /*1d30*/  IMAD.MOV.U32 R0, RZ, RZ, RZ ;  /* 0x000000ffff007224 */ /* 0x000fc600078e00ff */
[----:B------:R-:W-:-:S13]  /*1d40*/  ISETP.GE.AND P0, PT, R9, 0x1, PT ;  /* 0x000000010900780c */ /* 0x000fda0003f06270 */
[----:B-1----:R-:W-:Y:S05]  /*1d50*/  @!P0 BRA `(.L_x_2331) ;  /* 0x0000000000748947 */ /* 0x002fea0003800000 */
[----:B------:R-:W-:Y:S01]  /*1d60*/  ISETP.NE.AND P0, PT, R6, RZ, PT ;  /* 0x000000ff0600720c */ /* 0x000fe20003f05270 */
[----:B------:R-:W-:-:S03]  /*1d70*/  ULDC UR4, c[0x0][0x9f0] ;  /* 0x00027c0000047ab9 */ /* 0x000fc60000000800 */
[----:B------:R-:W-:-:S04]  /*1d80*/  SEL R10, R6, UR4, P0 ;  /* 0x00000004060a7c07 */ /* 0x000fc80008000000 */
[-C--:B------:R-:W-:Y:S02]  /*1d90*/  IABS R6, R10.reuse ;  /* 0x0000000a00067213 */ /* 0x080fe40000000000 */
[----:B------:R-:W-:Y:S02]  /*1da0*/  IADD3 R0, R10, -0x1, R9 ;  /* 0xffffffff0a007810 */ /* 0x000fe40007ffe009 */
[----:B------:R-:W1:Y:S01]  /*1db0*/  I2F.RP R3, R6 ;  /* 0x0000000600037306 */ /* 0x000e620000209400 */
[----:B------:R-:W-:Y:S02]  /*1dc0*/  IABS R12, R10 ;  /* 0x0000000a000c7213 */ /* 0x000fe40000000000 */
        /* <DEDUP_REMOVED lines=22> */
.L_x_2331:
[----:B------:R-:W-:Y:S05]  /*1f30*/  BSYNC B0 ;  /* 0x0000000000007941 */ /* 0x000fea0003800000 */
.L_x_2330:
        /* <DEDUP_REMOVED lines=36> */
.L_x_2334:
[----:B------:R-:W-:Y:S05]  /*2180*/  BSYNC B6 ;  /* 0x0000000000067941 */ /* 0x000fea0003800000 */
.L_x_2333:
        /* <DEDUP_REMOVED lines=20> */
.L_x_2336:
[----:B------:R-:W-:Y:S05]  /*22d0*/  BSYNC B6 ;  /* 0x0000000000067941 */ /* 0x000fea0003800000 */
.L_x_2335:
[----:B------:R-:W2:Y:S01]  /*22e0*/  LDL.64 R20, [R1+0x38] ;  /* 0x0000380001147983 */ /* 0x000ea20000100a00 */
[----:B------:R-:W-:Y:S01]  /*22f0*/  ULDC.64 UR4, c[0x0][0x9f8] ;  /* 0x00027e0000047ab9 */ /* 0x000fe20000000a00 */
[----:B------:R-:W1:Y:S02]  /*2300*/  LDC.64 R8, c[0x0][0x408] ;  /* 0x00010200ff087b82 */ /* 0x000e640000000a00 */
[----:B------:R-:W2:Y:S01]  /*2310*/  LDL.64 R32, [R1+0x38] ;  /* 0x0000380001207983 */ /* 0x000ea20000100a00 */
[----:B------:R-:W-:Y:S01]  /*2320*/  ISETP.NE.U32.AND P0, PT, RZ, UR4, PT ;  /* 0x00000004ff007c0c */ /* 0x000fe2000bf05070 */
[----:B------:R-:W-:-:S03]  /*2330*/  IMAD.MOV.U32 R0, RZ, RZ, R30 ;  /* 0x000000ffff007224 */ /* 0x000fc600078e001e */
[----:B------:R-:W-:Y:S01]  /*2340*/  ISETP.NE.AND.EX P0, PT, RZ, UR5, PT, P0 ;  /* 0x00000005ff007c0c */ /* 0x000fe2000bf05300 */
[----:B------:R-:W3:Y:S01]  /*2350*/  LDC.64 R10, c[0x0][0x3f8] ;  /* 0x0000fe00ff0a7b82 */ /* 0x000ee20000000a00 */
[----:B------:R-:W-:-:S07]  /*2360*/  SHF.R.S32.HI R15, RZ, 0x1f, R156 ;  /* 0x0000001fff0f7819 */ /* 0x000fce000001149c */
[----:B------:R-:W4:Y:S04]  /*2370*/  LDC R13, c[0x0][0x3f4] ;  /* 0x0000fd00ff0d7b82 */ /* 0x000f280000000800 */
[----:B------:R-:W-:Y:S02]  /*2380*/  @P0 IADD3 R4, P1, R27, UR4, RZ ;  /* 0x000000041b040c10 */ /* 0x000fe4000ff3e0ff */
[----:B------:R-:W0:Y:S02]  /*2390*/  S2R R27, SR_TID.X ;  /* 0x00000000001b7919 */ /* 0x000e240000002100 */
[----:B------:R-:W-:-:S05]  /*23a0*/  @P0 IADD3.X R5, R31, UR5, RZ, P1, !PT ;  /* 0x000000051f050c10 */ /* 0x000fca0008ffe4ff */
[----:B------:R4:W2:Y:S01]  /*23b0*/  @P0 LDG.E R0, desc[UR38][R4.64] ;  /* 0x0000002604000981 */ /* 0x0008a2000c1e1900 */
[----:B------:R-:W-:Y:S01]  /*23c0*/  LOP3.LUT R22, R22, 0xfffffffb, RZ, 0xc0, !PT ;  /* 0xfffffffb16167812 */ /* 0x000fe200078ec0ff */
[----:B-1----:R-:W-:-:S04]  /*23d0*/  IMAD.WIDE.U32 R64, R156, R8, R16 ;  /* 0x000000089c407225 */ /* 0x002fc800078e0010 */
[----:B---3--:R-:W-:-:S04]  /*23e0*/  IMAD.WIDE.U32 R68, R156, R10, R16 ;  /* 0x0000000a9c447225 */ /* 0x008fc800078e0010 */
[----:B------:R-:W-:Y:S02]  /*23f0*/  IMAD.IADD R77, R77, 0x1, R28 ;  /* 0x000000014d4d7824 */ /* 0x000fe400078e021c */
[----:B0-----:R-:W-:Y:S01]  /*2400*/  VIADD R3, R27, 0xffffff80 ;  /* 0xffffff801b037836 */ /* 0x001fe20000000000 */
[----:B------:R-:W-:-:S04]  /*2410*/  SHF.R.U32.HI R30, RZ, 0x7, R27 ;  /* 0x00000007ff1e7819 */ /* 0x000fc8000001161b */
[----:B------:R-:W-:Y:S02]  /*2420*/  ISETP.NE.AND P6, PT, R30, 0x1, PT ;  /* 0x000000011e00780c */ /* 0x000fe40003fc5270 */
[----:B------:R-:W-:-:S04]  /*2430*/  SHF.R.S32.HI R6, RZ, 0x1f, R3 ;  /* 0x0000001fff067819 */ /* 0x000fc80000011403 */
[----:B------:R-:W-:Y:S01]  /*2440*/  LEA.HI R6, R6, R3, RZ, 0x2 ;  /* 0x0000000306067211 */ /* 0x000fe200078f10ff */
[----:B------:R-:W-:-:S03]  /*2450*/  VIADD R3, R16, 0x10 ;  /* 0x0000001010037836 */ /* 0x000fc60000000000 */
[--C-:B------:R-:W-:Y:S02]  /*2460*/  SHF.R.S32.HI R56, RZ, 0x2, R6.reuse ;  /* 0x00000002ff387819 */ /* 0x100fe40000011406 */
[----:B------:R-:W-:Y:S01]  /*2470*/  SHF.R.S32.HI R7, RZ, 0x1f, R6 ;  /* 0x0000001fff077819 */ /* 0x000fe20000011406 */
[----:B------:R-:W-:Y:S05]  /*2480*/  @!P6 WARPSYNC.ALL ;  /* 0x000000000000e948 */ /* 0x000fea0003800000 */
[----:B------:R-:W-:Y:S01]  /*2490*/  ULDC UR4, c[0x0][0x2f4] ;  /* 0x0000bd0000047ab9 */ /* 0x000fe20000000800 */
[----:B------:R-:W-:Y:S01]  /*24a0*/  LEA.HI R7, R7, R56, RZ, 0x2 ;  /* 0x0000003807077211 */ /* 0x000fe200078f10ff */
[----:B------:R-:W-:Y:S01]  /*24b0*/  IMAD R6, R15, R8, RZ ;  /* 0x000000080f067224 */ /* 0x000fe200078e02ff */
[----:B------:R-:W-:Y:S01]  /*24c0*/  ISETP.GE.AND P1, PT, R3, UR4, PT ;  /* 0x0000000403007c0c */ /* 0x000fe2000bf26270 */
[----:B------:R-:W-:Y:S01]  /*24d0*/  IMAD R15, R15, R10, RZ ;  /* 0x0000000a0f0f7224 */ /* 0x000fe200078e02ff */
[----:B------:R-:W-:-:S02]  /*24e0*/  ISETP.GE.AND P0, PT, R16, UR4, PT ;  /* 0x0000000410007c0c */ /* 0x000fc4000bf06270 */
[----:B----4-:R-:W-:Y:S01]  /*24f0*/  SEL R5, RZ, 0xffffffff, P1 ;  /* 0xffffffffff057807 */ /* 0x010fe20000800000 */
[----:B------:R-:W-:Y:S01]  /*2500*/  IMAD R15, R156, R11, R15 ;  /* 0x0000000b9c0f7224 */ /* 0x000fe200078e020f */
[----:B------:R-:W-:Y:S02]  /*2510*/  SEL R4, RZ, 0x1, P0 ;  /* 0x00000001ff047807 */ /* 0x000fe40000000000 */
[----:B------:R-:W-:Y:S01]  /*2520*/  LOP3.LUT R7, R7, 0xfffffffc, RZ, 0xc0, !PT ;  /* 0xfffffffc07077812 */ /* 0x000fe200078ec0ff */
[----:B------:R-:W-:Y:S01]  /*2530*/  IMAD.SHL.U32 R5, R5, 0x2, RZ ;  /* 0x0000000205057824 */ /* 0x000fe200078e00ff */
[----:B------:R-:W-:Y:S02]  /*2540*/  ISETP.GE.AND P1, PT, R136, UR4, PT ;  /* 0x0000000488007c0c */ /* 0x000fe4000bf26270 */
[----:B------:R-:W-:Y:S01]  /*2550*/  ISETP.GE.AND P2, PT, R3, R13, PT ;  /* 0x0000000d0300720c */ /* 0x000fe20003f46270 */
[----:B------:R-:W-:Y:S01]  /*2560*/  IMAD.IADD R56, R56, 0x1, -R7 ;  /* 0x0000000138387824 */ /* 0x000fe200078e0a07 */
[----:B------:R-:W-:Y:S01]  /*2570*/  LOP3.LUT R5, R5, 0x2, R4, 0xe2, !PT ;  /* 0x0000000205057812 */ /* 0x000fe200078ee204 */
[----:B------:R-:W-:Y:S01]  /*2580*/  VIADD R4, R16, 0x20 ;  /* 0x0000002010047836 */ /* 0x000fe20000000000 */
[----:B------:R-:W-:-:S04]  /*2590*/  SEL R7, RZ, 0x8, P1 ;  /* 0x00000008ff077807 */ /* 0x000fc80000800000 */
[C---:B------:R-:W-:Y:S02]  /*25a0*/  ISETP.GE.AND P0, PT, R4.reuse, UR4, PT ;  /* 0x0000000404007c0c */ /* 0x040fe4000bf06270 */
[----:B------:R-:W-:Y:S01]  /*25b0*/  ISETP.GE.AND P1, PT, R4, R13, PT ;  /* 0x0000000d0400720c */ /* 0x000fe20003f26270 */
[----:B--2---:R-:W-:Y:S02]  /*25c0*/  IMAD.MOV.U32 R32, RZ, RZ, R20 ;  /* 0x000000ffff207224 */ /* 0x004fe400078e0014 */
[----:B------:R-:W-:Y:S01]  /*25d0*/  IMAD R21, R156, R9, R6 ;  /* 0x000000099c157224 */ /* 0x000fe200078e0206 */
[----:B------:R-:W-:Y:S02]  /*25e0*/  SEL R6, RZ, 0x4, P0 ;  /* 0x00000004ff067807 */ /* 0x000fe40000000000 */
[----:B------:R-:W-:Y:S01]  /*25f0*/  SHF.R.S32.HI R33, RZ, 0x1f, R32 ;  /* 0x0000001fff217819 */ /* 0x000fe20000011420 */
[----:B------:R-:W-:Y:S01]  /*2600*/  IMAD.IADD R65, R65, 0x1, R21 ;  /* 0x0000000141417824 */ /* 0x000fe200078e0215 */
[----:B------:R-:W-:-:S02]  /*2610*/  ISETP.GE.AND P0, PT, R23, UR4, PT ;  /* 0x0000000417007c0c */ /* 0x000fc4000bf06270 */
[----:B------:R-:W-:Y:S01]  /*2620*/  LOP3.LUT R5, R7, R5, R6, 0xfe, !PT ;  /* 0x0000000507057212 */ /* 0x000fe200078efe06 */
[----:B------:R0:W-:Y:S01]  /*2630*/  STL [R1+0x3c], R33 ;  /* 0x00003c2101007387 */ /* 0x0001e20000100800 */
[C-C-:B------:R-:W-:Y:S01]  /*2640*/  IMAD.WIDE.U32 R66, R156.reuse, R8, R32.reuse ;  /* 0x000000089c427225 */ /* 0x140fe200078e0020 */
[----:B------:R-:W-:Y:S02]  /*2650*/  SEL R6, RZ, 0x10, P0 ;  /* 0x00000010ff067807 */ /* 0x000fe40000000000 */
[----:B------:R-:W2:Y:S01]  /*2660*/  LDL R27, [R1+0x40] ;  /* 0x00004000011b7983 */ /* 0x000ea20000100800 */
[----:B------:R-:W-:Y:S01]  /*2670*/  IMAD.WIDE.U32 R70, R156, R10, R32 ;  /* 0x0000000a9c467225 */ /* 0x000fe200078e0020 */
[----:B------:R-:W-:Y:S02]  /*2680*/  LOP3.LUT P0, RZ, R56, 0x2, RZ, 0xc0, !PT ;  /* 0x0000000238ff7812 */ /* 0x000fe4000780c0ff */
[----:B------:R-:W3:Y:S01]  /*2690*/  LDL R34, [R1+0x44] ;  /* 0x0000440001227983 */ /* 0x000ee20000100800 */
[----:B------:R-:W-:Y:S01]  /*26a0*/  LOP3.LUT R29, R5, R6, RZ, 0xfc, !PT ;  /* 0x00000006051d7212 */ /* 0x000fe200078efcff */
[----:B------:R-:W-:-:S02]  /*26b0*/  IMAD.IADD R67, R21, 0x1, R67 ;  /* 0x0000000115437824 */ /* 0x000fc400078e0243 */
[----:B0-----:R-:W4:Y:S04]  /*26c0*/  LDL R33, [R1+0x48] ;  /* 0x0000480001217983 */ /* 0x001f280000100800 */
[----:B------:R-:W4:Y:S03]  /*26d0*/  LDL R32, [R1+0xdc] ;  /* 0x0000dc0001207983 */ /* 0x000f260000100800 */
[----:B------:R-:W-:Y:S02]  /*26e0*/  @P0 LOP3.LUT R22, R22, 0x4, RZ, 0xfc, !PT ;  /* 0x0000000416160812 */ /* 0x000fe400078efcff */
[----:B------:R-:W-:Y:S02]  /*26f0*/  ISETP.GE.AND P0, PT, R16, R13, PT ;  /* 0x0000000d1000720c */ /* 0x000fe40003f06270 */
[----:B------:R-:W-:-:S02]  /*2700*/  SEL R7, R13, RZ, P1 ;  /* 0x000000ff0d077207 */ /* 0x000fc40000800000 */
[C---:B------:R-:W-:Y:S02]  /*2710*/  SEL R5, R13.reuse, RZ, P0 ;  /* 0x000000ff0d057207 */ /* 0x040fe40000000000 */
[----:B------:R-:W-:Y:S01]  /*2720*/  SEL R12, R13, RZ, P2 ;  /* 0x000000ff0d0c7207 */ /* 0x000fe20001000000 */
[----:B------:R-:W-:Y:S02]  /*2730*/  IMAD.IADD R20, R4, 0x1, R7 ;  /* 0x0000000104147824 */ /* 0x000fe400078e0207 */
[----:B------:R-:W-:Y:S02]  /*2740*/  IMAD.IADD R6, R16, 0x1, R5 ;  /* 0x0000000110067824 */ /* 0x000fe400078e0205 */
[----:B------:R-:W-:Y:S01]  /*2750*/  IMAD.IADD R14, R3, 0x1, R12 ;  /* 0x00000001030e7824 */ /* 0x000fe200078e020c */
[----:B------:R-:W-:Y:S02]  /*2760*/  SHF.R.S32.HI R21, RZ, 0x1f, R20 ;  /* 0x0000001fff157819 */ /* 0x000fe40000011414 */
[----:B------:R-:W-:Y:S01]  /*2770*/  SHF.R.S32.HI R7, RZ, 0x1f, R6 ;  /* 0x0000001fff077819 */ /* 0x000fe20000011406 */
[----:B------:R-:W-:-:S02]  /*2780*/  IMAD.IADD R69, R69, 0x1, R15 ;  /* 0x0000000145457824 */ /* 0x000fc400078e020f */
[----:B------:R-:W-:Y:S01]  /*2790*/  IMAD.IADD R71, R15, 0x1, R71 ;  /* 0x000000010f477824 */ /* 0x000fe200078e0247 */
[----:B------:R-:W-:Y:S02]  /*27a0*/  SHF.R.S32.HI R15, RZ, 0x1f, R14 ;  /* 0x0000001fff0f7819 */ /* 0x000fe4000001140e */
[CC--:B------:R-:W-:Y:S02]  /*27b0*/  LEA.HI R5, R7.reuse, R6.reuse, RZ, 0x3 ;  /* 0x0000000607057211 */ /* 0x0c0fe400078f18ff */
[----:B------:R-:W-:Y:S02]  /*27c0*/  LEA.HI R12, R7, R6, RZ, 0x5 ;  /* 0x00000006070c7211 */ /* 0x000fe400078f28ff */
[----:B------:R-:W-:Y:S02]  /*27d0*/  LOP3.LUT R22, R22, 0xfffffffe, RZ, 0xc0, !PT ;  /* 0xfffffffe16167812 */ /* 0x000fe400078ec0ff */
[CC--:B------:R-:W-:Y:S02]  /*27e0*/  LEA.HI R7, R21.reuse, R20.reuse, RZ, 0x3 ;  /* 0x0000001415077211 */ /* 0x0c0fe400078f18ff */
[----:B------:R-:W-:-:S02]  /*27f0*/  LEA.HI R20, R21, R20, RZ, 0x5 ;  /* 0x0000001415147211 */ /* 0x000fc400078f28ff */
[CC--:B------:R-:W-:Y:S02]  /*2800*/  LEA.HI R6, R15.reuse, R14.reuse, RZ, 0x3 ;  /* 0x0000000e0f067211 */ /* 0x0c0fe400078f18ff */
[----:B------:R-:W-:Y:S02]  /*2810*/  @P2 LOP3.LUT R22, R22, 0x1, RZ, 0xfc, !PT ;  /* 0x0000000116162812 */ /* 0x000fe400078efcff */
[----:B------:R-:W-:Y:S01]  /*2820*/  LEA.HI R15, R15, R14, RZ, 0x5 ;  /* 0x0000000e0f0f7211 */ /* 0x000fe200078f28ff */
[----:B------:R-:W-:Y:S01]  /*2830*/  IMAD.SHL.U32 R14, R12, 0x80, RZ ;  /* 0x000000800c0e7824 */ /* 0x000fe200078e00ff */
[----:B-----5:R-:W-:Y:S01]  /*2840*/  SHF.R.S32.HI R31, RZ, 0x1f, R95 ;  /* 0x0000001fff1f7819 */ /* 0x020fe2000001145f */
[----:B------:R-:W-:Y:S01]  /*2850*/  IMAD.SHL.U32 R28, R20, 0x80, RZ ;  /* 0x00000080141c7824 */ /* 0x000fe200078e00ff */
[----:B------:R-:W-:Y:S01]  /*2860*/  LOP3.LUT R22, R22, 0xfffffffd, RZ, 0xc0, !PT ;  /* 0xfffffffd16167812 */ /* 0x000fe200078ec0ff */
[----:B------:R-:W-:Y:S01]  /*2870*/  IMAD.SHL.U32 R21, R15, 0x80, RZ ;  /* 0x000000800f157824 */ /* 0x000fe200078e00ff */
[----:B------:R-:W-:-:S02]  /*2880*/  LOP3.LUT R14, R14, 0xfffff000, RZ, 0xc0, !PT ;  /* 0xfffff0000e0e7812 */ /* 0x000fc400078ec0ff */
[----:B------:R-:W-:Y:S02]  /*2890*/  @P1 LOP3.LUT R22, R22, 0x2, RZ, 0xfc, !PT ;  /* 0x0000000216161812 */ /* 0x000fe400078efcff */
[----:B------:R-:W-:Y:S02]  /*28a0*/  LOP3.LUT R28, R28, 0xfffff000, RZ, 0xc0, !PT ;  /* 0xfffff0001c1c7812 */ /* 0x000fe400078ec0ff */
[----:B------:R-:W-:Y:S02]  /*28b0*/  ISETP.GE.AND P1, PT, R137, UR4, PT ;  /* 0x0000000489007c0c */ /* 0x000fe4000bf26270 */
[----:B------:R-:W-:Y:S01]  /*28c0*/  LOP3.LUT R21, R21, 0xfffff000, RZ, 0xc0, !PT ;  /* 0xfffff00015157812 */ /* 0x000fe200078ec0ff */
[----:B------:R-:W-:Y:S01]  /*28d0*/  IMAD.WIDE.U32 R68, R95, R10, R68 ;  /* 0x0000000a5f447225 */ /* 0x000fe200078e0044 */
[----:B------:R-:W-:-:S03]  /*28e0*/  SHF.L.U64.HI R79, R8, 0x7, R9 ;  /* 0x00000007084f7819 */ /* 0x000fc60000010209 */
[----:B------:R-:W-:Y:S01]  /*28f0*/  IMAD.WIDE.U32 R64, R95, R8, R64 ;  /* 0x000000085f407225 */ /* 0x000fe200078e0040 */
[----:B------:R-:W-:-:S03]  /*2900*/  SHF.L.U64.HI R86, R10, 0x7, R11 ;  /* 0x000000070a567819 */ /* 0x000fc6000001020b */
[----:B------:R-:W-:-:S04]  /*2910*/  IMAD.WIDE.U32 R66, R95, R8, R66 ;  /* 0x000000085f427225 */ /* 0x000fc800078e0042 */
[----:B------:R-:W-:Y:S01]  /*2920*/  IMAD.WIDE.U32 R70, R95, R10, R70 ;  /* 0x0000000a5f467225 */ /* 0x000fe200078e0046 */
[----:B------:R-:W-:-:S03]  /*2930*/  SHF.R.S32.HI R78, RZ, 0x1f, R0 ;  /* 0x0000001fff4e7819 */ /* 0x000fc60000011400 */
[----:B------:R-:W-:Y:S02]  /*2940*/  VIADD R99, R30, 0x8 ;  /* 0x000000081e637836 */ /* 0x000fe40000000000 */
[----:B------:R-:W-:Y:S01]  /*2950*/  IMAD.SHL.U32 R98, R13, 0x2, RZ ;  /* 0x000000020d627824 */ /* 0x000fe200078e00ff */
[----:B------:R-:W-:Y:S01]  /*2960*/  @!P6 BAR.SYNC.DEFER_BLOCKING 0x9, 0x100 ;  /* 0x024400000000eb1d */ /* 0x000fe20000010000 */
[C---:B--2---:R-:W-:Y:S02]  /*2970*/  LOP3.LUT R12, R27.reuse, 0x18, R5, 0xf8, !PT ;  /* 0x000000181b0c7812 */ /* 0x044fe400078ef805 */
[C---:B------:R-:W-:Y:S02]  /*2980*/  LOP3.LUT R20, R27.reuse, 0x18, R6, 0xf8, !PT ;  /* 0x000000181b147812 */ /* 0x040fe400078ef806 */
[----:B------:R-:W-:Y:S02]  /*2990*/  LOP3.LUT R27, R27, 0x18, R7, 0xf8, !PT ;  /* 0x000000181b1b7812 */ /* 0x000fe400078ef807 */
[----:B---3--:R-:W-:Y:S01]  /*29a0*/  LOP3.LUT R15, R12, R34, RZ, 0x3c, !PT ;  /* 0x000000220c0f7212 */ /* 0x008fe200078e3cff */
[----:B------:R-:W-:Y:S01]  /*29b0*/  IMAD R12, R31, R8, RZ ;  /* 0x000000081f0c7224 */ /* 0x000fe200078e02ff */
[----:B------:R-:W-:-:S02]  /*29c0*/  LOP3.LUT R27, R27, R34, RZ, 0x3c, !PT ;  /* 0x000000221b1b7212 */ /* 0x000fc400078e3cff */
[--C-:B----4-:R-:W-:Y:S01]  /*29d0*/  IADD3 R94, R15, R14, R33.reuse ;  /* 0x0000000e0f5e7210 */ /* 0x110fe20007ffe021 */
[----:B------:R-:W-:Y:S01]  /*29e0*/  IMAD R15, R95, R9, R12 ;  /* 0x000000095f0f7224 */ /* 0x000fe200078e020c */
[----:B------:R-:W-:Y:S01]  /*29f0*/  LOP3.LUT R20, R20, R34, RZ, 0x3c, !PT ;  /* 0x0000002214147212 */ /* 0x000fe200078e3cff */
[----:B------:R-:W-:Y:S01]  /*2a00*/  IMAD R12, R31, R10, RZ ;  /* 0x0000000a1f0c7224 */ /* 0x000fe200078e02ff */
[--C-:B------:R-:W-:Y:S02]  /*2a10*/  IADD3 R92, R27, R28, R33.reuse ;  /* 0x0000001c1b5c7210 */ /* 0x100fe40007ffe021 */
[----:B------:R-:W-:Y:S01]  /*2a20*/  SEL R28, RZ, 0x20, P1 ;  /* 0x00000020ff1c7807 */ /* 0x000fe20000800000 */
[----:B------:R-:W-:Y:S01]  /*2a30*/  IMAD R73, R95, R11, R12 ;  /* 0x0000000b5f497224 */ /* 0x000fe200078e020c */
[----:B------:R-:W-:Y:S02]  /*2a40*/  IADD3 R93, R20, R21, R33 ;  /* 0x00000015145d7210 */ /* 0x000fe40007ffe021 */
[----:B------:R-:W-:-:S02]  /*2a50*/  LOP3.LUT R20, R5, 0xfffffff8, RZ, 0xc0, !PT ;  /* 0xfffffff805147812 */ /* 0x000fc400078ec0ff */
[----:B------:R-:W-:Y:S02]  /*2a60*/  LOP3.LUT R21, R6, 0xfffffff8, RZ, 0xc0, !PT ;  /* 0xfffffff806157812 */ /* 0x000fe400078ec0ff */
[----:B------:R-:W-:Y:S02]  /*2a70*/  LOP3.LUT R27, R7, 0xfffffff8, RZ, 0xc0, !PT ;  /* 0xfffffff8071b7812 */ /* 0x000fe400078ec0ff */
[----:B------:R-:W-:Y:S01]  /*2a80*/  LOP3.LUT R28, R29, R28, RZ, 0xfc, !PT ;  /* 0x0000001c1d1c7212 */ /* 0x000fe200078efcff */
[----:B------:R-:W-:Y:S01]  /*2a90*/  IMAD.SHL.U32 R9, R10, 0x80, RZ ;  /* 0x000000800a097824 */ /* 0x000fe200078e00ff */
[----:B------:R-:W-:Y:S01]  /*2aa0*/  SHF.R.S32.HI R91, RZ, 0x1f, R20 ;  /* 0x0000001fff5b7819 */ /* 0x000fe20000011414 */
[----:B------:R-:W-:Y:S01]  /*2ab0*/  IMAD.IADD R75, R69, 0x1, R73 ;  /* 0x00000001454b7824 */ /* 0x000fe200078e0249 */
[----:B------:R-:W-:Y:S01]  /*2ac0*/  SHF.R.S32.HI R90, RZ, 0x1f, R21 ;  /* 0x0000001fff5a7819 */ /* 0x000fe20000011415 */
[----:B------:R-:W-:Y:S01]  /*2ad0*/  IMAD.SHL.U32 R8, R8, 0x80, RZ ;  /* 0x0000008008087824 */ /* 0x000fe200078e00ff */
[----:B------:R-:W-:Y:S01]  /*2ae0*/  SHF.R.S32.HI R87, RZ, 0x1f, R27 ;  /* 0x0000001fff577819 */ /* 0x000fe2000001141b */
[----:B------:R-:W-:Y:S01]  /*2af0*/  IMAD R10, R32, 0xc0, R156 ;  /* 0x000000c0200a7824 */ /* 0x000fe200078e029c */
[----:B------:R-:W-:Y:S01]  /*2b00*/  LOP3.LUT R29, R29, 0x1, RZ, 0xc0, !PT ;  /* 0x000000011d1d7812 */ /* 0x000fe200078ec0ff */
[----:B------:R-:W-:Y:S01]  /*2b10*/  IMAD.IADD R76, R65, 0x1, R15 ;  /* 0x00000001414c7824 */ /* 0x000fe200078e020f */
[C---:B------:R-:W-:Y:S01]  /*2b20*/  LOP3.LUT R30, R28.reuse, 0x2, RZ, 0xc0, !PT ;  /* 0x000000021c1e7812 */ /* 0x040fe200078ec0ff */
[----:B------:R-:W-:Y:S01]  /*2b30*/  IMAD.IADD R74, R15, 0x1, R67 ;  /* 0x000000010f4a7824 */ /* 0x000fe200078e0243 */
[----:B------:R-:W-:Y:S01]  /*2b40*/  LOP3.LUT R31, R28, 0x4, RZ, 0xc0, !PT ;  /* 0x000000041c1f7812 */ /* 0x000fe200078ec0ff */
[----:B------:R-:W-:-:S07]  /*2b50*/  IMAD.IADD R73, R73, 0x1, R71 ;  /* 0x0000000149497824 */ /* 0x000fce00078e0247 */
.L_x_2395:
[----:B--2---:R-:W2:Y:S01]  /*2b60*/  LDL R35, [R1+0x94] ;  /* 0x0000940001237983 */ /* 0x004ea20000100800 */
[----:B------:R-:W0:Y:S01]  /*2b70*/  LDC R81, c[0x0][0x430] ;  /* 0x00010c00ff517b82 */ /* 0x000e220000000800 */
[----:B------:R-:W-:Y:S02]  /*2b80*/  VIADD R11, R25, 0xffffffff ;  /* 0xffffffff190b7836 */ /* 0x000fe40000000000 */
[----:B------:R-:W-:Y:S02]  /*2b90*/  IMAD.MOV.U32 R80, RZ, RZ, RZ ;  /* 0x000000ffff507224 */ /* 0x000fe400078e00ff */
[----:B------:R-:W-:-:S03]  /*2ba0*/  IMAD R12, R11, 0x80, R10 ;  /* 0x000000800b0c7824 */ /* 0x000fc600078e020a */
[----:B-1----:R-:W1:Y:S01]  /*2bb0*/  LDC R96, c[0x0][0x3f4] ;  /* 0x0000fd00ff607b82 */ /* 0x002e620000000800 */
[----:B------:R-:W-:Y:S01]  /*2bc0*/  IMAD.IADD R36, R77, 0x1, R12 ;  /* 0x000000014d247824 */ /* 0x000fe200078e020c */
[----:B------:R-:W-:-:S03]  /*2bd0*/  ISETP.GE.AND P1, PT, R12, R24, PT ;  /* 0x000000180c00720c */ /* 0x000fc60003f26270 */
[----:B------:R-:W-:Y:S01]  /*2be0*/  IMAD.MOV.U32 R32, RZ, RZ, R36 ;  /* 0x000000ffff207224 */ /* 0x000fe200078e0024 */
[----:B------:R-:W-:Y:S02]  /*2bf0*/  ISETP.GT.OR P1, PT, R10, 0x7f, P1 ;  /* 0x0000007f0a00780c */ /* 0x000fe40000f24670 */
[----:B0-----:R-:W-:-:S11]  /*2c00*/  ISETP.NE.AND P2, PT, R81, 0x1, PT ;  /* 0x000000015100780c */ /* 0x001fd60003f45270 */
[----:B------:R-:W0:Y:S08]  /*2c10*/  @!P1 LDC.64 R14, c[0x0][0x428] ;  /* 0x00010a00ff0e9b82 */ /* 0x000e300000000a00 */
[----:B---3--:R-:W3:Y:S08]  /*2c20*/  @!P1 LDC.64 R12, c[0x0][0x418] ;  /* 0x00010600ff0c9b82 */ /* 0x008ef00000000a00 */
        /* <DEDUP_REMOVED lines=33> */
[----:B------:R-:W-:Y:S01]  /*2e40*/  ULDC.64 UR4, c[0x0][0x310] ;  /* 0x0000c40000047ab9 */ /* 0x000fe20000000a00 */
[----:B------:R-:W-:Y:S01]  /*2e50*/  SHF.R.S32.HI R14, RZ, 0x1f, R25 ;  /* 0x0000001fff0e7819 */ /* 0x000fe20000011419 */
        /* <DEDUP_REMOVED lines=84> */
.L_x_2341:
[----:B------:R-:W-:Y:S05]  /*33a0*/  BSYNC B1 ;  /* 0x0000000000017941 */ /* 0x000fea0003800000 */
.L_x_2340:
        /* <DEDUP_REMOVED lines=38> */
[----:B------:R-:W-:Y:S02]  /*3610*/  PRMT R63, R63, 0x5410, R11 ;  /* 0x000054103f3f7816 */ /* 0x000fe4000000000b */
[----:B------:R-:W-:-:S04]  /*3620*/  MOV R11, R55 ;  /* 0x00000037000b7202 */ /* 0x000fc80000000f00 */
[----:B------:R-:W-:Y:S01]  /*3630*/  PRMT R63, R11, 0x7610, R63 ;  /* 0x000076100b3f7816 */ /* 0x000fe2000000003f */
[----:B------:R-:W-:Y:S06]  /*3640*/  @!P2 BRA `(.L_x_2342) ;  /* 0x000000000004a947 */ /* 0x000fec0003800000 */
[----:B------:R-:W-:Y:S01]  /*3650*/  BPT.TRAP 0x1 ;  /* 0x000000040000795c */ /* 0x000fe20000300000 */
.L_x_2342:
[----:B------:R-:W-:Y:S01]  /*3660*/  IMAD R57, R18, 0x8, R2 ;  /* 0x0000000812397824 */ /* 0x000fe200078e0202 */
[----:B------:R-:W-:Y:S01]  /*3670*/  SHF.L.U32 R85, R149, 0x1f, RZ ;  /* 0x0000001f95557819 */ /* 0x000fe200000006ff */
[----:B------:R-:W-:Y:S03]  /*3680*/  BSSY B1, `(.L_x_2343) ;  /* 0x0000003000017945 */ /* 0x000fe60003800000 */
[----:B------:R-:W0:Y:S02]  /*3690*/  SYNCS.PHASECHK.TRANS64.TRYWAIT P4, [R57+URZ+0x2d890], R85 ;  /* 0x02d89055390075a7 */ /* 0x000e24000808017f */
[----:B0-----:R-:W-:Y:S05]  /*36a0*/  @!P4 BRA `(.L_x_2344) ;  /* 0x000001d00048c947 */ /* 0x001fea0003800000 */
.L_x_2619:
[----:B------:R-:W-:Y:S05]  /*36b0*/  BSYNC B1 ;  /* 0x0000000000017941 */ /* 0x000fea0003800000 */
.L_x_2343:
[----:B------:R-:W-:-:S03]  /*36c0*/  UMOV UR4, 0xffffffff ;  /* 0xffffffff00047882 */ /* 0x000fc60000000000 */
[----:B------:R-:W-:Y:S05]  /*36d0*/  BRA.DIV UR4, `(.L_x_2345) ;  /* 0x000001d204507947 */ /* 0x000fea000b800000 */
[----:B------:R-:W1:Y:S04]  /*36e0*/  SHFL.IDX PT, R61, R61, RZ, 0x1e1f ;  /* 0x001e1fff3d3d7589 */ /* 0x000e6800000e0000 */
[----:B------:R-:W2:Y:S02]  /*36f0*/  SHFL.IDX PT, R60, R60, RZ, 0x1e1f ;  /* 0x001e1fff3c3c7589 */ /* 0x000ea400000e0000 */
.L_x_2623:
        /* <DEDUP_REMOVED lines=28> */
[----:B------:R-:W-:Y:S02]  /*38c0*/  IMAD.U32 R63, R52, 0x10000, RZ ;  /* 0x00010000343f7824 */ /* 0x000fe400078e00ff */
        /* <DEDUP_REMOVED lines=8> */
[----:B------:R-:W-:Y:S02]  /*3950*/  LOP3.LUT R62, R52, 0xffff0000, RZ, 0xc0, !PT ;  /* 0xffff0000343e7812 */ /* 0x000fe400078ec0ff */
[C---:B------:R-:W-:Y:S01]  /*3960*/  LOP3.LUT R52, R15.reuse, 0xffff0000, RZ, 0xc0, !PT ;  /* 0xffff00000f347812 */ /* 0x040fe200078ec0ff */
[----:B------:R-:W-:Y:S01]  /*3970*/  IMAD.U32 R15, R15, 0x10000, RZ ;  /* 0x000100000f0f7824 */ /* 0x000fe200078e00ff */
[----:B------:R-:W-:-:S03]  /*3980*/  F2FP.BF16.F32.PACK_AB R14, R14, R89 ;  /* 0x000000590e0e723e */ /* 0x000fc600000010ff */
        /* <DEDUP_REMOVED lines=12> */
[----:B------:R-:W-:-:S04]  /*3a50*/  IMAD.MOV.U32 R15, RZ, RZ, R52 ;  /* 0x000000ffff0f7224 */ /* 0x000fc800078e0034 */
[----:B------:R-:W-:-:S07]  /*3a60*/  IMAD.MOV.U32 R12, RZ, RZ, R55 ;  /* 0x000000ffff0c7224 */ /* 0x000fce00078e0037 */
.L_x_2350:
[----:B------:R-:W-:Y:S05]  /*3a70*/  BSYNC B2 ;  /* 0x0000000000027941 */ /* 0x000fea0003800000 */
.L_x_2349:
[----:B--2---:R-:W-:-:S04]  /*3a80*/  LEA R52, P3, R16, R60, 0x1 ;  /* 0x0000003c10347211 */ /* 0x004fc800078608ff */
[----:B-1----:R-:W-:-:S05]  /*3a90*/  LEA.HI.X R53, R16, R61, R17, 0x1, P3 ;  /* 0x0000003d10357211 */ /* 0x002fca00018f0c11 */
[----:B------:R3:W-:Y:S04]  /*3aa0*/  ST.E.128 desc[UR38][R52.64], R12 ;  /* 0x0000000c34007985 */ /* 0x0007e8000c101d26 */
.L_x_2348:
[----:B------:R-:W-:Y:S05]  /*3ab0*/  BSYNC B1 ;  /* 0x0000000000017941 */ /* 0x000fea0003800000 */
.L_x_2347:
        /* <DEDUP_REMOVED lines=55> */
.L_x_2354:
[----:B------:R-:W-:Y:S05]  /*3e30*/  BSYNC B2 ;  /* 0x0000000000027941 */ /* 0x000fea0003800000 */
.L_x_2353:
[----:B------:R-:W3:Y:S01]  /*3e40*/  LDL R11, [R1+0x4c] ;  /* 0x00004c00010b7983 */ /* 0x000ee20000100800 */
[----:B--2---:R-:W-:Y:S02]  /*3e50*/  IMAD.MOV.U32 R48, RZ, RZ, R60 ;  /* 0x000000ffff307224 */ /* 0x004fe400078e003c */
[----:B-1----:R-:W-:Y:S02]  /*3e60*/  IMAD.MOV.U32 R49, RZ, RZ, R61 ;  /* 0x000000ffff317224 */ /* 0x002fe400078e003d */
[----:B---3--:R-:W-:-:S04]  /*3e70*/  IMAD.SHL.U32 R11, R11, 0x8, RZ ;  /* 0x000000080b0b7824 */ /* 0x008fc800078e00ff */
[----:B------:R-:W-:-:S05]  /*3e80*/  IMAD.WIDE R48, R11, 0x2, R48 ;  /* 0x000000020b307825 */ /* 0x000fca00078e0230 */
[----:B------:R4:W-:Y:S02]  /*3e90*/  ST.E.128 desc[UR38][R48.64], R12 ;  /* 0x0000000c30007985 */ /* 0x0009e4000c101d26 */
.L_x_2352:
[----:B------:R-:W-:Y:S05]  /*3ea0*/  BSYNC B1 ;  /* 0x0000000000017941 */ /* 0x000fea0003800000 */
.L_x_2351:
        /* <DEDUP_REMOVED lines=55> */
.L_x_2358:
[----:B------:R-:W-:Y:S05]  /*4220*/  BSYNC B2 ;  /* 0x0000000000027941 */ /* 0x000fea0003800000 */
.L_x_2357:
[----:B------:R-:W3:Y:S01]  /*4230*/  LDL R11, [R1+0x50] ;  /* 0x00005000010b7983 */ /* 0x000ee20000100800 */
[----:B--2---:R-:W-:Y:S02]  /*4240*/  IMAD.MOV.U32 R44, RZ, RZ, R60 ;  /* 0x000000ffff2c7224 */ /* 0x004fe400078e003c */
[----:B-1----:R-:W-:Y:S02]  /*4250*/  IMAD.MOV.U32 R45, RZ, RZ, R61 ;  /* 0x000000ffff2d7224 */ /* 0x002fe400078e003d */
[----:B---3--:R-:W-:-:S04]  /*4260*/  IMAD.SHL.U32 R11, R11, 0x8, RZ ;  /* 0x000000080b0b7824 */ /* 0x008fc800078e00ff */
[----:B------:R-:W-:-:S05]  /*4270*/  IMAD.WIDE R44, R11, 0x2, R44 ;  /* 0x000000020b2c7825 */ /* 0x000fca00078e022c */
[----:B------:R1:W-:Y:S02]  /*4280*/  ST.E.128 desc[UR38][R44.64], R12 ;  /* 0x0000000c2c007985 */ /* 0x0003e4000c101d26 */
.L_x_2356:
[----:B------:R-:W-:Y:S05]  /*4290*/  BSYNC B1 ;  /* 0x0000000000017941 */ /* 0x000fea0003800000 */
.L_x_2355:
        /* <DEDUP_REMOVED lines=52> */
.L_x_2362:
[----:B------:R-:W-:Y:S05]  /*45e0*/  BSYNC B2 ;  /* 0x0000000000027941 */ /* 0x000fea0003800000 */
.L_x_2361:
[----:B------:R-:W3:Y:S01]  /*45f0*/  LDL R11, [R1+0x5c] ;  /* 0x00005c00010b7983 */ /* 0x000ee20000100800 */
[----:B--2---:R-:W-:-:S04]  /*4600*/  LEA R40, P3, R136, R60, 0x1 ;  /* 0x0000003c88287211 */ /* 0x004fc800078608ff */
[----:B---3--:R-:W-:-:S05]  /*4610*/  LEA.HI.X R41, R136, R61, R11, 0x1, P3 ;  /* 0x0000003d88297211 */ /* 0x008fca00018f0c0b */
[----:B------:R1:W-:Y:S04]  /*4620*/  ST.E.128 desc[UR38][R40.64], R12 ;  /* 0x0000000c28007985 */ /* 0x0003e8000c101d26 */
.L_x_2360:
[----:B------:R-:W-:Y:S05]  /*4630*/  BSYNC B1 ;  /* 0x0000000000017941 */ /* 0x000fea0003800000 */
.L_x_2359:
        /* <DEDUP_REMOVED lines=13> */
[----:B------:R-:W-:Y:S02]  /*4710*/  SHF.R.U64 R36, R38, 0x10, R39 ;  /* 0x0000001026247819 */ /* 0x000fe40000001227 */
[----:B------:R-:W-:Y:S02]  /*4720*/  PRMT R11, R104, 0x5410, R11 ;  /* 0x00005410680b7816 */ /* 0x000fe4000000000b */
[----:B------:R-:W-:Y:S02]  /*4730*/  PRMT R36, R105, 0x5410, R36 ;  /* 0x0000541069247816 */ /* 0x000fe40000000024 */
[----:B------:R-:W-:Y:S02]  /*4740*/  SHF.R.U32.HI R38, RZ, 0x10, R39 ;  /* 0x00000010ff267819 */ /* 0x000fe40000011627 */
        /* <DEDUP_REMOVED lines=38> */
.L_x_2366:
[----:B------:R-:W-:Y:S05]  /*49b0*/  BSYNC B2 ;  /* 0x0000000000027941 */ /* 0x000fea0003800000 */
.L_x_2365:
[----:B--2---:R1:W-:Y:S02]  /*49c0*/  ST.E.128 desc[UR38][R40.64], R12 ;  /* 0x0000000c28007985 */ /* 0x0043e4000c101d26 */
.L_x_2364:
[----:B------:R-:W-:Y:S05]  /*49d0*/  BSYNC B1 ;  /* 0x0000000000017941 */ /* 0x000fea0003800000 */
.L_x_2363:
        /* <DEDUP_REMOVED lines=11> */
[----:B------:R-:W-:Y:S01]  /*4a90*/  SHF.R.U64 R39, R32, 0x10, R33 ;  /* 0x0000001020277819 */ /* 0x000fe20000001221 */
[C---:B--2---:R-:W-:Y:S01]  /*4aa0*/  IMAD.U32 R32, R14.reuse, 0x10000, RZ ;  /* 0x000100000e207824 */ /* 0x044fe200078e00ff */
[----:B------:R-:W-:Y:S02]  /*4ab0*/  SHF.R.U32.HI R34, RZ, 0x10, R35 ;  /* 0x00000010ff227819 */ /* 0x000fe40000011623 */
[----:B------:R-:W-:Y:S02]  /*4ac0*/  SHF.R.U32.HI R41, RZ, 0x10, R33 ;  /* 0x00000010ff297819 */ /* 0x000fe40000011621 */
[----:B------:R-:W-:Y:S01]  /*4ad0*/  PRMT R35, R103, 0x5410, R38 ;  /* 0x0000541067237816 */ /* 0x000fe20000000026 */
[----:B------:R-:W-:Y:S01]  /*4ae0*/  IMAD.U32 R38, R13, 0x10000, RZ ;  /* 0x000100000d267824 */ /* 0x000fe200078e00ff */
[----:B------:R-:W-:Y:S01]  /*4af0*/  LOP3.LUT R33, R14, 0xffff0000, RZ, 0xc0, !PT ;  /* 0xffff00000e217812 */ /* 0x000fe200078ec0ff */
[C---:B------:R-:W-:Y:S01]  /*4b00*/  IMAD.U32 R14, R15.reuse, 0x10000, RZ ;  /* 0x000100000f0e7824 */ /* 0x040fe200078e00ff */
[----:B------:R-:W-:-:S02]  /*4b10*/  LOP3.LUT R11, R15, 0xffff0000, RZ, 0xc0, !PT ;  /* 0xffff00000f0b7812 */ /* 0x000fc400078ec0ff */
[C---:B------:R-:W-:Y:S02]  /*4b20*/  PRMT R15, R102.reuse, 0x5410, R39 ;  /* 0x00005410660f7816 */ /* 0x040fe40000000027 */
[----:B------:R-:W-:Y:S02]  /*4b30*/  LOP3.LUT R39, R13, 0xffff0000, RZ, 0xc0, !PT ;  /* 0xffff00000d277812 */ /* 0x000fe400078ec0ff */
[C---:B------:R-:W-:Y:S01]  /*4b40*/  LOP3.LUT R42, R35.reuse, 0xffff0000, RZ, 0xc0, !PT ;  /* 0xffff0000232a7812 */ /* 0x040fe200078ec0ff */
[----:B------:R-:W-:Y:S01]  /*4b50*/  IMAD.U32 R35, R35, 0x10000, RZ ;  /* 0x0001000023237824 */ /* 0x000fe200078e00ff */
[----:B------:R-:W-:Y:S02]  /*4b60*/  PRMT R103, R103, 0x5432, R34 ;  /* 0x0000543267677816 */ /* 0x000fe40000000022 */
[----:B------:R-:W-:Y:S01]  /*4b70*/  PRMT R102, R102, 0x5432, R41 ;  /* 0x0000543266667816 */ /* 0x000fe20000000029 */
[----:B------:R-:W-:Y:S01]  /*4b80*/  FMUL.FTZ R13, R39, R42 ;  /* 0x0000002a270d7220 */ /* 0x000fe20000410000 */
[----:B------:R-:W-:Y:S01]  /*4b90*/  LOP3.LUT R40, R15, 0xffff0000, RZ, 0xc0, !PT ;  /* 0xffff00000f287812 */ /* 0x000fe200078ec0ff */
[C---:B------:R-:W-:Y:S01]  /*4ba0*/  IMAD.U32 R34, R103.reuse, 0x10000, RZ ;  /* 0x0001000067227824 */ /* 0x040fe200078e00ff */
[----:B------:R-:W-:Y:S01]  /*4bb0*/  LOP3.LUT R103, R103, 0xffff0000, RZ, 0xc0, !PT ;  /* 0xffff000067677812 */ /* 0x000fe200078ec0ff */
[C---:B------:R-:W-:Y:S01]  /*4bc0*/  IMAD.U32 R41, R102.reuse, 0x10000, RZ ;  /* 0x0001000066297824 */ /* 0x040fe200078e00ff */
[----:B------:R-:W-:Y:S01]  /*4bd0*/  LOP3.LUT R102, R102, 0xffff0000, RZ, 0xc0, !PT ;  /* 0xffff000066667812 */ /* 0x000fe200078ec0ff */
[-C--:B------:R-:W-:Y:S01]  /*4be0*/  FMUL.FTZ R39, R39, R40.reuse ;  /* 0x0000002827277220 */ /* 0x080fe20000410000 */
[----:B------:R-:W-:Y:S01]  /*4bf0*/  FFMA.FTZ R13, R38, R40, -R13 ;  /* 0x00000028260d7223 */ /* 0x000fe2000001080d */
[C---:B------:R-:W-:Y:S01]  /*4c00*/  FMUL.FTZ R43, R33.reuse, R34 ;  /* 0x00000022212b7220 */ /* 0x040fe20000410000 */
[----:B------:R-:W-:Y:S01]  /*4c10*/  LOP3.LUT R40, R12, 0xffff0000, RZ, 0xc0, !PT ;  /* 0xffff00000c287812 */ /* 0x000fe200078ec0ff */
[----:B------:R-:W-:Y:S01]  /*4c20*/  FMUL.FTZ R33, R33, R41 ;  /* 0x0000002921217220 */ /* 0x000fe20000410000 */
[----:B------:R-:W-:Y:S01]  /*4c30*/  FFMA.FTZ R38, R38, R42, R39 ;  /* 0x0000002a26267223 */ /* 0x000fe20000010027 */
[----:B------:R-:W-:-:S02]  /*4c40*/  IMAD.U32 R15, R15, 0x10000, RZ ;  /* 0x000100000f0f7824 */ /* 0x000fc400078e00ff */
[----:B------:R-:W-:Y:S02]  /*4c50*/  IMAD.U32 R39, R12, 0x10000, RZ ;  /* 0x000100000c277824 */ /* 0x000fe400078e00ff */
[C---:B------:R-:W-:Y:S01]  /*4c60*/  FFMA.FTZ R12, R32.reuse, R41, -R43 ;  /* 0x00000029200c7223 */ /* 0x040fe2000001082b */
        /* <DEDUP_REMOVED lines=12> */
[----:B------:R-:W-:-:S07]  /*4d30*/  F2FP.BF16.F32.PACK_AB R12, R35, R32 ;  /* 0x00000020230c723e */ /* 0x000fce00000010ff */
.L_x_2368:
[----:B------:R-:W-:Y:S05]  /*4d40*/  BSYNC B1 ;  /* 0x0000000000017941 */ /* 0x000fea0003800000 */
.L_x_2367:
[----:B--2---:R1:W-:Y:S01]  /*4d50*/  ST.E.128 desc[UR38][R36.64], R12 ;  /* 0x0000000c24007985 */ /* 0x0043e2000c101d26 */
[----:B------:R-:W-:Y:S05]  /*4d60*/  BRA `(.L_x_2346) ;  /* 0x0000002000ec7947 */ /* 0x000fea0003800000 */
.L_x_2339:
        /* <DEDUP_REMOVED lines=46> */
.L_x_2370:
[----:B------:R-:W-:Y:S05]  /*5050*/  BSYNC B1 ;  /* 0x0000000000017941 */ /* 0x000fea0003800000 */
.L_x_2369:
        /* <DEDUP_REMOVED lines=18> */
[----:B------:R-:W-:-:S03]  /*5180*/  IMAD.MOV.U32 R12, RZ, RZ, R41 ;  /* 0x000000ffff0c7224 */ /* 0x000fc600078e0029 */
[----:B------:R-:W-:Y:S01]  /*5190*/  PRMT R105, R105, 0x5410, R11 ;  /* 0x0000541069697816 */ /* 0x000fe2000000000b */
[----:B------:R-:W-:Y:S01]  /*51a0*/  IMAD.MOV.U32 R11, RZ, RZ, R47 ;  /* 0x000000ffff0b7224 */ /* 0x000fe200078e002f */
[----:B------:R-:W-:Y:S01]  /*51b0*/  PRMT R107, R107, 0x5410, R12 ;  /* 0x000054106b6b7816 */ /* 0x000fe2000000000c */
        /* <DEDUP_REMOVED lines=22> */
.L_x_2371:
[----:B------:R-:W-:Y:S01]  /*5320*/  IMAD R57, R18, 0x8, R2 ;  /* 0x0000000812397824 */ /* 0x000fe200078e0202 */
[----:B------:R-:W-:Y:S01]  /*5330*/  SHF.L.U32 R85, R149, 0x1f, RZ ;  /* 0x0000001f95557819 */ /* 0x000fe200000006ff */
[----:B------:R-:W-:Y:S03]  /*5340*/  BSSY B1, `(.L_x_2372) ;  /* 0x0000003000017945 */ /* 0x000fe60003800000 */
[----:B------:R-:W0:Y:S02]  /*5350*/  SYNCS.PHASECHK.TRANS64.TRYWAIT P4, [R57+URZ+0x2d890], R85 ;  /* 0x02d89055390075a7 */ /* 0x000e24000808017f */
[----:B0-----:R-:W-:Y:S05]  /*5360*/  @!P4 BRA `(.L_x_2373) ;  /* 0x000001b40078c947 */ /* 0x001fea0003800000 */
.L_x_2624:
[----:B------:R-:W-:Y:S05]  /*5370*/  BSYNC B1 ;  /* 0x0000000000017941 */ /* 0x000fea0003800000 */
.L_x_2372:
[----:B------:R-:W-:-:S03]  /*5380*/  UMOV UR4, 0xffffffff ;  /* 0xffffffff00047882 */ /* 0x000fc60000000000 */
[----:B------:R-:W-:Y:S05]  /*5390*/  BRA.DIV UR4, `(.L_x_2374) ;  /* 0x000001b604807947 */ /* 0x000fea000b800000 */
[----:B------:R1:W2:Y:S04]  /*53a0*/  SHFL.IDX PT, R89, R61, RZ, 0x1e1f ;  /* 0x001e1fff3d597589 */ /* 0x0002a800000e0000 */
[----:B------:R1:W3:Y:S02]  /*53b0*/  SHFL.IDX PT, R88, R60, RZ, 0x1e1f ;  /* 0x001e1fff3c587589 */ /* 0x0002e400000e0000 */
.L_x_2628:
        /* <DEDUP_REMOVED lines=33> */
[----:B------:R-:W-:Y:S02]  /*55d0*/  PRMT R40, R105, 0x5432, R40 ;  /* 0x0000543269287816 */ /* 0x000fe40000000028 */
[----:B------:R-:W-:Y:S02]  /*55e0*/  SHF.R.U32.HI R105, RZ, 0x10, R53 ;  /* 0x00000010ff697819 */ /* 0x000fe40000011635 */
[--C-:B------:R-:W-:Y:S02]  /*55f0*/  SHF.R.U64 R41, R42, 0x10, R43.reuse ;  /* 0x000000102a297819 */ /* 0x100fe4000000122b */
[----:B------:R-:W-:-:S02]  /*5600*/  SHF.R.U32.HI R42, RZ, 0x10, R43 ;  /* 0x00000010ff2a7819 */ /* 0x000fc4000001162b */
[----:B------:R-:W-:Y:S02]  /*5610*/  SHF.R.U64 R43, R52, 0x10, R53 ;  /* 0x00000010342b7819 */ /* 0x000fe40000001235 */
[--C-:B------:R-:W-:Y:S02]  /*5620*/  SHF.R.U64 R52, R54, 0x10, R55.reuse ;  /* 0x0000001036347819 */ /* 0x100fe40000001237 */
[----:B------:R-:W-:Y:S02]  /*5630*/  SHF.R.U32.HI R53, RZ, 0x10, R55 ;  /* 0x00000010ff357819 */ /* 0x000fe40000011637 */
[----:B------:R-:W-:Y:S02]  /*5640*/  PRMT R105, R117, 0x5410, R105 ;  /* 0x0000541075697816 */ /* 0x000fe40000000069 */
[----:B------:R-:W-:Y:S02]  /*5650*/  PRMT R104, R107, 0x5432, R104 ;  /* 0x000054326b687816 */ /* 0x000fe40000000068 */
[----:B------:R-:W-:-:S02]  /*5660*/  PRMT R43, R108, 0x5410, R43 ;  /* 0x000054106c2b7816 */ /* 0x000fc4000000002b */
[----:B------:R-:W-:Y:S01]  /*5670*/  PRMT R52, R108, 0x5432, R52 ;  /* 0x000054326c347816 */ /* 0x000fe20000000034 */
[----:B-1----:R-:W-:Y:S01]  /*5680*/  IMAD.U32 R108, R61, 0x10000, RZ ;  /* 0x000100003d6c7824 */ /* 0x002fe200078e00ff */
[----:B------:R-:W-:Y:S01]  /*5690*/  PRMT R53, R107, 0x5410, R53 ;  /* 0x000054106b357816 */ /* 0x000fe20000000035 */
[----:B------:R-:W-:Y:S01]  /*56a0*/  IMAD.U32 R107, R105, 0x10000, RZ ;  /* 0x00010000696b7824 */ /* 0x000fe200078e00ff */
[----:B------:R-:W-:Y:S01]  /*56b0*/  PRMT R41, R106, 0x5410, R41 ;  /* 0x000054106a297816 */ /* 0x000fe20000000029 */
[----:B------:R-:W-:Y:S01]  /*56c0*/  IMAD.U32 R55, R104, 0x10000, RZ ;  /* 0x0001000068377824 */ /* 0x000fe200078e00ff */
[----:B------:R-:W-:Y:S01]  /*56d0*/  PRMT R42, R106, 0x5432, R42 ;  /* 0x000054326a2a7816 */ /* 0x000fe2000000002a */
[----:B--2---:R-:W-:Y:S02]  /*56e0*/  IMAD.U32 R106, R13, 0x10000, RZ ;  /* 0x000100000d6a7824 */ /* 0x004fe400078e00ff */
[----:B------:R-:W-:Y:S01]  /*56f0*/  FMUL.FTZ R54, R108, R107 ;  /* 0x0000006b6c367220 */ /* 0x000fe20000410000 */
[----:B------:R-:W-:-:S02]  /*5700*/  LOP3.LUT R105, R105, 0xffff0000, RZ, 0xc0, !PT ;  /* 0xffff000069697812 */ /* 0x000fc400078ec0ff */
        /* <DEDUP_REMOVED lines=36> */
[----:B------:R-:W-:Y:S01]  /*5950*/  FMUL.FTZ R54, R54, R55 ;  /* 0x0000003736367220 */ /* 0x000fe20000410000 */
        /* <DEDUP_REMOVED lines=34> */
.L_x_2378:
[----:B------:R-:W-:Y:S05]  /*5b80*/  BSYNC B2 ;  /* 0x0000000000027941 */ /* 0x000fea0003800000 */
.L_x_2377:
[----:B---3--:R-:W-:-:S04]  /*5b90*/  LEA R40, P3, R20, R88, 0x1 ;  /* 0x0000005814287211 */ /* 0x008fc800078608ff */
[----:B------:R-:W-:Y:S02]  /*5ba0*/  LEA.HI.X R41, R20, R89, R91, 0x1, P3 ;  /* 0x0000005914297211 */ /* 0x000fe400018f0c5b */
[----:B------:R-:W-:-:S03]  /*5bb0*/  ISETP.GE.AND P3, PT, R103, R11, PT ;  /* 0x0000000b6700720c */ /* 0x000fc60003f66270 */
[----:B--2---:R2:W-:Y:S10]  /*5bc0*/  ST.E.128 desc[UR38][R40.64], R12 ;  /* 0x0000000c28007985 */ /* 0x0045f4000c101d26 */
[----:B--2---:R-:W-:-:S05]  /*5bd0*/  @!P3 IMAD.WIDE R12, R103, 0x2, R88 ;  /* 0x00000002670cb825 */ /* 0x004fca00078e0258 */
[----:B-1----:R4:W-:Y:S02]  /*5be0*/  @!P3 ST.E.128 desc[UR38][R12.64], R60 ;  /* 0x0000003c0c00b985 */ /* 0x0029e4000c101d26 */
.L_x_2376:
[----:B------:R-:W-:Y:S05]  /*5bf0*/  BSYNC B1 ;  /* 0x0000000000017941 */ /* 0x000fea0003800000 */
.L_x_2375:
        /* <DEDUP_REMOVED lines=41> */
[----:B------:R-:W-:Y:S02]  /*5e90*/  PRMT R49, R115, 0x5432, R38 ;  /* 0x0000543273317816 */ /* 0x000fe40000000026 */
        /* <DEDUP_REMOVED lines=81> */
.L_x_2382:
[----:B------:R-:W-:Y:S05]  /*63b0*/  BSYNC B2 ;  /* 0x0000000000027941 */ /* 0x000fea0003800000 */
.L_x_2381:
[----:B------:R-:W-:-:S04]  /*63c0*/  LEA R36, P3, R21, R88, 0x1 ;  /* 0x0000005815247211 */ /* 0x000fc800078608ff */
[----:B------:R-:W-:Y:S02]  /*63d0*/  LEA.HI.X R37, R21, R89, R90, 0x1, P3 ;  /* 0x0000005915257211 */ /* 0x000fe400018f0c5a */
[----:B------:R-:W-:-:S03]  /*63e0*/  ISETP.GE.AND P3, PT, R52, R11, PT ;  /* 0x0000000b3400720c */ /* 0x000fc60003f66270 */
[----:B---3--:R3:W-:Y:S10]  /*63f0*/  ST.E.128 desc[UR38][R36.64], R12 ;  /* 0x0000000c24007985 */ /* 0x0087f4000c101d26 */
[----:B---3--:R-:W-:-:S05]  /*6400*/  @!P3 IMAD.WIDE R12, R52, 0x2, R88 ;  /* 0x00000002340cb825 */ /* 0x008fca00078e0258 */
[----:B--2---:R2:W-:Y:S02]  /*6410*/  @!P3 ST.E.128 desc[UR38][R12.64], R40 ;  /* 0x000000280c00b985 */ /* 0x0045e4000c101d26 */
.L_x_2380:
[----:B------:R-:W-:Y:S05]  /*6420*/  BSYNC B1 ;  /* 0x0000000000017941 */ /* 0x000fea0003800000 */
.L_x_2379:
        /* <DEDUP_REMOVED lines=50> */
[C---:B------:R-:W-:Y:S01]  /*6750*/  FFMA.FTZ R47, R44.reuse, R47, -R50 ;  /* 0x0000002f2c2f7223 */ /* 0x040fe20000010832 */
        /* <DEDUP_REMOVED lines=26> */
[C---:B------:R-:W-:Y:S01]  /*6900*/  FMUL.FTZ R39, R48.reuse, R111 ;  /* 0x0000006f30277220 */ /* 0x040fe20000410000 */
[----:B------:R-:W-:Y:S01]  /*6910*/  FMUL.FTZ R48, R48, R43 ;  /* 0x0000002b30307220 */ /* 0x000fe20000410000 */
[----:B------:R-:W-:-:S02]  /*6920*/  F2FP.BF16.F32.PACK_AB R33, R33, R47 ;  /* 0x0000002f2121723e */ /* 0x000fc400000010ff */
[C---:B------:R-:W-:Y:S01]  /*6930*/  FFMA.FTZ R39, R15.reuse, R43, -R39 ;  /* 0x0000002b0f277223 */ /* 0x040fe20000010827 */
[----:B------:R-:W-:Y:S01]  /*6940*/  FFMA.FTZ R15, R15, R111, R48 ;  /* 0x0000006f0f0f7223 */ /* 0x000fe20000010030 */
[C---:B------:R-:W-:Y:S01]  /*6950*/  IMAD.U32 R48, R35.reuse, 0x10000, RZ ;  /* 0x0001000023307824 */ /* 0x040fe200078e00ff */
[----:B------:R-:W-:Y:S01]  /*6960*/  LOP3.LUT R35, R35, 0xffff0000, RZ, 0xc0, !PT ;  /* 0xffff000023237812 */ /* 0x000fe200078ec0ff */
[----:B------:R-:W-:Y:S01]  /*6970*/  IMAD.U32 R43, R12, 0x10000, RZ ;  /* 0x000100000c2b7824 */ /* 0x000fe200078e00ff */
[----:B------:R-:W-:Y:S01]  /*6980*/  F2FP.BF16.F32.PACK_AB R39, R39, R46 ;  /* 0x0000002e2727723e */ /* 0x000fe200000010ff */
[C---:B------:R-:W-:Y:S01]  /*6990*/  FMUL.FTZ R51, R49.reuse, R48 ;  /* 0x0000003031337220 */ /* 0x040fe20000410000 */
[----:B------:R-:W-:Y:S01]  /*69a0*/  FMUL.FTZ R49, R49, R50 ;  /* 0x0000003231317220 */ /* 0x000fe20000410000 */
[----:B------:R-:W-:Y:S01]  /*69b0*/  FMUL.FTZ R53, R36, R35 ;  /* 0x0000002324357220 */ /* 0x000fe20000410000 */
[----:B------:R-:W-:Y:S01]  /*69c0*/  F2FP.BF16.F32.PACK_AB R44, R13, R44 ;  /* 0x0000002c0d2c723e */ /* 0x000fe200000010ff */
[C---:B------:R-:W-:Y:S01]  /*69d0*/  FFMA.FTZ R51, R43.reuse, R50, -R51 ;  /* 0x000000322b337223 */ /* 0x040fe20000010833 */
[----:B------:R-:W-:Y:S01]  /*69e0*/  FFMA.FTZ R49, R43, R48, R49 ;  /* 0x000000302b317223 */ /* 0x000fe20000010031 */
[----:B------:R-:W-:Y:S01]  /*69f0*/  LOP3.LUT R43, R32, 0xffff0000, RZ, 0xc0, !PT ;  /* 0xffff0000202b7812 */ /* 0x000fe200078ec0ff */
[----:B------:R-:W-:Y:S01]  /*6a00*/  IMAD.U32 R48, R34, 0x10000, RZ ;  /* 0x0001000022307824 */ /* 0x000fe200078e00ff */
[----:B------:R-:W-:Y:S01]  /*6a10*/  LOP3.LUT R32, R12, 0xffff0000, RZ, 0xc0, !PT ;  /* 0xffff00000c207812 */ /* 0x000fe200078ec0ff */
[----:B------:R-:W-:-:S02]  /*6a20*/  IMAD.MOV.U32 R13, RZ, RZ, R33 ;  /* 0x000000ffff0d7224 */ /* 0x000fc400078e0021 */
[-C--:B------:R-:W-:Y:S02]  /*6a30*/  FMUL.FTZ R36, R36, R43.reuse ;  /* 0x0000002b24247220 */ /* 0x080fe40000410000 */
[----:B------:R-:W-:Y:S01]  /*6a40*/  FFMA.FTZ R12, R32, R43, -R53 ;  /* 0x0000002b200c7223 */ /* 0x000fe20000010835 */
[----:B------:R-:W-:Y:S02]  /*6a50*/  IMAD.U32 R43, R38, 0x10000, RZ ;  /* 0x00010000262b7824 */ /* 0x000fe400078e00ff */
[----:B------:R-:W-:Y:S01]  /*6a60*/  FFMA.FTZ R32, R32, R35, R36 ;  /* 0x0000002320207223 */ /* 0x000fe20000010024 */
[C---:B------:R-:W-:Y:S01]  /*6a70*/  SHF.L.U32 R36, R45.reuse, 0x10, RZ ;  /* 0x000000102d247819 */ /* 0x040fe200000006ff */
[----:B------:R-:W-:Y:S01]  /*6a80*/  IMAD.U32 R35, R14, 0x10000, RZ ;  /* 0x000100000e237824 */ /* 0x000fe200078e00ff */
[----:B------:R-:W-:Y:S02]  /*6a90*/  LOP3.LUT R38, R38, 0xffff0000, RZ, 0xc0, !PT ;  /* 0xffff000026267812 */ /* 0x000fe400078ec0ff */
        /* <DEDUP_REMOVED lines=21> */
.L_x_2384:
[----:B------:R-:W-:Y:S05]  /*6bf0*/  BSYNC B1 ;  /* 0x0000000000017941 */ /* 0x000fea0003800000 */
.L_x_2383:
[----:B---3--:R3:W-:Y:S01]  /*6c00*/  ST.E.128 desc[UR38][R40.64], R12 ;  /* 0x0000000c28007985 */ /* 0x0087e2000c101d26 */
[----:B------:R-:W-:-:S13]  /*6c10*/  ISETP.GE.AND P3, PT, R42, R11, PT ;  /* 0x0000000b2a00720c */ /* 0x000fda0003f66270 */
[----:B------:R-:W-:Y:S05]  /*6c20*/  @P3 BRA `(.L_x_2346) ;  /* 0x00000004003c3947 */ /* 0x000fea0003800000 */
[----:B------:R-:W-:-:S05]  /*6c30*/  IMAD.WIDE R88, R42, 0x2, R88 ;  /* 0x000000022a587825 */ /* 0x000fca00078e0258 */
[----:B--2---:R2:W-:Y:S01]  /*6c40*/  ST.E.128 desc[UR38][R88.64], R36 ;  /* 0x0000002458007985 */ /* 0x0045e2000c101d26 */
[----:B------:R-:W-:Y:S05]  /*6c50*/  BRA `(.L_x_2346) ;  /* 0x0000000400307947 */ /* 0x000fea0003800000 */
.L_x_2338:
[----:B------:R-:W-:-:S06]  /*6c60*/  UISETP.NE.AND UP0, UPT, UR41, 0x3, UPT ;  /* 0x000000032900788c */ /* 0x000fcc000bf05270 */
[----:B------:R-:W-:-:S13]  /*6c70*/  PLOP3.LUT P2, PT, PT, PT, UP0, 0x80, 0x0 ;  /* 0x000000000000781c */ /* 0x000fda0003f4f008 */
[----:B------:R-:W-:Y:S05]  /*6c80*/  @!P2 BRA `(.L_x_2385) ;  /* 0x000000000004a947 */ /* 0x000fea0003800000 */
[----:B------:R-:W-:Y:S01]  /*6c90*/  BPT.TRAP 0x1 ;  /* 0x000000040000795c */ /* 0x000fe20000300000 */
.L_x_2385:
[----:B------:R-:W-:Y:S01]  /*6ca0*/  IMAD R57, R18, 0x8, R2 ;  /* 0x0000000812397824 */ /* 0x000fe200078e0202 */
[----:B------:R-:W-:Y:S01]  /*6cb0*/  SHF.L.U32 R85, R149, 0x1f, RZ ;  /* 0x0000001f95557819 */ /* 0x000fe200000006ff */
[----:B------:R-:W-:Y:S01]  /*6cc0*/  BSSY B1, `(.L_x_2386) ;  /* 0x0000004000017945 */ /* 0x000fe20003800000 */
[----:B------:R-:W-:Y:S02]  /*6cd0*/  SHF.R.S32.HI R82, RZ, 0x1f, R81 ;  /* 0x0000001fff527819 */ /* 0x000fe40000011451 */
[----:B------:R-:W0:Y:S02]  /*6ce0*/  SYNCS.PHASECHK.TRANS64.TRYWAIT P3, [R57+URZ+0x2d890], R85 ;  /* 0x02d89055390075a7 */ /* 0x000e24000806017f */
[----:B0-----:R-:W-:Y:S05]  /*6cf0*/  @!P3 BRA `(.L_x_2387) ;  /* 0x0000019c0074b947 */ /* 0x001fea0003800000 */
.L_x_2629:
[----:B------:R-:W-:Y:S05]  /*6d00*/  BSYNC B1 ;  /* 0x0000000000017941 */ /* 0x000fea0003800000 */
.L_x_2386:
        /* <DEDUP_REMOVED lines=24> */
.L_x_2633:
[----:B------:R-:W-:Y:S05]  /*6e90*/  @!P3 BRA `(.L_x_2346) ;  /* 0x0000000000a0b947 */ /* 0x000fea0003800000 */
[----:B-1----:R-:W4:Y:S01]  /*6ea0*/  LDL R13, [R1+0x5c] ;  /* 0x00005c00010d7983 */ /* 0x002f220000100800 */
[----:B------:R-:W-:-:S03]  /*6eb0*/  ULDC UR4, c[0x0][0x2f4] ;  /* 0x0000bd0000047ab9 */ /* 0x000fc60000000800 */
[----:B------:R-:W5:Y:S04]  /*6ec0*/  LDL R12, [R1+0x58] ;  /* 0x00005800010c7983 */ /* 0x000f680000100800 */
[----:B------:R-:W5:Y:S04]  /*6ed0*/  LDL R11, [R1+0x4c] ;  /* 0x00004c00010b7983 */ /* 0x000f680000100800 */
[----:B------:R-:W5:Y:S01]  /*6ee0*/  LDL R41, [R1+0x50] ;  /* 0x0000500001297983 */ /* 0x000f620000100800 */
[----:B------:R-:W-:Y:S02]  /*6ef0*/  ISETP.GE.AND P5, PT, R16, UR4, PT ;  /* 0x0000000410007c0c */ /* 0x000fe4000bfa6270 */
        /* <DEDUP_REMOVED lines=34> */
.L_x_2346:
[----:B------:R-:W-:Y:S05]  /*7120*/  BSYNC B0 ;  /* 0x0000000000007941 */ /* 0x000fea0003800000 */
.L_x_2337:
        /* <DEDUP_REMOVED lines=16> */
.L_x_2390:
[----:B------:R-:W-:Y:S05]  /*7230*/  BSYNC B0 ;  /* 0x0000000000007941 */ /* 0x000fea0003800000 */
.L_x_2389:
[----:B------:R-:W5:Y:S01]  /*7240*/  SYNCS.PHASECHK.TRANS64.TRYWAIT P2, [R57+URZ+0x2d8b0], R85 ;  /* 0x02d8b055390075a7 */ /* 0x000f62000804017f */
[----:B------:R-:W-:Y:S04]  /*7250*/  BSSY B0, `(.L_x_2391) ;  /* 0x0000002000007945 */ /* 0x000fe80003800000 */
[----:B-----5:R-:W-:Y:S05]  /*7260*/  @!P2 BRA `(.L_x_2392) ;  /* 0x000001980074a947 */ /* 0x020fea0003800000 */
.L_x_2634:
[----:B------:R-:W-:Y:S05]  /*7270*/  BSYNC B0 ;  /* 0x0000000000007941 */ /* 0x000fea0003800000 */
.L_x_2391:
        /* <DEDUP_REMOVED lines=9> */
[C---:B------:R-:W-:Y:S02]  /*7310*/  IMAD R83, R80.reuse, UR5, R83 ;  /* 0x0000000550537c24 */ /* 0x040fe4000f8e0253 */
[----:B------:R-:W-:Y:S01]  /*7320*/  IMAD.WIDE.U32 R12, R80, UR4, R12 ;  /* 0x00000004500c7c25 */ /* 0x000fe2000f8e000c */
[----:B------:R-:W-:-:S03]  /*7330*/  ULDC.64 UR4, c[0x0][0x330] ;  /* 0x0000cc0000047ab9 */ /* 0x000fc60000000a00 */
[----:B------:R-:W-:Y:S02]  /*7340*/  IMAD.IADD R13, R13, 0x1, R83 ;  /* 0x000000010d0d7824 */ /* 0x000fe400078e0253 */
[----:B------:R-:W-:-:S04]  /*7350*/  IMAD.WIDE.U32 R12, R138, UR4, R12 ;  /* 0x000000048a0c7c25 */ /* 0x000fc8000f8e000c */
[----:B------:R-:W-:Y:S01]  /*7360*/  IMAD R13, R138, UR5, R13 ;  /* 0x000000058a0d7c24 */ /* 0x000fe2000f8e020d */
[----:B0-----:R-:W-:-:S04]  /*7370*/  LEA R11, P2, R12, UR6, 0x1 ;  /* 0x000000060c0b7c11 */ /* 0x001fc8000f8408ff */
[----:B------:R-:W-:Y:S01]  /*7380*/  LEA.HI.X R12, R12, UR7, R13, 0x1, P2 ;  /* 0x000000070c0c7c11 */ /* 0x000fe200090f0c0d */
[----:B------:R0:W1:Y:S01]  /*7390*/  SHFL.IDX PT, R36, R11, RZ, 0x1e1f ;  /* 0x001e1fff0b247589 */ /* 0x00006200000e0000 */
[----:B------:R-:W-:-:S03]  /*73a0*/  ISETP.GT.AND P2, PT, R84, R156, PT ;  /* 0x0000009c5400720c */ /* 0x000fc60003f44270 */
[----:B------:R0:W2:Y:S10]  /*73b0*/  SHFL.IDX PT, R37, R12, RZ, 0x1e1f ;  /* 0x001e1fff0c257589 */ /* 0x0000b400000e0000 */
[----:B0-----:R-:W-:Y:S05]  /*73c0*/  @!P2 BRA `(.L_x_2394) ;  /* 0x000000000098a947 */ /* 0x001fea0003800000 */
[----:B------:R-:W3:Y:S01]  /*73d0*/  LDL R15, [R1+0x5c] ;  /* 0x00005c00010f7983 */ /* 0x000ee20000100800 */
[----:B------:R-:W-:-:S03]  /*73e0*/  ULDC UR4, c[0x0][0x2f4] ;  /* 0x0000bd0000047ab9 */ /* 0x000fc60000000800 */
[----:B------:R-:W4:Y:S04]  /*73f0*/  LDL R14, [R1+0x58] ;  /* 0x00005800010e7983 */ /* 0x000f280000100800 */
[----:B------:R-:W5:Y:S04]  /*7400*/  LDL R42, [R1+0x4c] ;  /* 0x00004c00012a7983 */ /* 0x000f680000100800 */
[----:B------:R-:W5:Y:S01]  /*7410*/  LDL R41, [R1+0x50] ;  /* 0x0000500001297983 */ /* 0x000f620000100800 */
[----:B------:R-:W-:Y:S02]  /*7420*/  ISETP.GE.AND P5, PT, R16, UR4, PT ;  /* 0x0000000410007c0c */ /* 0x000fe4000bfa6270 */
        /* <DEDUP_REMOVED lines=32> */
.L_x_2394:
[----:B------:R-:W-:Y:S05]  /*7630*/  BSYNC B0 ;  /* 0x0000000000007941 */ /* 0x000fea0003800000 */
.L_x_2393:
        /* <DEDUP_REMOVED lines=11> */
[----:B0-----:R-:W-:Y:S02]  /*76f0*/  SEL R12, RZ, 0x1, P2 ;  /* 0x00000001ff0c7807 */ /* 0x001fe40001000000 */
[----:B------:R-:W-:Y:S02]  /*7700*/  SEL R18, R18, RZ, P2 ;  /* 0x000000ff12127207 */ /* 0x000fe40001000000 */
[----:B------:R-:W-:Y:S01]  /*7710*/  LOP3.LUT R149, R149, R12, RZ, 0x3c, !PT ;  /* 0x0000000c95957212 */ /* 0x000fe200078e3cff */
[----:B------:R3:W-:Y:S01]  /*7720*/  @!P3 SYNCS.ARRIVE.TRANS64.RED.A1T0 RZ, [R57+URZ], RZ ;  /* 0x000000ff39ffb9a7 */ /* 0x0007e2000810043f */
[----:B------:R-:W-:Y:S05]  /*7730*/  @P1 BRA `(.L_x_2395) ;  /* 0xffffffb400081947 */ /* 0x000fea000383ffff */
[----:B------:R-:W0:Y:S01]  /*7740*/  S2R R11, SR_TID.X ;  /* 0x00000000000b7919 */ /* 0x000e220000002100 */
[----:B------:R-:W-:Y:S02]  /*7750*/  PLOP3.LUT P0, PT, PT, PT, PT, 0x8, 0x0 ;  /* 0x000000000000781c */ /* 0x000fe40003f0e170 */
[----:B0-----:R-:W-:-:S04]  /*7760*/  SHF.R.U32.HI R11, RZ, 0x7, R11 ;  /* 0x00000007ff0b7819 */ /* 0x001fc8000001160b */
[----:B------:R-:W-:-:S13]  /*7770*/  ISETP.NE.AND P4, PT, R11, 0x1, PT ;  /* 0x000000010b00780c */ /* 0x000fda0003f85270 */
[----:B------:R-:W-:Y:S06]  /*7780*/  @!P4 BAR.ARV 0x9, 0x100 ;  /* 0x024400000000cb1d */ /* 0x000fec0000002000 */
.L_x_2332:
[----:B------:R-:W4:Y:S01]  /*7790*/  LDL R3, [R1+0x88] ;  /* 0x0000880001037983 */ /* 0x000f220000100800 */
[----:B------:R-:W0:Y:S01]  /*77a0*/  LDC R0, c[0x0][0x448] ;  /* 0x00011200ff007b82 */ /* 0x000e220000000800 */
[----:B------:R-:W-:Y:S01]  /*77b0*/  IMAD.MOV.U32 R94, RZ, RZ, RZ ;  /* 0x000000ffff5e7224 */ /* 0x000fe200078e00ff */
[----:B0-----:R-:W-:-:S13]  /*77c0*/  ISETP.NE.AND P1, PT, R0, 0x1, PT ;  /* 0x000000010000780c */ /* 0x001fda0003f25270 */
[----:B------:R-:W0:Y:S08]  /*77d0*/  @P1 LDC R0, c[0x0][0x44c] ;  /* 0x00011300ff001b82 */ /* 0x000e300000000800 */
[----:B------:R-:W1:Y:S01]  /*77e0*/  @P1 LDC R5, c[0x0][0x450] ;  /* 0x00011400ff051b82 */ /* 0x000e620000000800 */
[----:B----4-:R-:W-:-:S04]  /*77f0*/  VIADD R3, R3, 0xbf ;  /* 0x000000bf03037836 */ /* 0x010fc80000000000 */
[----:B0-----:R-:W-:-:S05]  /*7800*/  @P1 IMAD.HI.U32 R0, R3, R0, RZ ;  /* 0x0000000003001227 */ /* 0x001fca00078e00ff */
[----:B-1----:R-:W-:-:S05]  /*7810*/  @P1 SHF.R.U32.HI R3, RZ, R5, R0 ;  /* 0x00000005ff031219 */ /* 0x002fca0000011600 */
[----:B------:R-:W-:-:S05]  /*7820*/  IMAD.IADD R3, R100, 0x1, R3 ;  /* 0x0000000164037824 */ /* 0x000fca00078e0203 */
[----:B------:R-:W-:-:S04]  /*7830*/  SHF.R.S32.HI R0, RZ, 0x1f, R3 ;  /* 0x0000001fff007819 */ /* 0x000fc80000011403 */
[----:B------:R-:W-:-:S04]  /*7840*/  LEA.HI R0, R0, R3, RZ, 0x7 ;  /* 0x0000000300007211 */ /* 0x000fc800078f38ff */
[----:B------:R-:W-:-:S04]  /*7850*/  SHF.R.S32.HI R0, RZ, 0x7, R0 ;  /* 0x00000007ff007819 */ /* 0x000fc80000011400 */
[----:B------:R-:W-:-:S04]  /*7860*/  VIMNMX R101, R101, R0, PT ;  /* 0x0000000065657248 */ /* 0x000fc80003fe0100 */
[----:B------:R-:W-:Y:S01]  /*7870*/  ISETP.GE.AND P1, PT, R101, 0x1, PT ;  /* 0x000000016500780c */ /* 0x000fe20003f26270 */
[----:B------:R-:W-:-:S12]  /*7880*/  @P0 BRA `(.L_x_2396) ;  /* 0x00000000000c0947 */ /* 0x000fd80003800000 */
[----:B------:R-:W0:Y:S01]  /*7890*/  FENCE.VIEW.ASYNC.G ;  /* 0x00000000000073c6 */ /* 0x000e220000000100 */
[----:B------:R-:W-:Y:S05]  /*78a0*/  WARPSYNC.ALL ;  /* 0x0000000000007948 */ /* 0x000fea0003800000 */
[----:B0-----:R-:W-:Y:S06]  /*78b0*/  BAR.ARV 0xc, 0x200 ;  /* 0x0308000000007b1d */ /* 0x001fec0000002000 */
.L_x_2396:
[----:B------:R-:W-:Y:S04]  /*78c0*/  BSSY B0, `(.L_x_2397) ;  /* 0x0000020000007945 */ /* 0x000fe80003800000 */
[----:B------:R-:W-:Y:S05]  /*78d0*/  @!P1 BRA `(.L_x_2398) ;  /* 0x0000000000789947 */ /* 0x000fea0003800000 */
[----:B------:R-:W4:Y:S01]  /*78e0*/  LDL R0, [R1+0x9c] ;  /* 0x00009c0001007983 */ /* 0x000f220000100800 */
[----:B------:R-:W-:Y:S01]  /*78f0*/  ULDC UR4, c[0x0][0x9f0] ;  /* 0x00027c0000047ab9 */ /* 0x000fe20000000800 */
[----:B----4-:R-:W-:-:S04]  /*7900*/  ISETP.NE.AND P0, PT, R0, RZ, PT ;  /* 0x000000ff0000720c */ /* 0x010fc80003f05270 */
[----:B------:R-:W-:-:S04]  /*7910*/  SEL R9, R0, UR4, P0 ;  /* 0x0000000400097c07 */ /* 0x000fc80008000000 */
[-C--:B------:R-:W-:Y:S02]  /*7920*/  IABS R6, R9.reuse ;  /* 0x0000000900067213 */ /* 0x080fe40000000000 */
[----:B------:R-:W-:Y:S02]  /*7930*/  IADD3 R0, R9, -0x1, R101 ;  /* 0xffffffff09007810 */ /* 0x000fe40007ffe065 */
[----:B------:R-:W0:Y:S01]  /*7940*/  I2F.RP R3, R6 ;  /* 0x0000000600037306 */ /* 0x000e220000209400 */
[-C--:B------:R-:W-:Y:S02]  /*7950*/  IABS R10, R9.reuse ;  /* 0x00000009000a7213 */ /* 0x080fe40000000000 */
        /* <DEDUP_REMOVED lines=22> */
.L_x_2398:
[----:B------:R-:W-:Y:S05]  /*7ac0*/  BSYNC B0 ;  /* 0x0000000000007941 */ /* 0x000fea0003800000 */
.L_x_2397:
        /* <DEDUP_REMOVED lines=26> */
[----:B----4-:R-:W-:-:S02]  /*7c70*/  IMAD R4, R0, R94, RZ ;  /* 0x0000005e00047224 */ /* 0x010fc400078e02ff */
        /* <DEDUP_REMOVED lines=15> */
.L_x_2637:
        /* <DEDUP_REMOVED lines=8> */
[----:B------:R-:W-:Y:S02]  /*7df0*/  IMAD R3, R3, 0x2000, R4 ;  /* 0x0000200003037824 */ /* 0x000fe400078e0204 */
[----:B------:R-:W-:-:S03]  /*7e00*/  VIADD R0, R0, 0xc400 ;  /* 0x0000c40000007836 */ /* 0x000fc60000000000 */
[----:B------:R-:W-:Y:S02]  /*7e10*/  SHF.R.U32.HI R3, RZ, 0x4, R3 ;  /* 0x00000004ff037819 */ /* 0x000fe40000011603 */
[----:B------:R-:W-:Y:S02]  /*7e20*/  SHF.R.U32.HI R0, RZ, 0x4, R0 ;  /* 0x00000004ff007819 */ /* 0x000fe40000011600 */
[----:B------:R-:W-:Y:S02]  /*7e30*/  LOP3.LUT R3, R3, 0x3fff, RZ, 0xc0, !PT ;  /* 0x00003fff03037812 */ /* 0x000fe400078ec0ff */
[----:B------:R-:W-:-:S03]  /*7e40*/  LOP3.LUT R44, R0, 0x3fff, RZ, 0xc0, !PT ;  /* 0x00003fff002c7812 */ /* 0x000fc600078ec0ff */
[----:B------:R1:W-:Y:S01]  /*7e50*/  STL [R1+0x70], R3 ;  /* 0x0000700301007387 */ /* 0x0003e20000100800 */
[----:B------:R-:W-:Y:S05]  /*7e60*/  @!P0 BRA `(.L_x_2402) ;  /* 0x0000000000408947 */ /* 0x000fea0003800000 */
        /* <DEDUP_REMOVED lines=15> */
[----:B0123-5:R-:W-:Y:S05]  /*7f60*/  CALL.ABS.NOINC R14 ;  /* 0x000000000e007343 */ /* 0x02ffea0003c00000 */
.L_x_2402:
[----:B------:R-:W-:Y:S05]  /*7f70*/  BSYNC B6 ;  /* 0x0000000000067941 */ /* 0x000fea0003800000 */
.L_x_2401:
        /* <DEDUP_REMOVED lines=8> */
[----:B------:R1:W4:Y:S03]  /*8000*/  SYNCS.PHASECHK.TRANS64.TRYWAIT P0, [R2+URZ+0x2d800], R3 ;  /* 0x02d80003020075a7 */ /* 0x000326000800017f */
[----:B----4-:R-:W-:Y:S05]  /*8010*/  @!P0 NANOSLEEP.SYNCS 0x989680 ;  /* 0x009896800000895d */ /* 0x010fea0003900000 */
[----:B------:R-:W4:Y:S01]  /*8020*/  @!P0 SYNCS.PHASECHK.TRANS64 P0, [R2+URZ+0x2d800], R3 ;  /* 0x02d80003020085a7 */ /* 0x000f22000800007f */
[----:B------:R-:W-:Y:S04]  /*8030*/  BSSY B0, `(.L_x_2404) ;  /* 0x0000006000007945 */ /* 0x000fe80003800000 */
[----:B----4-:R-:W-:Y:S05]  /*8040*/  @P0 BRA `(.L_x_2405) ;  /* 0x0000000000100947 */ /* 0x010fea0003800000 */
.L_x_2406:
[----:B----4-:R4:W0:Y:S02]  /*8050*/  SYNCS.PHASECHK.TRANS64.TRYWAIT P0, [R2+URZ+0x2d800], R3 ;  /* 0x02d80003020075a7 */ /* 0x010824000800017f */
[----:B0-----:R-:W-:Y:S05]  /*8060*/  @!P0 NANOSLEEP.SYNCS 0x989680 ;  /* 0x009896800000895d */ /* 0x001fea0003900000 */
[----:B------:R-:W0:Y:S02]  /*8070*/  @!P0 SYNCS.PHASECHK.TRANS64 P0, [R2+URZ+0x2d800], R3 ;  /* 0x02d80003020085a7 */ /* 0x000e24000800007f */
[----:B0-----:R-:W-:Y:S05]  /*8080*/  @!P0 BRA `(.L_x_2406) ;  /* 0xfffffffc00f08947 */ /* 0x001fea000383ffff */
.L_x_2405:
[----:B------:R-:W-:Y:S05]  /*8090*/  BSYNC B0 ;  /* 0x0000000000007941 */ /* 0x000fea0003800000 */
.L_x_2404:
[----:B------:R-:W-:Y:S05]  /*80a0*/  BRA `(.L_x_2407) ;  /* 0x0000004000787947 */ /* 0x000fea0003800000 */
.L_x_2403:
[----:B------:R-:W-:Y:S01]  /*80b0*/  ULOP3.LUT UP0, URZ, UR42, 0x1bf, URZ, 0xc0, !UPT ;  /* 0x000001bf2a3f7892 */ /* 0x000fe2000f80c03f */
[----:B-----5:R-:W-:Y:S01]  /*80c0*/  SHF.R.S32.HI R0, RZ, 0x1f, R95 ;  /* 0x0000001fff007819 */ /* 0x020fe2000001145f */
[----:B------:R-:W-:Y:S01]  /*80d0*/  ULDC.64 UR4, c[0x0][0x3f8] ;  /* 0x0000fe0000047ab9 */ /* 0x000fe20000000a00 */
[----:B------:R-:W-:Y:S01]  /*80e0*/  ULDC.64 UR6, c[0x0][0x408] ;  /* 0x0001020000067ab9 */ /* 0x000fe20000000a00 */
[----:B------:R-:W-:Y:S02]  /*80f0*/  IMAD.WIDE.U32 R24, R95, UR4, RZ ;  /* 0x000000045f187c25 */ /* 0x000fe4000f8e00ff */
[----:B------:R-:W-:Y:S02]  /*8100*/  PLOP3.LUT P0, PT, PT, PT, UP0, 0x80, 0x0 ;  /* 0x000000000000781c */ /* 0x000fe40003f0f008 */
[C---:B------:R-:W-:Y:S02]  /*8110*/  IMAD R4, R0.reuse, UR4, RZ ;  /* 0x0000000400047c24 */ /* 0x040fe4000f8e02ff */
        /* <DEDUP_REMOVED lines=22> */
[----:B0123--:R-:W-:Y:S05]  /*8280*/  CALL.ABS.NOINC R14 ;  /* 0x000000000e007343 */ /* 0x00ffea0003c00000 */
.L_x_2408:
[----:B------:R-:W4:Y:S01]  /*8290*/  LDL R20, [R1+0x88] ;  /* 0x0000880001147983 */ /* 0x000f220000100800 */
[----:B------:R-:W-:Y:S01]  /*82a0*/  ULDC.U8 UR4, c[0x0][0x410] ;  /* 0x0001040000047ab9 */ /* 0x000fe20000000000 */
[----:B------:R-:W-:Y:S01]  /*82b0*/  BSSY B0, `(.L_x_2409) ;  /* 0x00003f5000007945 */ /* 0x000fe20003800000 */
[----:B------:R-:W-:Y:S01]  /*82c0*/  ISETP.NE.AND P0, PT, RZ, UR4, PT ;  /* 0x00000004ff007c0c */ /* 0x000fe2000bf05270 */
[----:B----4-:R-:W-:-:S12]  /*82d0*/  IMAD.IADD R9, R156, 0x1, R20 ;  /* 0x000000019c097824 */ /* 0x010fd800078e0214 */
[----:B------:R-:W-:Y:S05]  /*82e0*/  @!P0 BRA `(.L_x_2410) ;  /* 0x0000001c00e08947 */ /* 0x000fea0003800000 */
[----:B------:R-:W4:Y:S01]  /*82f0*/  LDC R6, c[0x0][0x448] ;  /* 0x00011200ff067b82 */ /* 0x000f220000000800 */
[----:B-1----:R-:W-:Y:S01]  /*8300*/  IMAD.MOV.U32 R3, RZ, RZ, R9 ;  /* 0x000000ffff037224 */ /* 0x002fe200078e0009 */
[----:B------:R-:W-:Y:S01]  /*8310*/  ULDC.64 UR4, c[0x0][0x3f8] ;  /* 0x0000fe0000047ab9 */ /* 0x000fe20000000a00 */
[----:B------:R-:W-:Y:S01]  /*8320*/  ULDC.64 UR6, c[0x0][0x408] ;  /* 0x0001020000067ab9 */ /* 0x000fe20000000a00 */
[----:B------:R-:W-:Y:S02]  /*8330*/  IMAD.MOV.U32 R25, RZ, RZ, R29 ;  /* 0x000000ffff197224 */ /* 0x000fe400078e001d */
[----:B------:R-:W-:Y:S01]  /*8340*/  IMAD.MOV.U32 R27, RZ, RZ, R31 ;  /* 0x000000ffff1b7224 */ /* 0x000fe200078e001f */
[----:B----4-:R-:W-:-:S13]  /*8350*/  ISETP.NE.AND P0, PT, R6, 0x1, PT ;  /* 0x000000010600780c */ /* 0x010fda0003f05270 */
[----:B------:R-:W1:Y:S08]  /*8360*/  @P0 LDC R0, c[0x0][0x44c] ;  /* 0x00011300ff000b82 */ /* 0x000e700000000800 */
[----:B------:R-:W4:Y:S01]  /*8370*/  @P0 LDC R5, c[0x0][0x450] ;  /* 0x00011400ff050b82 */ /* 0x000f220000000800 */
[----:B-1----:R-:W-:-:S05]  /*8380*/  @P0 IMAD.HI.U32 R0, R9, R0, RZ ;  /* 0x0000000009000227 */ /* 0x002fca00078e00ff */
[----:B----4-:R-:W-:-:S04]  /*8390*/  @P0 SHF.R.U32.HI R3, RZ, R5, R0 ;  /* 0x00000005ff030219 */ /* 0x010fc80000011600 */
        /* <DEDUP_REMOVED lines=17> */
[----:B------:R1:W4:Y:S04]  /*84b0*/  SHFL.IDX PT, R3, R13, RZ, 0x1e1f ;  /* 0x001e1fff0d037589 */ /* 0x00032800000e0000 */
[----:B------:R-:W0:Y:S04]  /*84c0*/  SHFL.IDX PT, R38, R38, RZ, 0x1e1f ;  /* 0x001e1fff26267589 */ /* 0x000e2800000e0000 */
[----:B------:R-:W0:Y:S04]  /*84d0*/  SHFL.IDX PT, R0, R0, RZ, 0x1e1f ;  /* 0x001e1fff00007589 */ /* 0x000e2800000e0000 */
[----:B-1----:R-:W0:Y:S02]  /*84e0*/  SHFL.IDX PT, R39, R39, RZ, 0x1e1f ;  /* 0x001e1fff27277589 */ /* 0x002e2400000e0000 */
.L_x_2643:
        /* <DEDUP_REMOVED lines=8> */
[----:B------:R-:W-:Y:S02]  /*8570*/  CS2R R12, SRZ ;  /* 0x00000000000c7805 */ /* 0x000fe4000001ff00 */
[----:B------:R-:W-:Y:S02]  /*8580*/  CS2R R8, SRZ ;  /* 0x0000000000087805 */ /* 0x000fe4000001ff00 */
[----:B--2---:R-:W-:Y:S02]  /*8590*/  CS2R R36, SRZ ;  /* 0x0000000000247805 */ /* 0x004fe4000001ff00 */
        /* <DEDUP_REMOVED lines=27> */
[-C--:B------:R-:W-:Y:S02]  /*8750*/  @!P3 IADD3 R26, P4, R38, R24.reuse, RZ ;  /* 0x00000018261ab210 */ /* 0x080fe40007f9e0ff */
        /* <DEDUP_REMOVED lines=56> */
.L_x_2413:
[----:B------:R-:W-:Y:S05]  /*8ae0*/  BSYNC B1 ;  /* 0x0000000000017941 */ /* 0x000fea0003800000 */
.L_x_2412:
[----:B------:R-:W-:Y:S01]  /*8af0*/  ULEA.HI UR4, UR37, UR37, URZ, 0x1 ;  /* 0x0000002525047291 */ /* 0x000fe2000f8f083f */
[----:B----45:R-:W-:Y:S01]  /*8b00*/  IMAD.MOV.U32 R3, RZ, RZ, R35 ;  /* 0x000000ffff037224 */ /* 0x030fe200078e0023 */
[----:B------:R-:W-:Y:S01]  /*8b10*/  VIMNMX R97, R97, 0xc0, PT ;  /* 0x000000c061617848 */ /* 0x000fe20003fe0100 */
[----:B------:R-:W-:Y:S01]  /*8b20*/  IMAD.MOV.U32 R0, RZ, RZ, R34 ;  /* 0x000000ffff007224 */ /* 0x000fe200078e0022 */
[----:B------:R-:W-:Y:S01]  /*8b30*/  ULOP3.LUT UR4, UR4, 0xfffffffe, URZ, 0xc0, !UPT ;  /* 0xfffffffe04047892 */ /* 0x000fe2000f8ec03f */
[----:B0-----:R-:W-:Y:S01]  /*8b40*/  IMAD.MOV.U32 R4, RZ, RZ, R30 ;  /* 0x000000ffff047224 */ /* 0x001fe200078e001e */
[----:B------:R-:W-:Y:S01]  /*8b50*/  PRMT R59, R3, 0x7610, R59 ;  /* 0x00007610033b7816 */ /* 0x000fe2000000003b */
[----:B------:R-:W-:Y:S01]  /*8b60*/  IMAD.MOV.U32 R5, RZ, RZ, R27 ;  /* 0x000000ffff057224 */ /* 0x000fe200078e001b */
[----:B------:R-:W-:Y:S01]  /*8b70*/  UIADD3 UR4, UR37, -UR4, URZ ;  /* 0x8000000425047290 */ /* 0x000fe2000fffe03f */
[----:B------:R-:W-:Y:S01]  /*8b80*/  PRMT R38, R38, 0x5410, R0 ;  /* 0x0000541026267816 */ /* 0x000fe20000000000 */
[----:B------:R-:W-:Y:S01]  /*8b90*/  IMAD.MOV.U32 R0, RZ, RZ, R31 ;  /* 0x000000ffff007224 */ /* 0x000fe200078e001f */
[----:B---3--:R-:W-:Y:S01]  /*8ba0*/  PRMT R57, R4, 0x7610, R57 ;  /* 0x0000761004397816 */ /* 0x008fe20000000039 */
        /* <DEDUP_REMOVED lines=40> */
[----:B------:R-:W-:-:S02]  /*8e30*/  PRMT R47, R5, 0x7610, R47 ;  /* 0x00007610052f7816 */ /* 0x000fc4000000002f */
[----:B------:R-:W-:Y:S01]  /*8e40*/  PRMT R48, R6, 0x7610, R48 ;  /* 0x0000761006307816 */ /* 0x000fe20000000030 */
[----:B0-----:R-:W-:Y:S08]  /*8e50*/  @!P0 BRA `(.L_x_2415) ;  /* 0x0000018000248947 */ /* 0x001ff00003800000 */
.L_x_2644:
[----:B------:R-:W-:Y:S05]  /*8e60*/  BSYNC B1 ;  /* 0x0000000000017941 */ /* 0x000fea0003800000 */
.L_x_2414:
        /* <DEDUP_REMOVED lines=74> */
.L_x_2418:
[----:B------:R-:W-:Y:S05]  /*9310*/  BSYNC B1 ;  /* 0x0000000000017941 */ /* 0x000fea0003800000 */
.L_x_2417:
        /* <DEDUP_REMOVED lines=49> */
.L_x_2420:
[----:B------:R-:W-:Y:S05]  /*9630*/  BSYNC B1 ;  /* 0x0000000000017941 */ /* 0x000fea0003800000 */
.L_x_2419:
        /* <DEDUP_REMOVED lines=48> */
.L_x_2422:
[----:B------:R-:W-:Y:S05]  /*9940*/  BSYNC B1 ;  /* 0x0000000000017941 */ /* 0x000fea0003800000 */
.L_x_2421:
        /* <DEDUP_REMOVED lines=48> */
.L_x_2424:
[----:B------:R-:W-:Y:S05]  /*9c50*/  BSYNC B1 ;  /* 0x0000000000017941 */ /* 0x000fea0003800000 */
.L_x_2423:
        /* <DEDUP_REMOVED lines=21> */
[C---:B------:R-:W-:Y:S01]  /*9db0*/  FMUL.FTZ R13, R15.reuse, R46 ;  /* 0x0000002e0f0d7220 */ /* 0x040fe20000410000 */
[----:B------:R-:W-:Y:S02]  /*9dc0*/  IMAD.U32 R6, R4, 0x10000, RZ ;  /* 0x0001000004067824 */ /* 0x000fe400078e00ff */
[C---:B------:R-:W-:Y:S01]  /*9dd0*/  FFMA.FTZ R27, R12.reuse, R21, R24 ;  /* 0x000000150c1b7223 */ /* 0x040fe20000010018 */
[----:B------:R-:W-:Y:S01]  /*9de0*/  FMUL.FTZ R21, R15, R48 ;  /* 0x000000300f157220 */ /* 0x000fe20000410000 */
[----:B------:R-:W-:Y:S02]  /*9df0*/  IMAD.U32 R7, R5, 0x10000, RZ ;  /* 0x0001000005077824 */ /* 0x000fe400078e00ff */
[----:B------:R-:W-:Y:S01]  /*9e00*/  FFMA.FTZ R26, R12, R20, -R25 ;  /* 0x000000140c1a7223 */ /* 0x000fe20000010819 */
[----:B------:R-:W-:Y:S01]  /*9e10*/  FFMA.FTZ R48, R14, R48, -R13 ;  /* 0x000000300e307223 */ /* 0x000fe2000001080d */
[----:B------:R-:W-:Y:S01]  /*9e20*/  LOP3.LUT R4, R4, 0xffff0000, RZ, 0xc0, !PT ;  /* 0xffff000004047812 */ /* 0x000fe200078ec0ff */
[----:B------:R-:W-:Y:S01]  /*9e30*/  IMAD.U32 R15, R45, 0x10000, RZ ;  /* 0x000100002d0f7824 */ /* 0x000fe200078e00ff */
[----:B------:R-:W-:Y:S01]  /*9e40*/  LOP3.LUT R5, R5, 0xffff0000, RZ, 0xc0, !PT ;  /* 0xffff000005057812 */ /* 0x000fe200078ec0ff */
[----:B------:R-:W-:Y:S01]  /*9e50*/  FFMA.FTZ R29, R14, R46, R21 ;  /* 0x0000002e0e1d7223 */ /* 0x000fe20000010015 */
[----:B------:R-:W-:Y:S01]  /*9e60*/  SHF.L.U32 R13, R47, 0x10, RZ ;  /* 0x000000102f0d7819 */ /* 0x000fe200000006ff */
[----:B------:R-:W-:Y:S01]  /*9e70*/  FMUL.FTZ R21, R4, R15 ;  /* 0x0000000f04157220 */ /* 0x000fe20000410000 */
[----:B------:R-:W-:-:S02]  /*9e80*/  LOP3.LUT R20, R45, 0xffff0000, RZ, 0xc0, !PT ;  /* 0xffff00002d147812 */ /* 0x000fc400078ec0ff */
[----:B------:R-:W-:Y:S01]  /*9e90*/  LOP3.LUT R12, R47, 0xffff0000, RZ, 0xc0, !PT ;  /* 0xffff00002f0c7812 */ /* 0x000fe200078ec0ff */
[-C--:B------:R-:W-:Y:S01]  /*9ea0*/  FMUL.FTZ R14, R4, R13.reuse ;  /* 0x0000000d040e7220 */ /* 0x080fe20000410000 */
[C---:B------:R-:W-:Y:S01]  /*9eb0*/  FFMA.FTZ R4, R6.reuse, R13, -R21 ;  /* 0x0000000d06047223 */ /* 0x040fe20000010815 */
[C---:B------:R-:W-:Y:S02]  /*9ec0*/  FMUL.FTZ R24, R5.reuse, R20 ;  /* 0x0000001405187220 */ /* 0x040fe40000410000 */
[-C--:B------:R-:W-:Y:S01]  /*9ed0*/  FMUL.FTZ R25, R5, R12.reuse ;  /* 0x0000000c05197220 */ /* 0x080fe20000410000 */
[----:B------:R-:W-:Y:S01]  /*9ee0*/  FFMA.FTZ R15, R6, R15, R14 ;  /* 0x0000000f060f7223 */ /* 0x000fe2000001000e */
[----:B------:R-:W-:Y:S01]  /*9ef0*/  FFMA.FTZ R5, R7, R12, -R24 ;  /* 0x0000000c07057223 */ /* 0x000fe20000010818 */
[----:B------:R-:W-:Y:S01]  /*9f00*/  F2FP.BF16.F32.PACK_AB R6, R27, R26 ;  /* 0x0000001a1b06723e */ /* 0x000fe200000010ff */
[----:B------:R-:W-:Y:S01]  /*9f10*/  FFMA.FTZ R20, R7, R20, R25 ;  /* 0x0000001407147223 */ /* 0x000fe20000010019 */
[----:B------:R-:W-:-:S02]  /*9f20*/  F2FP.BF16.F32.PACK_AB R7, R29, R48 ;  /* 0x000000301d07723e */ /* 0x000fc400000010ff */
[----:B------:R-:W-:Y:S02]  /*9f30*/  F2FP.BF16.F32.PACK_AB R4, R15, R4 ;  /* 0x000000040f04723e */ /* 0x000fe400000010ff */
[----:B------:R-:W-:-:S05]  /*9f40*/  F2FP.BF16.F32.PACK_AB R5, R20, R5 ;  /* 0x000000051405723e */ /* 0x000fca00000010ff */
[----:B------:R4:W-:Y:S02]  /*9f50*/  STS.128 [R3+0x12400], R4 ;  /* 0x0124000403007388 */ /* 0x0009e40000000c00 */
.L_x_2426:
[----:B------:R-:W-:Y:S05]  /*9f60*/  BSYNC B1 ;  /* 0x0000000000017941 */ /* 0x000fea0003800000 */
.L_x_2425:
        /* <DEDUP_REMOVED lines=48> */
.L_x_2410:
[----:B------:R-:W4:Y:S01]  /*a270*/  LDC R10, c[0x0][0x448] ;  /* 0x00011200ff0a7b82 */ /* 0x000f220000000800 */
[----:B-1----:R-:W-:Y:S01]  /*a280*/  IMAD.MOV.U32 R3, RZ, RZ, R9 ;  /* 0x000000ffff037224 */ /* 0x002fe200078e0009 */
[----:B------:R-:W-:Y:S01]  /*a290*/  ULDC.64 UR4, c[0x0][0x3f8] ;  /* 0x0000fe0000047ab9 */ /* 0x000fe20000000a00 */
[----:B------:R-:W-:Y:S01]  /*a2a0*/  ULDC.64 UR6, c[0x0][0x408] ;  /* 0x0001020000067ab9 */ /* 0x000fe20000000a00 */
[----:B------:R-:W-:Y:S02]  /*a2b0*/  IMAD.MOV.U32 R4, RZ, RZ, R24 ;  /* 0x000000ffff047224 */ /* 0x000fe400078e0018 */
[----:B------:R-:W-:Y:S02]  /*a2c0*/  IMAD.MOV.U32 R6, RZ, RZ, R26 ;  /* 0x000000ffff067224 */ /* 0x000fe400078e001a */
[----:B------:R-:W-:Y:S01]  /*a2d0*/  IMAD.MOV.U32 R7, RZ, RZ, R31 ;  /* 0x000000ffff077224 */ /* 0x000fe200078e001f */
[----:B----4-:R-:W-:-:S13]  /*a2e0*/  ISETP.NE.AND P0, PT, R10, 0x1, PT ;  /* 0x000000010a00780c */ /* 0x010fda0003f05270 */
[----:B------:R-:W1:Y:S08]  /*a2f0*/  @P0 LDC R0, c[0x0][0x44c] ;  /* 0x00011300ff000b82 */ /* 0x000e700000000800 */
[----:B------:R-:W4:Y:S01]  /*a300*/  @P0 LDC R5, c[0x0][0x450] ;  /* 0x00011400ff050b82 */ /* 0x000f220000000800 */
[----:B-1----:R-:W-:-:S05]  /*a310*/  @P0 IMAD.HI.U32 R0, R9, R0, RZ ;  /* 0x0000000009000227 */ /* 0x002fca00078e00ff */
[----:B----4-:R-:W-:Y:S01]  /*a320*/  @P0 SHF.R.U32.HI R3, RZ, R5, R0 ;  /* 0x00000005ff030219 */ /* 0x010fe20000011600 */
[----:B------:R-:W-:-:S03]  /*a330*/  IMAD.MOV.U32 R5, RZ, RZ, R29 ;  /* 0x000000ffff057224 */ /* 0x000fc600078e001d */
[----:B------:R-:W-:Y:S01]  /*a340*/  SHF.R.S32.HI R0, RZ, 0x1f, R3 ;  /* 0x0000001fff007819 */ /* 0x000fe20000011403 */
[----:B------:R-:W-:-:S04]  /*a350*/  IMAD.WIDE.U32 R4, R3, UR4, R4 ;  /* 0x0000000403047c25 */ /* 0x000fc8000f8e0004 */
[C---:B------:R-:W-:Y:S02]  /*a360*/  IMAD R8, R0.reuse, UR4, RZ ;  /* 0x0000000400087c24 */ /* 0x040fe4000f8e02ff */
[----:B------:R-:W-:Y:S02]  /*a370*/  IMAD R0, R0, UR6, RZ ;  /* 0x0000000600007c24 */ /* 0x000fe4000f8e02ff */
[C---:B------:R-:W-:Y:S01]  /*a380*/  IMAD R13, R3.reuse, UR5, R8 ;  /* 0x00000005030d7c24 */ /* 0x040fe2000f8e0208 */
[----:B------:R-:W-:Y:S01]  /*a390*/  ULDC.64 UR4, c[0x0][0x3e8] ;  /* 0x0000fa0000047ab9 */ /* 0x000fe20000000a00 */
[----:B------:R-:W-:-:S04]  /*a3a0*/  IMAD.WIDE.U32 R6, R3, UR6, R6 ;  /* 0x0000000603067c25 */ /* 0x000fc8000f8e0006 */
[----:B--2---:R-:W-:Y:S01]  /*a3b0*/  IMAD R37, R3, UR7, R0 ;  /* 0x0000000703257c24 */ /* 0x004fe2000f8e0200 */
        /* <DEDUP_REMOVED lines=10> */
[----:B------:R-:W4:Y:S04]  /*a460*/  SHFL.IDX PT, R3, R3, RZ, 0x1e1f ;  /* 0x001e1fff03037589 */ /* 0x000f2800000e0000 */
[----:B------:R-:W0:Y:S04]  /*a470*/  SHFL.IDX PT, R37, R37, RZ, 0x1e1f ;  /* 0x001e1fff25257589 */ /* 0x000e2800000e0000 */
[----:B-1----:R-:W0:Y:S02]  /*a480*/  SHFL.IDX PT, R38, R38, RZ, 0x1e1f ;  /* 0x001e1fff26267589 */ /* 0x002e2400000e0000 */
.L_x_2650:
        /* <DEDUP_REMOVED lines=17> */
[----:B------:R-:W3:Y:S04]  /*a5a0*/  LDL R21, [R1+0x4c] ;  /* 0x00004c0001157983 */ /* 0x000ee80000100800 */
[----:B------:R-:W3:Y:S01]  /*a5b0*/  LDL R20, [R1+0x50] ;  /* 0x0000500001147983 */ /* 0x000ee20000100800 */
[C---:B------:R-:W-:Y:S01]  /*a5c0*/  VIADD R4, R16.reuse, 0x10 ;  /* 0x0000001010047836 */ /* 0x040fe20000000000 */
[----:B------:R-:W-:Y:S01]  /*a5d0*/  ULDC UR4, c[0x0][0x3f4] ;  /* 0x0000fd0000047ab9 */ /* 0x000fe20000000800 */
[C---:B------:R-:W-:Y:S01]  /*a5e0*/  VIADD R5, R16.reuse, 0x20 ;  /* 0x0000002010057836 */ /* 0x040fe20000000000 */
[----:B------:R-:W-:Y:S01]  /*a5f0*/  ISETP.GE.AND P2, PT, R16, UR4, PT ;  /* 0x0000000410007c0c */ /* 0x000fe2000bf46270 */
[----:B----4-:R-:W-:Y:S01]  /*a600*/  IMAD.MOV.U32 R6, RZ, RZ, R3 ;  /* 0x000000ffff067224 */ /* 0x010fe200078e0003 */
[----:B------:R-:W-:Y:S01]  /*a610*/  ISETP.GE.AND P3, PT, R4, UR4, PT ;  /* 0x0000000404007c0c */ /* 0x000fe2000bf66270 */
[----:B--2---:R-:W-:Y:S01]  /*a620*/  IMAD.MOV.U32 R7, RZ, RZ, R0 ;  /* 0x000000ffff077224 */ /* 0x004fe200078e0000 */
[----:B------:R-:W-:Y:S01]  /*a630*/  ISETP.GE.AND P4, PT, R5, UR4, PT ;  /* 0x0000000405007c0c */ /* 0x000fe2000bf86270 */
[----:B------:R-:W-:Y:S01]  /*a640*/  IMAD.MOV.U32 R8, RZ, RZ, R38 ;  /* 0x000000ffff087224 */ /* 0x000fe200078e0026 */
[----:B------:R-:W-:Y:S01]  /*a650*/  CS2R R28, SRZ ;  /* 0x00000000001c7805 */ /* 0x000fe2000001ff00 */
[----:B------:R-:W-:Y:S01]  /*a660*/  IMAD.MOV.U32 R9, RZ, RZ, R37 ;  /* 0x000000ffff097224 */ /* 0x000fe200078e0025 */
        /* <DEDUP_REMOVED lines=8> */
[----:B---3--:R-:W-:-:S02]  /*a6f0*/  @!P3 IMAD.SHL.U32 R13, R21, 0x8, RZ ;  /* 0x00000008150db824 */ /* 0x008fc400078e00ff */
        /* <DEDUP_REMOVED lines=20> */
.L_x_2429:
[----:B------:R-:W-:Y:S05]  /*a840*/  BSYNC B1 ;  /* 0x0000000000017941 */ /* 0x000fea0003800000 */
.L_x_2428:
[----:B------:R-:W-:Y:S01]  /*a850*/  ULEA.HI UR4, UR37, UR37, URZ, 0x1 ;  /* 0x0000002525047291 */ /* 0x000fe2000f8f083f */
[----:B----45:R-:W-:Y:S01]  /*a860*/  IMAD.MOV.U32 R3, RZ, RZ, R5 ;  /* 0x000000ffff037224 */ /* 0x030fe200078e0005 */
[----:B------:R-:W-:Y:S01]  /*a870*/  VIMNMX R97, R97, 0xc0, PT ;  /* 0x000000c061617848 */ /* 0x000fe20003fe0100 */
[----:B--2---:R-:W-:Y:S01]  /*a880*/  IMAD.MOV.U32 R0, RZ, RZ, R4 ;  /* 0x000000ffff007224 */ /* 0x004fe200078e0004 */
[----:B------:R-:W-:Y:S01]  /*a890*/  ULOP3.LUT UR4, UR4, 0xfffffffe, URZ, 0xc0, !UPT ;  /* 0xfffffffe04047892 */ /* 0x000fe2000f8ec03f */
[----:B-1----:R-:W-:Y:S01]  /*a8a0*/  IMAD.MOV.U32 R20, RZ, RZ, R6 ;  /* 0x000000ffff147224 */ /* 0x002fe200078e0006 */
[----:B------:R-:W-:Y:S01]  /*a8b0*/  PRMT R53, R3, 0x7610, R53 ;  /* 0x0000761003357816 */ /* 0x000fe20000000035 */
[----:B------:R-:W-:Y:S01]  /*a8c0*/  IMAD.MOV.U32 R36, RZ, RZ, R8 ;  /* 0x000000ffff247224 */ /* 0x000fe200078e0008 */
[----:B------:R-:W-:Y:S01]  /*a8d0*/  UIADD3 UR4, UR37, -UR4, URZ ;  /* 0x8000000425047290 */ /* 0x000fe2000fffe03f */
[----:B------:R-:W-:Y:S01]  /*a8e0*/  IMAD.MOV.U32 R37, RZ, RZ, R9 ;  /* 0x000000ffff257224 */ /* 0x000fe200078e0009 */
[----:B------:R-:W-:Y:S01]  /*a8f0*/  PRMT R20, R20, 0x5410, R0 ;  /* 0x0000541014147816 */ /* 0x000fe20000000000 */
[----:B------:R-:W-:Y:S01]  /*a900*/  IMAD.MOV.U32 R0, RZ, RZ, R7 ;  /* 0x000000ffff007224 */ /* 0x000fe200078e0007 */
[----:B------:R-:W-:Y:S01]  /*a910*/  PRMT R56, R36, 0x7610, R56 ;  /* 0x0000761024387816 */ /* 0x000fe20000000038 */
[----:B------:R-:W-:Y:S01]  /*a920*/  IMAD.MOV.U32 R36, RZ, RZ, R11 ;  /* 0x000000ffff247224 */ /* 0x000fe200078e000b */
[----:B---3--:R-:W-:Y:S01]  /*a930*/  PRMT R57, R37, 0x7610, R57 ;  /* 0x0000761025397816 */ /* 0x008fe20000000039 */
        /* <DEDUP_REMOVED lines=40> */
.L_x_2651:
[----:B------:R-:W-:Y:S05]  /*abc0*/  BSYNC B1 ;  /* 0x0000000000017941 */ /* 0x000fea0003800000 */
.L_x_2430:
        /* <DEDUP_REMOVED lines=20> */
[----:B------:R-:W-:Y:S02]  /*ad10*/  SHF.R.U64 R24, R6, 0x10, R7 ;  /* 0x0000001006187819 */ /* 0x000fe40000001207 */
[----:B------:R-:W-:Y:S02]  /*ad20*/  SHF.R.U32.HI R51, RZ, 0x10, R5 ;  /* 0x00000010ff337819 */ /* 0x000fe40000011605 */
[----:B------:R-:W-:Y:S02]  /*ad30*/  PRMT R60, R20, 0x5432, R60 ;  /* 0x00005432143c7816 */ /* 0x000fe4000000003c */
[----:B------:R-:W-:Y:S02]  /*ad40*/  SHF.R.U32.HI R4, RZ, 0x10, R7 ;  /* 0x00000010ff047819 */ /* 0x000fe40000011607 */
[----:B------:R-:W-:Y:S01]  /*ad50*/  SHF.R.U32.HI R26, RZ, 0x10, R27 ;  /* 0x00000010ff1a7819 */ /* 0x000fe2000001161b */
[----:B------:R-:W-:Y:S01]  /*ad60*/  IMAD.U32 R69, R60, 0x10000, RZ ;  /* 0x000100003c457824 */ /* 0x000fe200078e00ff */
[----:B------:R-:W-:-:S02]  /*ad70*/  PRMT R54, R46, 0x5432, R54 ;  /* 0x000054322e367816 */ /* 0x000fc40000000036 */
[----:B------:R-:W-:Y:S02]  /*ad80*/  PRMT R6, R63, 0x5410, R25 ;  /* 0x000054103f067816 */ /* 0x000fe40000000019 */
[----:B------:R-:W-:Y:S02]  /*ad90*/  PRMT R7, R21, 0x5432, R24 ;  /* 0x0000543215077816 */ /* 0x000fe40000000018 */
[----:B------:R-:W-:Y:S02]  /*ada0*/  PRMT R51, R53, 0x5410, R51 ;  /* 0x0000541035337816 */ /* 0x000fe40000000033 */
[----:B------:R-:W-:Y:S02]  /*adb0*/  PRMT R5, R48, 0x5432, R26 ;  /* 0x0000543230057816 */ /* 0x000fe4000000001a */
[----:B------:R-:W-:Y:S01]  /*adc0*/  PRMT R52, R47, 0x5432, R52 ;  /* 0x000054322f347816 */ /* 0x000fe20000000034 */
[----:B------:R-:W-:Y:S01]  /*add0*/  IMAD.U32 R72, R51, 0x10000, RZ ;  /* 0x0001000033487824 */ /* 0x000fe200078e00ff */
[----:B------:R-:W-:-:S02]  /*ade0*/  PRMT R4, R45, 0x5432, R4 ;  /* 0x000054322d047816 */ /* 0x000fc40000000004 */
[----:B------:R-:W-:Y:S01]  /*adf0*/  LOP3.LUT R51, R51, 0xffff0000, RZ, 0xc0, !PT ;  /* 0xffff000033337812 */ /* 0x000fe200078ec0ff */
[----:B------:R-:W-:Y:S01]  /*ae00*/  IMAD.U32 R70, R52, 0x10000, RZ ;  /* 0x0001000034467824 */ /* 0x000fe200078e00ff */
        /* <DEDUP_REMOVED lines=24> */
[----:B------:R-:W-:Y:S01]  /*af90*/  IMAD.U32 R41, R54, 0x10000, RZ ;  /* 0x0001000036297824 */ /* 0x000fe200078e00ff */
[C---:B------:R-:W-:Y:S01]  /*afa0*/  LOP3.LUT R27, R42.reuse, 0xffff0000, RZ, 0xc0, !PT ;  /* 0xffff00002a1b7812 */ /* 0x040fe200078ec0ff */
[----:B------:R-:W-:-:S02]  /*afb0*/  IMAD.U32 R37, R42, 0x10000, RZ ;  /* 0x000100002a257824 */ /* 0x000fc400078e00ff */
[----:B------:R-:W-:Y:S01]  /*afc0*/  FMUL.FTZ R71, R39, R69 ;  /* 0x0000004527477220 */ /* 0x000fe20000410000 */
[C---:B------:R-:W-:Y:S01]  /*afd0*/  IMAD.U32 R68, R43.reuse, 0x10000, RZ ;  /* 0x000100002b447824 */ /* 0x040fe200078e00ff */
[----:B------:R-:W-:Y:S01]  /*afe0*/  LOP3.LUT R42, R43, 0xffff0000, RZ, 0xc0, !PT ;  /* 0xffff00002b2a7812 */ /* 0x000fe200078ec0ff */
[-C--:B------:R-:W-:Y:S01]  /*aff0*/  FMUL.FTZ R43, R39, R41.reuse ;  /* 0x00000029272b7220 */ /* 0x080fe20000410000 */
[----:B------:R-:W-:Y:S01]  /*b000*/  FFMA.FTZ R39, R66, R41, -R71 ;  /* 0x0000002942277223 */ /* 0x000fe20000010847 */
[----:B------:R-:W-:Y:S01]  /*b010*/  FMUL.FTZ R74, R67, R72 ;  /* 0x00000048434a7220 */ /* 0x000fe20000410000 */
[----:B------:R-:W-:Y:S02]  /*b020*/  IMAD.U32 R71, R4, 0x10000, RZ ;  /* 0x0001000004477824 */ /* 0x000fe400078e00ff */
[----:B------:R-:W-:Y:S01]  /*b030*/  FFMA.FTZ R41, R66, R69, R43 ;  /* 0x0000004542297223 */ /* 0x000fe2000001002b */
[----:B------:R-:W-:Y:S02]  /*b040*/  IMAD.U32 R66, R5, 0x10000, RZ ;  /* 0x0001000005427824 */ /* 0x000fe400078e00ff */
[-C--:B------:R-:W-:Y:S01]  /*b050*/  FMUL.FTZ R76, R67, R70.reuse ;  /* 0x00000046434c7220 */ /* 0x080fe20000410000 */
[C---:B------:R-:W-:Y:S01]  /*b060*/  FFMA.FTZ R43, R63.reuse, R70, -R74 ;  /* 0x000000463f2b7223 */ /* 0x040fe2000001084a */
[-C--:B------:R-:W-:Y:S01]  /*b070*/  FMUL.FTZ R70, R68, R71.reuse ;  /* 0x0000004744467220 */ /* 0x080fe20000410000 */
[----:B------:R-:W-:Y:S01]  /*b080*/  LOP3.LUT R67, R60, 0xffff0000, RZ, 0xc0, !PT ;  /* 0xffff00003c437812 */ /* 0x000fe200078ec0ff */
[----:B------:R-:W-:Y:S01]  /*b090*/  FMUL.FTZ R68, R68, R66 ;  /* 0x0000004244447220 */ /* 0x000fe20000410000 */
[----:B------:R-:W-:Y:S01]  /*b0a0*/  FFMA.FTZ R63, R63, R72, R76 ;  /* 0x000000483f3f7223 */ /* 0x000fe2000001004c */
[C---:B------:R-:W-:Y:S01]  /*b0b0*/  FFMA.FTZ R60, R65.reuse, R66, -R70 ;  /* 0x00000042413c7223 */ /* 0x040fe20000010846 */
[----:B------:R-:W-:Y:S01]  /*b0c0*/  LOP3.LUT R66, R54, 0xffff0000, RZ, 0xc0, !PT ;  /* 0xffff000036427812 */ /* 0x000fe200078ec0ff */
[----:B------:R-:W-:Y:S01]  /*b0d0*/  FFMA.FTZ R54, R65, R71, R68 ;  /* 0x0000004741367223 */ /* 0x000fe20000010044 */
[----:B------:R-:W-:Y:S01]  /*b0e0*/  FMUL.FTZ R69, R53, R67 ;  /* 0x0000004335457220 */ /* 0x000fe20000410000 */
[----:B------:R-:W-:Y:S01]  /*b0f0*/  LOP3.LUT R65, R52, 0xffff0000, RZ, 0xc0, !PT ;  /* 0xffff000034417812 */ /* 0x000fe200078ec0ff */
[----:B------:R-:W-:-:S02]  /*b100*/  IMAD.U32 R52, R6, 0x10000, RZ ;  /* 0x0001000006347824 */ /* 0x000fc400078e00ff */
[-C--:B------:R-:W-:Y:S01]  /*b110*/  FMUL.FTZ R53, R53, R66.reuse ;  /* 0x0000004235357220 */ /* 0x080fe20000410000 */
        /* <DEDUP_REMOVED lines=33> */
.L_x_2433:
[----:B------:R-:W-:Y:S05]  /*b330*/  BSYNC B1 ;  /* 0x0000000000017941 */ /* 0x000fea0003800000 */
.L_x_2432:
[----:B------:R-:W-:Y:S04]  /*b340*/  BSSY B1, `(.L_x_2434) ;  /* 0x0000075000017945 */ /* 0x000fe80003800000 */
[----:B------:R-:W-:Y:S05]  /*b350*/  @P1 BRA `(.L_x_2435) ;  /* 0x0000000400cc1947 */ /* 0x000fea0003800000 */
[----:B0-----:R-:W2:Y:S04]  /*b360*/  LDL R6, [R1+0x6c] ;  /* 0x00006c0001067983 */ /* 0x001ea80000100800 */
[----:B------:R-:W2:Y:S04]  /*b370*/  LDL.64 R4, [R1+0x38] ;  /* 0x0000380001047983 */ /* 0x000ea80000100a00 */
[----:B------:R-:W3:Y:S01]  /*b380*/  LDL R0, [R1+0x4c] ;  /* 0x00004c0001007983 */ /* 0x000ee20000100800 */
[--C-:B------:R-:W-:Y:S02]  /*b390*/  SHF.R.U64 R39, R28, 0x10, R29.reuse ;  /* 0x000000101c277819 */ /* 0x100fe4000000121d */
[----:B------:R-:W-:-:S02]  /*b3a0*/  SHF.R.U32.HI R37, RZ, 0x10, R29 ;  /* 0x00000010ff257819 */ /* 0x000fc4000001161d */
[--C-:B------:R-:W-:Y:S02]  /*b3b0*/  SHF.R.U64 R29, R8, 0x10, R9.reuse ;  /* 0x00000010081d7819 */ /* 0x100fe40000001209 */
[----:B------:R-:W-:Y:S02]  /*b3c0*/  SHF.R.U32.HI R8, RZ, 0x10, R9 ;  /* 0x00000010ff087819 */ /* 0x000fe40000011609 */
[----:B------:R-:W-:Y:S02]  /*b3d0*/  PRMT R56, R56, 0x5410, R29 ;  /* 0x0000541038387816 */ /* 0x000fe4000000001d */
[----:B------:R-:W-:Y:S02]  /*b3e0*/  SHF.R.U64 R28, R30, 0x10, R31 ;  /* 0x000000101e1c7819 */ /* 0x000fe4000000121f */
[----:B------:R-:W-:Y:S02]  /*b3f0*/  SHF.R.U64 R9, R10, 0x10, R11 ;  /* 0x000000100a097819 */ /* 0x000fe4000000120b */
[----:B------:R-:W-:Y:S01]  /*b400*/  PRMT R64, R64, 0x5410, R39 ;  /* 0x0000541040407816 */ /* 0x000fe20000000027 */
[----:B------:R-:W-:Y:S01]  /*b410*/  IMAD.U32 R39, R56, 0x10000, RZ ;  /* 0x0001000038277824 */ /* 0x000fe200078e00ff */
[----:B------:R-:W-:-:S02]  /*b420*/  SHF.R.U32.HI R30, RZ, 0x10, R31 ;  /* 0x00000010ff1e7819 */ /* 0x000fc4000001161f */
[----:B------:R-:W-:Y:S01]  /*b430*/  SHF.R.U32.HI R10, RZ, 0x10, R11 ;  /* 0x00000010ff0a7819 */ /* 0x000fe2000001160b */
[----:B------:R-:W-:Y:S01]  /*b440*/  IMAD.U32 R38, R64, 0x10000, RZ ;  /* 0x0001000040267824 */ /* 0x000fe200078e00ff */
[----:B------:R-:W-:Y:S02]  /*b450*/  PRMT R57, R57, 0x5410, R8 ;  /* 0x0000541039397816 */ /* 0x000fe40000000008 */
[----:B------:R-:W-:Y:S02]  /*b460*/  PRMT R61, R61, 0x5410, R28 ;  /* 0x000054103d3d7816 */ /* 0x000fe4000000001c */
[----:B------:R-:W-:Y:S01]  /*b470*/  PRMT R58, R58, 0x5410, R9 ;  /* 0x000054103a3a7816 */ /* 0x000fe20000000009 */
[----:B------:R-:W-:Y:S01]  /*b480*/  IMAD.U32 R41, R57, 0x10000, RZ ;  /* 0x0001000039297824 */ /* 0x000fe200078e00ff */
[----:B------:R-:W-:Y:S02]  /*b490*/  PRMT R62, R62, 0x5410, R37 ;  /* 0x000054103e3e7816 */ /* 0x000fe40000000025 */
        /* <DEDUP_REMOVED lines=32> */
[C---:B------:R-:W-:Y:S01]  /*b6a0*/  IMAD.U32 R30, R7.reuse, 0x10000, RZ ;  /* 0x00010000071e7824 */ /* 0x040fe200078e00ff */
[----:B------:R-:W-:Y:S01]  /*b6b0*/  LOP3.LUT R6, R7, 0xffff0000, RZ, 0xc0, !PT ;  /* 0xffff000007067812 */ /* 0x000fe200078ec0ff */
[----:B-1----:R-:W-:Y:S01]  /*b6c0*/  IMAD.U32 R8, R24, 0x10000, RZ ;  /* 0x0001000018087824 */ /* 0x002fe200078e00ff */
[----:B------:R-:W-:Y:S01]  /*b6d0*/  LOP3.LUT R7, R26, 0xffff0000, RZ, 0xc0, !PT ;  /* 0xffff00001a077812 */ /* 0x000fe200078ec0ff */
[----:B------:R-:W-:Y:S01]  /*b6e0*/  IMAD.U32 R10, R25, 0x10000, RZ ;  /* 0x00010000190a7824 */ /* 0x000fe200078e00ff */
[----:B------:R-:W-:Y:S01]  /*b6f0*/  LOP3.LUT R24, R24, 0xffff0000, RZ, 0xc0, !PT ;  /* 0xffff000018187812 */ /* 0x000fe200078ec0ff */
[----:B------:R-:W-:Y:S01]  /*b700*/  FMUL.FTZ R40, R8, R39 ;  /* 0x0000002708287220 */ /* 0x000fe20000410000 */
[----:B------:R-:W-:Y:S01]  /*b710*/  IMAD.U32 R31, R26, 0x10000, RZ ;  /* 0x000100001a1f7824 */ /* 0x000fe200078e00ff */
[C---:B------:R-:W-:Y:S01]  /*b720*/  LOP3.LUT R26, R27.reuse, 0xffff0000, RZ, 0xc0, !PT ;  /* 0xffff00001b1a7812 */ /* 0x040fe200078ec0ff */
[----:B------:R-:W-:-:S02]  /*b730*/  IMAD.U32 R37, R27, 0x10000, RZ ;  /* 0x000100001b257824 */ /* 0x000fc400078e00ff */
[-C--:B------:R-:W-:Y:S01]  /*b740*/  FMUL.FTZ R42, R8, R38.reuse ;  /* 0x00000026082a7220 */ /* 0x080fe20000410000 */
[----:B------:R-:W-:Y:S02]  /*b750*/  IMAD.U32 R27, R62, 0x10000, RZ ;  /* 0x000100003e1b7824 */ /* 0x000fe400078e00ff */
        /* <DEDUP_REMOVED lines=13> */
[----:B------:R-:W-:Y:S01]  /*b830*/  LOP3.LUT R28, R57, 0xffff0000, RZ, 0xc0, !PT ;  /* 0xffff0000391c7812 */ /* 0x000fe200078ec0ff */
[----:B------:R-:W-:Y:S01]  /*b840*/  FMUL.FTZ R30, R24, R56 ;  /* 0x00000038181e7220 */ /* 0x000fe20000410000 */
[----:B------:R-:W-:Y:S01]  /*b850*/  LOP3.LUT R62, R62, 0xffff0000, RZ, 0xc0, !PT ;  /* 0xffff00003e3e7812 */ /* 0x000fe200078ec0ff */
[----:B------:R-:W-:Y:S01]  /*b860*/  FMUL.FTZ R38, R24, R64 ;  /* 0x0000004018267220 */ /* 0x000fe20000410000 */
[----:B------:R-:W-:-:S02]  /*b870*/  IMAD.U32 R24, R61, 0x10000, RZ ;  /* 0x000100003d187824 */ /* 0x000fc400078e00ff */
[----:B------:R-:W-:Y:S01]  /*b880*/  FFMA.FTZ R27, R11, R64, -R30 ;  /* 0x000000400b1b7223 */ /* 0x000fe2000001081e */
[----:B------:R-:W-:Y:S01]  /*b890*/  FMUL.FTZ R40, R25, R28 ;  /* 0x0000001c19287220 */ /* 0x000fe20000410000 */
[C---:B------:R-:W-:Y:S02]  /*b8a0*/  IMAD.U32 R30, R58.reuse, 0x10000, RZ ;  /* 0x000100003a1e7824 */ /* 0x040fe400078e00ff */
[----:B------:R-:W-:Y:S01]  /*b8b0*/  FFMA.FTZ R38, R11, R56, R38 ;  /* 0x000000380b267223 */ /* 0x000fe20000010026 */
[----:B------:R-:W-:Y:S01]  /*b8c0*/  LOP3.LUT R58, R58, 0xffff0000, RZ, 0xc0, !PT ;  /* 0xffff00003a3a7812 */ /* 0x000fe200078ec0ff */
[----:B------:R-:W-:Y:S01]  /*b8d0*/  FFMA.FTZ R11, R29, R62, -R40 ;  /* 0x0000003e1d0b7223 */ /* 0x000fe20000010828 */
[C---:B------:R-:W-:Y:S01]  /*b8e0*/  FMUL.FTZ R42, R31.reuse, R30 ;  /* 0x0000001e1f2a7220 */ /* 0x040fe20000410000 */
[----:B------:R-:W-:Y:S01]  /*b8f0*/  FMUL.FTZ R40, R31, R24 ;  /* 0x000000181f287220 */ /* 0x000fe20000410000 */
[----:B------:R-:W-:Y:S01]  /*b900*/  LOP3.LUT R61, R61, 0xffff0000, RZ, 0xc0, !PT ;  /* 0xffff00003d3d7812 */ /* 0x000fe200078ec0ff */
[----:B------:R-:W-:Y:S01]  /*b910*/  FMUL.FTZ R25, R25, R62 ;  /* 0x0000003e19197220 */ /* 0x000fe20000410000 */
[----:B------:R-:W-:Y:S01]  /*b920*/  LOP3.LUT R55, R55, 0xffff0000, RZ, 0xc0, !PT ;  /* 0xffff000037377812 */ /* 0x000fe200078ec0ff */
[----:B------:R-:W-:Y:S01]  /*b930*/  FFMA.FTZ R42, R5, R24, -R42 ;  /* 0x00000018052a7223 */ /* 0x000fe2000001082a */
[----:B------:R-:W-:Y:S01]  /*b940*/  LOP3.LUT R59, R59, 0xffff0000, RZ, 0xc0, !PT ;  /* 0xffff00003b3b7812 */ /* 0x000fe200078ec0ff */
[----:B------:R-:W-:Y:S01]  /*b950*/  FFMA.FTZ R40, R5, R30, R40 ;  /* 0x0000001e05287223 */ /* 0x000fe20000010028 */
[----:B------:R-:W-:Y:S01]  /*b960*/  FMUL.FTZ R5, R7, R58 ;  /* 0x0000003a07057220 */ /* 0x000fe20000410000 */
        /* <DEDUP_REMOVED lines=18> */
.L_x_2435:
[----:B------:R-:W-:Y:S05]  /*ba90*/  BSYNC B1 ;  /* 0x0000000000017941 */ /* 0x000fea0003800000 */
.L_x_2434:
        /* <DEDUP_REMOVED lines=18> */
[----:B------:R-:W-:Y:S02]  /*bbc0*/  PRMT R47, R47, 0x5410, R26 ;  /* 0x000054102f2f7816 */ /* 0x000fe4000000001a */
[----:B------:R-:W-:Y:S02]  /*bbd0*/  PRMT R26, R20, 0x5410, R25 ;  /* 0x00005410141a7816 */ /* 0x000fe40000000019 */
[----:B------:R-:W-:-:S02]  /*bbe0*/  SHF.R.U32.HI R33, RZ, 0x10, R33 ;  /* 0x00000010ff217819 */ /* 0x000fc40000011621 */
[----:B------:R-:W-:Y:S02]  /*bbf0*/  SHF.R.U64 R12, R14, 0x10, R15 ;  /* 0x000000100e0c7819 */ /* 0x000fe4000000120f */
[----:B------:R-:W-:Y:S01]  /*bc00*/  PRMT R28, R21, 0x5410, R28 ;  /* 0x00005410151c7816 */ /* 0x000fe2000000001c */
[----:B------:R-:W-:Y:S01]  /*bc10*/  IMAD.U32 R29, R26, 0x10000, RZ ;  /* 0x000100001a1d7824 */ /* 0x000fe200078e00ff */
[----:B------:R-:W-:Y:S01]  /*bc20*/  SHF.R.U64 R24, R34, 0x10, R35 ;  /* 0x0000001022187819 */ /* 0x000fe20000001223 */
[----:B------:R-:W-:Y:S01]  /*bc30*/  IMAD.U32 R27, R47, 0x10000, RZ ;  /* 0x000100002f1b7824 */ /* 0x000fe200078e00ff */
[----:B------:R-:W-:Y:S02]  /*bc40*/  SHF.R.U32.HI R15, RZ, 0x10, R15 ;  /* 0x00000010ff0f7819 */ /* 0x000fe4000001160f */
[----:B------:R-:W-:Y:S02]  /*bc50*/  SHF.R.U32.HI R35, RZ, 0x10, R35 ;  /* 0x00000010ff237819 */ /* 0x000fe40000011623 */
[----:B------:R-:W-:Y:S01]  /*bc60*/  PRMT R48, R48, 0x5410, R33 ;  /* 0x0000541030307816 */ /* 0x000fe20000000021 */
[----:B------:R-:W-:Y:S01]  /*bc70*/  IMAD.U32 R30, R28, 0x10000, RZ ;  /* 0x000100001c1e7824 */ /* 0x000fe200078e00ff */
[----:B------:R-:W-:-:S02]  /*bc80*/  PRMT R45, R45, 0x5410, R12 ;  /* 0x000054102d2d7816 */ /* 0x000fc4000000000c */
[----:B------:R-:W-:Y:S02]  /*bc90*/  PRMT R46, R46, 0x5410, R15 ;  /* 0x000054102e2e7816 */ /* 0x000fe4000000000f */
[----:B------:R-:W-:-:S03]  /*bca0*/  PRMT R50, R50, 0x5410, R35 ;  /* 0x0000541032327816 */ /* 0x000fc60000000023 */
[----:B------:R-:W-:Y:S01]  /*bcb0*/  IMAD.U32 R32, R46, 0x10000, RZ ;  /* 0x000100002e207824 */ /* 0x000fe200078e00ff */
[----:B------:R-:W-:Y:S02]  /*bcc0*/  LOP3.LUT R47, R47, 0xffff0000, RZ, 0xc0, !PT ;  /* 0xffff00002f2f7812 */ /* 0x000fe400078ec0ff */
[----:B------:R-:W-:Y:S02]  /*bcd0*/  LOP3.LUT R28, R28, 0xffff0000, RZ, 0xc0, !PT ;  /* 0xffff00001c1c7812 */ /* 0x000fe400078ec0ff */
[----:B------:R-:W-:Y:S02]  /*bce0*/  PRMT R49, R49, 0x5410, R24 ;  /* 0x0000541031317816 */ /* 0x000fe40000000018 */
        /* <DEDUP_REMOVED lines=27> */
[----:B------:R-:W-:Y:S01]  /*bea0*/  LOP3.LUT R8, R8, 0xffff0000, RZ, 0xc0, !PT ;  /* 0xffff000008087812 */ /* 0x000fe200078ec0ff */
[----:B------:R-:W-:Y:S01]  /*beb0*/  FFMA.FTZ R34, R13, R20, -R34 ;  /* 0x000000140d227223 */ /* 0x000fe20000010822 */
[----:B------:R-:W-:Y:S01]  /*bec0*/  LOP3.LUT R21, R26, 0xffff0000, RZ, 0xc0, !PT ;  /* 0xffff00001a157812 */ /* 0x000fe200078ec0ff */
[----:B------:R-:W-:Y:S01]  /*bed0*/  FMUL.FTZ R20, R25, R32 ;  /* 0x0000002019147220 */ /* 0x000fe20000410000 */
[----:B------:R-:W-:-:S02]  /*bee0*/  IMAD.U32 R15, R7, 0x10000, RZ ;  /* 0x00010000070f7824 */ /* 0x000fc400078e00ff */
[----:B------:R-:W-:Y:S01]  /*bef0*/  FMUL.FTZ R25, R25, R12 ;  /* 0x0000000c19197220 */ /* 0x000fe20000410000 */
[----:B------:R-:W-:Y:S01]  /*bf00*/  LOP3.LUT R4, R4, 0xffff0000, RZ, 0xc0, !PT ;  /* 0xffff000004047812 */ /* 0x000fe200078ec0ff */
[----:B------:R-:W-:Y:S01]  /*bf10*/  FFMA.FTZ R36, R13, R30, R36 ;  /* 0x0000001e0d247223 */ /* 0x000fe20000010024 */
[----:B------:R-:W-:Y:S01]  /*bf20*/  LOP3.LUT R9, R9, 0xffff0000, RZ, 0xc0, !PT ;  /* 0xffff000009097812 */ /* 0x000fe200078ec0ff */
[----:B------:R-:W-:Y:S01]  /*bf30*/  FMUL.FTZ R13, R8, R21 ;  /* 0x00000015080d7220 */ /* 0x000fe20000410000 */
[----:B------:R-:W-:Y:S01]  /*bf40*/  LOP3.LUT R48, R48, 0xffff0000, RZ, 0xc0, !PT ;  /* 0xffff000030307812 */ /* 0x000fe200078ec0ff */
[----:B------:R-:W-:Y:S01]  /*bf50*/  FFMA.FTZ R32, R15, R32, R25 ;  /* 0x000000200f207223 */ /* 0x000fe20000010019 */
[----:B------:R-:W-:Y:S01]  /*bf60*/  LOP3.LUT R5, R5, 0xffff0000, RZ, 0xc0, !PT ;  /* 0xffff000005057812 */ /* 0x000fe200078ec0ff */
[----:B------:R-:W-:Y:S01]  /*bf70*/  FFMA.FTZ R26, R15, R12, -R20 ;  /* 0x0000000c0f1a7223 */ /* 0x000fe20000010814 */
[----:B------:R-:W-:Y:S01]  /*bf80*/  FMUL.FTZ R25, R8, R47 ;  /* 0x0000002f08197220 */ /* 0x000fe20000410000 */
[----:B------:R-:W-:-:S02]  /*bf90*/  IMAD.U32 R24, R10, 0x10000, RZ ;  /* 0x000100000a187824 */ /* 0x000fc400078e00ff */
[C---:B------:R-:W-:Y:S01]  /*bfa0*/  FFMA.FTZ R8, R4.reuse, R47, -R13 ;  /* 0x0000002f04087223 */ /* 0x040fe2000001080d */
[----:B------:R-:W-:Y:S02]  /*bfb0*/  IMAD.U32 R15, R45, 0x10000, RZ ;  /* 0x000100002d0f7824 */ /* 0x000fe400078e00ff */
        /* <DEDUP_REMOVED lines=9> */
[----:B------:R-:W-:Y:S01]  /*c050*/  FMUL.FTZ R5, R24, R13 ;  /* 0x0000000d18057220 */ /* 0x000fe20000410000 */
[----:B------:R-:W-:-:S02]  /*c060*/  LOP3.LUT R11, R11, 0xffff0000, RZ, 0xc0, !PT ;  /* 0xffff00000b0b7812 */ /* 0x000fc400078ec0ff */
[----:B------:R-:W-:Y:S02]  /*c070*/  LOP3.LUT R45, R45, 0xffff0000, RZ, 0xc0, !PT ;  /* 0xffff00002d2d7812 */ /* 0x000fe400078ec0ff */
        /* <DEDUP_REMOVED lines=24> */
.L_x_2416:
[----:B------:R-:W-:Y:S05]  /*c200*/  BSYNC B0 ;  /* 0x0000000000007941 */ /* 0x000fea0003800000 */
.L_x_2409:
        /* <DEDUP_REMOVED lines=8> */
.L_x_2407:
[----:B0--3--:R-:W-:-:S05]  /*c290*/  IMAD.U32 R0, RZ, RZ, UR41 ;  /* 0x00000029ff007e24 */ /* 0x009fca000f8e00ff */
[----:B------:R-:W-:-:S13]  /*c2a0*/  ISETP.NE.AND P0, PT, R0, 0x3, PT ;  /* 0x000000030000780c */ /* 0x000fda0003f05270 */
[----:B------:R-:W-:Y:S05]  /*c2b0*/  @!P0 BRA `(.L_x_2436) ;  /* 0x0000000000048947 */ /* 0x000fea0003800000 */
[----:B------:R-:W-:Y:S01]  /*c2c0*/  BPT.TRAP 0x1 ;  /* 0x000000040000795c */ /* 0x000fe20000300000 */
.L_x_2436:
[----:B------:R-:W-:Y:S01]  /*c2d0*/  IMAD R0, R19, 0x8, R2 ;  /* 0x0000000813007824 */ /* 0x000fe200078e0202 */
[----:B--2-4-:R-:W-:-:S04]  /*c2e0*/  SHF.L.U32 R5, R139, 0x1f, RZ ;  /* 0x0000001f8b057819 */ /* 0x014fc800000006ff */
[----:B------:R0:W2:Y:S01]  /*c2f0*/  SYNCS.PHASECHK.TRANS64.TRYWAIT P1, [R0+URZ+0x2d830], R5 ;  /* 0x02d83005000075a7 */ /* 0x0000a2000802017f */
[----:B------:R-:W-:Y:S05]  /*c300*/  @!P0 BRA `(.L_x_2437) ;  /* 0x0000000000048947 */ /* 0x000fea0003800000 */
[----:B------:R-:W-:Y:S01]  /*c310*/  BPT.TRAP 0x1 ;  /* 0x000000040000795c */ /* 0x000fe20000300000 */
.L_x_2437:
[----:B-1----:R-:W-:Y:S01]  /*c320*/  VIADD R3, R2, 0x15400 ;  /* 0x0001540002037836 */ /* 0x002fe20000000000 */
[----:B------:R-:W-:Y:S01]  /*c330*/  LOP3.LUT R6, R44, 0x10000, RZ, 0xfc, !PT ;  /* 0x000100002c067812 */ /* 0x000fe200078efcff */
[----:B------:R-:W-:-:S03]  /*c340*/  IMAD.MOV.U32 R7, RZ, RZ, -0x7fffffe0 ;  /* 0x80000020ff077424 */ /* 0x000fc600078e00ff */
[----:B------:R-:W-:Y:S02]  /*c350*/  SHF.R.U32.HI R3, RZ, 0x4, R3 ;  /* 0x00000004ff037819 */ /* 0x000fe40000011603 */
[----:B------:R1:W-:Y:S02]  /*c360*/  STL.64 [R1], R6 ;  /* 0x0000000601007387 */ /* 0x0003e40000100a00 */
[----:B------:R-:W-:-:S04]  /*c370*/  LOP3.LUT R3, R3, 0x3fff, RZ, 0xc0, !PT ;  /* 0x00003fff03037812 */ /* 0x000fc800078ec0ff */
[----:B------:R-:W-:-:S05]  /*c380*/  LOP3.LUT R3, R3, 0x10000, RZ, 0xfc, !PT ;  /* 0x0001000003037812 */ /* 0x000fca00078efcff */
[----:B------:R1:W-:Y:S01]  /*c390*/  STL [R1+0x64], R3 ;  /* 0x0000640301007387 */ /* 0x0003e20000100800 */
[----:B--2---:R-:W-:Y:S05]  /*c3a0*/  @P1 BRA `(.L_x_2438) ;  /* 0x0000000000081947 */ /* 0x004fea0003800000 */
[----:B------:R-:W2:Y:S02]  /*c3b0*/  SYNCS.PHASECHK.TRANS64.TRYWAIT P1, [R0+URZ+0x2d830], R5 ;  /* 0x02d83005000075a7 */ /* 0x000ea4000802017f */
[----:B--2---:R-:W-:Y:S05]  /*c3c0*/  @!P1 BRA `(.L_x_2439) ;  /* 0x0000014c00609947 */ /* 0x004fea0003800000 */
.L_x_2438:
[----:B-1----:R-:W3:Y:S04]  /*c3d0*/  LDL R3, [R1+0x64] ;  /* 0x0000640001037983 */ /* 0x002ee80000100800 */
[----:B------:R-:W4:Y:S01]  /*c3e0*/  LDL.64 R8, [R1] ;  /* 0x0000000001087983 */ /* 0x000f220000100a00 */
        /* <DEDUP_REMOVED lines=72> */
.L_x_2440:
[----:B------:R-:W2:Y:S01]  /*c870*/  LDL R5, [R1+0x98] ;  /* 0x0000980001057983 */ /* 0x000ea20000100800 */
[----:B------:R-:W0:Y:S01]  /*c880*/  LDC R150, c[0x0][0x448] ;  /* 0x00011200ff967b82 */ /* 0x000e220000000800 */
[----:B------:R-:W-:Y:S01]  /*c890*/  ULDC UR4, c[0x0][0x9d8] ;  /* 0x0002760000047ab9 */ /* 0x000fe20000000800 */
[----:B------:R-:W-:Y:S01]  /*c8a0*/  ULDC UR47, c[0x0][0x988] ;  /* 0x00026200002f7ab9 */ /* 0x000fe20000000800 */
[----:B------:R-:W2:Y:S04]  /*c8b0*/  LDL R90, [R1+0x88] ;  /* 0x00008800015a7983 */ /* 0x000ea80000100800 */
[----:B------:R-:W3:Y:S01]  /*c8c0*/  LDL R8, [R1+0x90] ;  /* 0x0000900001087983 */ /* 0x000ee20000100800 */
[----:B------:R-:W-:Y:S01]  /*c8d0*/  LOP3.LUT R22, R22, 0xfffffffe, RZ, 0xc0, !PT ;  /* 0xfffffffe16167812 */ /* 0x000fe200078ec0ff */
[----:B------:R-:W-:Y:S01]  /*c8e0*/  ULDC UR45, c[0x0][0x9d8] ;  /* 0x00027600002d7ab9 */ /* 0x000fe20000000800 */
[----:B------:R-:W-:Y:S01]  /*c8f0*/  ULDC UR46, c[0x0][0x9d8] ;  /* 0x00027600002e7ab9 */ /* 0x000fe20000000800 */
[----:B------:R-:W4:Y:S01]  /*c900*/  LDL R91, [R1+0x80] ;  /* 0x00008000015b7983 */ /* 0x000f220000100800 */
[----:B------:R-:W-:Y:S01]  /*c910*/  ULDC UR43, c[0x0][0x988] ;  /* 0x00026200002b7ab9 */ /* 0x000fe20000000800 */
[----:B------:R-:W-:-:S02]  /*c920*/  ULDC UR44, c[0x0][0x988] ;  /* 0x00026200002c7ab9 */ /* 0x000fc40000000800 */
[----:B------:R-:W5:Y:S04]  /*c930*/  LDL R89, [R1+0xc] ;  /* 0x00000c0001597983 */ /* 0x000f680000100800 */
[----:B------:R-:W5:Y:S01]  /*c940*/  LDL R88, [R1+0x8] ;  /* 0x0000080001587983 */ /* 0x000f620000100800 */
[----:B0-----:R-:W-:-:S13]  /*c950*/  ISETP.NE.AND P5, PT, R150, 0x1, PT ;  /* 0x000000019600780c */ /* 0x001fda0003fa5270 */
[----:B------:R-:W0:Y:S08]  /*c960*/  @P5 LDC R4, c[0x0][0x44c] ;  /* 0x00011300ff045b82 */ /* 0x000e300000000800 */
[----:B------:R-:W1:Y:S01]  /*c970*/  @P5 LDC R3, c[0x0][0x450] ;  /* 0x00011400ff035b82 */ /* 0x000e620000000800 */
[----:B------:R-:W-:Y:S01]  /*c980*/  FMUL.FTZ R9, R28, UR4 ;  /* 0x000000041c097c20 */ /* 0x000fe20008410000 */
[----:B------:R-:W-:Y:S01]  /*c990*/  FMUL.FTZ R10, R29, UR4 ;  /* 0x000000041d0a7c20 */ /* 0x000fe20008410000 */
[----:B------:R-:W-:Y:S01]  /*c9a0*/  FMUL.FTZ R13, R32, UR4 ;  /* 0x00000004200d7c20 */ /* 0x000fe20008410000 */
[----:B------:R-:W-:Y:S01]  /*c9b0*/  FMUL.FTZ R14, R33, UR4 ;  /* 0x00000004210e7c20 */ /* 0x000fe20008410000 */
[----:B------:R-:W-:-:S02]  /*c9c0*/  FMUL.FTZ R21, R36, UR4 ;  /* 0x0000000424157c20 */ /* 0x000fc40008410000 */
[----:B------:R-:W-:Y:S01]  /*c9d0*/  MUFU.TANH R9, R9 ;  /* 0x0000000900097308 */ /* 0x000fe20000002400 */
[----:B------:R-:W-:Y:S01]  /*c9e0*/  FMUL.FTZ R12, R31, UR4 ;  /* 0x000000041f0c7c20 */ /* 0x000fe20008410000 */
[----:B------:R-:W-:Y:S01]  /*c9f0*/  FMUL.FTZ R28, R41, UR4 ;  /* 0x00000004291c7c20 */ /* 0x000fe20008410000 */
[----:B------:R-:W-:Y:S01]  /*ca00*/  FMUL.FTZ R31, R44, UR4 ;  /* 0x000000042c1f7c20 */ /* 0x000fe20008410000 */
[----:B------:R-:W-:-:S04]  /*ca10*/  FMUL.FTZ R32, R45, UR4 ;  /* 0x000000042d207c20 */ /* 0x000fc80008410000 */
[----:B------:R-:W-:Y:S01]  /*ca20*/  MUFU.TANH R10, R10 ;  /* 0x0000000a000a7308 */ /* 0x000fe20000002400 */
[----:B------:R-:W-:Y:S01]  /*ca30*/  FMUL.FTZ R20, R35, UR4 ;  /* 0x0000000423147c20 */ /* 0x000fe20008410000 */
[----:B------:R-:W-:Y:S01]  /*ca40*/  FMUL.FTZ R35, R48, UR4 ;  /* 0x0000000430237c20 */ /* 0x000fe20008410000 */
[----:B------:R-:W-:-:S05]  /*ca50*/  FMUL.FTZ R36, R49, UR4 ;  /* 0x0000000431247c20 */ /* 0x000fca0008410000 */
[----:B------:R-:W-:Y:S01]  /*ca60*/  MUFU.TANH R13, R13 ;  /* 0x0000000d000d7308 */ /* 0x000fe20000002400 */
[----:B------:R-:W-:-:S07]  /*ca70*/  FMUL.FTZ R11, R30, UR4 ;  /* 0x000000041e0b7c20 */ /* 0x000fce0008410000 */
[----:B------:R-:W-:Y:S01]  /*ca80*/  MUFU.TANH R14, R14 ;  /* 0x0000000e000e7308 */ /* 0x000fe20000002400 */
[----:B------:R-:W-:-:S07]  /*ca90*/  FMUL.FTZ R15, R34, UR4 ;  /* 0x00000004220f7c20 */ /* 0x000fce0008410000 */
        /* <DEDUP_REMOVED lines=10> */
[----:B------:R-:W-:Y:S01]  /*cb40*/  FMUL.FTZ R57, R70, UR4 ;  /* 0x0000000446397c20 */ /* 0x000fe20008410000 */
[----:B------:R-:W-:-:S06]  /*cb50*/  FMUL.FTZ R58, R71, UR4 ;  /* 0x00000004473a7c20 */ /* 0x000fcc0008410000 */
[----:B------:R-:W-:Y:S01]  /*cb60*/  MUFU.TANH R32, R32 ;  /* 0x0000002000207308 */ /* 0x000fe20000002400 */
[----:B------:R-:W-:Y:S01]  /*cb70*/  FMUL.FTZ R29, R42, UR4 ;  /* 0x000000042a1d7c20 */ /* 0x000fe20008410000 */
[----:B------:R-:W-:Y:S01]  /*cb80*/  FMUL.FTZ R42, R55, UR4 ;  /* 0x00000004372a7c20 */ /* 0x000fe20008410000 */
[----:B------:R-:W-:Y:S01]  /*cb90*/  FMUL.FTZ R55, R68, UR4 ;  /* 0x0000000444377c20 */ /* 0x000fe20008410000 */
[----:B------:R-:W-:-:S04]  /*cba0*/  FMUL.FTZ R56, R69, UR4 ;  /* 0x0000000445387c20 */ /* 0x000fc80008410000 */
[----:B------:R-:W-:Y:S01]  /*cbb0*/  MUFU.TANH R35, R35 ;  /* 0x0000002300237308 */ /* 0x000fe20000002400 */
[----:B------:R-:W-:-:S07]  /*cbc0*/  FMUL.FTZ R33, R46, UR4 ;  /* 0x000000042e217c20 */ /* 0x000fce0008410000 */
[----:B------:R-:W-:Y:S01]  /*cbd0*/  MUFU.TANH R36, R36 ;  /* 0x0000002400247308 */ /* 0x000fe20000002400 */
[----:B------:R-:W-:Y:S01]  /*cbe0*/  FMUL.FTZ R46, R59, UR4 ;  /* 0x000000043b2e7c20 */ /* 0x000fe20008410000 */
[----:B------:R-:W-:Y:S01]  /*cbf0*/  FMUL.FTZ R59, R72, UR4 ;  /* 0x00000004483b7c20 */ /* 0x000fe20008410000 */
[----:B------:R-:W-:-:S05]  /*cc00*/  FMUL.FTZ R60, R73, UR4 ;  /* 0x00000004493c7c20 */ /* 0x000fca0008410000 */
[----:B------:R-:W-:Y:S08]  /*cc10*/  MUFU.TANH R43, R43 ;  /* 0x0000002b002b7308 */ /* 0x000ff00000002400 */
        /* <DEDUP_REMOVED lines=8> */
[----:B------:R-:W-:Y:S01]  /*cca0*/  MUFU.TANH R12, R12 ;  /* 0x0000000c000c7308 */ /* 0x000fe20000002400 */
[----:B------:R-:W-:-:S07]  /*ccb0*/  FMUL.FTZ R41, R54, UR4 ;  /* 0x0000000436297c20 */ /* 0x000fce0008410000 */
[----:B------:R-:W-:Y:S01]  /*ccc0*/  MUFU.TANH R15, R15 ;  /* 0x0000000f000f7308 */ /* 0x000fe20000002400 */
[----:B--2---:R-:W-:-:S04]  /*ccd0*/  IMAD.IADD R7, R5, 0x1, R90 ;  /* 0x0000000105077824 */ /* 0x004fc800078e025a */
[----:B0-----:R-:W-:-:S05]  /*cce0*/  @P5 IMAD.HI.U32 R4, R7, R4, RZ ;  /* 0x0000000407045227 */ /* 0x001fca00078e00ff */
[----:B-1----:R-:W-:-:S05]  /*ccf0*/  @P5 SHF.R.U32.HI R7, RZ, R3, R4 ;  /* 0x00000003ff075219 */ /* 0x002fca0000011604 */
[----:B------:R-:W0:Y:S04]  /*cd00*/  SHFL.IDX PT, R3, R7, RZ, 0x1c1f ;  /* 0x001c1fff07037589 */ /* 0x000e2800000e0000 */
[----:B------:R-:W1:Y:S01]  /*cd10*/  SHFL.IDX PT, R4, R7, 0x1, 0x1c1f ;  /* 0x003c1f0007047f89 */ /* 0x000e6200000e0000 */
[----:B------:R-:W-:-:S04]  /*cd20*/  IMAD.MOV.U32 R5, RZ, RZ, -0x80 ;  /* 0xffffff80ff057424 */ /* 0x000fc800078e00ff */
[----:B------:R-:W-:-:S05]  /*cd30*/  IMAD R5, R94, R5, 0x80 ;  /* 0x000000805e057424 */ /* 0x000fca00078e0205 */
[C-C-:B---3--:R-:W-:Y:S02]  /*cd40*/  IADD3 R6, -R8.reuse, 0x1, R5.reuse ;  /* 0x0000000108067810 */ /* 0x148fe40007ffe105 */
[----:B------:R-:W-:Y:S02]  /*cd50*/  IADD3 R5, -R8, R148, R5 ;  /* 0x0000009408057210 */ /* 0x000fe40007ffe105 */
[----:B------:R-:W-:-:S04]  /*cd60*/  IADD3 R6, -R147, R6, R148 ;  /* 0x0000000693067210 */ /* 0x000fc80007ffe194 */
[-CC-:B0-----:R-:W-:Y:S02]  /*cd70*/  VIADDMNMX R3, R3, R6.reuse, R5.reuse, PT ;  /* 0x0000000603037246 */ /* 0x181fe40003800105 */
[----:B-1----:R-:W-:Y:S01]  /*cd80*/  VIADDMNMX R4, R4, R6, R5, PT ;  /* 0x0000000604047246 */ /* 0x002fe20003800105 */
[----:B------:R-:W-:Y:S01]  /*cd90*/  FMUL.FTZ R5, R24, UR4 ;  /* 0x0000000418057c20 */ /* 0x000fe20008410000 */
[----:B------:R-:W-:Y:S01]  /*cda0*/  FMUL.FTZ R6, R25, UR4 ;  /* 0x0000000419067c20 */ /* 0x000fe20008410000 */
[----:B------:R-:W-:Y:S01]  /*cdb0*/  FMUL.FTZ R24, R37, UR4 ;  /* 0x0000000425187c20 */ /* 0x000fe20008410000 */
[----:B------:R-:W-:-:S03]  /*cdc0*/  FMUL.FTZ R8, R27, UR4 ;  /* 0x000000041b087c20 */ /* 0x000fc60008410000 */
[----:B------:R-:W0:Y:S01]  /*cdd0*/  MUFU.TANH R5, R5 ;  /* 0x0000000500057308 */ /* 0x000e220000002400 */
[----:B------:R-:W-:-:S07]  /*cde0*/  FMUL.FTZ R27, R40, UR4 ;  /* 0x00000004281b7c20 */ /* 0x000fce0008410000 */
[----:B------:R-:W1:Y:S01]  /*cdf0*/  MUFU.TANH R6, R6 ;  /* 0x0000000600067308 */ /* 0x000e620000002400 */
[----:B------:R-:W-:Y:S01]  /*ce00*/  FMUL.FTZ R7, R26, UR4 ;  /* 0x000000041a077c20 */ /* 0x000fe20008410000 */
[----:B------:R-:W-:Y:S01]  /*ce10*/  FMUL.FTZ R26, R39, UR4 ;  /* 0x00000004271a7c20 */ /* 0x000fe20008410000 */
[----:B------:R-:W-:Y:S01]  /*ce20*/  FMUL.FTZ R39, R52, UR4 ;  /* 0x0000000434277c20 */ /* 0x000fe20008410000 */
[----:B------:R-:W-:-:S04]  /*ce30*/  FMUL.FTZ R40, R53, UR4 ;  /* 0x0000000435287c20 */ /* 0x000fc80008410000 */
[----:B------:R-:W2:Y:S01]  /*ce40*/  MUFU.TANH R24, R24 ;  /* 0x0000001800187308 */ /* 0x000ea20000002400 */
[C---:B------:R-:W-:Y:S02]  /*ce50*/  ISETP.GT.AND P3, PT, R3.reuse, RZ, PT ;  /* 0x000000ff0300720c */ /* 0x040fe40003f64270 */
[C---:B------:R-:W-:Y:S02]  /*ce60*/  ISETP.GT.AND P4, PT, R3.reuse, 0x1, PT ;  /* 0x000000010300780c */ /* 0x040fe40003f84270 */
[----:B------:R-:W-:-:S03]  /*ce70*/  ISETP.GT.AND P1, PT, R3, 0x8, PT ;  /* 0x000000080300780c */ /* 0x000fc60003f24270 */
[----:B------:R-:W3:Y:S01]  /*ce80*/  MUFU.TANH R27, R27 ;  /* 0x0000001b001b7308 */ /* 0x000ee20000002400 */
[----:B------:R-:W-:Y:S01]  /*ce90*/  ISETP.GT.AND P2, PT, R3, 0x9, PT ;  /* 0x000000090300780c */ /* 0x000fe20003f44270 */
[----:B------:R-:W-:Y:S01]  /*cea0*/  FMUL.FTZ R25, R38, UR4 ;  /* 0x0000000426197c20 */ /* 0x000fe20008410000 */
[----:B0-----:R-:W-:Y:S01]  /*ceb0*/  FSEL R70, R5, -INF , P3 ;  /* 0xff80000005467808 */ /* 0x001fe20001800000 */
[----:B------:R-:W-:Y:S01]  /*cec0*/  FMUL.FTZ R38, R51, UR4 ;  /* 0x0000000433267c20 */ /* 0x000fe20008410000 */
[----:B-1----:R-:W-:-:S03]  /*ced0*/  FSEL R71, R6, -INF , P4 ;  /* 0xff80000006477808 */ /* 0x002fc60002000000 */
[----:B------:R-:W0:Y:S01]  /*cee0*/  MUFU.TANH R39, R39 ;  /* 0x0000002700277308 */ /* 0x000e220000002400 */
[----:B------:R-:W-:Y:S02]  /*cef0*/  FSEL R9, R9, -INF , P1 ;  /* 0xff80000009097808 */ /* 0x000fe40000800000 */
[----:B------:R-:W-:Y:S01]  /*cf00*/  FSEL R10, R10, -INF , P2 ;  /* 0xff8000000a0a7808 */ /* 0x000fe20001000000 */
[----:B------:R-:W-:Y:S01]  /*cf10*/  FMUL.FTZ R51, R64, UR4 ;  /* 0x0000000440337c20 */ /* 0x000fe20008410000 */
[----:B------:R-:W-:-:S03]  /*cf20*/  ISETP.GT.AND P3, PT, R3, 0x10, PT ;  /* 0x000000100300780c */ /* 0x000fc60003f64270 */
[----:B------:R-:W1:Y:S01]  /*cf30*/  MUFU.TANH R40, R40 ;  /* 0x0000002800287308 */ /* 0x000e620000002400 */
[----:B------:R-:W-:Y:S01]  /*cf40*/  ISETP.GT.AND P4, PT, R3, 0x11, PT ;  /* 0x000000110300780c */ /* 0x000fe20003f84270 */
[----:B------:R-:W-:Y:S01]  /*cf50*/  FMUL.FTZ R52, R65, UR4 ;  /* 0x0000000441347c20 */ /* 0x000fe20008410000 */
[C---:B------:R-:W-:Y:S02]  /*cf60*/  ISETP.GT.AND P1, PT, R3.reuse, 0x18, PT ;  /* 0x000000180300780c */ /* 0x040fe40003f24270 */
[----:B------:R-:W-:Y:S01]  /*cf70*/  ISETP.GT.AND P2, PT, R3, 0x19, PT ;  /* 0x000000190300780c */ /* 0x000fe20003f44270 */
[----:B------:R-:W-:Y:S01]  /*cf80*/  FMUL.FTZ R37, R50, UR4 ;  /* 0x0000000432257c20 */ /* 0x000fe20008410000 */
[----:B------:R-:W-:Y:S01]  /*cf90*/  FSEL R5, R13, -INF , P3 ;  /* 0xff8000000d057808 */ /* 0x000fe20001800000 */
[----:B------:R-:W-:Y:S01]  /*cfa0*/  FMUL.FTZ R50, R63, UR4 ;  /* 0x000000043f327c20 */ /* 0x000fe20008410000 */
[----:B------:R-:W-:Y:S02]  /*cfb0*/  FSEL R6, R14, -INF , P4 ;  /* 0xff8000000e067808 */ /* 0x000fe40002000000 */
[----:B------:R-:W-:-:S02]  /*cfc0*/  FSEL R21, R21, -INF , P1 ;  /* 0xff80000015157808 */ /* 0x000fc40000800000 */
[----:B--2---:R-:W-:Y:S01]  /*cfd0*/  FSEL R24, R24, -INF , P2 ;  /* 0xff80000018187808 */ /* 0x004fe20001000000 */
[----:B------:R-:W-:Y:S01]  /*cfe0*/  FMUL.FTZ R63, R76, UR4 ;  /* 0x000000044c3f7c20 */ /* 0x000fe20008410000 */
[----:B------:R-:W-:Y:S01]  /*cff0*/  ISETP.GT.AND P3, PT, R3, 0x20, PT ;  /* 0x000000200300780c */ /* 0x000fe20003f64270 */
[----:B------:R-:W-:Y:S01]  /*d000*/  FMUL.FTZ R64, R77, UR4 ;  /* 0x000000044d407c20 */ /* 0x000fe20008410000 */
[C---:B------:R-:W-:Y:S02]  /*d010*/  ISETP.GT.AND P4, PT, R3.reuse, 0x21, PT ;  /* 0x000000210300780c */ /* 0x040fe40003f84270 */
[C---:B------:R-:W-:Y:S02]  /*d020*/  ISETP.GT.AND P1, PT, R3.reuse, 0x28, PT ;  /* 0x000000280300780c */ /* 0x040fe40003f24270 */
[----:B------:R-:W-:Y:S01]  /*d030*/  ISETP.GT.AND P2, PT, R3, 0x29, PT ;  /* 0x000000290300780c */ /* 0x000fe20003f44270 */
[----:B------:R-:W2:Y:S01]  /*d040*/  MUFU.TANH R51, R51 ;  /* 0x0000003300337308 */ /* 0x000ea20000002400 */
[----:B---3--:R-:W-:-:S02]  /*d050*/  FSEL R27, R27, -INF , P3 ;  /* 0xff8000001b1b7808 */ /* 0x008fc40001800000 */
[----:B------:R-:W-:Y:S02]  /*d060*/  FSEL R28, R28, -INF , P4 ;  /* 0xff8000001c1c7808 */ /* 0x000fe40002000000 */
[----:B------:R-:W-:-:S03]  /*d070*/  FSEL R31, R31, -INF , P1 ;  /* 0xff8000001f1f7808 */ /* 0x000fc60000800000 */
[----:B------:R-:W3:Y:S01]  /*d080*/  MUFU.TANH R52, R52 ;  /* 0x0000003400347308 */ /* 0x000ee20000002400 */
[----:B------:R-:W-:Y:S02]  /*d090*/  FSEL R32, R32, -INF , P2 ;  /* 0xff80000020207808 */ /* 0x000fe40001000000 */
[C---:B------:R-:W-:Y:S02]  /*d0a0*/  ISETP.GT.AND P3, PT, R3.reuse, 0x30, PT ;  /* 0x000000300300780c */ /* 0x040fe40003f64270 */
[C---:B------:R-:W-:Y:S02]  /*d0b0*/  ISETP.GT.AND P4, PT, R3.reuse, 0x31, PT ;  /* 0x000000310300780c */ /* 0x040fe40003f84270 */
[C---:B------:R-:W-:Y:S02]  /*d0c0*/  ISETP.GT.AND P1, PT, R3.reuse, 0x38, PT ;  /* 0x000000380300780c */ /* 0x040fe40003f24270 */
[----:B------:R-:W-:Y:S01]  /*d0d0*/  ISETP.GT.AND P2, PT, R3, 0x39, PT ;  /* 0x000000390300780c */ /* 0x000fe20003f44270 */
[----:B------:R-:W4:Y:S01]  /*d0e0*/  MUFU.TANH R63, R63 ;  /* 0x0000003f003f7308 */ /* 0x000f220000002400 */
[----:B------:R-:W-:-:S02]  /*d0f0*/  FSEL R35, R35, -INF , P3 ;  /* 0xff80000023237808 */ /* 0x000fc40001800000 */
[----:B------:R-:W-:Y:S02]  /*d100*/  FSEL R36, R36, -INF , P4 ;  /* 0xff80000024247808 */ /* 0x000fe40002000000 */
[----:B0-----:R-:W-:-:S03]  /*d110*/  FSEL R39, R39, -INF , P1 ;  /* 0xff80000027277808 */ /* 0x001fc60000800000 */
[----:B------:R-:W0:Y:S01]  /*d120*/  MUFU.TANH R64, R64 ;  /* 0x0000004000407308 */ /* 0x000e220000002400 */
[----:B-1----:R-:W-:Y:S02]  /*d130*/  FSEL R40, R40, -INF , P2 ;  /* 0xff80000028287808 */ /* 0x002fe40001000000 */
[C---:B------:R-:W-:Y:S02]  /*d140*/  ISETP.GT.AND P3, PT, R3.reuse, 0x40, PT ;  /* 0x000000400300780c */ /* 0x040fe40003f64270 */
[C---:B------:R-:W-:Y:S02]  /*d150*/  ISETP.GT.AND P4, PT, R3.reuse, 0x41, PT ;  /* 0x000000410300780c */ /* 0x040fe40003f84270 */
[C---:B------:R-:W-:Y:S02]  /*d160*/  ISETP.GT.AND P1, PT, R3.reuse, 0x48, PT ;  /* 0x000000480300780c */ /* 0x040fe40003f24270 */
[----:B------:R-:W-:Y:S01]  /*d170*/  ISETP.GT.AND P2, PT, R3, 0x49, PT ;  /* 0x000000490300780c */ /* 0x000fe20003f44270 */
[----:B------:R-:W1:Y:S01]  /*d180*/  MUFU.TANH R7, R7 ;  /* 0x0000000700077308 */ /* 0x000e620000002400 */
[----:B------:R-:W-:-:S02]  /*d190*/  FSEL R43, R43, -INF , P3 ;  /* 0xff8000002b2b7808 */ /* 0x000fc40001800000 */
[----:B------:R-:W-:Y:S02]  /*d1a0*/  FSEL R44, R44, -INF , P4 ;  /* 0xff8000002c2c7808 */ /* 0x000fe40002000000 */
[----:B------:R-:W-:-:S03]  /*d1b0*/  FSEL R47, R47, -INF , P1 ;  /* 0xff8000002f2f7808 */ /* 0x000fc60000800000 */
[----:B------:R-:W5:Y:S01]  /*d1c0*/  MUFU.TANH R8, R8 ;  /* 0x0000000800087308 */ /* 0x000f620000002400 */
[----:B------:R-:W-:Y:S02]  /*d1d0*/  FSEL R48, R48, -INF , P2 ;  /* 0xff80000030307808 */ /* 0x000fe40001000000 */
[C---:B------:R-:W-:Y:S02]  /*d1e0*/  ISETP.GT.AND P3, PT, R3.reuse, 0x50, PT ;  /* 0x000000500300780c */ /* 0x040fe40003f64270 */
[C---:B------:R-:W-:Y:S02]  /*d1f0*/  ISETP.GT.AND P4, PT, R3.reuse, 0x51, PT ;  /* 0x000000510300780c */ /* 0x040fe40003f84270 */
[C---:B------:R-:W-:Y:S02]  /*d200*/  ISETP.GT.AND P1, PT, R3.reuse, 0x58, PT ;  /* 0x000000580300780c */ /* 0x040fe40003f24270 */
[----:B------:R-:W-:Y:S01]  /*d210*/  ISETP.GT.AND P2, PT, R3, 0x59, PT ;  /* 0x000000590300780c */ /* 0x000fe20003f44270 */
[----:B------:R-:W5:Y:S01]  /*d220*/  MUFU.TANH R20, R20 ;  /* 0x0000001400147308 */ /* 0x000f620000002400 */
[----:B--2---:R-:W-:-:S02]  /*d230*/  FSEL R51, R51, -INF , P3 ;  /* 0xff80000033337808 */ /* 0x004fc40001800000 */
[----:B---3--:R-:W-:Y:S02]  /*d240*/  FSEL R52, R52, -INF , P4 ;  /* 0xff80000034347808 */ /* 0x008fe40002000000 */
[----:B------:R-:W-:-:S03]  /*d250*/  FSEL R55, R55, -INF , P1 ;  /* 0xff80000037377808 */ /* 0x000fc60000800000 */
[----:B------:R-:W2:Y:S01]  /*d260*/  MUFU.TANH R25, R25 ;  /* 0x0000001900197308 */ /* 0x000ea20000002400 */
[----:B------:R-:W-:Y:S02]  /*d270*/  FSEL R56, R56, -INF , P2 ;  /* 0xff80000038387808 */ /* 0x000fe40001000000 */
[C---:B------:R-:W-:Y:S02]  /*d280*/  ISETP.GT.AND P3, PT, R3.reuse, 0x60, PT ;  /* 0x000000600300780c */ /* 0x040fe40003f64270 */
[----:B------:R-:W-:-:S03]  /*d290*/  ISETP.GT.AND P4, PT, R3, 0x61, PT ;  /* 0x000000610300780c */ /* 0x000fc60003f84270 */
[----:B------:R-:W3:Y:S01]  /*d2a0*/  MUFU.TANH R26, R26 ;  /* 0x0000001a001a7308 */ /* 0x000ee20000002400 */
[C---:B------:R-:W-:Y:S02]  /*d2b0*/  ISETP.GT.AND P1, PT, R3.reuse, 0x68, PT ;  /* 0x000000680300780c */ /* 0x040fe40003f24270 */
[----:B------:R-:W-:Y:S02]  /*d2c0*/  ISETP.GT.AND P2, PT, R3, 0x69, PT ;  /* 0x000000690300780c */ /* 0x000fe40003f44270 */
[----:B------:R-:W-:-:S03]  /*d2d0*/  FSEL R59, R59, -INF , P3 ;  /* 0xff8000003b3b7808 */ /* 0x000fc60001800000 */
[----:B------:R-:W3:Y:S01]  /*d2e0*/  MUFU.TANH R29, R29 ;  /* 0x0000001d001d7308 */ /* 0x000ee20000002400 */
[----:B------:R-:W-:Y:S02]  /*d2f0*/  FSEL R60, R60, -INF , P4 ;  /* 0xff8000003c3c7808 */ /* 0x000fe40002000000 */
[----:B----4-:R-:W-:Y:S02]  /*d300*/  FSEL R63, R63, -INF , P1 ;  /* 0xff8000003f3f7808 */ /* 0x010fe40000800000 */
[----:B0-----:R-:W-:-:S03]  /*d310*/  FSEL R64, R64, -INF , P2 ;  /* 0xff80000040407808 */ /* 0x001fc60001000000 */
[----:B------:R-:W0:Y:S01]  /*d320*/  MUFU.TANH R30, R30 ;  /* 0x0000001e001e7308 */ /* 0x000e220000002400 */
[----:B------:R-:W-:Y:S01]  /*d330*/  ISETP.GT.AND P3, PT, R4, RZ, PT ;  /* 0x000000ff0400720c */ /* 0x000fe20003f64270 */
[----:B------:R-:W-:Y:S01]  /*d340*/  FMUL.FTZ R49, R62, UR4 ;  /* 0x000000043e317c20 */ /* 0x000fe20008410000 */
[C---:B------:R-:W-:Y:S02]  /*d350*/  ISETP.GT.AND P4, PT, R4.reuse, 0x1, PT ;  /* 0x000000010400780c */ /* 0x040fe40003f84270 */
[----:B------:R-:W-:-:S03]  /*d360*/  ISETP.GT.AND P1, PT, R4, 0x8, PT ;  /* 0x000000080400780c */ /* 0x000fc60003f24270 */
[----:B------:R-:W4:Y:S01]  /*d370*/  MUFU.TANH R33, R33 ;  /* 0x0000002100217308 */ /* 0x000f220000002400 */
[----:B------:R-:W-:-:S07]  /*d380*/  ISETP.GT.AND P2, PT, R4, 0x9, PT ;  /* 0x000000090400780c */ /* 0x000fce0003f44270 */
[----:B------:R-:W4:Y:S01]  /*d390*/  MUFU.TANH R34, R34 ;  /* 0x0000002200227308 */ /* 0x000f220000002400 */
[----:B-1----:R-:W-:Y:S02]  /*d3a0*/  FSEL R7, R7, -INF , P3 ;  /* 0xff80000007077808 */ /* 0x002fe40001800000 */
[----:B-----5:R-:W-:Y:S02]  /*d3b0*/  FSEL R13, R8, -INF , P4 ;  /* 0xff800000080d7808 */ /* 0x020fe40002000000 */
[----:B------:R-:W-:-:S03]  /*d3c0*/  FSEL R11, R11, -INF , P1 ;  /* 0xff8000000b0b7808 */ /* 0x000fc60000800000 */
[----:B------:R-:W1:Y:S01]  /*d3d0*/  MUFU.TANH R37, R37 ;  /* 0x0000002500257308 */ /* 0x000e620000002400 */
[----:B------:R-:W-:Y:S01]  /*d3e0*/  FSEL R12, R12, -INF , P2 ;  /* 0xff8000000c0c7808 */ /* 0x000fe20001000000 */
[----:B------:R-:W-:Y:S01]  /*d3f0*/  FMUL.FTZ R53, R66, UR4 ;  /* 0x0000000442357c20 */ /* 0x000fe20008410000 */
[C---:B------:R-:W-:Y:S01]  /*d400*/  ISETP.GT.AND P3, PT, R4.reuse, 0x10, PT ;  /* 0x000000100400780c */ /* 0x040fe20003f64270 */
[----:B------:R-:W-:Y:S01]  /*d410*/  FMUL.FTZ R54, R67, UR4 ;  /* 0x0000000443367c20 */ /* 0x000fe20008410000 */
[----:B------:R-:W-:-:S03]  /*d420*/  ISETP.GT.AND P4, PT, R4, 0x11, PT ;  /* 0x000000110400780c */ /* 0x000fc60003f84270 */
[----:B------:R-:W5:Y:S01]  /*d430*/  MUFU.TANH R38, R38 ;  /* 0x0000002600267308 */ /* 0x000f620000002400 */
[C---:B------:R-:W-:Y:S02]  /*d440*/  ISETP.GT.AND P1, PT, R4.reuse, 0x18, PT ;  /* 0x000000180400780c */ /* 0x040fe40003f24270 */
[----:B------:R-:W-:-:S05]  /*d450*/  ISETP.GT.AND P2, PT, R4, 0x19, PT ;  /* 0x000000190400780c */ /* 0x000fca0003f44270 */
[----:B------:R-:W5:Y:S01]  /*d460*/  MUFU.TANH R41, R41 ;  /* 0x0000002900297308 */ /* 0x000f620000002400 */
[----:B------:R-:W-:-:S07]  /*d470*/  FSEL R15, R15, -INF , P3 ;  /* 0xff8000000f0f7808 */ /* 0x000fce0001800000 */
[----:B------:R-:W5:Y:S01]  /*d480*/  MUFU.TANH R42, R42 ;  /* 0x0000002a002a7308 */ /* 0x000f620000002400 */
[----:B------:R-:W-:Y:S02]  /*d490*/  FSEL R20, R20, -INF , P4 ;  /* 0xff80000014147808 */ /* 0x000fe40002000000 */
[----:B--2---:R-:W-:Y:S02]  /*d4a0*/  FSEL R25, R25, -INF , P1 ;  /* 0xff80000019197808 */ /* 0x004fe40000800000 */
[----:B---3--:R-:W-:-:S03]  /*d4b0*/  FSEL R26, R26, -INF , P2 ;  /* 0xff8000001a1a7808 */ /* 0x008fc60001000000 */
[----:B------:R-:W2:Y:S01]  /*d4c0*/  MUFU.TANH R45, R45 ;  /* 0x0000002d002d7308 */ /* 0x000ea20000002400 */
[----:B------:R-:W-:Y:S01]  /*d4d0*/  ISETP.GT.AND P3, PT, R4, 0x20, PT ;  /* 0x000000200400780c */ /* 0x000fe20003f64270 */
[----:B------:R-:W-:Y:S01]  /*d4e0*/  FMUL.FTZ R61, R74, UR4 ;  /* 0x000000044a3d7c20 */ /* 0x000fe20008410000 */
[C---:B------:R-:W-:Y:S01]  /*d4f0*/  ISETP.GT.AND P4, PT, R4.reuse, 0x21, PT ;  /* 0x000000210400780c */ /* 0x040fe20003f84270 */
[----:B------:R-:W-:Y:S01]  /*d500*/  FMUL.FTZ R62, R75, UR4 ;  /* 0x000000044b3e7c20 */ /* 0x000fe20008410000 */
[----:B------:R-:W-:-:S03]  /*d510*/  ISETP.GT.AND P1, PT, R4, 0x28, PT ;  /* 0x000000280400780c */ /* 0x000fc60003f24270 */
[----:B------:R-:W3:Y:S01]  /*d520*/  MUFU.TANH R46, R46 ;  /* 0x0000002e002e7308 */ /* 0x000ee20000002400 */
[----:B------:R-:W-:Y:S01]  /*d530*/  ISETP.GT.AND P2, PT, R4, 0x29, PT ;  /* 0x000000290400780c */ /* 0x000fe20003f44270 */
[----:B------:R-:W-:Y:S01]  /*d540*/  FMUL.FTZ R65, R78, UR4 ;  /* 0x000000044e417c20 */ /* 0x000fe20008410000 */
[----:B------:R-:W-:-:S05]  /*d550*/  FMUL.FTZ R66, R79, UR4 ;  /* 0x000000044f427c20 */ /* 0x000fca0008410000 */
[----:B------:R-:W3:Y:S01]  /*d560*/  MUFU.TANH R49, R49 ;  /* 0x0000003100317308 */ /* 0x000ee20000002400 */
[----:B------:R-:W-:-:S07]  /*d570*/  FSEL R29, R29, -INF , P3 ;  /* 0xff8000001d1d7808 */ /* 0x000fce0001800000 */
[----:B------:R-:W3:Y:S01]  /*d580*/  MUFU.TANH R50, R50 ;  /* 0x0000003200327308 */ /* 0x000ee20000002400 */
[----:B0-----:R-:W-:Y:S02]  /*d590*/  FSEL R30, R30, -INF , P4 ;  /* 0xff8000001e1e7808 */ /* 0x001fe40002000000 */
[----:B----4-:R-:W-:Y:S02]  /*d5a0*/  FSEL R33, R33, -INF , P1 ;  /* 0xff80000021217808 */ /* 0x010fe40000800000 */
[----:B------:R-:W-:-:S03]  /*d5b0*/  FSEL R34, R34, -INF , P2 ;  /* 0xff80000022227808 */ /* 0x000fc60001000000 */
[----:B------:R-:W0:Y:S01]  /*d5c0*/  MUFU.TANH R53, R53 ;  /* 0x0000003500357308 */ /* 0x000e220000002400 */
[----:B------:R-:W-:Y:S01]  /*d5d0*/  ISETP.GT.AND P3, PT, R4, 0x30, PT ;  /* 0x000000300400780c */ /* 0x000fe20003f64270 */
[----:B------:R-:W-:Y:S01]  /*d5e0*/  FMUL.FTZ R69, R86, UR4 ;  /* 0x0000000456457c20 */ /* 0x000fe20008410000 */
[C---:B------:R-:W-:Y:S02]  /*d5f0*/  ISETP.GT.AND P4, PT, R4.reuse, 0x31, PT ;  /* 0x000000310400780c */ /* 0x040fe40003f84270 */
[----:B------:R-:W-:-:S03]  /*d600*/  ISETP.GT.AND P1, PT, R4, 0x38, PT ;  /* 0x000000380400780c */ /* 0x000fc60003f24270 */
[----:B------:R-:W4:Y:S01]  /*d610*/  MUFU.TANH R54, R54 ;  /* 0x0000003600367308 */ /* 0x000f220000002400 */
[----:B------:R-:W-:-:S07]  /*d620*/  ISETP.GT.AND P2, PT, R4, 0x39, PT ;  /* 0x000000390400780c */ /* 0x000fce0003f44270 */
[----:B------:R-:W4:Y:S01]  /*d630*/  MUFU.TANH R57, R57 ;  /* 0x0000003900397308 */ /* 0x000f220000002400 */
[----:B-1----:R-:W-:-:S07]  /*d640*/  FSEL R37, R37, -INF , P3 ;  /* 0xff80000025257808 */ /* 0x002fce0001800000 */
[----:B------:R-:W1:Y:S01]  /*d650*/  MUFU.TANH R58, R58 ;  /* 0x0000003a003a7308 */ /* 0x000e620000002400 */
[----:B-----5:R-:W-:Y:S02]  /*d660*/  FSEL R38, R38, -INF , P4 ;  /* 0xff80000026267808 */ /* 0x020fe40002000000 */
[----:B------:R-:W-:Y:S02]  /*d670*/  FSEL R41, R41, -INF , P1 ;  /* 0xff80000029297808 */ /* 0x000fe40000800000 */
[----:B------:R-:W-:-:S03]  /*d680*/  FSEL R42, R42, -INF , P2 ;  /* 0xff8000002a2a7808 */ /* 0x000fc60001000000 */
[----:B------:R-:W5:Y:S01]  /*d690*/  MUFU.TANH R61, R61 ;  /* 0x0000003d003d7308 */ /* 0x000f620000002400 */
[C---:B------:R-:W-:Y:S02]  /*d6a0*/  ISETP.GT.AND P3, PT, R4.reuse, 0x40, PT ;  /* 0x000000400400780c */ /* 0x040fe40003f64270 */
[C---:B------:R-:W-:Y:S02]  /*d6b0*/  ISETP.GT.AND P4, PT, R4.reuse, 0x41, PT ;  /* 0x000000410400780c */ /* 0x040fe40003f84270 */
[----:B------:R-:W-:-:S03]  /*d6c0*/  ISETP.GT.AND P1, PT, R4, 0x48, PT ;  /* 0x000000480400780c */ /* 0x000fc60003f24270 */
[----:B------:R-:W5:Y:S01]  /*d6d0*/  MUFU.TANH R62, R62 ;  /* 0x0000003e003e7308 */ /* 0x000f620000002400 */
[----:B------:R-:W-:Y:S02]  /*d6e0*/  ISETP.GT.AND P2, PT, R4, 0x49, PT ;  /* 0x000000490400780c */ /* 0x000fe40003f44270 */
[----:B------:R-:W-:-:S05]  /*d6f0*/  FMNMX.FTZ R8, R7, R13, !PT ;  /* 0x0000000d07087209 */ /* 0x000fca0007810000 */
[----:B------:R-:W5:Y:S01]  /*d700*/  MUFU.TANH R65, R65 ;  /* 0x0000004100417308 */ /* 0x000f620000002400 */
[----:B------:R-:W-:Y:S01]  /*d710*/  FMUL.FTZ R67, R82, UR4 ;  /* 0x0000000452437c20 */ /* 0x000fe20008410000 */
[----:B------:R-:W-:Y:S01]  /*d720*/  FMUL.FTZ R68, R83, UR4 ;  /* 0x0000000453447c20 */ /* 0x000fe20008410000 */
[----:B------:R-:W-:-:S05]  /*d730*/  FMUL.FTZ R72, R87, UR4 ;  /* 0x0000000457487c20 */ /* 0x000fca0008410000 */
[----:B------:R-:W5:Y:S01]  /*d740*/  MUFU.TANH R66, R66 ;  /* 0x0000004200427308 */ /* 0x000f620000002400 */
[----:B--2---:R-:W-:Y:S02]  /*d750*/  FSEL R45, R45, -INF , P3 ;  /* 0xff8000002d2d7808 */ /* 0x004fe40001800000 */
[----:B---3--:R-:W-:Y:S02]  /*d760*/  FSEL R46, R46, -INF , P4 ;  /* 0xff8000002e2e7808 */ /* 0x008fe40002000000 */
[----:B------:R-:W-:-:S03]  /*d770*/  FSEL R49, R49, -INF , P1 ;  /* 0xff80000031317808 */ /* 0x000fc60000800000 */
[----:B------:R-:W2:Y:S01]  /*d780*/  MUFU.TANH R69, R69 ;  /* 0x0000004500457308 */ /* 0x000ea20000002400 */
[----:B------:R-:W-:Y:S02]  /*d790*/  FSEL R50, R50, -INF , P2 ;  /* 0xff80000032327808 */ /* 0x000fe40001000000 */
[----:B------:R-:W-:Y:S02]  /*d7a0*/  FMNMX.FTZ R8, R11, R8, !PT ;  /* 0x000000080b087209 */ /* 0x000fe40007810000 */
[C---:B------:R-:W-:Y:S02]  /*d7b0*/  ISETP.GT.AND P3, PT, R4.reuse, 0x50, PT ;  /* 0x000000500400780c */ /* 0x040fe40003f64270 */
[C---:B------:R-:W-:Y:S02]  /*d7c0*/  ISETP.GT.AND P4, PT, R4.reuse, 0x51, PT ;  /* 0x000000510400780c */ /* 0x040fe40003f84270 */
[C---:B------:R-:W-:Y:S02]  /*d7d0*/  ISETP.GT.AND P1, PT, R4.reuse, 0x58, PT ;  /* 0x000000580400780c */ /* 0x040fe40003f24270 */
[----:B------:R-:W-:Y:S01]  /*d7e0*/  ISETP.GT.AND P2, PT, R4, 0x59, PT ;  /* 0x000000590400780c */ /* 0x000fe20003f44270 */
[----:B------:R-:W3:Y:S01]  /*d7f0*/  MUFU.TANH R67, R67 ;  /* 0x0000004300437308 */ /* 0x000ee20000002400 */
[----:B------:R-:W-:-:S02]  /*d800*/  FMNMX.FTZ R8, R12, R8, !PT ;  /* 0x000000080c087209 */ /* 0x000fc40007810000 */
[----:B0-----:R-:W-:Y:S02]  /*d810*/  FSEL R53, R53, -INF , P3 ;  /* 0xff80000035357808 */ /* 0x001fe40001800000 */
[----:B----4-:R-:W-:Y:S02]  /*d820*/  FSEL R54, R54, -INF , P4 ;  /* 0xff80000036367808 */ /* 0x010fe40002000000 */
[----:B------:R-:W-:Y:S01]  /*d830*/  FSEL R57, R57, -INF , P1 ;  /* 0xff80000039397808 */ /* 0x000fe20000800000 */
[----:B------:R-:W0:Y:S01]  /*d840*/  MUFU.TANH R68, R68 ;  /* 0x0000004400447308 */ /* 0x000e220000002400 */
[----:B-1----:R-:W-:Y:S02]  /*d850*/  FSEL R58, R58, -INF , P2 ;  /* 0xff8000003a3a7808 */ /* 0x002fe40001000000 */
[C---:B------:R-:W-:Y:S02]  /*d860*/  ISETP.GT.AND P3, PT, R4.reuse, 0x60, PT ;  /* 0x000000600400780c */ /* 0x040fe40003f64270 */
[----:B------:R-:W-:-:S03]  /*d870*/  ISETP.GT.AND P4, PT, R4, 0x61, PT ;  /* 0x000000610400780c */ /* 0x000fc60003f84270 */
[----:B------:R-:W1:Y:S01]  /*d880*/  MUFU.TANH R72, R72 ;  /* 0x0000004800487308 */ /* 0x000e620000002400 */
[C---:B------:R-:W-:Y:S02]  /*d890*/  ISETP.GT.AND P1, PT, R4.reuse, 0x68, PT ;  /* 0x000000680400780c */ /* 0x040fe40003f24270 */
[----:B------:R-:W-:Y:S02]  /*d8a0*/  ISETP.GT.AND P2, PT, R4, 0x69, PT ;  /* 0x000000690400780c */ /* 0x000fe40003f44270 */
[----:B------:R-:W-:Y:S02]  /*d8b0*/  FMNMX.FTZ R73, R15, R8, !PT ;  /* 0x000000080f497209 */ /* 0x000fe40007810000 */
[----:B-----5:R-:W-:Y:S02]  /*d8c0*/  FSEL R61, R61, -INF , P3 ;  /* 0xff8000003d3d7808 */ /* 0x020fe40001800000 */
[----:B------:R-:W-:Y:S02]  /*d8d0*/  FSEL R62, R62, -INF , P4 ;  /* 0xff8000003e3e7808 */ /* 0x000fe40002000000 */
[----:B------:R-:W-:-:S02]  /*d8e0*/  FSEL R65, R65, -INF , P1 ;  /* 0xff80000041417808 */ /* 0x000fc40000800000 */
[----:B------:R-:W-:Y:S02]  /*d8f0*/  FSEL R66, R66, -INF , P2 ;  /* 0xff80000042427808 */ /* 0x000fe40001000000 */
[C---:B------:R-:W-:Y:S02]  /*d900*/  ISETP.GT.AND P3, PT, R4.reuse, 0x70, PT ;  /* 0x000000700400780c */ /* 0x040fe40003f64270 */
[C---:B------:R-:W-:Y:S02]  /*d910*/  ISETP.GT.AND P4, PT, R4.reuse, 0x71, PT ;  /* 0x000000710400780c */ /* 0x040fe40003f84270 */
[C---:B------:R-:W-:Y:S02]  /*d920*/  ISETP.GT.AND P1, PT, R4.reuse, 0x78, PT ;  /* 0x000000780400780c */ /* 0x040fe40003f24270 */
[----:B------:R-:W-:Y:S02]  /*d930*/  ISETP.GT.AND P2, PT, R4, 0x79, PT ;  /* 0x000000790400780c */ /* 0x000fe40003f44270 */
[----:B------:R-:W-:-:S02]  /*d940*/  FMNMX.FTZ R4, R20, R73, !PT ;  /* 0x0000004914047209 */ /* 0x000fc40007810000 */
[----:B--2---:R-:W-:Y:S02]  /*d950*/  FSEL R73, R69, -INF , P1 ;  /* 0xff80000045497808 */ /* 0x004fe40000800000 */
[----:B------:R-:W-:Y:S02]  /*d960*/  FMNMX.FTZ R69, R25, R4, !PT ;  /* 0x0000000419457209 */ /* 0x000fe40007810000 */
[----:B------:R-:W-:Y:S02]  /*d970*/  FMNMX.FTZ R4, R70, R71, !PT ;  /* 0x0000004746047209 */ /* 0x000fe40007810000 */
[----:B------:R-:W-:Y:S02]  /*d980*/  FMNMX.FTZ R8, R26, R69, !PT ;  /* 0x000000451a087209 */ /* 0x000fe40007810000 */
[----:B---3--:R-:W-:Y:S02]  /*d990*/  FSEL R67, R67, -INF , P3 ;  /* 0xff80000043437808 */ /* 0x008fe40001800000 */
[----:B0-----:R-:W-:-:S02]  /*d9a0*/  FSEL R14, R68, -INF , P4 ;  /* 0xff800000440e7808 */ /* 0x001fc40002000000 */
[----:B-1----:R-:W-:Y:S02]  /*d9b0*/  FSEL R72, R72, -INF , P2 ;  /* 0xff80000048487808 */ /* 0x002fe40001000000 */
[C---:B------:R-:W-:Y:S02]  /*d9c0*/  ISETP.GT.AND P3, PT, R3.reuse, 0x70, PT ;  /* 0x000000700300780c */ /* 0x040fe40003f64270 */
[C---:B------:R-:W-:Y:S02]  /*d9d0*/  ISETP.GT.AND P4, PT, R3.reuse, 0x71, PT ;  /* 0x000000710300780c */ /* 0x040fe40003f84270 */
[C---:B------:R-:W-:Y:S02]  /*d9e0*/  ISETP.GT.AND P1, PT, R3.reuse, 0x78, PT ;  /* 0x000000780300780c */ /* 0x040fe40003f24270 */
[----:B------:R-:W-:Y:S02]  /*d9f0*/  ISETP.GT.AND P2, PT, R3, 0x79, PT ;  /* 0x000000790300780c */ /* 0x000fe40003f44270 */
        /* <DEDUP_REMOVED lines=37> */
[----:B------:R-:W-:Y:S01]  /*dc50*/  FMNMX.FTZ R3, R65, R8, !PT ;  /* 0x0000000841037209 */ /* 0x000fe20007810000 */
[----:B------:R-:W-:Y:S01]  /*dc60*/  FMUL.FTZ R68, R80, UR4 ;  /* 0x0000000450447c20 */ /* 0x000fe20008410000 */
[----:B------:R-:W-:Y:S02]  /*dc70*/  FMNMX.FTZ R8, R52, R69, !PT ;  /* 0x0000004534087209 */ /* 0x000fe40007810000 */
[----:B------:R-:W-:Y:S01]  /*dc80*/  FMNMX.FTZ R74, R66, R3, !PT ;  /* 0x00000003424a7209 */ /* 0x000fe20007810000 */
[----:B------:R-:W-:Y:S01]  /*dc90*/  FMUL.FTZ R4, R81, UR4 ;  /* 0x0000000451047c20 */ /* 0x000fe20008410000 */
[----:B------:R-:W-:Y:S02]  /*dca0*/  FMNMX.FTZ R69, R55, R8, !PT ;  /* 0x0000000837457209 */ /* 0x000fe40007810000 */
[----:B------:R-:W-:Y:S01]  /*dcb0*/  FMNMX.FTZ R3, R67, R74, !PT ;  /* 0x0000004a43037209 */ /* 0x000fe20007810000 */
[----:B------:R-:W0:Y:S01]  /*dcc0*/  MUFU.TANH R68, R68 ;  /* 0x0000004400447308 */ /* 0x000e220000002400 */
[----:B------:R-:W-:-:S02]  /*dcd0*/  FMNMX.FTZ R8, R56, R69, !PT ;  /* 0x0000004538087209 */ /* 0x000fc40007810000 */
[----:B------:R-:W-:Y:S01]  /*dce0*/  FMNMX.FTZ R74, R14, R3, !PT ;  /* 0x000000030e4a7209 */ /* 0x000fe20007810000 */
[----:B------:R-:W-:Y:S01]  /*dcf0*/  FMUL.FTZ R84, R84, UR4 ;  /* 0x0000000454547c20 */ /* 0x000fe20008410000 */
[----:B------:R-:W-:-:S03]  /*dd00*/  FMNMX.FTZ R75, R59, R8, !PT ;  /* 0x000000083b4b7209 */ /* 0x000fc60007810000 */
[----:B------:R-:W1:Y:S01]  /*dd10*/  MUFU.TANH R4, R4 ;  /* 0x0000000400047308 */ /* 0x000e620000002400 */
[----:B------:R-:W-:Y:S01]  /*dd20*/  FMNMX.FTZ R69, R73, R74, !PT ;  /* 0x0000004a49457209 */ /* 0x000fe20007810000 */
[----:B------:R-:W-:Y:S01]  /*dd30*/  FMUL.FTZ R85, R85, UR4 ;  /* 0x0000000455557c20 */ /* 0x000fe20008410000 */
[----:B------:R-:W-:Y:S02]  /*dd40*/  FMNMX.FTZ R74, R60, R75, !PT ;  /* 0x0000004b3c4a7209 */ /* 0x000fe40007810000 */
[----:B------:R-:W-:-:S03]  /*dd50*/  FMNMX.FTZ R8, R72, R69, !PT ;  /* 0x0000004548087209 */ /* 0x000fc60007810000 */
[----:B------:R-:W2:Y:S01]  /*dd60*/  MUFU.TANH R3, R84 ;  /* 0x0000005400037308 */ /* 0x000ea20000002400 */
[----:B------:R-:W-:Y:S02]  /*dd70*/  FMNMX.FTZ R75, R63, R74, !PT ;  /* 0x0000004a3f4b7209 */ /* 0x000fe40007810000 */
[----:B0-----:R-:W-:-:S05]  /*dd80*/  FSEL R68, R68, -INF , P3 ;  /* 0xff80000044447808 */ /* 0x001fca0001800000 */
[----:B------:R-:W0:Y:S01]  /*dd90*/  MUFU.TANH R69, R85 ;  /* 0x0000005500457308 */ /* 0x000e220000002400 */
[----:B------:R-:W-:Y:S01]  /*dda0*/  FMNMX.FTZ R75, R64, R75, !PT ;  /* 0x0000004b404b7209 */ /* 0x000fe20007810000 */
[----:B------:R-:W3:Y:S01]  /*ddb0*/  SHFL.BFLY PT, R74, R8, 0x2, 0x1f ;  /* 0x0c401f00084a7f89 */ /* 0x000ee200000e0000 */
[----:B-1----:R-:W-:Y:S02]  /*ddc0*/  FSEL R4, R4, -INF , P4 ;  /* 0xff80000004047808 */ /* 0x002fe40002000000 */
[----:B------:R-:W-:Y:S02]  /*ddd0*/  FMNMX.FTZ R75, R68, R75, !PT ;  /* 0x0000004b444b7209 */ /* 0x000fe40007810000 */
[----:B--2---:R-:W-:Y:S02]  /*dde0*/  FSEL R3, R3, -INF , P1 ;  /* 0xff80000003037808 */ /* 0x004fe40000800000 */
[----:B------:R-:W-:-:S04]  /*ddf0*/  FMNMX.FTZ R75, R4, R75, !PT ;  /* 0x0000004b044b7209 */ /* 0x000fc80007810000 */
[----:B------:R-:W-:Y:S02]  /*de00*/  FMNMX.FTZ R76, R3, R75, !PT ;  /* 0x0000004b034c7209 */ /* 0x000fe40007810000 */
[----:B0-----:R-:W-:-:S04]  /*de10*/  FSEL R69, R69, -INF , P2 ;  /* 0xff80000045457808 */ /* 0x001fc80001000000 */
[----:B------:R-:W-:-:S05]  /*de20*/  FMNMX.FTZ R77, R69, R76, !PT ;  /* 0x0000004c454d7209 */ /* 0x000fca0007810000 */
[----:B------:R-:W0:Y:S01]  /*de30*/  SHFL.BFLY PT, R75, R77, 0x2, 0x1f ;  /* 0x0c401f004d4b7f89 */ /* 0x000e2200000e0000 */
[----:B---3--:R-:W-:-:S05]  /*de40*/  FMNMX.FTZ R8, R8, R74, !PT ;  /* 0x0000004a08087209 */ /* 0x008fca0007810000 */
[----:B------:R-:W1:Y:S01]  /*de50*/  SHFL.BFLY PT, R74, R8, 0x1, 0x1f ;  /* 0x0c201f00084a7f89 */ /* 0x000e6200000e0000 */
[----:B0-----:R-:W-:-:S05]  /*de60*/  FMNMX.FTZ R77, R77, R75, !PT ;  /* 0x0000004b4d4d7209 */ /* 0x001fca0007810000 */
[----:B------:R-:W0:Y:S01]  /*de70*/  SHFL.BFLY PT, R78, R77, 0x1, 0x1f ;  /* 0x0c201f004d4e7f89 */ /* 0x000e2200000e0000 */
[----:B-1----:R-:W-:-:S04]  /*de80*/  FMNMX.FTZ R8, R8, R74, !PT ;  /* 0x0000004a08087209 */ /* 0x002fc80007810000 */
[C---:B------:R-:W-:Y:S01]  /*de90*/  FSETP.NEU.FTZ.AND P1, PT, R8.reuse, -INF , PT ;  /* 0xff8000000800780b */ /* 0x040fe20003f3d000 */
[----:B------:R-:W-:-:S05]  /*dea0*/  FMUL.FTZ R76, R8, UR47 ;  /* 0x0000002f084c7c20 */ /* 0x000fca0008410000 */
[----:B------:R-:W-:-:S05]  /*deb0*/  FSEL R76, R76, RZ, P1 ;  /* 0x000000ff4c4c7208 */ /* 0x000fca0000800000 */
[--C-:B------:R-:W-:Y:S01]  /*dec0*/  FFMA.FTZ R74, R7, UR47, -R76.reuse ;  /* 0x0000002f074a7c23 */ /* 0x100fe2000801084c */
[--C-:B------:R-:W-:Y:S01]  /*ded0*/  FFMA.FTZ R75, R13, UR47, -R76.reuse ;  /* 0x0000002f0d4b7c23 */ /* 0x100fe2000801084c */
[----:B0-----:R-:W-:Y:S01]  /*dee0*/  FMNMX.FTZ R7, R77, R78, !PT ;  /* 0x0000004e4d077209 */ /* 0x001fe20007810000 */
[----:B------:R-:W-:-:S03]  /*def0*/  FFMA.FTZ R77, R12, UR47, -R76 ;  /* 0x0000002f0c4d7c23 */ /* 0x000fc6000801084c */
[C---:B------:R-:W-:Y:S01]  /*df00*/  FSETP.NEU.FTZ.AND P1, PT, R7.reuse, -INF , PT ;  /* 0xff8000000700780b */ /* 0x040fe20003f3d000 */
[----:B------:R-:W-:Y:S01]  /*df10*/  FMUL.FTZ R13, R7, UR47 ;  /* 0x0000002f070d7c20 */ /* 0x000fe20008410000 */
[----:B------:R-:W-:-:S04]  /*df20*/  VIADD R12, R0, 0x2d840 ;  /* 0x0002d840000c7836 */ /* 0x000fc80000000000 */
[----:B------:R-:W-:Y:S01]  /*df30*/  FSEL R0, R13, RZ, P1 ;  /* 0x000000ff0d007208 */ /* 0x000fe20000800000 */
[----:B------:R-:W-:-:S04]  /*df40*/  FFMA.FTZ R11, R11, UR47, -R76 ;  /* 0x0000002f0b0b7c23 */ /* 0x000fc8000801084c */
[--C-:B------:R-:W-:Y:S01]  /*df50*/  FFMA.FTZ R70, R70, UR47, -R0.reuse ;  /* 0x0000002f46467c23 */ /* 0x100fe20008010800 */
[--C-:B------:R-:W-:Y:S01]  /*df60*/  FFMA.FTZ R78, R71, UR47, -R0.reuse ;  /* 0x0000002f474e7c23 */ /* 0x100fe20008010800 */
[--C-:B------:R-:W-:Y:S01]  /*df70*/  FFMA.FTZ R9, R9, UR47, -R0.reuse ;  /* 0x0000002f09097c23 */ /* 0x100fe20008010800 */
[----:B------:R-:W-:Y:S01]  /*df80*/  FFMA.FTZ R10, R10, UR47, -R0 ;  /* 0x0000002f0a0a7c23 */ /* 0x000fe20008010800 */
[----:B------:R-:W-:Y:S01]  /*df90*/  MUFU.EX2 R74, R74 ;  /* 0x0000004a004a7308 */ /* 0x000fe20000000800 */
[----:B------:R-:W-:-:S07]  /*dfa0*/  IMAD.U32 R13, RZ, RZ, UR40 ;  /* 0x00000028ff0d7e24 */ /* 0x000fce000f8e00ff */
[----:B------:R-:W0:Y:S08]  /*dfb0*/  MUFU.EX2 R75, R75 ;  /* 0x0000004b004b7308 */ /* 0x000e300000000800 */
[----:B------:R-:W-:Y:S08]  /*dfc0*/  MUFU.EX2 R11, R11 ;  /* 0x0000000b000b7308 */ /* 0x000ff00000000800 */
[----:B------:R-:W1:Y:S08]  /*dfd0*/  MUFU.EX2 R77, R77 ;  /* 0x0000004d004d7308 */ /* 0x000e700000000800 */
[----:B------:R-:W-:Y:S08]  /*dfe0*/  MUFU.EX2 R70, R70 ;  /* 0x0000004600467308 */ /* 0x000ff00000000800 */
[----:B------:R-:W2:Y:S08]  /*dff0*/  MUFU.EX2 R78, R78 ;  /* 0x0000004e004e7308 */ /* 0x000eb00000000800 */
[----:B------:R-:W-:Y:S08]  /*e000*/  MUFU.EX2 R9, R9 ;  /* 0x0000000900097308 */ /* 0x000ff00000000800 */
[----:B------:R-:W3:Y:S01]  /*e010*/  MUFU.EX2 R10, R10 ;  /* 0x0000000a000a7308 */ /* 0x000ee20000000800 */
[----:B------:R-:W-:Y:S01]  /*e020*/  FFMA.FTZ R71, R15, UR47, -R76 ;  /* 0x0000002f0f477c23 */ /* 0x000fe2000801084c */
[----:B------:R-:W-:Y:S01]  /*e030*/  PRMT R12, R13, 0x654, R12 ;  /* 0x000006540d0c7816 */ /* 0x000fe2000000000c */
[--C-:B------:R-:W-:Y:S01]  /*e040*/  FFMA.FTZ R20, R20, UR47, -R76.reuse ;  /* 0x0000002f14147c23 */ /* 0x100fe2000801084c */
[--C-:B------:R-:W-:Y:S01]  /*e050*/  FFMA.FTZ R79, R14, UR47, -R76.reuse ;  /* 0x0000002f0e4f7c23 */ /* 0x100fe2000801084c */
[----:B0-----:R-:W-:Y:S01]  /*e060*/  F2FP.BF16.F32.PACK_AB R13, R75, R74 ;  /* 0x0000004a4b0d723e */ /* 0x001fe200000010ff */
[----:B------:R2:W-:Y:S01]  /*e070*/  SYNCS.ARRIVE.TRANS64.RED.A1T0 RZ, [R12+URZ], RZ ;  /* 0x000000ff0cff79a7 */ /* 0x0005e2000810043f */
[----:B-1----:R-:W-:Y:S01]  /*e080*/  F2FP.BF16.F32.PACK_AB R15, R77, R11 ;  /* 0x0000000b4d0f723e */ /* 0x002fe200000010ff */
[----:B------:R-:W0:Y:S01]  /*e090*/  MUFU.EX2 R71, R71 ;  /* 0x0000004700477308 */ /* 0x000e220000000800 */
[--C-:B------:R-:W-:Y:S01]  /*e0a0*/  FFMA.FTZ R25, R25, UR47, -R76.reuse ;  /* 0x0000002f19197c23 */ /* 0x100fe2000801084c */
[----:B------:R-:W-:Y:S01]  /*e0b0*/  FFMA.FTZ R30, R30, UR47, -R76 ;  /* 0x0000002f1e1e7c23 */ /* 0x000fe2000801084c */
[----:B--2---:R-:W-:-:S02]  /*e0c0*/  F2FP.BF16.F32.PACK_AB R12, R78, R70 ;  /* 0x000000464e0c723e */ /* 0x004fc400000010ff */
[----:B---3--:R-:W-:-:S03]  /*e0d0*/  F2FP.BF16.F32.PACK_AB R14, R10, R9 ;  /* 0x000000090a0e723e */ /* 0x008fc600000010ff */
[----:B------:R-:W1:Y:S01]  /*e0e0*/  MUFU.EX2 R20, R20 ;  /* 0x0000001400147308 */ /* 0x000e620000000800 */
[----:B------:R-:W-:Y:S01]  /*e0f0*/  FADD.FTZ R74, R74, R75 ;  /* 0x0000004b4a4a7221 */ /* 0x000fe20000010000 */
[--C-:B------:R-:W-:Y:S01]  /*e100*/  FFMA.FTZ R26, R26, UR47, -R76.reuse ;  /* 0x0000002f1a1a7c23 */ /* 0x100fe2000801084c */
[----:B------:R-:W-:Y:S01]  /*e110*/  FFMA.FTZ R33, R33, UR47, -R76 ;  /* 0x0000002f21217c23 */ /* 0x000fe2000801084c */
[----:B------:R2:W-:Y:S01]  /*e120*/  STSM.16.M88.4 [R157+0x21800], R12 ;  /* 0x0218000c9d007844 */ /* 0x0005e20000000200 */
[----:B------:R-:W-:-:S03]  /*e130*/  FADD.FTZ R74, R11, R74 ;  /* 0x0000004a0b4a7221 */ /* 0x000fc60000010000 */
[----:B------:R-:W3:Y:S01]  /*e140*/  MUFU.EX2 R25, R25 ;  /* 0x0000001900197308 */ /* 0x000ee20000000800 */
[----:B------:R-:W-:Y:S01]  /*e150*/  FFMA.FTZ R29, R29, UR47, -R76 ;  /* 0x0000002f1d1d7c23 */ /* 0x000fe2000801084c */
[----:B------:R-:W-:Y:S01]  /*e160*/  FADD.FTZ R74, R77, R74 ;  /* 0x0000004a4d4a7221 */ /* 0x000fe20000010000 */
[--C-:B------:R-:W-:Y:S01]  /*e170*/  FFMA.FTZ R34, R34, UR47, -R76.reuse ;  /* 0x0000002f22227c23 */ /* 0x100fe2000801084c */
[----:B------:R-:W-:-:S04]  /*e180*/  FFMA.FTZ R37, R37, UR47, -R76 ;  /* 0x0000002f25257c23 */ /* 0x000fc8000801084c */
[----:B--2---:R2:W-:Y:S01]  /*e190*/  MUFU.EX2 R12, R30 ;  /* 0x0000001e000c7308 */ /* 0x0045e20000000800 */
[--C-:B------:R-:W-:Y:S01]  /*e1a0*/  FFMA.FTZ R38, R38, UR47, -R76.reuse ;  /* 0x0000002f26267c23 */ /* 0x100fe2000801084c */
[----:B------:R-:W-:Y:S01]  /*e1b0*/  FFMA.FTZ R41, R41, UR47, -R76 ;  /* 0x0000002f29297c23 */ /* 0x000fe2000801084c */
[----:B--2---:R-:W-:-:S05]  /*e1c0*/  FFMA.FTZ R30, R5, UR47, -R0 ;  /* 0x0000002f051e7c23 */ /* 0x004fca0008010800 */
[----:B------:R2:W-:Y:S01]  /*e1d0*/  MUFU.EX2 R15, R33 ;  /* 0x00000021000f7308 */ /* 0x0005e20000000800 */
[--C-:B------:R-:W-:Y:S01]  /*e1e0*/  FFMA.FTZ R42, R42, UR47, -R76.reuse ;  /* 0x0000002f2a2a7c23 */ /* 0x100fe2000801084c */
[--C-:B------:R-:W-:Y:S01]  /*e1f0*/  FFMA.FTZ R45, R45, UR47, -R76.reuse ;  /* 0x0000002f2d2d7c23 */ /* 0x100fe2000801084c */
[--C-:B------:R-:W-:Y:S01]  /*e200*/  FFMA.FTZ R46, R46, UR47, -R76.reuse ;  /* 0x0000002f2e2e7c23 */ /* 0x100fe2000801084c */
[--C-:B------:R-:W-:Y:S01]  /*e210*/  FFMA.FTZ R49, R49, UR47, -R76.reuse ;  /* 0x0000002f31317c23 */ /* 0x100fe2000801084c */
[----:B------:R-:W-:-:S03]  /*e220*/  FFMA.FTZ R50, R50, UR47, -R76 ;  /* 0x0000002f32327c23 */ /* 0x000fc6000801084c */
[----:B------:R-:W4:Y:S01]  /*e230*/  MUFU.EX2 R26, R26 ;  /* 0x0000001a001a7308 */ /* 0x000f220000000800 */
[----:B--2---:R-:W-:Y:S01]  /*e240*/  FFMA.FTZ R33, R6, UR47, -R0 ;  /* 0x0000002f06217c23 */ /* 0x004fe20008010800 */
[--C-:B------:R-:W-:Y:S01]  /*e250*/  FFMA.FTZ R53, R53, UR47, -R76.reuse ;  /* 0x0000002f35357c23 */ /* 0x100fe2000801084c */
[--C-:B------:R-:W-:Y:S01]  /*e260*/  FFMA.FTZ R54, R54, UR47, -R76.reuse ;  /* 0x0000002f36367c23 */ /* 0x100fe2000801084c */
[--C-:B------:R-:W-:Y:S01]  /*e270*/  FFMA.FTZ R57, R57, UR47, -R76.reuse ;  /* 0x0000002f39397c23 */ /* 0x100fe2000801084c */
[--C-:B------:R-:W-:Y:S01]  /*e280*/  FFMA.FTZ R58, R58, UR47, -R76.reuse ;  /* 0x0000002f3a3a7c23 */ /* 0x100fe2000801084c */
[--C-:B------:R-:W-:Y:S01]  /*e290*/  FFMA.FTZ R61, R61, UR47, -R76.reuse ;  /* 0x0000002f3d3d7c23 */ /* 0x100fe2000801084c */
[--C-:B------:R-:W-:Y:S01]  /*e2a0*/  FFMA.FTZ R62, R62, UR47, -R76.reuse ;  /* 0x0000002f3e3e7c23 */ /* 0x100fe2000801084c */
[----:B------:R-:W2:Y:S01]  /*e2b0*/  MUFU.EX2 R30, R30 ;  /* 0x0000001e001e7308 */ /* 0x000ea20000000800 */
[--C-:B------:R-:W-:Y:S01]  /*e2c0*/  FFMA.FTZ R65, R65, UR47, -R76.reuse ;  /* 0x0000002f41417c23 */ /* 0x100fe2000801084c */
[--C-:B------:R-:W-:Y:S01]  /*e2d0*/  FFMA.FTZ R66, R66, UR47, -R76.reuse ;  /* 0x0000002f42427c23 */ /* 0x100fe2000801084c */
[--C-:B------:R-:W-:Y:S01]  /*e2e0*/  FFMA.FTZ R67, R67, UR47, -R76.reuse ;  /* 0x0000002f43437c23 */ /* 0x100fe2000801084c */
[--C-:B------:R-:W-:Y:S01]  /*e2f0*/  FFMA.FTZ R73, R73, UR47, -R76.reuse ;  /* 0x0000002f49497c23 */ /* 0x100fe2000801084c */
[----:B------:R-:W-:Y:S01]  /*e300*/  FFMA.FTZ R72, R72, UR47, -R76 ;  /* 0x0000002f48487c23 */ /* 0x000fe2000801084c */
[----:B------:R-:W-:-:S02]  /*e310*/  FFMA.FTZ R76, R21, UR47, -R0 ;  /* 0x0000002f154c7c23 */ /* 0x000fc40008010800 */
[----:B------:R0:W-:Y:S01]  /*e320*/  MUFU.EX2 R13, R29 ;  /* 0x0000001d000d7308 */ /* 0x0001e20000000800 */
[----:B------:R-:W-:Y:S01]  /*e330*/  FADD.FTZ R70, R70, R78 ;  /* 0x0000004e46467221 */ /* 0x000fe20000010000 */
[--C-:B------:R-:W-:Y:S01]  /*e340*/  FFMA.FTZ R80, R24, UR47, -R0.reuse ;  /* 0x0000002f18507c23 */ /* 0x100fe20008010800 */
[--C-:B------:R-:W-:Y:S01]  /*e350*/  FFMA.FTZ R6, R28, UR47, -R0.reuse ;  /* 0x0000002f1c067c23 */ /* 0x100fe20008010800 */
[----:B------:R-:W-:-:S04]  /*e360*/  FFMA.FTZ R21, R32, UR47, -R0 ;  /* 0x0000002f20157c23 */ /* 0x000fc80008010800 */
[----:B------:R-:W5:Y:S01]  /*e370*/  MUFU.EX2 R33, R33 ;  /* 0x0000002100217308 */ /* 0x000f620000000800 */
[----:B0-----:R-:W-:Y:S01]  /*e380*/  FADD.FTZ R29, R71, R74 ;  /* 0x0000004a471d7221 */ /* 0x001fe20000010000 */
[----:B------:R-:W-:Y:S01]  /*e390*/  FFMA.FTZ R32, R39, UR47, -R0 ;  /* 0x0000002f27207c23 */ /* 0x000fe20008010800 */
[----:B------:R-:W-:Y:S02]  /*e3a0*/  FADD.FTZ R39, R9, R70 ;  /* 0x0000004609277221 */ /* 0x000fe40000010000 */
[----:B-1----:R-:W-:Y:S01]  /*e3b0*/  FADD.FTZ R28, R20, R29 ;  /* 0x0000001d141c7221 */ /* 0x002fe20000010000 */
[--C-:B------:R-:W-:Y:S02]  /*e3c0*/  FFMA.FTZ R5, R27, UR47, -R0.reuse ;  /* 0x0000002f1b057c23 */ /* 0x100fe40008010800 */
[----:B------:R-:W0:Y:S01]  /*e3d0*/  MUFU.EX2 R76, R76 ;  /* 0x0000004c004c7308 */ /* 0x000e220000000800 */
[----:B------:R-:W-:Y:S01]  /*e3e0*/  FFMA.FTZ R14, R31, UR47, -R0 ;  /* 0x0000002f1f0e7c23 */ /* 0x000fe20008010800 */
[----:B---3--:R-:W-:Y:S01]  /*e3f0*/  FADD.FTZ R31, R25, R28 ;  /* 0x0000001c191f7221 */ /* 0x008fe20000010000 */
[--C-:B------:R-:W-:Y:S01]  /*e400*/  FFMA.FTZ R24, R35, UR47, -R0.reuse ;  /* 0x0000002f23187c23 */ /* 0x100fe20008010800 */
[----:B------:R-:W-:Y:S01]  /*e410*/  FADD.FTZ R39, R10, R39 ;  /* 0x000000270a277221 */ /* 0x000fe20000010000 */
[----:B------:R-:W-:-:S03]  /*e420*/  FFMA.FTZ R35, R40, UR47, -R0 ;  /* 0x0000002f28237c23 */ /* 0x000fc60008010800 */
[----:B------:R-:W1:Y:S01]  /*e430*/  MUFU.EX2 R80, R80 ;  /* 0x0000005000507308 */ /* 0x000e620000000800 */
[C---:B----4-:R-:W-:Y:S01]  /*e440*/  FADD.FTZ R40, R26.reuse, R31 ;  /* 0x0000001f1a287221 */ /* 0x050fe20000010000 */
[----:B------:R-:W-:Y:S01]  /*e450*/  F2FP.BF16.F32.PACK_AB R31, R26, R25 ;  /* 0x000000191a1f723e */ /* 0x000fe200000010ff */
[----:B--2---:R-:W-:-:S05]  /*e460*/  FADD.FTZ R26, R30, R39 ;  /* 0x000000271e1a7221 */ /* 0x004fca0000010000 */
[----:B------:R-:W2:Y:S01]  /*e470*/  MUFU.EX2 R5, R5 ;  /* 0x0000000500057308 */ /* 0x000ea20000000800 */
[----:B-----5:R-:W-:-:S07]  /*e480*/  FADD.FTZ R25, R33, R26 ;  /* 0x0000001a21197221 */ /* 0x020fce0000010000 */
[----:B------:R-:W3:Y:S01]  /*e490*/  MUFU.EX2 R6, R6 ;  /* 0x0000000600067308 */ /* 0x000ee20000000800 */
[----:B0-----:R-:W-:Y:S01]  /*e4a0*/  FADD.FTZ R25, R76, R25 ;  /* 0x000000194c197221 */ /* 0x001fe20000010000 */
[----:B------:R-:W-:-:S06]  /*e4b0*/  FFMA.FTZ R27, R36, UR47, -R0 ;  /* 0x0000002f241b7c23 */ /* 0x000fcc0008010800 */
[----:B------:R-:W0:Y:S01]  /*e4c0*/  MUFU.EX2 R14, R14 ;  /* 0x0000000e000e7308 */ /* 0x000e220000000800 */
[----:B-1----:R-:W-:Y:S01]  /*e4d0*/  FADD.FTZ R26, R80, R25 ;  /* 0x00000019501a7221 */ /* 0x002fe20000010000 */
[----:B------:R-:W-:Y:S01]  /*e4e0*/  FFMA.FTZ R36, R43, UR47, -R0 ;  /* 0x0000002f2b247c23 */ /* 0x000fe20008010800 */
[----:B------:R-:W-:-:S05]  /*e4f0*/  FADD.FTZ R43, R13, R40 ;  /* 0x000000280d2b7221 */ /* 0x000fca0000010000 */
[----:B------:R-:W1:Y:S01]  /*e500*/  MUFU.EX2 R34, R34 ;  /* 0x0000002200227308 */ /* 0x000e620000000800 */
[----:B--2---:R-:W-:-:S07]  /*e510*/  FADD.FTZ R25, R5, R26 ;  /* 0x0000001a05197221 */ /* 0x004fce0000010000 */
[----:B------:R-:W2:Y:S01]  /*e520*/  MUFU.EX2 R21, R21 ;  /* 0x0000001500157308 */ /* 0x000ea20000000800 */
[----:B------:R-:W-:Y:S01]  /*e530*/  FFMA.FTZ R47, R47, UR47, -R0 ;  /* 0x0000002f2f2f7c23 */ /* 0x000fe20008010800 */
[----:B------:R-:W-:-:S06]  /*e540*/  FADD.FTZ R26, R12, R43 ;  /* 0x0000002b0c1a7221 */ /* 0x000fcc0000010000 */
[----:B------:R-:W4:Y:S01]  /*e550*/  MUFU.EX2 R37, R37 ;  /* 0x0000002500257308 */ /* 0x000f220000000800 */
[----:B---3--:R-:W-:-:S07]  /*e560*/  FADD.FTZ R25, R6, R25 ;  /* 0x0000001906197221 */ /* 0x008fce0000010000 */
[----:B------:R-:W3:Y:S08]  /*e570*/  MUFU.EX2 R24, R24 ;  /* 0x0000001800187308 */ /* 0x000ef00000000800 */
[----:B------:R-:W5:Y:S01]  /*e580*/  MUFU.EX2 R38, R38 ;  /* 0x0000002600267308 */ /* 0x000f620000000800 */
[----:B------:R-:W-:-:S07]  /*e590*/  FFMA.FTZ R11, R48, UR47, -R0 ;  /* 0x0000002f300b7c23 */ /* 0x000fce0008010800 */
[----:B------:R-:W5:Y:S08]  /*e5a0*/  MUFU.EX2 R27, R27 ;  /* 0x0000001b001b7308 */ /* 0x000f700000000800 */
[----:B------:R0:W-:Y:S08]  /*e5b0*/  MUFU.EX2 R10, R47 ;  /* 0x0000002f000a7308 */ /* 0x0001f00000000800 */
[----:B------:R-:W5:Y:S01]  /*e5c0*/  MUFU.EX2 R32, R32 ;  /* 0x0000002000207308 */ /* 0x000f620000000800 */
[----:B0-----:R-:W-:Y:S01]  /*e5d0*/  FADD.FTZ R47, R15, R26 ;  /* 0x0000001a0f2f7221 */ /* 0x001fe20000010000 */
[----:B------:R-:W-:-:S03]  /*e5e0*/  FADD.FTZ R26, R14, R25 ;  /* 0x000000190e1a7221 */ /* 0x000fc60000010000 */
[----:B-1----:R-:W-:-:S03]  /*e5f0*/  FADD.FTZ R48, R34, R47 ;  /* 0x0000002f22307221 */ /* 0x002fc60000010000 */
[----:B------:R-:W0:Y:S01]  /*e600*/  MUFU.EX2 R41, R41 ;  /* 0x0000002900297308 */ /* 0x000e220000000800 */
[----:B--2---:R-:W-:Y:S01]  /*e610*/  FADD.FTZ R25, R21, R26 ;  /* 0x0000001a15197221 */ /* 0x004fe20000010000 */
[----:B------:R-:W-:Y:S01]  /*e620*/  F2FP.BF16.F32.PACK_AB R13, R12, R13 ;  /* 0x0000000d0c0d723e */ /* 0x000fe200000010ff */
[----:B----4-:R-:W-:-:S05]  /*e630*/  FADD.FTZ R47, R37, R48 ;  /* 0x00000030252f7221 */ /* 0x010fca0000010000 */
[----:B------:R-:W1:Y:S01]  /*e640*/  MUFU.EX2 R35, R35 ;  /* 0x0000002300237308 */ /* 0x000e620000000800 */
[----:B---3--:R-:W-:-:S07]  /*e650*/  FADD.FTZ R12, R24, R25 ;  /* 0x00000019180c7221 */ /* 0x008fce0000010000 */
[----:B------:R-:W2:Y:S01]  /*e660*/  MUFU.EX2 R42, R42 ;  /* 0x0000002a002a7308 */ /* 0x000ea20000000800 */
[----:B------:R-:W-:Y:S01]  /*e670*/  FFMA.FTZ R44, R44, UR47, -R0 ;  /* 0x0000002f2c2c7c23 */ /* 0x000fe20008010800 */
[----:B-----5:R-:W-:Y:S01]  /*e680*/  FADD.FTZ R26, R38, R47 ;  /* 0x0000002f261a7221 */ /* 0x020fe20000010000 */
[----:B------:R-:W-:-:S05]  /*e690*/  FADD.FTZ R47, R27, R12 ;  /* 0x0000000c1b2f7221 */ /* 0x000fca0000010000 */
[----:B------:R-:W3:Y:S01]  /*e6a0*/  MUFU.EX2 R45, R45 ;  /* 0x0000002d002d7308 */ /* 0x000ee20000000800 */
[----:B------:R-:W-:Y:S01]  /*e6b0*/  F2FP.BF16.F32.PACK_AB R12, R6, R5 ;  /* 0x00000005060c723e */ /* 0x000fe200000010ff */
[----:B------:R-:W-:-:S06]  /*e6c0*/  FADD.FTZ R6, R32, R47 ;  /* 0x0000002f20067221 */ /* 0x000fcc0000010000 */
[----:B------:R-:W-:Y:S01]  /*e6d0*/  MUFU.EX2 R36, R36 ;  /* 0x0000002400247308 */ /* 0x000fe20000000800 */
[----:B0-----:R-:W-:-:S07]  /*e6e0*/  FADD.FTZ R5, R41, R26 ;  /* 0x0000001a29057221 */ /* 0x001fce0000010000 */
[----:B------:R-:W0:Y:S01]  /*e6f0*/  MUFU.EX2 R46, R46 ;  /* 0x0000002e002e7308 */ /* 0x000e220000000800 */
[----:B------:R-:W-:Y:S01]  /*e700*/  F2FP.BF16.F32.PACK_AB R14, R21, R14 ;  /* 0x0000000e150e723e */ /* 0x000fe200000010ff */
[----:B-1----:R-:W-:Y:S01]  /*e710*/  FADD.FTZ R21, R35, R6 ;  /* 0x0000000623157221 */ /* 0x002fe20000010000 */
[----:B------:R-:W-:-:S05]  /*e720*/  F2FP.BF16.F32.PACK_AB R29, R20, R71 ;  /* 0x00000047141d723e */ /* 0x000fca00000010ff */
[----:B------:R-:W1:Y:S01]  /*e730*/  MUFU.EX2 R9, R44 ;  /* 0x0000002c00097308 */ /* 0x000e620000000800 */
[----:B------:R-:W-:Y:S01]  /*e740*/  FFMA.FTZ R20, R51, UR47, -R0 ;  /* 0x0000002f33147c23 */ /* 0x000fe20008010800 */
[----:B------:R-:W-:Y:S01]  /*e750*/  F2FP.BF16.F32.PACK_AB R28, R33, R30 ;  /* 0x0000001e211c723e */ /* 0x000fe200000010ff */
[----:B--2---:R-:W-:-:S05]  /*e760*/  FADD.FTZ R6, R42, R5 ;  /* 0x000000052a067221 */ /* 0x004fca0000010000 */
[----:B------:R-:W2:Y:S01]  /*e770*/  MUFU.EX2 R49, R49 ;  /* 0x0000003100317308 */ /* 0x000ea20000000800 */
[----:B------:R-:W-:Y:S01]  /*e780*/  F2FP.BF16.F32.PACK_AB R30, R80, R76 ;  /* 0x0000004c501e723e */ /* 0x000fe200000010ff */
[----:B---3--:R-:W-:-:S06]  /*e790*/  FADD.FTZ R5, R45, R6 ;  /* 0x000000062d057221 */ /* 0x008fcc0000010000 */
[----:B------:R-:W3:Y:S01]  /*e7a0*/  MUFU.EX2 R50, R50 ;  /* 0x0000003200327308 */ /* 0x000ee20000000800 */
[--C-:B------:R-:W-:Y:S01]  /*e7b0*/  FFMA.FTZ R52, R52, UR47, -R0.reuse ;  /* 0x0000002f34347c23 */ /* 0x100fe20008010800 */
[----:B------:R4:W-:Y:S06]  /*e7c0*/  STSM.16.M88.4 [R91], R28 ;  /* 0x0000001c5b007844 */ /* 0x0009ec0000000200 */
[----:B------:R-:W-:Y:S01]  /*e7d0*/  MUFU.EX2 R11, R11 ;  /* 0x0000000b000b7308 */ /* 0x000fe20000000800 */
[----:B------:R-:W-:Y:S01]  /*e7e0*/  FFMA.FTZ R39, R55, UR47, -R0 ;  /* 0x0000002f37277c23 */ /* 0x000fe20008010800 */
[----:B0-----:R-:W-:-:S06]  /*e7f0*/  FADD.FTZ R6, R46, R5 ;  /* 0x000000052e067221 */ /* 0x001fcc0000010000 */
[----:B------:R-:W0:Y:S01]  /*e800*/  MUFU.EX2 R53, R53 ;  /* 0x0000003500357308 */ /* 0x000e220000000800 */
[----:B------:R-:W-:Y:S01]  /*e810*/  F2FP.BF16.F32.PACK_AB R15, R34, R15 ;  /* 0x0000000f220f723e */ /* 0x000fe200000010ff */
[----:B----4-:R-:W-:Y:S01]  /*e820*/  FADD.FTZ R28, R36, R21 ;  /* 0x00000015241c7221 */ /* 0x010fe20000010000 */
[----:B------:R-:W4:Y:S05]  /*e830*/  LDL R51, [R1+0x84] ;  /* 0x0000840001337983 */ /* 0x000f2a0000100800 */
[----:B------:R-:W5:Y:S01]  /*e840*/  MUFU.EX2 R20, R20 ;  /* 0x0000001400147308 */ /* 0x000f620000000800 */
[----:B-1----:R-:W-:Y:S01]  /*e850*/  FADD.FTZ R21, R9, R28 ;  /* 0x0000001c09157221 */ /* 0x002fe20000010000 */
[----:B--2---:R-:W-:-:S06]  /*e860*/  FADD.FTZ R5, R49, R6 ;  /* 0x0000000631057221 */ /* 0x004fcc0000010000 */
[----:B------:R-:W1:Y:S01]  /*e870*/  MUFU.EX2 R54, R54 ;  /* 0x0000003600367308 */ /* 0x000e620000000800 */
[----:B------:R-:W-:Y:S01]  /*e880*/  FADD.FTZ R28, R10, R21 ;  /* 0x000000150a1c7221 */ /* 0x000fe20000010000 */
[----:B---3--:R-:W-:-:S06]  /*e890*/  FADD.FTZ R6, R50, R5 ;  /* 0x0000000532067221 */ /* 0x008fcc0000010000 */
[----:B------:R-:W2:Y:S01]  /*e8a0*/  MUFU.EX2 R33, R52 ;  /* 0x0000003400217308 */ /* 0x000ea20000000800 */
[----:B------:R3:W-:Y:S07]  /*e8b0*/  STSM.16.M88.4 [R89], R12 ;  /* 0x0000000c59007844 */ /* 0x0007ee0000000200 */
[----:B------:R-:W2:Y:S01]  /*e8c0*/  MUFU.EX2 R57, R57 ;  /* 0x0000003900397308 */ /* 0x000ea20000000800 */
[----:B0-----:R-:W-:-:S07]  /*e8d0*/  FADD.FTZ R5, R53, R6 ;  /* 0x0000000635057221 */ /* 0x001fce0000010000 */
[----:B------:R-:W-:Y:S01]  /*e8e0*/  MUFU.EX2 R58, R58 ;  /* 0x0000003a003a7308 */ /* 0x000fe20000000800 */
[----:B---3--:R-:W-:Y:S01]  /*e8f0*/  F2FP.BF16.F32.PACK_AB R12, R9, R36 ;  /* 0x00000024090c723e */ /* 0x008fe200000010ff */
[----:B------:R-:W-:-:S06]  /*e900*/  FADD.FTZ R9, R11, R28 ;  /* 0x0000001c0b097221 */ /* 0x000fcc0000010000 */
[----:B------:R-:W0:Y:S01]  /*e910*/  MUFU.EX2 R39, R39 ;  /* 0x0000002700277308 */ /* 0x000e220000000800 */
[----:B------:R-:W-:Y:S01]  /*e920*/  F2FP.BF16.F32.PACK_AB R14, R11, R10 ;  /* 0x0000000a0b0e723e */ /* 0x000fe200000010ff */
[----:B-----5:R-:W-:Y:S01]  /*e930*/  FADD.FTZ R10, R20, R9 ;  /* 0x00000009140a7221 */ /* 0x020fe20000010000 */
[----:B-1----:R-:W-:-:S05]  /*e940*/  FADD.FTZ R6, R54, R5 ;  /* 0x0000000536067221 */ /* 0x002fca0000010000 */
[----:B------:R-:W1:Y:S01]  /*e950*/  MUFU.EX2 R61, R61 ;  /* 0x0000003d003d7308 */ /* 0x000e620000000800 */
[----:B--2---:R-:W-:Y:S01]  /*e960*/  FADD.FTZ R10, R33, R10 ;  /* 0x0000000a210a7221 */ /* 0x004fe20000010000 */
[----:B------:R-:W-:-:S06]  /*e970*/  FADD.FTZ R9, R57, R6 ;  /* 0x0000000639097221 */ /* 0x000fcc0000010000 */
[----:B------:R-:W2:Y:S01]  /*e980*/  MUFU.EX2 R62, R62 ;  /* 0x0000003e003e7308 */ /* 0x000ea20000000800 */
[----:B0-----:R-:W-:Y:S01]  /*e990*/  FADD.FTZ R5, R39, R10 ;  /* 0x0000000a27057221 */ /* 0x001fe20000010000 */
[----:B------:R-:W-:-:S06]  /*e9a0*/  FADD.FTZ R10, R58, R9 ;  /* 0x000000093a0a7221 */ /* 0x000fcc0000010000 */
[----:B------:R-:W0:Y:S01]  /*e9b0*/  MUFU.EX2 R65, R65 ;  /* 0x0000004100417308 */ /* 0x000e220000000800 */
[----:B-1----:R-:W-:Y:S01]  /*e9c0*/  FADD.FTZ R11, R61, R10 ;  /* 0x0000000a3d0b7221 */ /* 0x002fe20000010000 */
[--C-:B------:R-:W-:Y:S01]  /*e9d0*/  FFMA.FTZ R56, R56, UR47, -R0.reuse ;  /* 0x0000002f38387c23 */ /* 0x100fe20008010800 */
[--C-:B------:R-:W-:Y:S01]  /*e9e0*/  FFMA.FTZ R59, R59, UR47, -R0.reuse ;  /* 0x0000002f3b3b7c23 */ /* 0x100fe20008010800 */
[--C-:B------:R-:W-:Y:S01]  /*e9f0*/  FFMA.FTZ R44, R60, UR47, -R0.reuse ;  /* 0x0000002f3c2c7c23 */ /* 0x100fe20008010800 */
[--C-:B------:R-:W-:Y:S01]  /*ea00*/  FFMA.FTZ R43, R4, UR47, -R0.reuse ;  /* 0x0000002f042b7c23 */ /* 0x100fe20008010800 */
[--C-:B------:R-:W-:Y:S01]  /*ea10*/  FFMA.FTZ R63, R63, UR47, -R0.reuse ;  /* 0x0000002f3f3f7c23 */ /* 0x100fe20008010800 */
[----:B------:R-:W1:Y:S01]  /*ea20*/  @P5 LDC R21, c[0x0][0x44c] ;  /* 0x00011300ff155b82 */ /* 0x000e620000000800 */
[----:B--2---:R-:W-:Y:S01]  /*ea30*/  FADD.FTZ R10, R62, R11 ;  /* 0x0000000b3e0a7221 */ /* 0x004fe20000010000 */
[--C-:B------:R-:W-:Y:S01]  /*ea40*/  FFMA.FTZ R64, R64, UR47, -R0.reuse ;  /* 0x0000002f40407c23 */ /* 0x100fe20008010800 */
[----:B------:R-:W-:-:S05]  /*ea50*/  FFMA.FTZ R68, R68, UR47, -R0 ;  /* 0x0000002f44447c23 */ /* 0x000fca0008010800 */
[----:B------:R-:W2:Y:S01]  /*ea60*/  @P5 LDC R28, c[0x0][0x450] ;  /* 0x00011400ff1c5b82 */ /* 0x000ea20000000800 */
[----:B0-----:R-:W-:Y:S02]  /*ea70*/  FADD.FTZ R11, R65, R10 ;  /* 0x0000000a410b7221 */ /* 0x001fe40000010000 */
[----:B------:R-:W3:Y:S01]  /*ea80*/  LDL R10, [R1+0x8c] ;  /* 0x00008c00010a7983 */ /* 0x000ee20000100800 */
[----:B------:R-:W0:Y:S01]  /*ea90*/  MUFU.EX2 R40, R56 ;  /* 0x0000003800287308 */ /* 0x000e220000000800 */
[----:B------:R-:W-:-:S07]  /*eaa0*/  FFMA.FTZ R4, R3, UR47, -R0 ;  /* 0x0000002f03047c23 */ /* 0x000fce0008010800 */
[----:B------:R-:W5:Y:S08]  /*eab0*/  MUFU.EX2 R3, R59 ;  /* 0x0000003b00037308 */ /* 0x000f700000000800 */
[----:B------:R-:W1:Y:S01]  /*eac0*/  MUFU.EX2 R44, R44 ;  /* 0x0000002c002c7308 */ /* 0x000e620000000800 */
[----:B0-----:R-:W-:-:S07]  /*ead0*/  FADD.FTZ R6, R40, R5 ;  /* 0x0000000528067221 */ /* 0x001fce0000010000 */
[----:B------:R-:W0:Y:S01]  /*eae0*/  MUFU.EX2 R63, R63 ;  /* 0x0000003f003f7308 */ /* 0x000e220000000800 */
[----:B-----5:R-:W-:-:S07]  /*eaf0*/  FADD.FTZ R9, R3, R6 ;  /* 0x0000000603097221 */ /* 0x020fce0000010000 */
[----:B------:R-:W5:Y:S01]  /*eb00*/  MUFU.EX2 R64, R64 ;  /* 0x0000004000407308 */ /* 0x000f620000000800 */
[----:B------:R-:W-:Y:S01]  /*eb10*/  FFMA.FTZ R0, R69, UR47, -R0 ;  /* 0x0000002f45007c23 */ /* 0x000fe20008010800 */
[----:B-1----:R-:W-:-:S06]  /*eb20*/  FADD.FTZ R6, R44, R9 ;  /* 0x000000092c067221 */ /* 0x002fcc0000010000 */
[----:B------:R-:W1:Y:S01]  /*eb30*/  MUFU.EX2 R68, R68 ;  /* 0x0000004400447308 */ /* 0x000e620000000800 */
[----:B------:R-:W-:Y:S01]  /*eb40*/  F2FP.BF16.F32.PACK_AB R24, R27, R24 ;  /* 0x000000181b18723e */ /* 0x000fe200000010ff */
[----:B0-----:R-:W-:-:S06]  /*eb50*/  FADD.FTZ R9, R63, R6 ;  /* 0x000000063f097221 */ /* 0x001fcc0000010000 */
[----:B------:R-:W0:Y:S01]  /*eb60*/  MUFU.EX2 R43, R43 ;  /* 0x0000002b002b7308 */ /* 0x000e220000000800 */
[----:B------:R-:W-:Y:S02]  /*eb70*/  F2FP.BF16.F32.PACK_AB R25, R38, R37 ;  /* 0x000000252619723e */ /* 0x000fe400000010ff */
[----:B------:R-:W-:-:S05]  /*eb80*/  F2FP.BF16.F32.PACK_AB R26, R35, R32 ;  /* 0x00000020231a723e */ /* 0x000fca00000010ff */
[----:B------:R-:W0:Y:S01]  /*eb90*/  MUFU.EX2 R66, R66 ;  /* 0x0000004200427308 */ /* 0x000e220000000800 */
[----:B------:R-:W-:Y:S01]  /*eba0*/  F2FP.BF16.F32.PACK_AB R27, R42, R41 ;  /* 0x000000292a1b723e */ /* 0x000fe200000010ff */
[----:B------:R-:W-:-:S06]  /*ebb0*/  @P5 IMAD.HI.U32 R21, R90, R21, RZ ;  /* 0x000000155a155227 */ /* 0x000fcc00078e00ff */
[----:B------:R-:W0:Y:S01]  /*ebc0*/  MUFU.EX2 R67, R67 ;  /* 0x0000004300437308 */ /* 0x000e220000000800 */
[----:B-----5:R-:W-:-:S07]  /*ebd0*/  FADD.FTZ R9, R64, R9 ;  /* 0x0000000940097221 */ /* 0x020fce0000010000 */
[----:B------:R-:W5:Y:S01]  /*ebe0*/  MUFU.EX2 R79, R79 ;  /* 0x0000004f004f7308 */ /* 0x000f620000000800 */
[----:B------:R-:W-:-:S07]  /*ebf0*/  F2FP.BF16.F32.PACK_AB R13, R46, R45 ;  /* 0x0000002d2e0d723e */ /* 0x000fce00000010ff */
[----:B------:R-:W-:Y:S01]  /*ec00*/  MUFU.EX2 R73, R73 ;  /* 0x0000004900497308 */ /* 0x000fe20000000800 */
[----:B------:R-:W-:-:S07]  /*ec10*/  F2FP.BF16.F32.PACK_AB R15, R50, R49 ;  /* 0x00000031320f723e */ /* 0x000fce00000010ff */
[----:B------:R-:W-:Y:S08]  /*ec20*/  MUFU.EX2 R4, R4 ;  /* 0x0000000400047308 */ /* 0x000ff00000000800 */
[----:B------:R5:W4:Y:S08]  /*ec30*/  MUFU.EX2 R5, R0 ;  /* 0x0000000000057308 */ /* 0x000b300000000800 */
[----:B------:R-:W4:Y:S01]  /*ec40*/  MUFU.EX2 R72, R72 ;  /* 0x0000004800487308 */ /* 0x000f220000000800 */
[----:B------:R2:W-:Y:S01]  /*ec50*/  STSM.16.M88.4 [R88], R24 ;  /* 0x0000001858007844 */ /* 0x0005e20000000200 */
[----:B-1----:R-:W-:-:S03]  /*ec60*/  FADD.FTZ R6, R68, R9 ;  /* 0x0000000944067221 */ /* 0x002fc60000010000 */
[----:B------:R1:W-:Y:S01]  /*ec70*/  STSM.16.M88.4 [R157+0x27800], R12 ;  /* 0x0278000c9d007844 */ /* 0x0003e20000000200 */
[----:B--2---:R-:W-:Y:S01]  /*ec80*/  F2FP.BF16.F32.PACK_AB R24, R33, R20 ;  /* 0x000000142118723e */ /* 0x004fe200000010ff */
[----:B------:R-:W-:Y:S01]  /*ec90*/  IMAD.MOV.U32 R20, RZ, RZ, R90 ;  /* 0x000000ffff147224 */ /* 0x000fe200078e005a */
[----:B------:R-:W-:Y:S02]  /*eca0*/  F2FP.BF16.F32.PACK_AB R25, R54, R53 ;  /* 0x000000353619723e */ /* 0x000fe400000010ff */
[----:B------:R-:W-:Y:S02]  /*ecb0*/  F2FP.BF16.F32.PACK_AB R26, R40, R39 ;  /* 0x00000027281a723e */ /* 0x000fe400000010ff */
[----:B------:R-:W-:Y:S02]  /*ecc0*/  F2FP.BF16.F32.PACK_AB R27, R58, R57 ;  /* 0x000000393a1b723e */ /* 0x000fe400000010ff */
[----:B------:R-:W-:Y:S02]  /*ecd0*/  @P5 SHF.R.U32.HI R20, RZ, R28, R21 ;  /* 0x0000001cff145219 */ /* 0x000fe40000011615 */
[----:B-1----:R-:W-:Y:S01]  /*ece0*/  F2FP.BF16.F32.PACK_AB R12, R44, R3 ;  /* 0x000000032c0c723e */ /* 0x002fe200000010ff */
[----:B0-----:R-:W-:Y:S01]  /*ecf0*/  FADD.FTZ R3, R43, R6 ;  /* 0x000000062b037221 */ /* 0x001fe20000010000 */
[----:B------:R-:W-:-:S02]  /*ed00*/  IADD3 R6, R20, R148, -R147 ;  /* 0x0000009414067210 */ /* 0x000fc40007ffe893 */
[----:B------:R-:W-:Y:S02]  /*ed10*/  F2FP.BF16.F32.PACK_AB R13, R62, R61 ;  /* 0x0000003d3e0d723e */ /* 0x000fe400000010ff */
[----:B------:R-:W-:Y:S02]  /*ed20*/  F2FP.BF16.F32.PACK_AB R14, R64, R63 ;  /* 0x0000003f400e723e */ /* 0x000fe400000010ff */
[----:B------:R-:W-:Y:S02]  /*ed30*/  F2FP.BF16.F32.PACK_AB R15, R66, R65 ;  /* 0x00000041420f723e */ /* 0x000fe400000010ff */
[----:B------:R-:W-:-:S04]  /*ed40*/  SHF.R.S32.HI R9, RZ, 0x1f, R6 ;  /* 0x0000001fff097819 */ /* 0x000fc80000011406 */
[----:B------:R-:W-:-:S04]  /*ed50*/  LEA.HI R9, R9, R6, RZ, 0x7 ;  /* 0x0000000609097211 */ /* 0x000fc800078f38ff */
[----:B------:R-:W-:Y:S01]  /*ed60*/  SHF.R.S32.HI R9, RZ, 0x7, R9 ;  /* 0x00000007ff097819 */ /* 0x000fe20000011409 */
[----:B-----5:R-:W-:-:S04]  /*ed70*/  FADD.FTZ R0, R66, R11 ;  /* 0x0000000b42007221 */ /* 0x020fc80000010000 */
[----:B------:R-:W-:-:S04]  /*ed80*/  FADD.FTZ R0, R67, R0 ;  /* 0x0000000043007221 */ /* 0x000fc80000010000 */
[----:B------:R-:W-:Y:S01]  /*ed90*/  FADD.FTZ R0, R79, R0 ;  /* 0x000000004f007221 */ /* 0x000fe20000010000 */
[----:B------:R-:W-:Y:S02]  /*eda0*/  @P5 LOP3.LUT R22, R22, 0x1, RZ, 0xfc, !PT ;  /* 0x0000000116165812 */ /* 0x000fe400078efcff */
        /* <DEDUP_REMOVED lines=18> */
[----:B----4-:R0:W-:Y:S04]  /*eed0*/  STSM.16.M88.4 [R51], R24 ;  /* 0x0000001833007844 */ /* 0x0101e80000000200 */
[----:B------:R-:W-:Y:S01]  /*eee0*/  STSM.16.M88.4 [R89+0x6000], R12 ;  /* 0x0060000c59007844 */ /* 0x000fe20000000200 */
[----:B0-----:R-:W-:Y:S02]  /*eef0*/  F2FP.BF16.F32.PACK_AB R24, R43, R68 ;  /* 0x000000442b18723e */ /* 0x001fe400000010ff */
[----:B------:R-:W-:Y:S02]  /*ef00*/  F2FP.BF16.F32.PACK_AB R25, R79, R67 ;  /* 0x000000434f19723e */ /* 0x000fe400000010ff */
[----:B------:R-:W-:-:S02]  /*ef10*/  F2FP.BF16.F32.PACK_AB R26, R5, R4 ;  /* 0x00000004051a723e */ /* 0x000fc400000010ff */
[----:B------:R-:W-:Y:S01]  /*ef20*/  F2FP.BF16.F32.PACK_AB R27, R72, R73 ;  /* 0x00000049481b723e */ /* 0x000fe200000010ff */
[----:B------:R-:W-:-:S04]  /*ef30*/  FADD.FTZ R4, R4, R3 ;  /* 0x0000000304047221 */ /* 0x000fc80000010000 */
[----:B------:R0:W-:Y:S01]  /*ef40*/  STSM.16.M88.4 [R88+0x6000], R24 ;  /* 0x0060001858007844 */ /* 0x0001e20000000200 */
[----:B------:R1:W-:Y:S06]  /*ef50*/  MEMBAR.ALL.CTA ;  /* 0x0000000000007992 */ /* 0x0003ec0000008000 */
[----:B-1----:R-:W1:Y:S01]  /*ef60*/  FENCE.VIEW.ASYNC.S ;  /* 0x00000000000073c6 */ /* 0x002e620000000000 */
[----:B------:R-:W-:Y:S01]  /*ef70*/  FADD.FTZ R3, R5, R4 ;  /* 0x0000000405037221 */ /* 0x000fe20000010000 */
[----:B------:R-:W-:Y:S02]  /*ef80*/  VIADD R4, R94, 0xfffffffe ;  /* 0xfffffffe5e047836 */ /* 0x000fe40000000000 */
[----:B------:R-:W-:Y:S01]  /*ef90*/  FADD.FTZ R73, R73, R0 ;  /* 0x0000000049497221 */ /* 0x000fe20000010000 */
[----:B------:R-:W-:-:S02]  /*efa0*/  CS2R R98, SRZ ;  /* 0x0000000000627805 */ /* 0x000fc4000001ff00 */
[----:B------:R-:W-:Y:S02]  /*efb0*/  CS2R R96, SRZ ;  /* 0x0000000000607805 */ /* 0x000fe4000001ff00 */
[----:B------:R-:W-:Y:S01]  /*efc0*/  CS2R R94, SRZ ;  /* 0x00000000005e7805 */ /* 0x000fe2000001ff00 */
[----:B------:R-:W-:Y:S01]  /*efd0*/  FADD.FTZ R0, R72, R73 ;  /* 0x0000004948007221 */ /* 0x000fe20000010000 */
[----:B------:R-:W-:Y:S02]  /*efe0*/  CS2R R92, SRZ ;  /* 0x00000000005c7805 */ /* 0x000fe4000001ff00 */
[----:B------:R-:W-:Y:S02]  /*eff0*/  CS2R R90, SRZ ;  /* 0x00000000005a7805 */ /* 0x000fe4000001ff00 */
[----:B0-----:R-:W-:Y:S02]  /*f000*/  CS2R R88, SRZ ;  /* 0x0000000000587805 */ /* 0x001fe4000001ff00 */
[----:B---3--:R-:W-:-:S04]  /*f010*/  VIMNMX R146, R10, R9, !PT ;  /* 0x000000090a927248 */ /* 0x008fc80007fe0100 */
[----:B------:R-:W-:Y:S01]  /*f020*/  ISETP.GE.AND P1, PT, R4, R146, PT ;  /* 0x000000920400720c */ /* 0x000fe20003f26270 */
[----:B-1----:R-:W-:-:S12]  /*f030*/  NOP ;  /* 0x0000000000007918 */ /* 0x002fd80000000000 */
[----:B------:R-:W-:Y:S05]  /*f040*/  @!P1 BRA `(.L_x_2441) ;  /* 0x00000034009c9947 */ /* 0x000fea0003800000 */
[----:B------:R-:W-:Y:S02]  /*f050*/  IMAD.MOV.U32 R6, RZ, RZ, R8 ;  /* 0x000000ffff067224 */ /* 0x000fe400078e0008 */
[----:B------:R-:W-:Y:S02]  /*f060*/  IMAD.MOV.U32 R9, RZ, RZ, R7 ;  /* 0x000000ffff097224 */ /* 0x000fe400078e0007 */
[----:B------:R-:W-:Y:S02]  /*f070*/  IMAD.MOV.U32 R10, RZ, RZ, R139 ;  /* 0x000000ffff0a7224 */ /* 0x000fe400078e008b */
[----:B------:R-:W-:Y:S02]  /*f080*/  IMAD.MOV.U32 R5, RZ, RZ, R19 ;  /* 0x000000ffff057224 */ /* 0x000fe400078e0013 */
[----:B------:R-:W-:-:S07]  /*f090*/  IMAD.MOV.U32 R135, RZ, RZ, RZ ;  /* 0x000000ffff877224 */ /* 0x000fce00078e00ff */
.L_x_2453:
[----:B--2---:R-:W2:Y:S01]  /*f0a0*/  LDL R7, [R1+0x60] ;  /* 0x0000600001077983 */ /* 0x004ea20000100800 */
        /* <DEDUP_REMOVED lines=8> */
.L_x_2443:
[----:B------:R-:W-:Y:S01]  /*f130*/  VIADD R7, R5, 0x1 ;  /* 0x0000000105077836 */ /* 0x000fe20000000000 */
[----:B------:R-:W-:-:S04]  /*f140*/  SHF.L.U32 R8, R139, 0x1f, RZ ;  /* 0x0000001f8b087819 */ /* 0x000fc800000006ff */
[----:B------:R-:W-:-:S04]  /*f150*/  ISETP.NE.AND P2, PT, R7, 0x2, PT ;  /* 0x000000020700780c */ /* 0x000fc80003f45270 */
[----:B------:R-:W-:-:S05]  /*f160*/  SEL R7, R7, RZ, P2 ;  /* 0x000000ff07077207 */ /* 0x000fca0001000000 */
[----:B------:R-:W-:-:S04]  /*f170*/  IMAD R7, R7, 0x8, R2 ;  /* 0x0000000807077824 */ /* 0x000fc800078e0202 */
[----:B------:R0:W1:Y:S01]  /*f180*/  SYNCS.PHASECHK.TRANS64.TRYWAIT P2, [R7+URZ+0x2d830], R8 ;  /* 0x02d83008070075a7 */ /* 0x000062000804017f */
[----:B------:R-:W-:Y:S05]  /*f190*/  @!P0 BRA `(.L_x_2444) ;  /* 0x0000000000048947 */ /* 0x000fea0003800000 */
[----:B------:R-:W-:Y:S01]  /*f1a0*/  BPT.TRAP 0x1 ;  /* 0x000000040000795c */ /* 0x000fe20000300000 */
.L_x_2444:
[----:B------:R-:W-:Y:S04]  /*f1b0*/  BSSY B0, `(.L_x_2442) ;  /* 0x0000004000007945 */ /* 0x000fe80003800000 */
[----:B-1----:R-:W-:Y:S05]  /*f1c0*/  @P2 BRA `(.L_x_2445) ;  /* 0x0000000000082947 */ /* 0x002fea0003800000 */
[----:B------:R-:W1:Y:S02]  /*f1d0*/  SYNCS.PHASECHK.TRANS64.TRYWAIT P2, [R7+URZ+0x2d830], R8 ;  /* 0x02d83008070075a7 */ /* 0x000e64000804017f */
[----:B-1----:R-:W-:Y:S05]  /*f1e0*/  @!P2 BRA `(.L_x_2446) ;  /* 0x0000011c00eca947 */ /* 0x002fea0003800000 */
.L_x_2445:
[----:B------:R-:W-:Y:S05]  /*f1f0*/  BSYNC B0 ;  /* 0x0000000000007941 */ /* 0x000fea0003800000 */
.L_x_2442:
[----:B01----:R-:W2:Y:S04]  /*f200*/  LDL R8, [R1+0x64] ;  /* 0x0000640001087983 */ /* 0x003ea80000100800 */
[----:B------:R-:W3:Y:S04]  /*f210*/  LDL.64 R26, [R1] ;  /* 0x00000000011a7983 */ /* 0x000ee80000100a00 */
[----:B------:R-:W4:Y:S04]  /*f220*/  LDL.64 R154, [R1+0x30] ;  /* 0x00003000019a7983 */ /* 0x000f280000100a00 */
[----:B------:R-:W5:Y:S01]  /*f230*/  LDL.64 R152, [R1+0x28] ;  /* 0x0000280001987983 */ /* 0x000f620000100a00 */
[----:B------:R-:W0:Y:S01]  /*f240*/  S2R R7, SR_TID.X ;  /* 0x0000000000077919 */ /* 0x000e220000002100 */
[----:B------:R-:W-:Y:S01]  /*f250*/  VIADD R19, R5, 0x1 ;  /* 0x0000000105137836 */ /* 0x000fe20000000000 */
[----:B------:R-:W-:Y:S05]  /*f260*/  WARPSYNC.ALL ;  /* 0x0000000000007948 */ /* 0x000fea0003800000 */
[C---:B------:R-:W-:Y:S01]  /*f270*/  ISETP.NE.AND P2, PT, R19.reuse, 0x2, PT ;  /* 0x000000021300780c */ /* 0x040fe20003f45270 */
[----:B------:R-:W-:Y:S01]  /*f280*/  IMAD.MOV.U32 R13, RZ, RZ, -0x7fffffe0 ;  /* 0x80000020ff0d7424 */ /* 0x000fe200078e00ff */
[----:B------:R-:W5:Y:S02]  /*f290*/  LDL.64 R144, [R1+0x20] ;  /* 0x0000200001907983 */ /* 0x000f640000100a00 */
[----:B------:R-:W-:-:S02]  /*f2a0*/  SEL R19, R19, RZ, P2 ;  /* 0x000000ff13137207 */ /* 0x000fc40001000000 */
[----:B------:R-:W5:Y:S04]  /*f2b0*/  LDL.64 R142, [R1+0x18] ;  /* 0x00001800018e7983 */ /* 0x000f680000100a00 */
[----:B------:R-:W5:Y:S01]  /*f2c0*/  LDL.64 R140, [R1+0x10] ;  /* 0x00001000018c7983 */ /* 0x000f620000100a00 */
[----:B0-----:R-:W-:-:S05]  /*f2d0*/  SHF.R.U32.HI R7, RZ, 0x7, R7 ;  /* 0x00000007ff077819 */ /* 0x001fca0000011607 */
[----:B------:R-:W-:Y:S01]  /*f2e0*/  VIADD R7, R7, 0x8 ;  /* 0x0000000807077836 */ /* 0x000fe20000000000 */
[----:B------:R-:W-:Y:S01]  /*f2f0*/  R2UR UR7, R13 ;  /* 0x000000000d0772ca */ /* 0x000fe200000e0000 */
[----:B------:R-:W-:-:S05]  /*f300*/  IMAD.MOV.U32 R25, RZ, RZ, -0x7fffffe0 ;  /* 0x80000020ff197424 */ /* 0x000fca00078e00ff */
        /* <DEDUP_REMOVED lines=16> */
[----:B------:R-:W-:Y:S02]  /*f410*/  R2UR UR10, R20 ;  /* 0x00000000140a72ca */ /* 0x000fe400000e0000 */
[----:B------:R-:W-:Y:S02]  /*f420*/  IADD3 R14, R12, 0x200, RZ ;  /* 0x000002000c0e7810 */ /* 0x000fe40007ffe0ff */
[----:B------:R-:W-:-:S02]  /*f430*/  R2UR UR15, R15 ;  /* 0x000000000f0f72ca */ /* 0x000fc400000e0000 */
[----:B------:R-:W-:Y:S02]  /*f440*/  R2UR UR14, R14 ;  /* 0x000000000e0e72ca */ /* 0x000fe400000e0000 */
[----:B-----5:R-:W-:Y:S02]  /*f450*/  R2UR UR12, R152 ;  /* 0x00000000980c72ca */ /* 0x020fe400000e0000 */
        /* <DEDUP_REMOVED lines=32> */
.L_x_2448:
[----:B------:R-:W-:Y:S01]  /*f660*/  SHF.L.U32 R7, R10, 0x1f, RZ ;  /* 0x0000001f0a077819 */ /* 0x000fe200000006ff */
[----:B------:R-:W-:-:S04]  /*f670*/  IMAD R8, R5, 0x8, R2 ;  /* 0x0000000805087824 */ /* 0x000fc800078e0202 */
[----:B------:R0:W1:Y:S01]  /*f680*/  SYNCS.PHASECHK.TRANS64.TRYWAIT P1, [R8+URZ+0x2d850], R7 ;  /* 0x02d85007080075a7 */ /* 0x000062000802017f */
[----:B------:R-:W-:Y:S05]  /*f690*/  @!P0 BRA `(.L_x_2449) ;  /* 0x0000000000048947 */ /* 0x000fea0003800000 */
[----:B------:R-:W-:Y:S01]  /*f6a0*/  BPT.TRAP 0x1 ;  /* 0x000000040000795c */ /* 0x000fe20000300000 */
.L_x_2449:
[----:B-1----:R-:W-:Y:S05]  /*f6b0*/  @P1 BRA `(.L_x_2447) ;  /* 0x0000000000081947 */ /* 0x002fea0003800000 */
[----:B------:R-:W1:Y:S02]  /*f6c0*/  SYNCS.PHASECHK.TRANS64.TRYWAIT P1, [R8+URZ+0x2d850], R7 ;  /* 0x02d85007080075a7 */ /* 0x000e64000802017f */
[----:B-1----:R-:W-:Y:S05]  /*f6d0*/  @!P1 BRA `(.L_x_2450) ;  /* 0x0000011800c49947 */ /* 0x002fea0003800000 */
.L_x_2447:
        /* <DEDUP_REMOVED lines=96> */
.L_x_2451:
[----:B------:R-:W2:Y:S04]  /*fce0*/  LDL R11, [R1+0x88] ;  /* 0x00008800010b7983 */ /* 0x000ea80000100800 */
[----:B------:R-:W2:Y:S01]  /*fcf0*/  LDL R10, [R1+0x98] ;  /* 0x00009800010a7983 */ /* 0x000ea20000100800 */
[----:B------:R-:W-:-:S03]  /*fd00*/  ISETP.NE.AND P1, PT, R150, 0x1, PT ;  /* 0x000000019600780c */ /* 0x000fc60003f25270 */
[----:B------:R-:W3:Y:S10]  /*fd10*/  LDL R141, [R1+0x90] ;  /* 0x00009000018d7983 */ /* 0x000ef40000100800 */
[----:B------:R-:W1:Y:S08]  /*fd20*/  @P1 LDC R8, c[0x0][0x44c] ;  /* 0x00011300ff081b82 */ /* 0x000e700000000800 */
[----:B0-----:R-:W0:Y:S01]  /*fd30*/  @P1 LDC R7, c[0x0][0x450] ;  /* 0x00011400ff071b82 */ /* 0x001e220000000800 */
[----:B------:R-:W-:Y:S01]  /*fd40*/  FMUL.FTZ R142, R30, UR46 ;  /* 0x0000002e1e8e7c20 */ /* 0x000fe20008410000 */
[----:B------:R-:W-:Y:S01]  /*fd50*/  FMUL.FTZ R30, R33, UR46 ;  /* 0x0000002e211e7c20 */ /* 0x000fe20008410000 */
[----:B------:R-:W-:Y:S01]  /*fd60*/  FMUL.FTZ R33, R36, UR46 ;  /* 0x0000002e24217c20 */ /* 0x000fe20008410000 */
[----:B------:R-:W-:Y:S01]  /*fd70*/  FMUL.FTZ R14, R38, UR46 ;  /* 0x0000002e260e7c20 */ /* 0x000fe20008410000 */
[----:B------:R-:W-:-:S02]  /*fd80*/  IMAD.MOV.U32 R38, RZ, RZ, -0x80 ;  /* 0xffffff80ff267424 */ /* 0x000fc400078e00ff */
[----:B------:R-:W-:Y:S02]  /*fd90*/  FMUL.FTZ R13, R29, UR46 ;  /* 0x0000002e1d0d7c20 */ /* 0x000fe40008410000 */
[----:B------:R-:W-:-:S04]  /*fda0*/  IMAD R38, R4, R38, 0x1 ;  /* 0x0000000104267424 */ /* 0x000fc800078e0226 */
        /* <DEDUP_REMOVED lines=12> */
[----:B------:R-:W-:Y:S01]  /*fe70*/  FMUL.FTZ R20, R46, UR46 ;  /* 0x0000002e2e147c20 */ /* 0x000fe20008410000 */
[----:B------:R-:W-:Y:S01]  /*fe80*/  FMUL.FTZ R59, R61, UR46 ;  /* 0x0000002e3d3b7c20 */ /* 0x000fe20008410000 */
[----:B------:R-:W-:Y:S01]  /*fe90*/  FMUL.FTZ R46, R74, UR46 ;  /* 0x0000002e4a2e7c20 */ /* 0x000fe20008410000 */
[----:B------:R-:W-:Y:S01]  /*fea0*/  FMUL.FTZ R74, R77, UR46 ;  /* 0x0000002e4d4a7c20 */ /* 0x000fe20008410000 */
[----:B------:R-:W-:-:S03]  /*feb0*/  FMUL.FTZ R144, R27, UR46 ;  /* 0x0000002e1b907c20 */ /* 0x000fc60008410000 */
        /* <DEDUP_REMOVED lines=11> */
[----:B------:R-:W-:Y:S08]  /*ff70*/  MUFU.TANH R59, R59 ;  /* 0x0000003b003b7308 */ /* 0x000ff00000002400 */
[----:B------:R-:W-:Y:S08]  /*ff80*/  MUFU.TANH R66, R66 ;  /* 0x0000004200427308 */ /* 0x000ff00000002400 */
[----:B------:R-:W-:Y:S01]  /*ff90*/  MUFU.TANH R78, R85 ;  /* 0x00000055004e7308 */ /* 0x000fe20000002400 */
[----:B------:R-:W-:Y:S01]  /*ffa0*/  FMUL.FTZ R32, R58, UR46 ;  /* 0x0000002e3a207c20 */ /* 0x000fe20008410000 */
[----:B------:R-:W-:-:S06]  /*ffb0*/  FMUL.FTZ R58, R60, UR46 ;  /* 0x0000002e3c3a7c20 */ /* 0x000fcc0008410000 */
[----:B------:R-:W-:Y:S01]  /*ffc0*/  MUFU.TANH R74, R74 ;  /* 0x0000004a004a7308 */ /* 0x000fe20000002400 */
[----:B------:R-:W-:Y:S01]  /*ffd0*/  FMUL.FTZ R60, R64, UR46 ;  /* 0x0000002e403c7c20 */ /* 0x000fe20008410000 */
[----:B------:R-:W-:Y:S01]  /*ffe0*/  FMUL.FTZ R64, R68, UR46 ;  /* 0x0000002e44407c20 */ /* 0x000fe20008410000 */
[----:B------:R-:W-:Y:S01]  /*fff0*/  FMUL.FTZ R68, R72, UR46 ;  /* 0x0000002e48447c20 */ /* 0x000fe20008410000 */
[----:B------:R-:W-:Y:S01]  /*10000*/  FMUL.FTZ R72, R76, UR46 ;  /* 0x0000002e4c487c20 */ /* 0x000fe20008410000 */
[----:B------:R-:W-:-:S03]  /*10010*/  FMUL.FTZ R76, R80, UR46 ;  /* 0x0000002e504c7c20 */ /* 0x000fc60008410000 */
[----:B------:R-:W-:Y:S08]  /*10020*/  MUFU.TANH R26, R26 ;  /* 0x0000001a001a7308 */ /* 0x000ff00000002400 */
[----:B------:R-:W-:Y:S08]  /*10030*/  MUFU.TANH R33, R33 ;  /* 0x0000002100217308 */ /* 0x000ff00000002400 */
        /* <DEDUP_REMOVED lines=9> */
[----:B------:R-:W-:-:S07]  /*100d0*/  FMUL.FTZ R61, R65, UR46 ;  /* 0x0000002e413d7c20 */ /* 0x000fce0008410000 */
[----:B------:R-:W-:Y:S01]  /*100e0*/  MUFU.TANH R58, R58 ;  /* 0x0000003a003a7308 */ /* 0x000fe20000002400 */
[----:B--2---:R-:W-:-:S04]  /*100f0*/  IMAD.IADD R10, R10, 0x1, R11 ;  /* 0x000000010a0a7824 */ /* 0x004fc800078e020b */
[----:B-1----:R-:W-:-:S05]  /*10100*/  @P1 IMAD.HI.U32 R8, R10, R8, RZ ;  /* 0x000000080a081227 */ /* 0x002fca00078e00ff */
[----:B0-----:R-:W-:-:S05]  /*10110*/  @P1 SHF.R.U32.HI R10, RZ, R7, R8 ;  /* 0x00000007ff0a1219 */ /* 0x001fca0000011608 */
[----:B------:R-:W0:Y:S01]  /*10120*/  SHFL.IDX PT, R36, R10, RZ, 0x1c1f ;  /* 0x001c1fff0a247589 */ /* 0x000e2200000e0000 */
[----:B------:R-:W-:Y:S01]  /*10130*/  FMUL.FTZ R8, R35, UR46 ;  /* 0x0000002e23087c20 */ /* 0x000fe20008410000 */
[----:B------:R-:W-:Y:S01]  /*10140*/  FMUL.FTZ R35, R37, UR46 ;  /* 0x0000002e25237c20 */ /* 0x000fe20008410000 */
[----:B---3--:R-:W-:Y:S01]  /*10150*/  IADD3 R38, R148, R38, -R141 ;  /* 0x0000002694267210 */ /* 0x008fe20007ffe88d */
[----:B------:R-:W-:Y:S01]  /*10160*/  FMUL.FTZ R11, R25, UR46 ;  /* 0x0000002e190b7c20 */ /* 0x000fe20008410000 */
[----:B------:R-:W-:Y:S01]  /*10170*/  FMUL.FTZ R25, R43, UR46 ;  /* 0x0000002e2b197c20 */ /* 0x000fe20008410000 */
[----:B------:R-:W-:Y:S02]  /*10180*/  FMUL.FTZ R43, R45, UR46 ;  /* 0x0000002e2d2b7c20 */ /* 0x000fe40008410000 */
[----:B------:R-:W-:Y:S01]  /*10190*/  IMAD.IADD R38, R38, 0x1, -R147 ;  /* 0x0000000126267824 */ /* 0x000fe200078e0a93 */
[----:B------:R-:W1:Y:S01]  /*101a0*/  MUFU.TANH R35, R35 ;  /* 0x0000002300237308 */ /* 0x000e620000002400 */
[----:B------:R2:W3:Y:S02]  /*101b0*/  SHFL.IDX PT, R44, R10, 0x1, 0x1c1f ;  /* 0x003c1f000a2c7f89 */ /* 0x0004e400000e0000 */
[----:B--2---:R-:W-:-:S05]  /*101c0*/  FMUL.FTZ R10, R81, UR46 ;  /* 0x0000002e510a7c20 */ /* 0x004fca0008410000 */
[----:B------:R-:W2:Y:S01]  /*101d0*/  MUFU.TANH R11, R11 ;  /* 0x0000000b000b7308 */ /* 0x000ea20000002400 */
[----:B0-----:R-:W-:-:S07]  /*101e0*/  IMAD.IADD R81, R38, 0x1, R36 ;  /* 0x0000000126517824 */ /* 0x001fce00078e0224 */
[----:B------:R-:W0:Y:S01]  /*101f0*/  MUFU.TANH R43, R43 ;  /* 0x0000002b002b7308 */ /* 0x000e220000002400 */
[----:B------:R-:W-:Y:S01]  /*10200*/  ISETP.GT.AND P1, PT, R81, 0x9, PT ;  /* 0x000000095100780c */ /* 0x000fe20003f24270 */
[----:B------:R-:W-:-:S03]  /*10210*/  FMUL.FTZ R37, R40, UR46 ;  /* 0x0000002e28257c20 */ /* 0x000fc60008410000 */
[----:B----4-:R-:W-:Y:S02]  /*10220*/  FSEL R77, R13, -INF , P1 ;  /* 0xff8000000d4d7808 */ /* 0x010fe40000800000 */
[C---:B------:R-:W-:Y:S01]  /*10230*/  ISETP.GT.AND P1, PT, R81.reuse, 0x19, PT ;  /* 0x000000195100780c */ /* 0x040fe20003f24270 */
[----:B------:R-:W-:Y:S01]  /*10240*/  FMUL.FTZ R45, R48, UR46 ;  /* 0x0000002e302d7c20 */ /* 0x000fe20008410000 */
[----:B------:R-:W-:Y:S02]  /*10250*/  ISETP.GT.AND P3, PT, R81, 0x1, PT ;  /* 0x000000015100780c */ /* 0x000fe40003f64270 */
[----:B-1----:R-:W-:Y:S01]  /*10260*/  FSEL R73, R35, -INF , P1 ;  /* 0xff80000023497808 */ /* 0x002fe20000800000 */
[----:B------:R-:W1:Y:S01]  /*10270*/  MUFU.TANH R37, R37 ;  /* 0x0000002500257308 */ /* 0x000e620000002400 */
[----:B------:R-:W-:Y:S02]  /*10280*/  ISETP.GT.AND P1, PT, R81, 0x29, PT ;  /* 0x000000295100780c */ /* 0x000fe40003f24270 */
[----:B--2---:R-:W-:-:S02]  /*10290*/  FSEL R85, R11, -INF , P3 ;  /* 0xff8000000b557808 */ /* 0x004fc40001800000 */
[C---:B------:R-:W-:Y:S02]  /*102a0*/  ISETP.GT.AND P2, PT, R81.reuse, RZ, PT ;  /* 0x000000ff5100720c */ /* 0x040fe40003f44270 */
[----:B------:R-:W-:Y:S02]  /*102b0*/  ISETP.GT.AND P3, PT, R81, 0x11, PT ;  /* 0x000000115100780c */ /* 0x000fe40003f64270 */
[----:B0-----:R-:W-:Y:S01]  /*102c0*/  FSEL R69, R43, -INF , P1 ;  /* 0xff8000002b457808 */ /* 0x001fe20000800000 */
[----:B------:R-:W-:Y:S01]  /*102d0*/  FMUL.FTZ R40, R41, UR46 ;  /* 0x0000002e29287c20 */ /* 0x000fe20008410000 */
[----:B------:R-:W-:Y:S01]  /*102e0*/  ISETP.GT.AND P1, PT, R81, 0x39, PT ;  /* 0x000000395100780c */ /* 0x000fe20003f24270 */
[----:B------:R-:W0:Y:S01]  /*102f0*/  MUFU.TANH R45, R45 ;  /* 0x0000002d002d7308 */ /* 0x000e220000002400 */
[----:B------:R-:W-:Y:S01]  /*10300*/  FMUL.FTZ R41, R75, UR46 ;  /* 0x0000002e4b297c20 */ /* 0x000fe20008410000 */
[----:B------:R-:W-:Y:S02]  /*10310*/  FSEL R140, R140, -INF , P2 ;  /* 0xff8000008c8c7808 */ /* 0x000fe40001000000 */
[----:B------:R-:W-:-:S02]  /*10320*/  FSEL R75, R30, -INF , P3 ;  /* 0xff8000001e4b7808 */ /* 0x000fc40001800000 */
[----:B------:R-:W-:Y:S02]  /*10330*/  ISETP.GT.AND P2, PT, R81, 0x10, PT ;  /* 0x000000105100780c */ /* 0x000fe40003f44270 */
[----:B------:R-:W-:Y:S01]  /*10340*/  FSEL R30, R51, -INF , P1 ;  /* 0xff800000331e7808 */ /* 0x000fe20000800000 */
[----:B------:R-:W-:Y:S01]  /*10350*/  FMUL.FTZ R7, R31, UR46 ;  /* 0x0000002e1f077c20 */ /* 0x000fe20008410000 */
[C---:B------:R-:W-:Y:S02]  /*10360*/  ISETP.GT.AND P1, PT, R81.reuse, 0x49, PT ;  /* 0x000000495100780c */ /* 0x040fe40003f24270 */
[----:B------:R-:W-:Y:S02]  /*10370*/  FSEL R36, R28, -INF , P2 ;  /* 0xff8000001c247808 */ /* 0x000fe40001000000 */
[----:B------:R-:W-:Y:S02]  /*10380*/  ISETP.GT.AND P2, PT, R81, 0x20, PT ;  /* 0x000000205100780c */ /* 0x000fe40003f44270 */
[----:B------:R-:W-:-:S02]  /*10390*/  FSEL R59, R59, -INF , P1 ;  /* 0xff8000003b3b7808 */ /* 0x000fc40000800000 */
[----:B------:R-:W-:Y:S01]  /*103a0*/  ISETP.GT.AND P1, PT, R81, 0x59, PT ;  /* 0x000000595100780c */ /* 0x000fe20003f24270 */
[----:B------:R-:W2:Y:S01]  /*103b0*/  MUFU.TANH R7, R7 ;  /* 0x0000000700077308 */ /* 0x000ea20000002400 */
[----:B-1----:R-:W-:Y:S02]  /*103c0*/  FSEL R80, R37, -INF , P2 ;  /* 0xff80000025507808 */ /* 0x002fe40001000000 */
[C---:B------:R-:W-:Y:S02]  /*103d0*/  ISETP.GT.AND P2, PT, R81.reuse, 0x30, PT ;  /* 0x000000305100780c */ /* 0x040fe40003f44270 */
[----:B------:R-:W-:Y:S02]  /*103e0*/  FSEL R51, R66, -INF , P1 ;  /* 0xff80000042337808 */ /* 0x000fe40000800000 */
[----:B------:R-:W-:Y:S02]  /*103f0*/  ISETP.GT.AND P1, PT, R81, 0x69, PT ;  /* 0x000000695100780c */ /* 0x000fe40003f24270 */
[----:B0-----:R-:W-:Y:S01]  /*10400*/  FSEL R28, R45, -INF , P2 ;  /* 0xff8000002d1c7808 */ /* 0x001fe20001000000 */
[----:B---3--:R-:W-:Y:S01]  /*10410*/  IMAD.IADD R44, R38, 0x1, R44 ;  /* 0x00000001262c7824 */ /* 0x008fe200078e022c */
[----:B------:R-:W-:-:S02]  /*10420*/  FSEL R45, R74, -INF , P1 ;  /* 0xff8000004a2d7808 */ /* 0x000fc40000800000 */
[----:B------:R-:W-:-:S04]  /*10430*/  ISETP.GT.AND P1, PT, R81, 0x79, PT ;  /* 0x000000795100780c */ /* 0x000fc80003f24270 */
[----:B------:R-:W-:Y:S02]  /*10440*/  FSEL R11, R78, -INF , P1 ;  /* 0xff8000004e0b7808 */ /* 0x000fe40000800000 */
[----:B------:R-:W-:Y:S02]  /*10450*/  ISETP.GT.AND P1, PT, R44, 0x9, PT ;  /* 0x000000092c00780c */ /* 0x000fe40003f24270 */
[----:B------:R-:W-:Y:S02]  /*10460*/  ISETP.GT.AND P4, PT, R81, 0x8, PT ;  /* 0x000000085100780c */ /* 0x000fe40003f84270 */
[----:B--2---:R-:W-:Y:S02]  /*10470*/  FSEL R35, R7, -INF , P1 ;  /* 0xff80000007237808 */ /* 0x004fe40000800000 */
[----:B------:R-:W-:Y:S01]  /*10480*/  FMNMX.FTZ R7, R140, R9, !PT ;  /* 0x000000098c077209 */ /* 0x000fe20007810000 */
[----:B------:R-:W-:Y:S01]  /*10490*/  FMUL.FTZ R141, R84, UR46 ;  /* 0x0000002e548d7c20 */ /* 0x000fe20008410000 */
[----:B------:R-:W-:-:S02]  /*104a0*/  FSEL R84, R26, -INF , P4 ;  /* 0xff8000001a547808 */ /* 0x000fc40002000000 */
[----:B------:R-:W-:-:S04]  /*104b0*/  FMNMX.FTZ R7, R85, R7, !PT ;  /* 0x0000000755077209 */ /* 0x000fc80007810000 */
[----:B------:R-:W-:Y:S01]  /*104c0*/  FMNMX.FTZ R7, R84, R7, !PT ;  /* 0x0000000754077209 */ /* 0x000fe20007810000 */
[----:B------:R-:W0:Y:S03]  /*104d0*/  MUFU.TANH R40, R40 ;  /* 0x0000002800287308 */ /* 0x000e260000002400 */
[----:B------:R-:W-:Y:S02]  /*104e0*/  FMNMX.FTZ R7, R77, R7, !PT ;  /* 0x000000074d077209 */ /* 0x000fe40007810000 */
[----:B------:R-:W-:Y:S02]  /*104f0*/  ISETP.GT.AND P4, PT, R81, 0x18, PT ;  /* 0x000000185100780c */ /* 0x000fe40003f84270 */
[----:B------:R-:W-:Y:S02]  /*10500*/  FMNMX.FTZ R7, R36, R7, !PT ;  /* 0x0000000724077209 */ /* 0x000fe40007810000 */
[----:B------:R-:W-:-:S02]  /*10510*/  FSEL R38, R33, -INF , P4 ;  /* 0xff80000021267808 */ /* 0x000fc40002000000 */
[----:B------:R-:W-:-:S04]  /*10520*/  FMNMX.FTZ R7, R75, R7, !PT ;  /* 0x000000074b077209 */ /* 0x000fc80007810000 */
[----:B------:R-:W-:Y:S02]  /*10530*/  FMNMX.FTZ R7, R38, R7, !PT ;  /* 0x0000000726077209 */ /* 0x000fe40007810000 */
[----:B------:R-:W-:Y:S02]  /*10540*/  ISETP.GT.AND P3, PT, R81, 0x21, PT ;  /* 0x000000215100780c */ /* 0x000fe40003f64270 */
[----:B------:R-:W-:Y:S01]  /*10550*/  FMNMX.FTZ R7, R73, R7, !PT ;  /* 0x0000000749077209 */ /* 0x000fe20007810000 */
[----:B------:R-:W-:Y:S01]  /*10560*/  FMUL.FTZ R48, R71, UR46 ;  /* 0x0000002e47307c20 */ /* 0x000fe20008410000 */
[----:B------:R-:W-:Y:S02]  /*10570*/  ISETP.GT.AND P4, PT, R81, 0x28, PT ;  /* 0x000000285100780c */ /* 0x000fe40003f84270 */
[----:B0-----:R-:W-:Y:S02]  /*10580*/  FSEL R71, R40, -INF , P3 ;  /* 0xff80000028477808 */ /* 0x001fe40001800000 */
[----:B------:R-:W-:-:S02]  /*10590*/  FMNMX.FTZ R7, R80, R7, !PT ;  /* 0x0000000750077209 */ /* 0x000fc40007810000 */
[----:B------:R-:W-:Y:S02]  /*105a0*/  FSEL R26, R42, -INF , P4 ;  /* 0xff8000002a1a7808 */ /* 0x000fe40002000000 */
[----:B------:R-:W-:Y:S01]  /*105b0*/  FMNMX.FTZ R7, R71, R7, !PT ;  /* 0x0000000747077209 */ /* 0x000fe20007810000 */
[----:B------:R-:W-:Y:S01]  /*105c0*/  FMUL.FTZ R31, R55, UR46 ;  /* 0x0000002e371f7c20 */ /* 0x000fe20008410000 */
[----:B------:R-:W-:Y:S02]  /*105d0*/  FMUL.FTZ R55, R57, UR46 ;  /* 0x0000002e39377c20 */ /* 0x000fe40008410000 */
[----:B------:R-:W-:Y:S02]  /*105e0*/  FMNMX.FTZ R7, R26, R7, !PT ;  /* 0x000000071a077209 */ /* 0x000fe40007810000 */
[----:B------:R-:W-:Y:S02]  /*105f0*/  ISETP.GT.AND P3, PT, R81, 0x31, PT ;  /* 0x000000315100780c */ /* 0x000fe40003f64270 */
[----:B------:R-:W-:Y:S01]  /*10600*/  FMNMX.FTZ R7, R69, R7, !PT ;  /* 0x0000000745077209 */ /* 0x000fe20007810000 */
[----:B------:R-:W0:Y:S01]  /*10610*/  MUFU.TANH R55, R55 ;  /* 0x0000003700377308 */ /* 0x000e220000002400 */
[----:B------:R-:W-:-:S02]  /*10620*/  ISETP.GT.AND P4, PT, R81, 0x38, PT ;  /* 0x000000385100780c */ /* 0x000fc40003f84270 */
[----:B------:R-:W-:Y:S02]  /*10630*/  FSEL R67, R47, -INF , P3 ;  /* 0xff8000002f437808 */ /* 0x000fe40001800000 */
[----:B------:R-:W-:Y:S02]  /*10640*/  FMNMX.FTZ R7, R28, R7, !PT ;  /* 0x000000071c077209 */ /* 0x000fe40007810000 */
[----:B------:R-:W-:Y:S02]  /*10650*/  FSEL R65, R50, -INF , P4 ;  /* 0xff80000032417808 */ /* 0x000fe40002000000 */
[----:B------:R-:W-:Y:S02]  /*10660*/  FMNMX.FTZ R7, R67, R7, !PT ;  /* 0x0000000743077209 */ /* 0x000fe40007810000 */
[----:B------:R-:W-:Y:S02]  /*10670*/  ISETP.GT.AND P2, PT, R81, 0x40, PT ;  /* 0x000000405100780c */ /* 0x000fe40003f44270 */
[----:B------:R-:W-:Y:S01]  /*10680*/  FMNMX.FTZ R7, R65, R7, !PT ;  /* 0x0000000741077209 */ /* 0x000fe20007810000 */
[----:B------:R-:W-:Y:S01]  /*10690*/  FMUL.FTZ R57, R62, UR46 ;  /* 0x0000002e3e397c20 */ /* 0x000fe20008410000 */
[----:B------:R-:W1:Y:S01]  /*106a0*/  MUFU.TANH R60, R60 ;  /* 0x0000003c003c7308 */ /* 0x000e620000002400 */
[----:B------:R-:W-:-:S02]  /*106b0*/  ISETP.GT.AND P3, PT, R81, 0x41, PT ;  /* 0x000000415100780c */ /* 0x000fc40003f64270 */
[----:B------:R-:W-:Y:S02]  /*106c0*/  FSEL R62, R54, -INF , P2 ;  /* 0xff800000363e7808 */ /* 0x000fe40001000000 */
[----:B------:R-:W-:Y:S01]  /*106d0*/  FMNMX.FTZ R7, R30, R7, !PT ;  /* 0x000000071e077209 */ /* 0x000fe20007810000 */
[----:B------:R-:W-:Y:S01]  /*106e0*/  FMUL.FTZ R56, R63, UR46 ;  /* 0x0000002e3f387c20 */ /* 0x000fe20008410000 */
[----:B------:R-:W-:Y:S01]  /*106f0*/  ISETP.GT.AND P4, PT, R81, 0x48, PT ;  /* 0x000000485100780c */ /* 0x000fe20003f84270 */
[----:B------:R-:W2:Y:S01]  /*10700*/  MUFU.TANH R61, R61 ;  /* 0x0000003d003d7308 */ /* 0x000ea20000002400 */
[----:B0-----:R-:W-:Y:S02]  /*10710*/  FSEL R63, R55, -INF , P3 ;  /* 0xff800000373f7808 */ /* 0x001fe40001800000 */
[----:B------:R-:W-:Y:S02]  /*10720*/  FMNMX.FTZ R7, R62, R7, !PT ;  /* 0x000000073e077209 */ /* 0x000fe40007810000 */
[----:B------:R-:W-:-:S02]  /*10730*/  FSEL R58, R58, -INF , P4 ;  /* 0xff8000003a3a7808 */ /* 0x000fc40002000000 */
[----:B------:R-:W-:Y:S01]  /*10740*/  FMNMX.FTZ R7, R63, R7, !PT ;  /* 0x000000073f077209 */ /* 0x000fe20007810000 */
[----:B------:R-:W0:Y:S01]  /*10750*/  MUFU.TANH R64, R64 ;  /* 0x0000004000407308 */ /* 0x000e220000002400 */
[C---:B------:R-:W-:Y:S02]  /*10760*/  ISETP.GT.AND P2, PT, R81.reuse, 0x50, PT ;  /* 0x000000505100780c */ /* 0x040fe40003f44270 */
[----:B------:R-:W-:Y:S02]  /*10770*/  FMNMX.FTZ R7, R58, R7, !PT ;  /* 0x000000073a077209 */ /* 0x000fe40007810000 */
[----:B------:R-:W-:Y:S02]  /*10780*/  ISETP.GT.AND P3, PT, R81, 0x51, PT ;  /* 0x000000515100780c */ /* 0x000fe40003f64270 */
[----:B-1----:R-:W-:Y:S01]  /*10790*/  FSEL R54, R60, -INF , P2 ;  /* 0xff8000003c367808 */ /* 0x002fe20001000000 */
[----:B------:R-:W1:Y:S01]  /*107a0*/  MUFU.TANH R68, R68 ;  /* 0x0000004400447308 */ /* 0x000e620000002400 */
[----:B------:R-:W-:-:S02]  /*107b0*/  FMNMX.FTZ R7, R59, R7, !PT ;  /* 0x000000073b077209 */ /* 0x000fc40007810000 */
[----:B------:R-:W-:Y:S02]  /*107c0*/  ISETP.GT.AND P4, PT, R81, 0x58, PT ;  /* 0x000000585100780c */ /* 0x000fe40003f84270 */
[----:B--2---:R-:W-:Y:S02]  /*107d0*/  FSEL R55, R61, -INF , P3 ;  /* 0xff8000003d377808 */ /* 0x004fe40001800000 */
[----:B------:R-:W-:Y:S01]  /*107e0*/  FMNMX.FTZ R7, R54, R7, !PT ;  /* 0x0000000736077209 */ /* 0x000fe20007810000 */
[----:B------:R-:W2:Y:S01]  /*107f0*/  MUFU.TANH R70, R70 ;  /* 0x0000004600467308 */ /* 0x000ea20000002400 */
[----:B0-----:R-:W-:Y:S02]  /*10800*/  FSEL R50, R64, -INF , P4 ;  /* 0xff80000040327808 */ /* 0x001fe40002000000 */
[----:B------:R-:W-:-:S05]  /*10810*/  FMNMX.FTZ R7, R55, R7, !PT ;  /* 0x0000000737077209 */ /* 0x000fca0007810000 */
[----:B------:R-:W0:Y:S01]  /*10820*/  MUFU.TANH R72, R72 ;  /* 0x0000004800487308 */ /* 0x000e220000002400 */
[C---:B------:R-:W-:Y:S02]  /*10830*/  ISETP.GT.AND P2, PT, R81.reuse, 0x60, PT ;  /* 0x000000605100780c */ /* 0x040fe40003f44270 */
[----:B------:R-:W-:Y:S02]  /*10840*/  FMNMX.FTZ R7, R50, R7, !PT ;  /* 0x0000000732077209 */ /* 0x000fe40007810000 */
[----:B------:R-:W-:Y:S02]  /*10850*/  ISETP.GT.AND P3, PT, R81, 0x61, PT ;  /* 0x000000615100780c */ /* 0x000fe40003f64270 */
[----:B-1----:R-:W-:Y:S01]  /*10860*/  FSEL R40, R68, -INF , P2 ;  /* 0xff80000044287808 */ /* 0x002fe20001000000 */
[----:B------:R-:W1:Y:S01]  /*10870*/  MUFU.TANH R76, R76 ;  /* 0x0000004c004c7308 */ /* 0x000e620000002400 */
[----:B------:R-:W-:Y:S02]  /*10880*/  FMNMX.FTZ R7, R51, R7, !PT ;  /* 0x0000000733077209 */ /* 0x000fe40007810000 */
[----:B------:R-:W-:-:S02]  /*10890*/  ISETP.GT.AND P4, PT, R81, 0x68, PT ;  /* 0x000000685100780c */ /* 0x000fc40003f84270 */
        /* <DEDUP_REMOVED lines=8> */
[C---:B------:R-:W-:Y:S02]  /*10920*/  ISETP.GT.AND P3, PT, R81.reuse, 0x71, PT ;  /* 0x000000715100780c */ /* 0x040fe40003f64270 */
[----:B------:R-:W-:Y:S01]  /*10930*/  ISETP.GT.AND P4, PT, R81, 0x78, PT ;  /* 0x000000785100780c */ /* 0x000fe20003f84270 */
[----:B------:R-:W3:Y:S01]  /*10940*/  MUFU.TANH R144, R144 ;  /* 0x0000009000907308 */ /* 0x000ee20000002400 */
[----:B-1----:R-:W-:Y:S02]  /*10950*/  FSEL R81, R76, -INF , P2 ;  /* 0xff8000004c517808 */ /* 0x002fe40001000000 */
[----:B------:R-:W-:-:S02]  /*10960*/  FMNMX.FTZ R7, R45, R7, !PT ;  /* 0x000000072d077209 */ /* 0x000fc40007810000 */
[----:B--2---:R-:W-:Y:S02]  /*10970*/  FSEL R13, R10, -INF , P3 ;  /* 0xff8000000a0d7808 */ /* 0x004fe40001800000 */
[----:B------:R-:W-:Y:S01]  /*10980*/  FMNMX.FTZ R7, R81, R7, !PT ;  /* 0x0000000751077209 */ /* 0x000fe20007810000 */
[----:B------:R-:W1:Y:S01]  /*10990*/  MUFU.TANH R8, R8 ;  /* 0x0000000800087308 */ /* 0x000e620000002400 */
[----:B0-----:R-:W-:Y:S02]  /*109a0*/  FSEL R10, R141, -INF , P4 ;  /* 0xff8000008d0a7808 */ /* 0x001fe40002000000 */
[----:B------:R-:W-:Y:S02]  /*109b0*/  FMNMX.FTZ R7, R13, R7, !PT ;  /* 0x000000070d077209 */ /* 0x000fe40007810000 */
[----:B------:R-:W-:Y:S02]  /*109c0*/  ISETP.GT.AND P3, PT, R44, 0x1, PT ;  /* 0x000000012c00780c */ /* 0x000fe40003f64270 */
[----:B------:R-:W-:-:S02]  /*109d0*/  FMNMX.FTZ R7, R10, R7, !PT ;  /* 0x000000070a077209 */ /* 0x000fc40007810000 */
[----:B---3--:R-:W-:Y:S02]  /*109e0*/  FSEL R33, R144, -INF , P3 ;  /* 0xff80000090217808 */ /* 0x008fe40001800000 */
[----:B------:R-:W-:Y:S02]  /*109f0*/  ISETP.GT.AND P3, PT, R44, 0x11, PT ;  /* 0x000000112c00780c */ /* 0x000fe40003f64270 */
[----:B------:R-:W-:Y:S02]  /*10a00*/  FMNMX.FTZ R7, R11, R7, !PT ;  /* 0x000000070b077209 */ /* 0x000fe40007810000 */
[----:B-1----:R-:W-:-:S03]  /*10a10*/  FSEL R37, R8, -INF , P3 ;  /* 0xff80000008257808 */ /* 0x002fc60001800000 */
[----:B------:R-:W0:Y:S01]  /*10a20*/  SHFL.BFLY PT, R8, R7, 0x2, 0x1f ;  /* 0x0c401f0007087f89 */ /* 0x000e2200000e0000 */
[----:B------:R-:W1:Y:S01]  /*10a30*/  MUFU.TANH R145, R145 ;  /* 0x0000009100917308 */ /* 0x000e620000002400 */
[----:B------:R-:W-:-:S07]  /*10a40*/  FMUL.FTZ R39, R39, UR46 ;  /* 0x0000002e27277c20 */ /* 0x000fce0008410000 */
[----:B------:R-:W2:Y:S08]  /*10a50*/  MUFU.TANH R142, R142 ;  /* 0x0000008e008e7308 */ /* 0x000eb00000002400 */
[----:B------:R-:W3:Y:S01]  /*10a60*/  MUFU.TANH R12, R12 ;  /* 0x0000000c000c7308 */ /* 0x000ee20000002400 */
[----:B0-----:R-:W-:-:S07]  /*10a70*/  FMNMX.FTZ R7, R7, R8, !PT ;  /* 0x0000000807077209 */ /* 0x001fce0007810000 */
[----:B------:R-:W0:Y:S01]  /*10a80*/  MUFU.TANH R14, R14 ;  /* 0x0000000e000e7308 */ /* 0x000e220000002400 */
[C---:B------:R-:W-:Y:S01]  /*10a90*/  ISETP.GT.AND P2, PT, R44.reuse, RZ, PT ;  /* 0x000000ff2c00720c */ /* 0x040fe20003f44270 */
[----:B------:R-:W4:Y:S01]  /*10aa0*/  SHFL.BFLY PT, R8, R7, 0x1, 0x1f ;  /* 0x0c201f0007087f89 */ /* 0x000f2200000e0000 */
[----:B------:R-:W-:-:S05]  /*10ab0*/  ISETP.GT.AND P4, PT, R44, 0x8, PT ;  /* 0x000000082c00780c */ /* 0x000fca0003f84270 */
[----:B------:R-:W5:Y:S01]  /*10ac0*/  MUFU.TANH R39, R39 ;  /* 0x0000002700277308 */ /* 0x000f620000002400 */
[----:B-1----:R-:W-:-:S07]  /*10ad0*/  FSEL R78, R145, -INF , P2 ;  /* 0xff800000914e7808 */ /* 0x002fce0001000000 */
[----:B------:R-:W1:Y:S01]  /*10ae0*/  MUFU.TANH R15, R15 ;  /* 0x0000000f000f7308 */ /* 0x000e620000002400 */
[----:B--2---:R-:W-:-:S07]  /*10af0*/  FSEL R76, R142, -INF , P4 ;  /* 0xff8000008e4c7808 */ /* 0x004fce0002000000 */
[----:B------:R-:W2:Y:S08]  /*10b00*/  MUFU.TANH R25, R25 ;  /* 0x0000001900197308 */ /* 0x000eb00000002400 */
[----:B------:R-:W4:Y:S01]  /*10b10*/  MUFU.TANH R20, R20 ;  /* 0x0000001400147308 */ /* 0x000f220000002400 */
[C---:B------:R-:W-:Y:S02]  /*10b20*/  ISETP.GT.AND P2, PT, R44.reuse, 0x10, PT ;  /* 0x000000102c00780c */ /* 0x040fe40003f44270 */
[----:B------:R-:W-:-:S05]  /*10b30*/  ISETP.GT.AND P4, PT, R44, 0x18, PT ;  /* 0x000000182c00780c */ /* 0x000fca0003f84270 */
[----:B------:R-:W4:Y:S01]  /*10b40*/  MUFU.TANH R27, R27 ;  /* 0x0000001b001b7308 */ /* 0x000f220000002400 */
[----:B---3--:R-:W-:-:S07]  /*10b50*/  FSEL R74, R12, -INF , P2 ;  /* 0xff8000000c4a7808 */ /* 0x008fce0001000000 */
[----:B------:R-:W3:Y:S01]  /*10b60*/  MUFU.TANH R21, R21 ;  /* 0x0000001500157308 */ /* 0x000ee20000002400 */
[----:B0-----:R-:W-:-:S07]  /*10b70*/  FSEL R72, R14, -INF , P4 ;  /* 0xff8000000e487808 */ /* 0x001fce0002000000 */
[----:B------:R-:W0:Y:S08]  /*10b80*/  MUFU.TANH R29, R29 ;  /* 0x0000001d001d7308 */ /* 0x000e300000002400 */
[----:B------:R-:W0:Y:S01]  /*10b90*/  MUFU.TANH R24, R24 ;  /* 0x0000001800187308 */ /* 0x000e220000002400 */
[C---:B------:R-:W-:Y:S02]  /*10ba0*/  ISETP.GT.AND P1, PT, R44.reuse, 0x19, PT ;  /* 0x000000192c00780c */ /* 0x040fe40003f24270 */
[----:B------:R-:W-:-:S02]  /*10bb0*/  ISETP.GT.AND P2, PT, R44, 0x20, PT ;  /* 0x000000202c00780c */ /* 0x000fc40003f44270 */
[----:B------:R-:W-:-:S03]  /*10bc0*/  ISETP.GT.AND P3, PT, R44, 0x21, PT ;  /* 0x000000212c00780c */ /* 0x000fc60003f64270 */
[----:B------:R-:W0:Y:S01]  /*10bd0*/  MUFU.TANH R31, R31 ;  /* 0x0000001f001f7308 */ /* 0x000e220000002400 */
[----:B------:R-:W-:-:S07]  /*10be0*/  ISETP.GT.AND P4, PT, R44, 0x28, PT ;  /* 0x000000282c00780c */ /* 0x000fce0003f84270 */
[----:B------:R-:W0:Y:S01]  /*10bf0*/  MUFU.TANH R32, R32 ;  /* 0x0000002000207308 */ /* 0x000e220000002400 */
[----:B-----5:R-:W-:-:S07]  /*10c00*/  FSEL R39, R39, -INF , P1 ;  /* 0xff80000027277808 */ /* 0x020fce0000800000 */
[----:B------:R-:W5:Y:S01]  /*10c10*/  MUFU.TANH R34, R34 ;  /* 0x0000002200227308 */ /* 0x000f620000002400 */
[----:B-1----:R-:W-:-:S07]  /*10c20*/  FSEL R70, R15, -INF , P2 ;  /* 0xff8000000f467808 */ /* 0x002fce0001000000 */
[----:B------:R-:W1:Y:S01]  /*10c30*/  MUFU.TANH R57, R57 ;  /* 0x0000003900397308 */ /* 0x000e620000002400 */
[----:B--2---:R-:W-:Y:S02]  /*10c40*/  FSEL R25, R25, -INF , P3 ;  /* 0xff80000019197808 */ /* 0x004fe40001800000 */
[----:B----4-:R-:W-:Y:S02]  /*10c50*/  FSEL R68, R20, -INF , P4 ;  /* 0xff80000014447808 */ /* 0x010fe40002000000 */
[----:B------:R-:W-:-:S03]  /*10c60*/  ISETP.GT.AND P1, PT, R44, 0x29, PT ;  /* 0x000000292c00780c */ /* 0x000fc60003f24270 */
[----:B------:R-:W2:Y:S01]  /*10c70*/  MUFU.TANH R56, R56 ;  /* 0x0000003800387308 */ /* 0x000ea20000002400 */
[C---:B------:R-:W-:Y:S02]  /*10c80*/  ISETP.GT.AND P2, PT, R44.reuse, 0x30, PT ;  /* 0x000000302c00780c */ /* 0x040fe40003f44270 */
[C---:B------:R-:W-:Y:S02]  /*10c90*/  ISETP.GT.AND P3, PT, R44.reuse, 0x31, PT ;  /* 0x000000312c00780c */ /* 0x040fe40003f64270 */
[----:B------:R-:W-:-:S03]  /*10ca0*/  ISETP.GT.AND P4, PT, R44, 0x38, PT ;  /* 0x000000382c00780c */ /* 0x000fc60003f84270 */
[----:B------:R-:W4:Y:S01]  /*10cb0*/  MUFU.TANH R53, R53 ;  /* 0x0000003500357308 */ /* 0x000f220000002400 */
[----:B------:R-:W-:-:S07]  /*10cc0*/  FSEL R27, R27, -INF , P1 ;  /* 0xff8000001b1b7808 */ /* 0x000fce0000800000 */
[----:B------:R-:W4:Y:S01]  /*10cd0*/  MUFU.TANH R52, R52 ;  /* 0x0000003400347308 */ /* 0x000f220000002400 */
[----:B---3--:R-:W-:-:S07]  /*10ce0*/  FSEL R66, R21, -INF , P2 ;  /* 0xff80000015427808 */ /* 0x008fce0001000000 */
[----:B------:R-:W3:Y:S01]  /*10cf0*/  MUFU.TANH R49, R49 ;  /* 0x0000003100317308 */ /* 0x000ee20000002400 */
[----:B0-----:R-:W-:Y:S02]  /*10d00*/  FSEL R29, R29, -INF , P3 ;  /* 0xff8000001d1d7808 */ /* 0x001fe40001800000 */
[----:B------:R-:W-:Y:S02]  /*10d10*/  FSEL R64, R24, -INF , P4 ;  /* 0xff80000018407808 */ /* 0x000fe40002000000 */
[----:B------:R-:W-:-:S03]  /*10d20*/  ISETP.GT.AND P1, PT, R44, 0x39, PT ;  /* 0x000000392c00780c */ /* 0x000fc60003f24270 */
[----:B------:R-:W0:Y:S01]  /*10d30*/  MUFU.TANH R48, R48 ;  /* 0x0000003000307308 */ /* 0x000e220000002400 */
[C---:B------:R-:W-:Y:S02]  /*10d40*/  ISETP.GT.AND P2, PT, R44.reuse, 0x40, PT ;  /* 0x000000402c00780c */ /* 0x040fe40003f44270 */
[C---:B------:R-:W-:Y:S02]  /*10d50*/  ISETP.GT.AND P3, PT, R44.reuse, 0x41, PT ;  /* 0x000000412c00780c */ /* 0x040fe40003f64270 */
[----:B------:R-:W-:-:S03]  /*10d60*/  ISETP.GT.AND P4, PT, R44, 0x48, PT ;  /* 0x000000482c00780c */ /* 0x000fc60003f84270 */
[----:B------:R-:W0:Y:S01]  /*10d70*/  MUFU.TANH R46, R46 ;  /* 0x0000002e002e7308 */ /* 0x000e220000002400 */
[----:B------:R-:W-:-:S07]  /*10d80*/  FMNMX.FTZ R7, R7, R8, !PT ;  /* 0x0000000807077209 */ /* 0x000fce0007810000 */
[----:B------:R-:W0:Y:S01]  /*10d90*/  MUFU.TANH R41, R41 ;  /* 0x0000002900297308 */ /* 0x000e220000002400 */
[----:B------:R-:W-:-:S07]  /*10da0*/  FSEL R31, R31, -INF , P1 ;  /* 0xff8000001f1f7808 */ /* 0x000fce0000800000 */
[----:B------:R-:W0:Y:S01]  /*10db0*/  MUFU.TANH R43, R143 ;  /* 0x0000008f002b7308 */ /* 0x000e220000002400 */
[----:B------:R-:W-:Y:S01]  /*10dc0*/  FSEL R61, R32, -INF , P2 ;  /* 0xff800000203d7808 */ /* 0x000fe20001000000 */
[----:B------:R-:W-:Y:S01]  /*10dd0*/  UMOV UR47, UR44 ;  /* 0x0000002c002f7c82 */ /* 0x000fe20008000000 */
[----:B-----5:R-:W-:Y:S02]  /*10de0*/  FSEL R60, R34, -INF , P3 ;  /* 0xff800000223c7808 */ /* 0x020fe40001800000 */
[----:B-1----:R-:W-:Y:S02]  /*10df0*/  FSEL R57, R57, -INF , P4 ;  /* 0xff80000039397808 */ /* 0x002fe40002000000 */
[C---:B------:R-:W-:Y:S02]  /*10e00*/  ISETP.GT.AND P1, PT, R44.reuse, 0x49, PT ;  /* 0x000000492c00780c */ /* 0x040fe40003f24270 */
[C---:B------:R-:W-:Y:S02]  /*10e10*/  ISETP.GT.AND P2, PT, R44.reuse, 0x50, PT ;  /* 0x000000502c00780c */ /* 0x040fe40003f44270 */
[----:B------:R-:W-:-:S02]  /*10e20*/  ISETP.GT.AND P3, PT, R44, 0x51, PT ;  /* 0x000000512c00780c */ /* 0x000fc40003f64270 */
[----:B------:R-:W-:Y:S01]  /*10e30*/  ISETP.GT.AND P4, PT, R44, 0x58, PT ;  /* 0x000000582c00780c */ /* 0x000fe20003f84270 */
[C---:B------:R-:W-:Y:S01]  /*10e40*/  FMUL.FTZ R8, R7.reuse, UR47 ;  /* 0x0000002f07087c20 */ /* 0x040fe20008410000 */
[----:B------:R-:W-:Y:S02]  /*10e50*/  FSETP.NEU.FTZ.AND P6, PT, R7, -INF , PT ;  /* 0xff8000000700780b */ /* 0x000fe40003fdd000 */
[----:B--2---:R-:W-:Y:S02]  /*10e60*/  FSEL R56, R56, -INF , P1 ;  /* 0xff80000038387808 */ /* 0x004fe40000800000 */
[----:B----4-:R-:W-:Y:S02]  /*10e70*/  FSEL R53, R53, -INF , P2 ;  /* 0xff80000035357808 */ /* 0x010fe40001000000 */
[----:B------:R-:W-:Y:S02]  /*10e80*/  FSEL R52, R52, -INF , P3 ;  /* 0xff80000034347808 */ /* 0x000fe40001800000 */
[----:B---3--:R-:W-:-:S02]  /*10e90*/  FSEL R49, R49, -INF , P4 ;  /* 0xff80000031317808 */ /* 0x008fc40002000000 */
[C---:B------:R-:W-:Y:S02]  /*10ea0*/  ISETP.GT.AND P1, PT, R44.reuse, 0x59, PT ;  /* 0x000000592c00780c */ /* 0x040fe40003f24270 */
[C---:B------:R-:W-:Y:S02]  /*10eb0*/  ISETP.GT.AND P2, PT, R44.reuse, 0x60, PT ;  /* 0x000000602c00780c */ /* 0x040fe40003f44270 */
[C---:B------:R-:W-:Y:S02]  /*10ec0*/  ISETP.GT.AND P3, PT, R44.reuse, 0x61, PT ;  /* 0x000000612c00780c */ /* 0x040fe40003f64270 */
[----:B------:R-:W-:Y:S01]  /*10ed0*/  ISETP.GT.AND P4, PT, R44, 0x68, PT ;  /* 0x000000682c00780c */ /* 0x000fe20003f84270 */
[----:B------:R-:W-:Y:S01]  /*10ee0*/  FMUL.FTZ R79, R79, UR46 ;  /* 0x0000002e4f4f7c20 */ /* 0x000fe20008410000 */
[----:B------:R-:W-:Y:S02]  /*10ef0*/  FSEL R12, R7, RZ, P6 ;  /* 0x000000ff070c7208 */ /* 0x000fe40003000000 */
[----:B------:R-:W-:-:S02]  /*10f00*/  FSEL R8, R8, RZ, P6 ;  /* 0x000000ff08087208 */ /* 0x000fc40003000000 */
[----:B0-----:R-:W-:Y:S02]  /*10f10*/  FSEL R48, R48, -INF , P1 ;  /* 0xff80000030307808 */ /* 0x001fe40000800000 */
[----:B------:R-:W-:Y:S02]  /*10f20*/  FSEL R46, R46, -INF , P2 ;  /* 0xff8000002e2e7808 */ /* 0x000fe40001000000 */
[----:B------:R-:W-:Y:S02]  /*10f30*/  FSEL R41, R41, -INF , P3 ;  /* 0xff80000029297808 */ /* 0x000fe40001800000 */
[----:B------:R-:W-:Y:S01]  /*10f40*/  FSEL R43, R43, -INF , P4 ;  /* 0xff8000002b2b7808 */ /* 0x000fe20002000000 */
[----:B------:R-:W-:Y:S01]  /*10f50*/  FADD.FTZ R12, -R12, R9 ;  /* 0x000000090c0c7221 */ /* 0x000fe20000010100 */
[C---:B------:R-:W-:Y:S02]  /*10f60*/  ISETP.GT.AND P1, PT, R44.reuse, 0x69, PT ;  /* 0x000000692c00780c */ /* 0x040fe40003f24270 */
[----:B------:R-:W-:-:S02]  /*10f70*/  ISETP.GT.AND P2, PT, R44, 0x70, PT ;  /* 0x000000702c00780c */ /* 0x000fc40003f44270 */
[C---:B------:R-:W-:Y:S02]  /*10f80*/  ISETP.GT.AND P3, PT, R44.reuse, 0x71, PT ;  /* 0x000000712c00780c */ /* 0x040fe40003f64270 */
[C---:B------:R-:W-:Y:S02]  /*10f90*/  ISETP.GT.AND P4, PT, R44.reuse, 0x78, PT ;  /* 0x000000782c00780c */ /* 0x040fe40003f84270 */
[----:B------:R-:W-:Y:S01]  /*10fa0*/  ISETP.GT.AND P5, PT, R44, 0x79, PT ;  /* 0x000000792c00780c */ /* 0x000fe20003fa4270 */
[--C-:B------:R-:W-:Y:S01]  /*10fb0*/  FFMA.FTZ R32, R140, UR47, -R8.reuse ;  /* 0x0000002f8c207c23 */ /* 0x100fe20008010808 */
[----:B------:R0:W1:Y:S01]  /*10fc0*/  MUFU.TANH R44, R79 ;  /* 0x0000004f002c7308 */ /* 0x0000620000002400 */
        /* <DEDUP_REMOVED lines=51> */
[----:B------:R-:W-:Y:S01]  /*11300*/  FMNMX.FTZ R8, R53, R8, !PT ;  /* 0x0000000835087209 */ /* 0x000fe20007810000 */
[----:B------:R-:W-:-:S03]  /*11310*/  FMUL.FTZ R14, R82, UR46 ;  /* 0x0000002e520e7c20 */ /* 0x000fc60008410000 */
[----:B------:R-:W-:Y:S01]  /*11320*/  FMNMX.FTZ R8, R52, R8, !PT ;  /* 0x0000000834087209 */ /* 0x000fe20007810000 */
[----:B------:R-:W-:-:S03]  /*11330*/  FMUL.FTZ R15, R83, UR46 ;  /* 0x0000002e530f7c20 */ /* 0x000fc60008410000 */
[----:B------:R-:W-:Y:S01]  /*11340*/  FMNMX.FTZ R8, R49, R8, !PT ;  /* 0x0000000831087209 */ /* 0x000fe20007810000 */
[----:B------:R-:W0:Y:S01]  /*11350*/  MUFU.TANH R14, R14 ;  /* 0x0000000e000e7308 */ /* 0x000e220000002400 */
[----:B------:R-:W-:Y:S02]  /*11360*/  FMUL.FTZ R20, R86, UR46 ;  /* 0x0000002e56147c20 */ /* 0x000fe40008410000 */
[----:B------:R-:W-:Y:S01]  /*11370*/  FMNMX.FTZ R8, R48, R8, !PT ;  /* 0x0000000830087209 */ /* 0x000fe20007810000 */
[----:B------:R-:W-:-:S03]  /*11380*/  FMUL.FTZ R21, R87, UR46 ;  /* 0x0000002e57157c20 */ /* 0x000fc60008410000 */
[----:B------:R-:W-:Y:S01]  /*11390*/  FMNMX.FTZ R8, R46, R8, !PT ;  /* 0x000000082e087209 */ /* 0x000fe20007810000 */
[----:B------:R-:W2:Y:S03]  /*113a0*/  MUFU.TANH R15, R15 ;  /* 0x0000000f000f7308 */ /* 0x000ea60000002400 */
[----:B------:R-:W-:-:S05]  /*113b0*/  FMNMX.FTZ R8, R41, R8, !PT ;  /* 0x0000000829087209 */ /* 0x000fca0007810000 */
[----:B------:R-:W3:Y:S01]  /*113c0*/  MUFU.TANH R20, R20 ;  /* 0x0000001400147308 */ /* 0x000ee20000002400 */
[----:B-1----:R-:W-:Y:S02]  /*113d0*/  FSEL R44, R44, -INF , P1 ;  /* 0xff8000002c2c7808 */ /* 0x002fe40000800000 */
[----:B------:R-:W-:-:S05]  /*113e0*/  FMNMX.FTZ R8, R43, R8, !PT ;  /* 0x000000082b087209 */ /* 0x000fca0007810000 */
[----:B------:R-:W1:Y:S01]  /*113f0*/  MUFU.TANH R21, R21 ;  /* 0x0000001500157308 */ /* 0x000e620000002400 */
[----:B0-----:R-:W-:Y:S02]  /*11400*/  FSEL R14, R14, -INF , P2 ;  /* 0xff8000000e0e7808 */ /* 0x001fe40001000000 */
[----:B------:R-:W-:Y:S02]  /*11410*/  FMNMX.FTZ R8, R44, R8, !PT ;  /* 0x000000082c087209 */ /* 0x000fe40007810000 */
[----:B--2---:R-:W-:Y:S02]  /*11420*/  FSEL R15, R15, -INF , P3 ;  /* 0xff8000000f0f7808 */ /* 0x004fe40001800000 */
[----:B------:R-:W-:Y:S02]  /*11430*/  FMNMX.FTZ R8, R14, R8, !PT ;  /* 0x000000080e087209 */ /* 0x000fe40007810000 */
[----:B---3--:R-:W-:Y:S02]  /*11440*/  FSEL R20, R20, -INF , P4 ;  /* 0xff80000014147808 */ /* 0x008fe40002000000 */
[----:B------:R-:W-:-:S04]  /*11450*/  FMNMX.FTZ R8, R15, R8, !PT ;  /* 0x000000080f087209 */ /* 0x000fc80007810000 */
[----:B------:R-:W-:Y:S02]  /*11460*/  FMNMX.FTZ R8, R20, R8, !PT ;  /* 0x0000000814087209 */ /* 0x000fe40007810000 */
[----:B-1----:R-:W-:-:S04]  /*11470*/  FSEL R21, R21, -INF , P5 ;  /* 0xff80000015157808 */ /* 0x002fc80002800000 */
[----:B------:R-:W-:-:S05]  /*11480*/  FMNMX.FTZ R8, R21, R8, !PT ;  /* 0x0000000815087209 */ /* 0x000fca0007810000 */
[----:B------:R-:W0:Y:S02]  /*11490*/  SHFL.BFLY PT, R13, R8, 0x2, 0x1f ;  /* 0x0c401f00080d7f89 */ /* 0x000e2400000e0000 */
[----:B0-----:R-:W-:-:S05]  /*114a0*/  FMNMX.FTZ R8, R8, R13, !PT ;  /* 0x0000000d08087209 */ /* 0x001fca0007810000 */
[----:B------:R-:W0:Y:S01]  /*114b0*/  SHFL.BFLY PT, R13, R8, 0x1, 0x1f ;  /* 0x0c201f00080d7f89 */ /* 0x000e2200000e0000 */
[----:B------:R-:W-:Y:S01]  /*114c0*/  FMUL.FTZ R12, R12, UR47 ;  /* 0x0000002f0c0c7c20 */ /* 0x000fe20008410000 */
[----:B------:R-:W-:Y:S01]  /*114d0*/  MUFU.EX2 R32, R32 ;  /* 0x0000002000207308 */ /* 0x000fe20000000800 */
[----:B0-----:R-:W-:-:S04]  /*114e0*/  FMNMX.FTZ R8, R8, R13, !PT ;  /* 0x0000000d08087209 */ /* 0x001fc80007810000 */
[C---:B------:R-:W-:Y:S01]  /*114f0*/  FSETP.NEU.FTZ.AND P1, PT, R8.reuse, -INF , PT ;  /* 0xff8000000800780b */ /* 0x040fe20003f3d000 */
[----:B------:R-:W-:-:S03]  /*11500*/  FMUL.FTZ R80, R8, UR47 ;  /* 0x0000002f08507c20 */ /* 0x000fc60008410000 */
[----:B------:R-:W-:Y:S02]  /*11510*/  FSEL R13, R8, RZ, P1 ;  /* 0x000000ff080d7208 */ /* 0x000fe40000800000 */
[----:B------:R-:W-:-:S03]  /*11520*/  FSEL R80, R80, RZ, P1 ;  /* 0x000000ff50507208 */ /* 0x000fc60000800000 */
[----:B------:R-:W-:Y:S02]  /*11530*/  FADD.FTZ R13, -R13, R6 ;  /* 0x000000060d0d7221 */ /* 0x000fe40000010100 */
[--C-:B------:R-:W-:Y:S02]  /*11540*/  FFMA.FTZ R78, R78, UR47, -R80.reuse ;  /* 0x0000002f4e4e7c23 */ /* 0x100fe40008010850 */
[----:B------:R-:W-:Y:S01]  /*11550*/  FMUL.FTZ R13, R13, UR47 ;  /* 0x0000002f0d0d7c20 */ /* 0x000fe20008410000 */
[--C-:B------:R-:W-:Y:S01]  /*11560*/  FFMA.FTZ R33, R33, UR47, -R80.reuse ;  /* 0x0000002f21217c23 */ /* 0x100fe20008010850 */
[----:B------:R-:W0:Y:S01]  /*11570*/  MUFU.EX2 R12, R12 ;  /* 0x0000000c000c7308 */ /* 0x000e220000000800 */
[--C-:B------:R-:W-:Y:S01]  /*11580*/  FFMA.FTZ R76, R76, UR47, -R80.reuse ;  /* 0x0000002f4c4c7c23 */ /* 0x100fe20008010850 */
[----:B------:R-:W-:-:S06]  /*11590*/  FFMA.FTZ R35, R35, UR47, -R80 ;  /* 0x0000002f23237c23 */ /* 0x000fcc0008010850 */
[----:B------:R-:W-:Y:S01]  /*115a0*/  MUFU.EX2 R78, R78 ;  /* 0x0000004e004e7308 */ /* 0x000fe20000000800 */
[--C-:B------:R-:W-:Y:S01]  /*115b0*/  FFMA.FTZ R74, R74, UR47, -R80.reuse ;  /* 0x0000002f4a4a7c23 */ /* 0x100fe20008010850 */
[----:B------:R-:W-:-:S06]  /*115c0*/  FFMA.FTZ R37, R37, UR47, -R80 ;  /* 0x0000002f25257c23 */ /* 0x000fcc0008010850 */
[----:B------:R-:W1:Y:S01]  /*115d0*/  MUFU.EX2 R13, R13 ;  /* 0x0000000d000d7308 */ /* 0x000e620000000800 */
[--C-:B------:R-:W-:Y:S01]  /*115e0*/  FFMA.FTZ R72, R72, UR47, -R80.reuse ;  /* 0x0000002f48487c23 */ /* 0x100fe20008010850 */
[--C-:B------:R-:W-:Y:S01]  /*115f0*/  FFMA.FTZ R39, R39, UR47, -R80.reuse ;  /* 0x0000002f27277c23 */ /* 0x100fe20008010850 */
[--C-:B------:R-:W-:Y:S01]  /*11600*/  FFMA.FTZ R70, R70, UR47, -R80.reuse ;  /* 0x0000002f46467c23 */ /* 0x100fe20008010850 */
[--C-:B------:R-:W-:Y:S01]  /*11610*/  FFMA.FTZ R25, R25, UR47, -R80.reuse ;  /* 0x0000002f19197c23 */ /* 0x100fe20008010850 */
[----:B------:R-:W-:-:S03]  /*11620*/  FFMA.FTZ R68, R68, UR47, -R80 ;  /* 0x0000002f44447c23 */ /* 0x000fc60008010850 */
[----:B------:R-:W2:Y:S01]  /*11630*/  MUFU.EX2 R79, R79 ;  /* 0x0000004f004f7308 */ /* 0x000ea20000000800 */
[--C-:B------:R-:W-:Y:S01]  /*11640*/  FFMA.FTZ R27, R27, UR47, -R80.reuse ;  /* 0x0000002f1b1b7c23 */ /* 0x100fe20008010850 */
[--C-:B------:R-:W-:Y:S01]  /*11650*/  FFMA.FTZ R66, R66, UR47, -R80.reuse ;  /* 0x0000002f42427c23 */ /* 0x100fe20008010850 */
[--C-:B------:R-:W-:Y:S01]  /*11660*/  FFMA.FTZ R29, R29, UR47, -R80.reuse ;  /* 0x0000002f1d1d7c23 */ /* 0x100fe20008010850 */
[--C-:B------:R-:W-:Y:S01]  /*11670*/  FFMA.FTZ R64, R64, UR47, -R80.reuse ;  /* 0x0000002f40407c23 */ /* 0x100fe20008010850 */
[--C-:B------:R-:W-:Y:S01]  /*11680*/  FFMA.FTZ R31, R31, UR47, -R80.reuse ;  /* 0x0000002f1f1f7c23 */ /* 0x100fe20008010850 */
[--C-:B------:R-:W-:Y:S02]  /*11690*/  FFMA.FTZ R61, R61, UR47, -R80.reuse ;  /* 0x0000002f3d3d7c23 */ /* 0x100fe40008010850 */
[----:B------:R-:W3:Y:S01]  /*116a0*/  MUFU.EX2 R33, R33 ;  /* 0x0000002100217308 */ /* 0x000ee20000000800 */
        /* <DEDUP_REMOVED lines=15> */
[----:B------:R-:W4:Y:S01]  /*117a0*/  MUFU.EX2 R34, R34 ;  /* 0x0000002200227308 */ /* 0x000f220000000800 */
[----:B------:R-:W-:-:S04]  /*117b0*/  IMAD R80, R19, 0x8, R2 ;  /* 0x0000000813507824 */ /* 0x000fc800078e0202 */
[----:B------:R-:W-:-:S03]  /*117c0*/  VIADD R80, R80, 0x2d840 ;  /* 0x0002d84050507836 */ /* 0x000fc60000000000 */
[----:B------:R-:W5:Y:S01]  /*117d0*/  MUFU.EX2 R76, R76 ;  /* 0x0000004c004c7308 */ /* 0x000f620000000800 */
[----:B0-----:R-:W-:-:S07]  /*117e0*/  FFMA.FTZ R3, R12, R3, R32 ;  /* 0x000000030c037223 */ /* 0x001fce0000010020 */
[----:B------:R0:W-:Y:S01]  /*117f0*/  MUFU.EX2 R6, R81 ;  /* 0x0000005100067308 */ /* 0x0001e20000000800 */
[----:B-1----:R-:W-:-:S07]  /*11800*/  FFMA.FTZ R0, R13, R0, R78 ;  /* 0x000000000d007223 */ /* 0x002fce000001004e */
[----:B------:R-:W1:Y:S01]  /*11810*/  MUFU.EX2 R77, R77 ;  /* 0x0000004d004d7308 */ /* 0x000e620000000800 */
[----:B0-----:R-:W-:-:S07]  /*11820*/  IMAD.U32 R81, RZ, RZ, UR40 ;  /* 0x00000028ff517e24 */ /* 0x001fce000f8e00ff */
[----:B------:R-:W0:Y:S01]  /*11830*/  MUFU.EX2 R35, R35 ;  /* 0x0000002300237308 */ /* 0x000e220000000800 */
[----:B------:R-:W-:Y:S01]  /*11840*/  PRMT R80, R81, 0x654, R80 ;  /* 0x0000065451507816 */ /* 0x000fe20000000050 */
[----:B--2---:R-:W-:-:S03]  /*11850*/  FADD.FTZ R3, R79, R3 ;  /* 0x000000034f037221 */ /* 0x004fc60000010000 */
[----:B------:R3:W-:Y:S03]  /*11860*/  SYNCS.ARRIVE.TRANS64.RED.A1T0 RZ, [R80+URZ], RZ ;  /* 0x000000ff50ff79a7 */ /* 0x0007e6000810043f */
[----:B------:R-:W2:Y:S08]  /*11870*/  MUFU.EX2 R36, R36 ;  /* 0x0000002400247308 */ /* 0x000eb00000000800 */
[----:B------:R-:W2:Y:S01]  /*11880*/  MUFU.EX2 R74, R74 ;  /* 0x0000004a004a7308 */ /* 0x000ea20000000800 */
[----:B---3--:R-:W-:Y:S01]  /*11890*/  FADD.FTZ R80, R33, R0 ;  /* 0x0000000021507221 */ /* 0x008fe20000010000 */
[----:B----4-:R-:W-:-:S06]  /*118a0*/  FADD.FTZ R0, R34, R3 ;  /* 0x0000000322007221 */ /* 0x010fcc0000010000 */
[----:B------:R-:W3:Y:S01]  /*118b0*/  MUFU.EX2 R75, R75 ;  /* 0x0000004b004b7308 */ /* 0x000ee20000000800 */
[----:B-----5:R-:W-:-:S07]  /*118c0*/  FADD.FTZ R3, R76, R80 ;  /* 0x000000504c037221 */ /* 0x020fce0000010000 */
[----:B------:R-:W4:Y:S01]  /*118d0*/  MUFU.EX2 R37, R37 ;  /* 0x0000002500257308 */ /* 0x000f220000000800 */
[----:B-1----:R-:W-:Y:S01]  /*118e0*/  FADD.FTZ R0, R77, R0 ;  /* 0x000000004d007221 */ /* 0x002fe20000010000 */
[----:B0-----:R-:W-:-:S06]  /*118f0*/  FADD.FTZ R3, R35, R3 ;  /* 0x0000000323037221 */ /* 0x001fcc0000010000 */
[----:B------:R-:W0:Y:S08]  /*11900*/  MUFU.EX2 R38, R38 ;  /* 0x0000002600267308 */ /* 0x000e300000000800 */
[----:B------:R-:W1:Y:S01]  /*11910*/  MUFU.EX2 R72, R72 ;  /* 0x0000004800487308 */ /* 0x000e620000000800 */
[----:B--2---:R-:W-:Y:S01]  /*11920*/  FADD.FTZ R0, R36, R0 ;  /* 0x0000000024007221 */ /* 0x004fe20000010000 */
[----:B------:R-:W-:-:S06]  /*11930*/  FADD.FTZ R3, R74, R3 ;  /* 0x000000034a037221 */ /* 0x000fcc0000010000 */
[----:B------:R-:W2:Y:S08]  /*11940*/  MUFU.EX2 R73, R73 ;  /* 0x0000004900497308 */ /* 0x000eb00000000800 */
[----:B------:R-:W5:Y:S01]  /*11950*/  MUFU.EX2 R39, R39 ;  /* 0x0000002700277308 */ /* 0x000f620000000800 */
[----:B---3--:R-:W-:Y:S01]  /*11960*/  FADD.FTZ R0, R75, R0 ;  /* 0x000000004b007221 */ /* 0x008fe20000010000 */
[----:B----4-:R-:W-:-:S06]  /*11970*/  FADD.FTZ R3, R37, R3 ;  /* 0x0000000325037221 */ /* 0x010fcc0000010000 */
[----:B------:R-:W3:Y:S08]  /*11980*/  MUFU.EX2 R24, R24 ;  /* 0x0000001800187308 */ /* 0x000ef00000000800 */
[----:B------:R-:W4:Y:S01]  /*11990*/  MUFU.EX2 R70, R70 ;  /* 0x0000004600467308 */ /* 0x000f220000000800 */
[----:B0-----:R-:W-:Y:S01]  /*119a0*/  FADD.FTZ R0, R38, R0 ;  /* 0x0000000026007221 */ /* 0x001fe20000010000 */
[----:B-1----:R-:W-:-:S06]  /*119b0*/  FADD.FTZ R3, R72, R3 ;  /* 0x0000000348037221 */ /* 0x002fcc0000010000 */
[----:B------:R-:W0:Y:S08]  /*119c0*/  MUFU.EX2 R71, R71 ;  /* 0x0000004700477308 */ /* 0x000e300000000800 */
[----:B------:R-:W1:Y:S01]  /*119d0*/  MUFU.EX2 R25, R25 ;  /* 0x0000001900197308 */ /* 0x000e620000000800 */
[----:B--2---:R-:W-:Y:S01]  /*119e0*/  FADD.FTZ R0, R73, R0 ;  /* 0x0000000049007221 */ /* 0x004fe20000010000 */
[----:B-----5:R-:W-:-:S06]  /*119f0*/  FADD.FTZ R3, R39, R3 ;  /* 0x0000000327037221 */ /* 0x020fcc0000010000 */
        /* <DEDUP_REMOVED lines=72> */
[----:B------:R-:W2:Y:S01]  /*11e80*/  MUFU.EX2 R14, R14 ;  /* 0x0000000e000e7308 */ /* 0x000ea20000000800 */
        /* <DEDUP_REMOVED lines=8> */
[----:B------:R-:W-:Y:S01]  /*11f10*/  FADD.FTZ R0, R6, R0 ;  /* 0x0000000006007221 */ /* 0x000fe20000010000 */
[----:B--2---:R-:W-:-:S06]  /*11f20*/  FADD.FTZ R3, R14, R3 ;  /* 0x000000030e037221 */ /* 0x004fcc0000010000 */
[----:B------:R-:W2:Y:S08]  /*11f30*/  MUFU.EX2 R11, R11 ;  /* 0x0000000b000b7308 */ /* 0x000eb00000000800 */
[----:B------:R-:W5:Y:S01]  /*11f40*/  MUFU.EX2 R21, R21 ;  /* 0x0000001500157308 */ /* 0x000f620000000800 */
[----:B---3--:R-:W-:Y:S01]  /*11f50*/  FADD.FTZ R0, R9, R0 ;  /* 0x0000000009007221 */ /* 0x008fe20000010000 */
[----:B----4-:R-:W-:-:S03]  /*11f60*/  FADD.FTZ R3, R15, R3 ;  /* 0x000000030f037221 */ /* 0x010fc60000010000 */
[----:B0-----:R-:W-:Y:S01]  /*11f70*/  FADD.FTZ R0, R10, R0 ;  /* 0x000000000a007221 */ /* 0x001fe20000010000 */
[----:B-1----:R-:W-:-:S03]  /*11f80*/  FADD.FTZ R80, R20, R3 ;  /* 0x0000000314507221 */ /* 0x002fc60000010000 */
[----:B--2---:R-:W-:Y:S01]  /*11f90*/  FADD.FTZ R3, R11, R0 ;  /* 0x000000000b037221 */ /* 0x004fe20000010000 */
[----:B-----5:R-:W-:Y:S01]  /*11fa0*/  FADD.FTZ R0, R21, R80 ;  /* 0x0000005015007221 */ /* 0x020fe20000010000 */
[----:B------:R-:W-:Y:S06]  /*11fb0*/  @!P0 BRA `(.L_x_2452) ;  /* 0x0000000000048947 */ /* 0x000fec0003800000 */
[----:B------:R-:W-:Y:S01]  /*11fc0*/  BPT.TRAP 0x1 ;  /* 0x000000040000795c */ /* 0x000fe20000300000 */
.L_x_2452:
[----:B------:R-:W2:Y:S04]  /*11fd0*/  LDL R84, [R1+0x80] ;  /* 0x0000800001547983 */ /* 0x000ea80000100800 */
[----:B------:R-:W3:Y:S04]  /*11fe0*/  LDL R82, [R1+0xc] ;  /* 0x00000c0001527983 */ /* 0x000ee80000100800 */
[----:B------:R-:W4:Y:S04]  /*11ff0*/  LDL R81, [R1+0x8] ;  /* 0x0000080001517983 */ /* 0x000f280000100800 */
        /* <DEDUP_REMOVED lines=18> */
[----:B------:R1:W-:Y:S01]  /*12120*/  STSM.16.M88.4 [R157+0x21800], R32 ;  /* 0x021800209d007844 */ /* 0x0003e20000000200 */
[----:B------:R-:W-:Y:S02]  /*12130*/  F2FP.BF16.F32.PACK_AB R28, R67, R28 ;  /* 0x0000001c431c723e */ /* 0x000fe400000010ff */
[----:B------:R-:W-:Y:S02]  /*12140*/  F2FP.BF16.F32.PACK_AB R29, R29, R66 ;  /* 0x000000421d1d723e */ /* 0x000fe400000010ff */
[----:B------:R-:W-:Y:S02]  /*12150*/  F2FP.BF16.F32.PACK_AB R30, R30, R65 ;  /* 0x000000411e1e723e */ /* 0x000fe400000010ff */
[----:B------:R-:W-:Y:S02]  /*12160*/  F2FP.BF16.F32.PACK_AB R31, R31, R64 ;  /* 0x000000401f1f723e */ /* 0x000fe400000010ff */
[----:B------:R-:W-:-:S02]  /*12170*/  F2FP.BF16.F32.PACK_AB R40, R47, R40 ;  /* 0x000000282f28723e */ /* 0x000fc400000010ff */
[----:B------:R-:W-:Y:S02]  /*12180*/  F2FP.BF16.F32.PACK_AB R41, R41, R46 ;  /* 0x0000002e2929723e */ /* 0x000fe400000010ff */
[----:B------:R-:W-:Y:S02]  /*12190*/  F2FP.BF16.F32.PACK_AB R42, R45, R42 ;  /* 0x0000002a2d2a723e */ /* 0x000fe400000010ff */
[----:B-1----:R-:W-:Y:S02]  /*121a0*/  F2FP.BF16.F32.PACK_AB R32, R63, R62 ;  /* 0x0000003e3f20723e */ /* 0x002fe400000010ff */
[----:B------:R-:W-:Y:S02]  /*121b0*/  F2FP.BF16.F32.PACK_AB R33, R60, R61 ;  /* 0x0000003d3c21723e */ /* 0x000fe400000010ff */
[----:B------:R-:W-:Y:S02]  /*121c0*/  F2FP.BF16.F32.PACK_AB R34, R59, R58 ;  /* 0x0000003a3b22723e */ /* 0x000fe400000010ff */
[----:B------:R-:W-:-:S02]  /*121d0*/  F2FP.BF16.F32.PACK_AB R35, R56, R57 ;  /* 0x000000393823723e */ /* 0x000fc400000010ff */
        /* <DEDUP_REMOVED lines=51> */
[----:B0-----:R-:W-:Y:S01]  /*12510*/  IMAD.MOV.U32 R5, RZ, RZ, R19 ;  /* 0x000000ffff057224 */ /* 0x001fe200078e0013 */
[----:B--2---:R0:W-:Y:S04]  /*12520*/  STSM.16.M88.4 [R84], R36 ;  /* 0x0000002454007844 */ /* 0x0041e80000000200 */
[----:B---3--:R1:W-:Y:S04]  /*12530*/  STSM.16.M88.4 [R82], R24 ;  /* 0x0000001852007844 */ /* 0x0083e80000000200 */
[----:B----4-:R2:W-:Y:S04]  /*12540*/  STSM.16.M88.4 [R81], R28 ;  /* 0x0000001c51007844 */ /* 0x0105e80000000200 */
[----:B------:R2:W-:Y:S01]  /*12550*/  STSM.16.M88.4 [R157+0x27800], R32 ;  /* 0x027800209d007844 */ /* 0x0005e20000000200 */
[----:B0-----:R-:W-:-:S02]  /*12560*/  F2FP.BF16.F32.PACK_AB R36, R55, R54 ;  /* 0x000000363724723e */ /* 0x001fc400000010ff */
[----:B------:R-:W-:Y:S02]  /*12570*/  F2FP.BF16.F32.PACK_AB R37, R52, R53 ;  /* 0x000000353425723e */ /* 0x000fe400000010ff */
[----:B------:R-:W-:Y:S02]  /*12580*/  F2FP.BF16.F32.PACK_AB R38, R51, R50 ;  /* 0x000000323326723e */ /* 0x000fe400000010ff */
[----:B------:R-:W-:Y:S02]  /*12590*/  F2FP.BF16.F32.PACK_AB R39, R48, R49 ;  /* 0x000000313027723e */ /* 0x000fe400000010ff */
[----:B-1----:R-:W-:Y:S02]  /*125a0*/  F2FP.BF16.F32.PACK_AB R24, R9, R6 ;  /* 0x000000060918723e */ /* 0x002fe400000010ff */
[----:B------:R-:W-:Y:S02]  /*125b0*/  F2FP.BF16.F32.PACK_AB R25, R15, R14 ;  /* 0x0000000e0f19723e */ /* 0x000fe400000010ff */
[----:B------:R-:W-:-:S02]  /*125c0*/  F2FP.BF16.F32.PACK_AB R26, R11, R10 ;  /* 0x0000000a0b1a723e */ /* 0x000fc400000010ff */
[----:B------:R-:W-:Y:S01]  /*125d0*/  F2FP.BF16.F32.PACK_AB R27, R21, R20 ;  /* 0x00000014151b723e */ /* 0x000fe200000010ff */
[----:B-----5:R2:W-:Y:S04]  /*125e0*/  STSM.16.M88.4 [R83], R36 ;  /* 0x0000002453007844 */ /* 0x0205e80000000200 */
        /* <DEDUP_REMOVED lines=8> */
[----:B------:R-:W-:-:S02]  /*12670*/  IMAD.MOV.U32 R6, RZ, RZ, R8 ;  /* 0x000000ffff067224 */ /* 0x000fc400078e0008 */
[----:B------:R-:W-:Y:S02]  /*12680*/  IMAD.MOV.U32 R9, RZ, RZ, R7 ;  /* 0x000000ffff097224 */ /* 0x000fe400078e0007 */
[----:B------:R-:W-:Y:S01]  /*12690*/  IMAD.MOV.U32 R10, RZ, RZ, R139 ;  /* 0x000000ffff0a7224 */ /* 0x000fe200078e008b */
[----:B0-----:R-:W-:Y:S01]  /*126a0*/  NOP ;  /* 0x0000000000007918 */ /* 0x001fe20000000000 */
[----:B------:R-:W-:Y:S05]  /*126b0*/  @P1 BRA `(.L_x_2453) ;  /* 0xffffffc800781947 */ /* 0x000fea000383ffff */
.L_x_2441:
[----:B------:R-:W3:Y:S02]  /*126c0*/  LDL R5, [R1+0x8c] ;  /* 0x00008c0001057983 */ /* 0x000ee40000100800 */
[----:B---3--:R-:W-:-:S13]  /*126d0*/  ISETP.GE.AND P1, PT, R4, R5, PT ;  /* 0x000000050400720c */ /* 0x008fda0003f26270 */
[----:B------:R-:W-:Y:S05]  /*126e0*/  @!P1 BRA `(.L_x_2454) ;  /* 0x0000002c00409947 */ /* 0x000fea0003800000 */
[----:B------:R-:W-:Y:S02]  /*126f0*/  IMAD.MOV.U32 R9, RZ, RZ, R8 ;  /* 0x000000ffff097224 */ /* 0x000fe400078e0008 */
[----:B------:R-:W-:Y:S02]  /*12700*/  IMAD.MOV.U32 R6, RZ, RZ, R7 ;  /* 0x000000ffff067224 */ /* 0x000fe400078e0007 */
[----:B------:R-:W-:Y:S02]  /*12710*/  IMAD.MOV.U32 R10, RZ, RZ, R139 ;  /* 0x000000ffff0a7224 */ /* 0x000fe400078e008b */
[----:B------:R-:W-:-:S07]  /*12720*/  IMAD.MOV.U32 R5, RZ, RZ, R19 ;  /* 0x000000ffff057224 */ /* 0x000fce00078e0013 */
.L_x_2466:
[----:B------:R-:W3:Y:S01]  /*12730*/  LDL R7, [R1+0x60] ;  /* 0x0000600001077983 */ /* 0x000ee20000100800 */
[----:B------:R-:W-:Y:S01]  /*12740*/  ISETP.NE.AND P1, PT, R5, 0x1, PT ;  /* 0x000000010500780c */ /* 0x000fe20003f25270 */
[----:B------:R-:W-:Y:S05]  /*12750*/  YIELD ;  /* 0x0000000000007946 */ /* 0x000fea0003800000 */
[----:B------:R-:W-:-:S04]  /*12760*/  SEL R139, RZ, 0x1, P1 ;  /* 0x00000001ff8b7807 */ /* 0x000fc80000800000 */
[----:B------:R-:W-:Y:S02]  /*12770*/  LOP3.LUT R139, R10, R139, RZ, 0x3c, !PT ;  /* 0x0000008b0a8b7212 */ /* 0x000fe400078e3cff */
[----:B---3--:R-:W-:-:S13]  /*12780*/  ISETP.NE.AND P1, PT, R7, RZ, PT ;  /* 0x000000ff0700720c */ /* 0x008fda0003f25270 */
[----:B------:R-:W-:Y:S05]  /*12790*/  @P1 BRA `(.L_x_2455) ;  /* 0x00000000003c1947 */ /* 0x000fea0003800000 */
[----:B------:R-:W-:Y:S05]  /*127a0*/  @!P0 BRA `(.L_x_2456) ;  /* 0x0000000000048947 */ /* 0x000fea0003800000 */
[----:B------:R-:W-:Y:S01]  /*127b0*/  BPT.TRAP 0x1 ;  /* 0x000000040000795c */ /* 0x000fe20000300000 */
.L_x_2456:
        /* <DEDUP_REMOVED lines=8> */
.L_x_2457:
[----:B------:R-:W-:Y:S04]  /*12840*/  BSSY B0, `(.L_x_2455) ;  /* 0x0000004000007945 */ /* 0x000fe80003800000 */
[----:B-1----:R-:W-:Y:S05]  /*12850*/  @P2 BRA `(.L_x_2458) ;  /* 0x0000000000082947 */ /* 0x002fea0003800000 */
[----:B------:R-:W1:Y:S02]  /*12860*/  SYNCS.PHASECHK.TRANS64.TRYWAIT P2, [R7+URZ+0x2d830], R8 ;  /* 0x02d83008070075a7 */ /* 0x000e64000804017f */
[----:B-1----:R-:W-:Y:S05]  /*12870*/  @!P2 BRA `(.L_x_2459) ;  /* 0x000000e80070a947 */ /* 0x002fea0003800000 */
.L_x_2458:
[----:B------:R-:W-:Y:S05]  /*12880*/  BSYNC B0 ;  /* 0x0000000000007941 */ /* 0x000fea0003800000 */
.L_x_2455:
[----:B01----:R-:W3:Y:S04]  /*12890*/  LDL R8, [R1+0x64] ;  /* 0x0000640001087983 */ /* 0x003ee80000100800 */
[----:B--2---:R-:W2:Y:S04]  /*128a0*/  LDL.64 R26, [R1] ;  /* 0x00000000011a7983 */ /* 0x004ea80000100a00 */
[----:B------:R-:W4:Y:S04]  /*128b0*/  LDL.64 R150, [R1+0x30] ;  /* 0x0000300001967983 */ /* 0x000f280000100a00 */
[----:B------:R-:W5:Y:S01]  /*128c0*/  LDL.64 R146, [R1+0x28] ;  /* 0x0000280001927983 */ /* 0x000f620000100a00 */
[----:B------:R-:W0:Y:S01]  /*128d0*/  S2R R7, SR_TID.X ;  /* 0x0000000000077919 */ /* 0x000e220000002100 */
[----:B------:R-:W-:Y:S01]  /*128e0*/  VIADD R19, R5, 0x1 ;  /* 0x0000000105137836 */ /* 0x000fe20000000000 */
[----:B------:R-:W-:Y:S05]  /*128f0*/  WARPSYNC.ALL ;  /* 0x0000000000007948 */ /* 0x000fea0003800000 */
[C---:B------:R-:W-:Y:S01]  /*12900*/  ISETP.NE.AND P2, PT, R19.reuse, 0x2, PT ;  /* 0x000000021300780c */ /* 0x040fe20003f45270 */
[----:B------:R-:W5:Y:S03]  /*12910*/  LDL.64 R144, [R1+0x20] ;  /* 0x0000200001907983 */ /* 0x000f660000100a00 */
[----:B------:R-:W-:Y:S01]  /*12920*/  SEL R19, R19, RZ, P2 ;  /* 0x000000ff13137207 */ /* 0x000fe20001000000 */
[----:B------:R-:W5:Y:S04]  /*12930*/  LDL.64 R142, [R1+0x18] ;  /* 0x00001800018e7983 */ /* 0x000f680000100a00 */
[----:B------:R-:W5:Y:S01]  /*12940*/  LDL.64 R140, [R1+0x10] ;  /* 0x00001000018c7983 */ /* 0x000f620000100a00 */
[----:B0-----:R-:W-:-:S05]  /*12950*/  SHF.R.U32.HI R7, RZ, 0x7, R7 ;  /* 0x00000007ff077819 */ /* 0x001fca0000011607 */
        /* <DEDUP_REMOVED lines=9> */
[----:B---3--:R-:W-:Y:S01]  /*129f0*/  IMAD R12, R19, 0x600, R8 ;  /* 0x00000600130c7824 */ /* 0x008fe200078e0208 */
[----:B--2---:R-:W-:-:S03]  /*12a00*/  R2UR UR4, R26 ;  /* 0x000000001a0472ca */ /* 0x004fc600000e0000 */
        /* <DEDUP_REMOVED lines=46> */
.L_x_2461:
[----:B------:R-:W-:Y:S01]  /*12cf0*/  SHF.L.U32 R7, R10, 0x1f, RZ ;  /* 0x0000001f0a077819 */ /* 0x000fe200000006ff */
[----:B------:R-:W-:-:S04]  /*12d00*/  IMAD R8, R5, 0x8, R2 ;  /* 0x0000000805087824 */ /* 0x000fc800078e0202 */
[----:B------:R0:W1:Y:S01]  /*12d10*/  SYNCS.PHASECHK.TRANS64.TRYWAIT P1, [R8+URZ+0x2d850], R7 ;  /* 0x02d85007080075a7 */ /* 0x000062000802017f */
[----:B------:R-:W-:Y:S05]  /*12d20*/  @!P0 BRA `(.L_x_2462) ;  /* 0x0000000000048947 */ /* 0x000fea0003800000 */
[----:B------:R-:W-:Y:S01]  /*12d30*/  BPT.TRAP 0x1 ;  /* 0x000000040000795c */ /* 0x000fe20000300000 */
.L_x_2462:
[----:B-1----:R-:W-:Y:S05]  /*12d40*/  @P1 BRA `(.L_x_2460) ;  /* 0x0000000000081947 */ /* 0x002fea0003800000 */
[----:B------:R-:W1:Y:S02]  /*12d50*/  SYNCS.PHASECHK.TRANS64.TRYWAIT P1, [R8+URZ+0x2d850], R7 ;  /* 0x02d85007080075a7 */ /* 0x000e64000802017f */
[----:B-1----:R-:W-:Y:S05]  /*12d60*/  @!P1 BRA `(.L_x_2463) ;  /* 0x000000e400489947 */ /* 0x002fea0003800000 */
.L_x_2460:
        /* <DEDUP_REMOVED lines=96> */
.L_x_2464:
[----:B------:R-:W-:Y:S01]  /*13370*/  FMUL.FTZ R10, R24, UR45 ;  /* 0x0000002d180a7c20 */ /* 0x000fe20008410000 */
[----:B------:R-:W-:Y:S01]  /*13380*/  FMUL.FTZ R13, R25, UR45 ;  /* 0x0000002d190d7c20 */ /* 0x000fe20008410000 */
[----:B------:R-:W-:Y:S01]  /*13390*/  FMUL.FTZ R24, R28, UR45 ;  /* 0x0000002d1c187c20 */ /* 0x000fe20008410000 */
[----:B0-----:R-:W-:Y:S02]  /*133a0*/  IMAD R7, R19, 0x8, R2 ;  /* 0x0000000813077824 */ /* 0x001fe400078e0202 */
[----:B------:R-:W-:Y:S01]  /*133b0*/  FMUL.FTZ R155, R26, UR45 ;  /* 0x0000002d1a9b7c20 */ /* 0x000fe20008410000 */
[----:B------:R-:W-:Y:S01]  /*133c0*/  FMUL.FTZ R26, R29, UR45 ;  /* 0x0000002d1d1a7c20 */ /* 0x000fe20008410000 */
[----:B------:R-:W0:Y:S01]  /*133d0*/  MUFU.TANH R10, R10 ;  /* 0x0000000a000a7308 */ /* 0x000e220000002400 */
[----:B------:R-:W-:Y:S02]  /*133e0*/  VIADD R7, R7, 0x2d840 ;  /* 0x0002d84007077836 */ /* 0x000fe40000000000 */
[----:B------:R-:W-:Y:S01]  /*133f0*/  FMUL.FTZ R28, R32, UR45 ;  /* 0x0000002d201c7c20 */ /* 0x000fe20008410000 */
[----:B------:R-:W-:-:S02]  /*13400*/  IMAD.U32 R8, RZ, RZ, UR40 ;  /* 0x00000028ff087e24 */ /* 0x000fc4000f8e00ff */
        /* <DEDUP_REMOVED lines=140> */
[C---:B------:R-:W-:Y:S01]  /*13cd0*/  FADD.FTZ R6, -R7.reuse, R6 ;  /* 0x0000000607067221 */ /* 0x040fe20000010100 */
[----:B------:R-:W-:Y:S02]  /*13ce0*/  FMUL.FTZ R47, R7, UR47 ;  /* 0x0000002f072f7c20 */ /* 0x000fe40008410000 */
[----:B---3--:R-:W-:Y:S02]  /*13cf0*/  FMNMX.FTZ R8, R153, R8, !PT ;  /* 0x0000000899087209 */ /* 0x008fe40007810000 */
[--C-:B------:R-:W-:Y:S01]  /*13d00*/  FFMA.FTZ R33, R33, UR47, -R47.reuse ;  /* 0x0000002f21217c23 */ /* 0x100fe2000801082f */
[----:B------:R-:W0:Y:S01]  /*13d10*/  MUFU.TANH R68, R68 ;  /* 0x0000004400447308 */ /* 0x000e220000002400 */
[----:B----4-:R-:W-:Y:S01]  /*13d20*/  FMNMX.FTZ R8, R152, R8, !PT ;  /* 0x0000000898087209 */ /* 0x010fe20007810000 */
[--C-:B------:R-:W-:Y:S01]  /*13d30*/  FFMA.FTZ R24, R24, UR47, -R47.reuse ;  /* 0x0000002f18187c23 */ /* 0x100fe2000801082f */
[--C-:B------:R-:W-:Y:S01]  /*13d40*/  FFMA.FTZ R42, R34, UR47, -R47.reuse ;  /* 0x0000002f222a7c23 */ /* 0x100fe2000801082f */
[--C-:B------:R-:W-:Y:S01]  /*13d50*/  FFMA.FTZ R67, R45, UR47, -R47.reuse ;  /* 0x0000002f2d437c23 */ /* 0x100fe2000801082f */
[----:B-----5:R-:W-:Y:S01]  /*13d60*/  FMNMX.FTZ R8, R151, R8, !PT ;  /* 0x0000000897087209 */ /* 0x020fe20007810000 */
[--C-:B------:R-:W-:Y:S01]  /*13d70*/  FFMA.FTZ R45, R73, UR47, -R47.reuse ;  /* 0x0000002f492d7c23 */ /* 0x100fe2000801082f */
[--C-:B------:R-:W-:Y:S01]  /*13d80*/  FFMA.FTZ R79, R13, UR47, -R47.reuse ;  /* 0x0000002f0d4f7c23 */ /* 0x100fe2000801082f */
[----:B------:R-:W3:Y:S01]  /*13d90*/  MUFU.TANH R27, R27 ;  /* 0x0000001b001b7308 */ /* 0x000ee20000002400 */
[----:B-1----:R-:W-:Y:S01]  /*13da0*/  FMNMX.FTZ R8, R150, R8, !PT ;  /* 0x0000000896087209 */ /* 0x002fe20007810000 */
[--C-:B------:R-:W-:Y:S01]  /*13db0*/  FFMA.FTZ R75, R30, UR47, -R47.reuse ;  /* 0x0000002f1e4b7c23 */ /* 0x100fe2000801082f */
[--C-:B------:R-:W-:Y:S01]  /*13dc0*/  FFMA.FTZ R76, R76, UR47, -R47.reuse ;  /* 0x0000002f4c4c7c23 */ /* 0x100fe2000801082f */
[--C-:B------:R-:W-:Y:S01]  /*13dd0*/  FFMA.FTZ R30, R32, UR47, -R47.reuse ;  /* 0x0000002f201e7c23 */ /* 0x100fe2000801082f */
[----:B------:R-:W-:Y:S01]  /*13de0*/  FMNMX.FTZ R8, R72, R8, !PT ;  /* 0x0000000848087209 */ /* 0x000fe20007810000 */
[--C-:B------:R-:W-:Y:S01]  /*13df0*/  FFMA.FTZ R26, R26, UR47, -R47.reuse ;  /* 0x0000002f1a1a7c23 */ /* 0x100fe2000801082f */
[--C-:B------:R-:W-:Y:S01]  /*13e00*/  FFMA.FTZ R71, R35, UR47, -R47.reuse ;  /* 0x0000002f23477c23 */ /* 0x100fe2000801082f */
[----:B------:R-:W1:Y:S01]  /*13e10*/  MUFU.TANH R12, R12 ;  /* 0x0000000c000c7308 */ /* 0x000e620000002400 */
        /* <DEDUP_REMOVED lines=8> */
[----:B--2---:R-:W-:Y:S01]  /*13ea0*/  FMNMX.FTZ R8, R25, R8, !PT ;  /* 0x0000000819087209 */ /* 0x004fe20007810000 */
[--C-:B------:R-:W-:Y:S01]  /*13eb0*/  FFMA.FTZ R40, R40, UR47, -R47.reuse ;  /* 0x0000002f28287c23 */ /* 0x100fe2000801082f */
[--C-:B------:R-:W-:Y:S01]  /*13ec0*/  FFMA.FTZ R140, R140, UR47, -R47.reuse ;  /* 0x0000002f8c8c7c23 */ /* 0x100fe2000801082f */
[--C-:B------:R-:W-:Y:S01]  /*13ed0*/  FFMA.FTZ R141, R141, UR47, -R47.reuse ;  /* 0x0000002f8d8d7c23 */ /* 0x100fe2000801082f */
[----:B0-----:R-:W-:Y:S01]  /*13ee0*/  FMNMX.FTZ R8, R68, R8, !PT ;  /* 0x0000000844087209 */ /* 0x001fe20007810000 */
[--C-:B------:R-:W-:Y:S01]  /*13ef0*/  FFMA.FTZ R62, R142, UR47, -R47.reuse ;  /* 0x0000002f8e3e7c23 */ /* 0x100fe2000801082f */
[--C-:B------:R-:W-:Y:S01]  /*13f00*/  FFMA.FTZ R63, R144, UR47, -R47.reuse ;  /* 0x0000002f903f7c23 */ /* 0x100fe2000801082f */
[----:B------:R-:W0:Y:S01]  /*13f10*/  MUFU.TANH R64, R64 ;  /* 0x0000004000407308 */ /* 0x000e220000002400 */
[----:B---3--:R-:W-:Y:S01]  /*13f20*/  FMNMX.FTZ R8, R27, R8, !PT ;  /* 0x000000081b087209 */ /* 0x008fe20007810000 */
        /* <DEDUP_REMOVED lines=11> */
[----:B------:R-:W-:-:S03]  /*13fe0*/  FFMA.FTZ R13, R85, UR47, -R47 ;  /* 0x0000002f550d7c23 */ /* 0x000fc6000801082f */
        /* <DEDUP_REMOVED lines=32> */
[----:B------:R0:W-:Y:S01]  /*141f0*/  MUFU.EX2 R73, R33 ;  /* 0x0000002100497308 */ /* 0x0001e20000000800 */
[----:B-1----:R-:W-:-:S07]  /*14200*/  FMNMX.FTZ R8, R20, R8, !PT ;  /* 0x0000000814087209 */ /* 0x002fce0007810000 */
[----:B------:R-:W-:Y:S01]  /*14210*/  MUFU.EX2 R34, R24 ;  /* 0x0000001800227308 */ /* 0x000fe20000000800 */
[----:B--2---:R-:W-:-:S05]  /*14220*/  FMNMX.FTZ R8, R21, R8, !PT ;  /* 0x0000000815087209 */ /* 0x004fca0007810000 */
[----:B------:R-:W1:Y:S02]  /*14230*/  SHFL.BFLY PT, R38, R8, 0x2, 0x1f ;  /* 0x0c401f0008267f89 */ /* 0x000e6400000e0000 */
[----:B------:R-:W-:Y:S08]  /*14240*/  MUFU.EX2 R24, R42 ;  /* 0x0000002a00187308 */ /* 0x000ff00000000800 */
[----:B------:R2:W-:Y:S08]  /*14250*/  MUFU.EX2 R42, R76 ;  /* 0x0000004c002a7308 */ /* 0x0005f00000000800 */
[----:B------:R-:W-:Y:S01]  /*14260*/  MUFU.EX2 R79, R79 ;  /* 0x0000004f004f7308 */ /* 0x000fe20000000800 */
[----:B-1----:R-:W-:-:S07]  /*14270*/  FMNMX.FTZ R8, R8, R38, !PT ;  /* 0x0000002608087209 */ /* 0x002fce0007810000 */
[----:B------:R-:W-:Y:S01]  /*14280*/  MUFU.EX2 R77, R26 ;  /* 0x0000001a004d7308 */ /* 0x000fe20000000800 */
[----:B------:R-:W1:Y:S07]  /*14290*/  SHFL.BFLY PT, R38, R8, 0x1, 0x1f ;  /* 0x0c201f0008267f89 */ /* 0x000e6e00000e0000 */
[----:B------:R3:W-:Y:S08]  /*142a0*/  MUFU.EX2 R26, R35 ;  /* 0x00000023001a7308 */ /* 0x0007f00000000800 */
[----:B------:R4:W-:Y:S08]  /*142b0*/  MUFU.EX2 R69, R37 ;  /* 0x0000002500457308 */ /* 0x0009f00000000800 */
[----:B------:R-:W-:Y:S01]  /*142c0*/  MUFU.EX2 R36, R28 ;  /* 0x0000001c00247308 */ /* 0x000fe20000000800 */
[----:B-1----:R-:W-:-:S05]  /*142d0*/  FMNMX.FTZ R8, R8, R38, !PT ;  /* 0x0000002608087209 */ /* 0x002fca0007810000 */
[----:B------:R-:W-:Y:S01]  /*142e0*/  FADD.FTZ R38, -R8, R9 ;  /* 0x0000000908267221 */ /* 0x000fe20000010100 */
[----:B------:R-:W-:Y:S01]  /*142f0*/  FMUL.FTZ R9, R6, UR47 ;  /* 0x0000002f06097c20 */ /* 0x000fe20008410000 */
[----:B------:R-:W-:Y:S02]  /*14300*/  MUFU.EX2 R75, R75 ;  /* 0x0000004b004b7308 */ /* 0x000fe40000000800 */
[----:B------:R-:W-:Y:S01]  /*14310*/  FMUL.FTZ R6, R38, UR47 ;  /* 0x0000002f26067c20 */ /* 0x000fe20008410000 */
[--C-:B------:R-:W-:Y:S01]  /*14320*/  FFMA.FTZ R38, R10, UR47, -R47.reuse ;  /* 0x0000002f0a267c23 */ /* 0x100fe2000801082f */
[----:B------:R-:W-:Y:S01]  /*14330*/  FFMA.FTZ R10, R80, UR47, -R47 ;  /* 0x0000002f500a7c23 */ /* 0x000fe2000801082f */
[----:B------:R-:W-:-:S03]  /*14340*/  FMUL.FTZ R80, R8, UR47 ;  /* 0x0000002f08507c20 */ /* 0x000fc60008410000 */
[----:B------:R-:W-:Y:S01]  /*14350*/  MUFU.EX2 R9, R9 ;  /* 0x0000000900097308 */ /* 0x000fe20000000800 */
[--C-:B------:R-:W-:Y:S01]  /*14360*/  FFMA.FTZ R78, R155, UR47, -R80.reuse ;  /* 0x0000002f9b4e7c23 */ /* 0x100fe20008010850 */
[--C-:B0-----:R-:W-:Y:S01]  /*14370*/  FFMA.FTZ R33, R154, UR47, -R80.reuse ;  /* 0x0000002f9a217c23 */ /* 0x101fe20008010850 */
[--C-:B--2---:R-:W-:Y:S01]  /*14380*/  FFMA.FTZ R76, R153, UR47, -R80.reuse ;  /* 0x0000002f994c7c23 */ /* 0x104fe20008010850 */
[--C-:B---3--:R-:W-:Y:S01]  /*14390*/  FFMA.FTZ R35, R152, UR47, -R80.reuse ;  /* 0x0000002f98237c23 */ /* 0x108fe20008010850 */
[--C-:B------:R-:W-:Y:S01]  /*143a0*/  FFMA.FTZ R74, R151, UR47, -R80.reuse ;  /* 0x0000002f974a7c23 */ /* 0x100fe20008010850 */
[--C-:B----4-:R-:W-:Y:S01]  /*143b0*/  FFMA.FTZ R37, R150, UR47, -R80.reuse ;  /* 0x0000002f96257c23 */ /* 0x110fe20008010850 */
        /* <DEDUP_REMOVED lines=29> */
[----:B------:R-:W-:Y:S01]  /*14590*/  FFMA.FTZ R21, R21, UR47, -R80 ;  /* 0x0000002f15157c23 */ /* 0x000fe20008010850 */
[----:B------:R-:W-:-:S03]  /*145a0*/  FADD.FTZ R3, R79, R3 ;  /* 0x000000034f037221 */ /* 0x000fc60000010000 */
[----:B------:R-:W2:Y:S01]  /*145b0*/  MUFU.EX2 R76, R76 ;  /* 0x0000004c004c7308 */ /* 0x000ea20000000800 */
[----:B-1----:R-:W-:-:S07]  /*145c0*/  FFMA.FTZ R0, R6, R0, R78 ;  /* 0x0000000006007223 */ /* 0x002fce000001004e */
[----:B------:R-:W1:Y:S08]  /*145d0*/  MUFU.EX2 R35, R35 ;  /* 0x0000002300237308 */ /* 0x000e700000000800 */
[----:B------:R-:W3:Y:S08]  /*145e0*/  MUFU.EX2 R74, R74 ;  /* 0x0000004a004a7308 */ /* 0x000ef00000000800 */
[----:B------:R-:W-:Y:S08]  /*145f0*/  MUFU.EX2 R47, R45 ;  /* 0x0000002d002f7308 */ /* 0x000ff00000000800 */
[----:B------:R4:W-:Y:S08]  /*14600*/  MUFU.EX2 R45, R66 ;  /* 0x00000042002d7308 */ /* 0x0009f00000000800 */
[----:B------:R-:W5:Y:S01]  /*14610*/  MUFU.EX2 R37, R37 ;  /* 0x0000002500257308 */ /* 0x000f620000000800 */
[----:B----4-:R-:W-:Y:S01]  /*14620*/  FFMA.FTZ R66, R12, UR47, -R80 ;  /* 0x0000002f0c427c23 */ /* 0x010fe20008010850 */
[----:B0-----:R-:W-:Y:S01]  /*14630*/  FADD.FTZ R80, R33, R0 ;  /* 0x0000000021507221 */ /* 0x001fe20000010000 */
[----:B------:R-:W-:-:S03]  /*14640*/  FADD.FTZ R0, R34, R3 ;  /* 0x0000000322007221 */ /* 0x000fc60000010000 */
[----:B--2---:R-:W-:Y:S01]  /*14650*/  FADD.FTZ R3, R76, R80 ;  /* 0x000000504c037221 */ /* 0x004fe20000010000 */
[----:B------:R-:W-:Y:S01]  /*14660*/  FADD.FTZ R0, R77, R0 ;  /* 0x000000004d007221 */ /* 0x000fe20000010000 */
[----:B------:R-:W0:Y:S02]  /*14670*/  MUFU.EX2 R38, R30 ;  /* 0x0000001e00267308 */ /* 0x000e240000000800 */
[----:B-1----:R-:W-:Y:S01]  /*14680*/  FADD.FTZ R3, R35, R3 ;  /* 0x0000000323037221 */ /* 0x002fe20000010000 */
[----:B------:R-:W-:-:S03]  /*14690*/  FADD.FTZ R0, R36, R0 ;  /* 0x0000000024007221 */ /* 0x000fc60000010000 */
[----:B---3--:R-:W-:Y:S01]  /*146a0*/  FADD.FTZ R3, R74, R3 ;  /* 0x000000034a037221 */ /* 0x008fe20000010000 */
[----:B------:R-:W-:Y:S01]  /*146b0*/  FADD.FTZ R0, R75, R0 ;  /* 0x000000004b007221 */ /* 0x000fe20000010000 */
[----:B------:R-:W1:Y:S02]  /*146c0*/  MUFU.EX2 R72, R72 ;  /* 0x0000004800487308 */ /* 0x000e640000000800 */
[----:B-----5:R-:W-:-:S06]  /*146d0*/  FADD.FTZ R3, R37, R3 ;  /* 0x0000000325037221 */ /* 0x020fcc0000010000 */
        /* <DEDUP_REMOVED lines=11> */
[----:B-1----:R-:W-:-:S04]  /*14790*/  FADD.FTZ R0, R71, R0 ;  /* 0x0000000047007221 */ /* 0x002fc80000010000 */
[----:B------:R-:W-:-:S03]  /*147a0*/  FADD.FTZ R0, R26, R0 ;  /* 0x000000001a007221 */ /* 0x000fc60000010000 */
        /* <DEDUP_REMOVED lines=59> */
[----:B0-----:R-:W-:Y:S01]  /*14b60*/  FADD.FTZ R3, R46, R3 ;  /* 0x000000032e037221 */ /* 0x001fe20000010000 */
[----:B------:R-:W-:-:S04]  /*14b70*/  FADD.FTZ R0, R42, R0 ;  /* 0x000000002a007221 */ /* 0x000fc80000010000 */
[----:B------:R-:W-:Y:S02]  /*14b80*/  FADD.FTZ R0, R45, R0 ;  /* 0x000000002d007221 */ /* 0x000fe40000010000 */
        /* <DEDUP_REMOVED lines=22> */
.L_x_2465:
[----:B------:R-:W2:Y:S04]  /*14cf0*/  LDL R84, [R1+0x80] ;  /* 0x0000800001547983 */ /* 0x000ea80000100800 */
[----:B------:R-:W3:Y:S01]  /*14d00*/  LDL R82, [R1+0xc] ;  /* 0x00000c0001527983 */ /* 0x000ee20000100800 */
[----:B------:R-:W-:-:S03]  /*14d10*/  IMAD R5, R5, 0x8, R2 ;  /* 0x0000000805057824 */ /* 0x000fc600078e0202 */
[----:B------:R-:W4:Y:S04]  /*14d20*/  LDL R81, [R1+0x8] ;  /* 0x0000080001517983 */ /* 0x000f280000100800 */
        /* <DEDUP_REMOVED lines=26> */
[----:B0-----:R-:W-:Y:S02]  /*14ed0*/  F2FP.BF16.F32.PACK_AB R32, R63, R62 ;  /* 0x0000003e3f20723e */ /* 0x001fe400000010ff */
[----:B------:R-:W-:Y:S02]  /*14ee0*/  F2FP.BF16.F32.PACK_AB R33, R60, R61 ;  /* 0x0000003d3c21723e */ /* 0x000fe400000010ff */
[----:B------:R-:W-:Y:S02]  /*14ef0*/  F2FP.BF16.F32.PACK_AB R34, R59, R58 ;  /* 0x0000003a3b22723e */ /* 0x000fe400000010ff */
[----:B------:R-:W-:-:S02]  /*14f00*/  F2FP.BF16.F32.PACK_AB R35, R56, R57 ;  /* 0x000000393823723e */ /* 0x000fc400000010ff */
        /* <DEDUP_REMOVED lines=78> */
.L_x_2454:
[----:B------:R-:W-:Y:S05]  /*153f0*/  WARPSYNC.ALL ;  /* 0x0000000000007948 */ /* 0x000fea0003800000 */
[----:B------:R-:W-:Y:S06]  /*15400*/  BAR.ARV 0x8, 0x200 ;  /* 0x0208000000007b1d */ /* 0x000fec0000002000 */
[----:B------:R-:W-:Y:S05]  /*15410*/  @!P0 BRA `(.L_x_2467) ;  /* 0x0000000000048947 */ /* 0x000fea0003800000 */
[----:B------:R-:W-:Y:S01]  /*15420*/  BPT.TRAP 0x1 ;  /* 0x000000040000795c */ /* 0x000fe20000300000 */
.L_x_2467:
[----:B------:R-:W-:Y:S01]  /*15430*/  IMAD R6, R19, 0x8, R2 ;  /* 0x0000000813067824 */ /* 0x000fe200078e0202 */
[----:B------:R-:W-:-:S04]  /*15440*/  SHF.L.U32 R9, R139, 0x1f, RZ ;  /* 0x0000001f8b097819 */ /* 0x000fc800000006ff */
[----:B------:R0:W1:Y:S01]  /*15450*/  SYNCS.PHASECHK.TRANS64.TRYWAIT P1, [R6+URZ+0x2d850], R9 ;  /* 0x02d85009060075a7 */ /* 0x000062000802017f */
[----:B------:R-:W-:Y:S05]  /*15460*/  @!P0 BRA `(.L_x_2468) ;  /* 0x0000000000048947 */ /* 0x000fea0003800000 */
[----:B------:R-:W-:Y:S01]  /*15470*/  BPT.TRAP 0x1 ;  /* 0x000000040000795c */ /* 0x000fe20000300000 */
.L_x_2468:
[----:B------:R-:W3:Y:S01]  /*15480*/  LDL.LU R4, [R1+0x70] ;  /* 0x0000700001047983 */ /* 0x000ee20000300800 */
[----:B------:R-:W-:Y:S02]  /*15490*/  VIADD R2, R2, 0x400 ;  /* 0x0000040002027836 */ /* 0x000fe40000000000 */
[----:B------:R-:W-:-:S03]  /*154a0*/  IMAD.MOV.U32 R5, RZ, RZ, 0x40000040 ;  /* 0x40000040ff057424 */ /* 0x000fc600078e00ff */
[----:B------:R-:W-:-:S04]  /*154b0*/  SHF.R.U32.HI R2, RZ, 0x4, R2 ;  /* 0x00000004ff027819 */ /* 0x000fc80000011602 */
[----:B------:R-:W-:-:S04]  /*154c0*/  LOP3.LUT R2, R2, 0x3fff, RZ, 0xc0, !PT ;  /* 0x00003fff02027812 */ /* 0x000fc800078ec0ff */
[----:B------:R-:W-:Y:S02]  /*154d0*/  LOP3.LUT R2, R2, 0x2000000, RZ, 0xfc, !PT ;  /* 0x0200000002027812 */ /* 0x000fe400078efcff */
[----:B---3--:R-:W-:Y:S01]  /*154e0*/  LOP3.LUT R4, R4, 0x10000, RZ, 0xfc, !PT ;  /* 0x0001000004047812 */ /* 0x008fe200078efcff */
[----:B-1----:R-:W-:Y:S06]  /*154f0*/  @P1 BRA `(.L_x_2469) ;  /* 0x0000000000081947 */ /* 0x002fec0003800000 */
[----:B------:R-:W1:Y:S02]  /*15500*/  SYNCS.PHASECHK.TRANS64.TRYWAIT P1, [R6+URZ+0x2d850], R9 ;  /* 0x02d85009060075a7 */ /* 0x000e64000802017f */
[----:B-1----:R-:W-:Y:S05]  /*15510*/  @!P1 BRA `(.L_x_2470) ;  /* 0x000000bc00709947 */ /* 0x002fea0003800000 */
.L_x_2469:
        /* <DEDUP_REMOVED lines=11> */
[----:B------:R-:W-:Y:S01]  /*155d0*/  SHFL.BFLY PT, R2, R3, 0x2, 0x1f ;  /* 0x0c401f0003027f89 */ /* 0x000fe200000e0000 */
[----:B------:R-:W-:-:S02]  /*155e0*/  IMAD.MOV.U32 R15, RZ, RZ, -0x7fffffe0 ;  /* 0x80000020ff0f7424 */ /* 0x000fc400078e00ff */
[----:B------:R-:W-:Y:S01]  /*155f0*/  IMAD.MOV.U32 R5, RZ, RZ, 0x40000040 ;  /* 0x40000040ff057424 */ /* 0x000fe200078e00ff */
[----:B01----:R-:W0:Y:S01]  /*15600*/  SHFL.BFLY PT, R9, R0, 0x2, 0x1f ;  /* 0x0c401f0000097f89 */ /* 0x003e2200000e0000 */
[----:B------:R-:W-:Y:S02]  /*15610*/  IMAD.MOV.U32 R11, RZ, RZ, -0x7fffffe0 ;  /* 0x80000020ff0b7424 */ /* 0x000fe400078e00ff */
[----:B------:R-:W-:-:S04]  /*15620*/  IMAD.U32 R20, RZ, RZ, UR47 ;  /* 0x0000002fff147e24 */ /* 0x000fc8000f8e00ff */
        /* <DEDUP_REMOVED lines=9> */
[----:B0-----:R-:W-:Y:S01]  /*156c0*/  FADD.FTZ R9, R9, R0 ;  /* 0x0000000009097221 */ /* 0x001fe20000010000 */
[----:B------:R-:W-:Y:S01]  /*156d0*/  IMAD.MOV.U32 R0, RZ, RZ, -0x800000 ;  /* 0xff800000ff007424 */ /* 0x000fe200078e00ff */
[----:B------:R-:W-:-:S02]  /*156e0*/  WARPGROUP.DEPBAR.LE gsb0, 0x0 ;  /* 0x00008000000079c5 */ /* 0x000fc40000010000 */
        /* <DEDUP_REMOVED lines=56> */
[----:B------:R-:W-:Y:S01]  /*15a70*/  R2UR UR5, R5 ;  /* 0x00000000050572ca */ /* 0x000fe200000e0000 */
[----:B------:R-:W-:Y:S01]  /*15a80*/  FADD.FTZ R5, R2, R3 ;  /* 0x0000000302057221 */ /* 0x000fe20000010000 */
[----:B------:R-:W-:Y:S01]  /*15a90*/  R2UR UR6, R10 ;  /* 0x000000000a0672ca */ /* 0x000fe200000e0000 */
[----:B------:R-:W0:Y:S01]  /*15aa0*/  SHFL.BFLY PT, R4, R9, 0x1, 0x1f ;  /* 0x0c201f0009047f89 */ /* 0x000e2200000e0000 */
[----:B------:R-:W-:Y:S01]  /*15ab0*/  R2UR UR7, R11 ;  /* 0x000000000b0772ca */ /* 0x000fe200000e0000 */
[----:B------:R-:W-:Y:S02]  /*15ac0*/  IMAD.U32 R10, RZ, RZ, UR47 ;  /* 0x0000002fff0a7e24 */ /* 0x000fe4000f8e00ff */
[----:B------:R-:W1:Y:S01]  /*15ad0*/  SHFL.BFLY PT, R2, R5, 0x1, 0x1f ;  /* 0x0c201f0005027f89 */ /* 0x000e6200000e0000 */
[----:B------:R-:W-:-:S02]  /*15ae0*/  IMAD.MOV.U32 R3, RZ, RZ, -0x800000 ;  /* 0xff800000ff037424 */ /* 0x000fc400078e00ff */
[----:B0-----:R-:W-:Y:S01]  /*15af0*/  FADD.FTZ R14, R9, R4 ;  /* 0x00000004090e7221 */ /* 0x001fe20000010000 */
[----:B------:R-:W-:Y:S02]  /*15b00*/  IMAD.MOV.U32 R4, RZ, RZ, RZ ;  /* 0x000000ffff047224 */ /* 0x000fe400078e00ff */
[----:B-1----:R-:W-:Y:S02]  /*15b10*/  FADD.FTZ R13, R5, R2 ;  /* 0x00000002050d7221 */ /* 0x002fe40000010000 */
[----:B------:R-:W-:Y:S01]  /*15b20*/  FSETP.NE.FTZ.AND P2, PT, R14, RZ, PT ;  /* 0x000000ff0e00720b */ /* 0x000fe20003f55000 */
[----:B------:R-:W-:Y:S02]  /*15b30*/  IMAD.MOV.U32 R2, RZ, RZ, RZ ;  /* 0x000000ffff027224 */ /* 0x000fe400078e00ff */
[----:B------:R-:W-:-:S10]  /*15b40*/  FSETP.NE.FTZ.AND P1, PT, R13, RZ, PT ;  /* 0x000000ff0d00720b */ /* 0x000fd40003f35000 */
[----:B------:R-:W0:Y:S01]  /*15b50*/  @P2 MUFU.LG2 R12, R14 ;  /* 0x0000000e000c2308 */ /* 0x000e220000000c00 */
[----:B------:R-:W-:Y:S02]  /*15b60*/  @P2 FMUL.FTZ R20, R20, 0.69314718246459960938 ;  /* 0x3f31721814142820 */ /* 0x000fe40000410000 */
[----:B------:R-:W-:-:S05]  /*15b70*/  @P1 FMUL.FTZ R10, R10, 0.69314718246459960938 ;  /* 0x3f3172180a0a1820 */ /* 0x000fca0000410000 */
        /* <DEDUP_REMOVED lines=9> */
[----:B------:R-:W-:Y:S03]  /*15c10*/  HGMMA.64x96x16.F32.BF16 R88, gdesc[UR4].tnspB, R88, gsb0 ;  /* 0x41600000045879f0 */ /* 0x000fe60008001858 */
[----:B------:R-:W-:Y:S02]  /*15c20*/  WARPGROUP.DEPBAR.LE gsb0, 0x0 ;  /* 0x00008000000079c5 */ /* 0x000fe40000010000 */
[----:B---34-:R-:W-:Y:S05]  /*15c30*/  @!P0 BRA `(.L_x_2471) ;  /* 0x0000000000048947 */ /* 0x018fea0003800000 */
[----:B------:R-:W-:Y:S01]  /*15c40*/  BPT.TRAP 0x1 ;  /* 0x000000040000795c */ /* 0x000fe20000300000 */
.L_x_2471:
        /* <DEDUP_REMOVED lines=31> */
[-C--:B0-----:R-:W-:Y:S01]  /*15e40*/  FMUL.FTZ R90, R90, R2.reuse ;  /* 0x000000025a5a7220 */ /* 0x081fe20000410000 */
[----:B------:R-:W-:Y:S01]  /*15e50*/  PLOP3.LUT P0, PT, PT, PT, PT, 0x8, 0x0 ;  /* 0x000000000000781c */ /* 0x000fe20003f0e170 */
[-C--:B------:R-:W-:Y:S01]  /*15e60*/  FMUL.FTZ R91, R91, R2.reuse ;  /* 0x000000025b5b7220 */ /* 0x080fe20000410000 */
[-C--:B--2---:R-:W-:Y:S01]  /*15e70*/  FMUL.FTZ R28, R94, R2.reuse ;  /* 0x000000025e1c7220 */ /* 0x084fe20000410000 */
        /* <DEDUP_REMOVED lines=24> */
.L_x_2399:
[----:B------:R-:W-:Y:S05]  /*16000*/  WARPSYNC.ALL ;  /* 0x0000000000007948 */ /* 0x000fea0003800000 */
[----:B------:R-:W0:Y:S08]  /*16010*/  S2UR UR40, SR_CgaCtaId ;  /* 0x00000000002879c3 */ /* 0x000e300000008800 */
[----:B------:R-:W-:Y:S06]  /*16020*/  BAR.SYNC.DEFER_BLOCKING 0x5, 0x200 ;  /* 0x0148000000007b1d */ /* 0x000fec0000010000 */
[----:B------:R-:W-:Y:S01]  /*16030*/  UMOV UR4, 0x400 ;  /* 0x0000040000047882 */ /* 0x000fe20000000000 */
[----:B------:R-:W-:Y:S01]  /*16040*/  BSSY B0, `(.L_x_2472) ;  /* 0x00002b8000007945 */ /* 0x000fe20003800000 */
[----:B0-----:R-:W-:-:S06]  /*16050*/  ULEA UR4, UR40, UR4, 0x18 ;  /* 0x0000000428047291 */ /* 0x001fcc000f8ec03f */
[----:B------:R-:W-:-:S05]  /*16060*/  IMAD.U32 R2, RZ, RZ, UR4 ;  /* 0x00000004ff027e24 */ /* 0x000fca000f8e00ff */
[----:B---3--:R0:W1:Y:S01]  /*16070*/  LDS.128 R96, [R2+0x2d8d0] ;  /* 0x02d8d00002607984 */ /* 0x0080620000000c00 */
[----:B------:R-:W-:Y:S06]  /*16080*/  BAR.ARV 0x4, 0x200 ;  /* 0x0108000000007b1d */ /* 0x000fec0000002000 */
[----:B------:R-:W-:Y:S05]  /*16090*/  @P0 BRA `(.L_x_2473) ;  /* 0x0000001c00f00947 */ /* 0x000fea0003800000 */
[----:B------:R-:W3:Y:S01]  /*160a0*/  LDL R4, [R1+0x110] ;  /* 0x0001100001047983 */ /* 0x000ee20000100800 */
[----:B------:R-:W-:-:S03]  /*160b0*/  ULDC UR4, c[0x0][0xad4] ;  /* 0x0002b50000047ab9 */ /* 0x000fc60000000800 */
[----:B------:R-:W4:Y:S04]  /*160c0*/  LDL.LU R34, [R1+0x9c] ;  /* 0x00009c0001227983 */ /* 0x000f280000300800 */
[----:B------:R-:W2:Y:S04]  /*160d0*/  LDL.LU R41, [R1+0xa4] ;  /* 0x0000a40001297983 */ /* 0x000ea80000300800 */
[----:B------:R-:W2:Y:S01]  /*160e0*/  LDL.LU R40, [R1+0xa8] ;  /* 0x0000a80001287983 */ /* 0x000ea20000300800 */
[----:B------:R-:W0:Y:S01]  /*160f0*/  S2R R5, SR_SWINHI ;  /* 0x0000000000057919 */ /* 0x000e220000002f00 */
[----:B------:R-:W-:-:S02]  /*16100*/  MOV R32, R2 ;  /* 0x0000000200207202 */ /* 0x000fc40000000f00 */
[----:B0-----:R-:W-:Y:S01]  /*16110*/  MOV R33, R5 ;  /* 0x0000000500217202 */ /* 0x001fe20000000f00 */
[----:B------:R-:W-:Y:S02]  /*16120*/  IMAD.MOV.U32 R44, RZ, RZ, RZ ;  /* 0x000000ffff2c7224 */ /* 0x000fe400078e00ff */
[----:B---3--:R-:W-:-:S03]  /*16130*/  IMAD.WIDE R4, R4, 0x2, R32 ;  /* 0x0000000204047825 */ /* 0x008fc600078e0220 */
[C---:B------:R-:W-:Y:S02]  /*16140*/  IADD3 R39, P0, R4.reuse, 0x6020, RZ ;  /* 0x0000602004277810 */ /* 0x040fe40007f1e0ff */
[----:B------:R-:W-:-:S03]  /*16150*/  IADD3 R27, P4, R4, 0x20, RZ ;  /* 0x00000020041b7810 */ /* 0x000fc60007f9e0ff */
[----:B------:R-:W-:Y:S01]  /*16160*/  IMAD.X R11, RZ, RZ, R5, P0 ;  /* 0x000000ffff0b7224 */ /* 0x000fe200000e0605 */
[C---:B----4-:R-:W-:Y:S02]  /*16170*/  ISETP.NE.AND P0, PT, R34.reuse, RZ, PT ;  /* 0x000000ff2200720c */ /* 0x050fe40003f05270 */
[----:B------:R-:W-:Y:S02]  /*16180*/  LOP3.LUT R6, R27, 0x180, RZ, 0xc0, !PT ;  /* 0x000001801b067812 */ /* 0x000fe400078ec0ff */
[----:B------:R-:W-:Y:S01]  /*16190*/  SEL R34, R34, UR4, P0 ;  /* 0x0000000422227c07 */ /* 0x000fe20008000000 */
[----:B------:R-:W-:Y:S05]  /*161a0*/  WARPSYNC.ALL ;  /* 0x0000000000007948 */ /* 0x000fea0003800000 */
[----:B------:R-:W-:-:S02]  /*161b0*/  LOP3.LUT R7, R4, 0x180, RZ, 0xc0, !PT ;  /* 0x0000018004077812 */ /* 0x000fc400078ec0ff */
[C---:B------:R-:W-:Y:S02]  /*161c0*/  IADD3 R35, P3, R4.reuse, 0x3000, RZ ;  /* 0x0000300004237810 */ /* 0x040fe40007f7e0ff */
[C---:B------:R-:W-:Y:S02]  /*161d0*/  IADD3 R8, P2, R4.reuse, 0x3020, RZ ;  /* 0x0000302004087810 */ /* 0x040fe40007f5e0ff */
[----:B--2---:R-:W-:Y:S02]  /*161e0*/  IADD3 R37, P1, R4, 0x6000, RZ ;  /* 0x0000600004257810 */ /* 0x004fe40007f3e0ff */
[----:B------:R-:W-:Y:S01]  /*161f0*/  LOP3.LUT R26, R39, 0x180, RZ, 0xc0, !PT ;  /* 0x00000180271a7812 */ /* 0x000fe200078ec0ff */
[----:B------:R-:W-:Y:S01]  /*16200*/  IMAD.X R13, RZ, RZ, R5, P4 ;  /* 0x000000ffff0d7224 */ /* 0x000fe200020e0605 */
[----:B------:R-:W-:Y:S01]  /*16210*/  SHF.R.U64 R6, R6, 0x3, RZ ;  /* 0x0000000306067819 */ /* 0x000fe200000012ff */
[----:B------:R-:W-:Y:S01]  /*16220*/  ULDC.64 UR4, c[0x0][0xc00] ;  /* 0x0003000000047ab9 */ /* 0x000fe20000000a00 */
[----:B------:R-:W-:Y:S01]  /*16230*/  SHF.R.U64 R7, R7, 0x3, RZ ;  /* 0x0000000307077819 */ /* 0x000fe200000012ff */
[----:B------:R-:W-:Y:S01]  /*16240*/  ULDC.64 UR6, c[0x0][0xc08] ;  /* 0x0003020000067ab9 */ /* 0x000fe20000000a00 */
[----:B------:R-:W-:-:S02]  /*16250*/  LOP3.LUT R12, R6, R27, RZ, 0x3c, !PT ;  /* 0x0000001b060c7212 */ /* 0x000fc400078e3cff */
[----:B------:R-:W-:Y:S02]  /*16260*/  LOP3.LUT R4, R7, R4, RZ, 0x3c, !PT ;  /* 0x0000000407047212 */ /* 0x000fe400078e3cff */
[----:B------:R-:W-:Y:S02]  /*16270*/  LOP3.LUT R6, R35, 0x180, RZ, 0xc0, !PT ;  /* 0x0000018023067812 */ /* 0x000fe400078ec0ff */
[----:B------:R-:W-:Y:S02]  /*16280*/  LOP3.LUT R7, R8, 0x180, RZ, 0xc0, !PT ;  /* 0x0000018008077812 */ /* 0x000fe400078ec0ff */
[----:B------:R-:W-:Y:S02]  /*16290*/  LOP3.LUT R10, R37, 0x180, RZ, 0xc0, !PT ;  /* 0x00000180250a7812 */ /* 0x000fe400078ec0ff */
[----:B------:R-:W-:Y:S02]  /*162a0*/  SHF.R.U64 R6, R6, 0x3, RZ ;  /* 0x0000000306067819 */ /* 0x000fe400000012ff */
[----:B------:R-:W-:Y:S01]  /*162b0*/  SHF.R.U64 R7, R7, 0x3, RZ ;  /* 0x0000000307077819 */ /* 0x000fe200000012ff */
[----:B------:R-:W-:Y:S01]  /*162c0*/  IMAD.X R15, RZ, RZ, R5, P3 ;  /* 0x000000ffff0f7224 */ /* 0x000fe200018e0605 */
[----:B------:R-:W-:-:S02]  /*162d0*/  SHF.R.U64 R10, R10, 0x3, RZ ;  /* 0x000000030a0a7819 */ /* 0x000fc400000012ff */
[----:B------:R-:W-:Y:S01]  /*162e0*/  SHF.R.U64 R26, R26, 0x3, RZ ;  /* 0x000000031a1a7819 */ /* 0x000fe200000012ff */
[--C-:B------:R-:W-:Y:S01]  /*162f0*/  IMAD.X R25, RZ, RZ, R5.reuse, P2 ;  /* 0x000000ffff197224 */ /* 0x100fe200010e0605 */
[----:B------:R-:W-:Y:S01]  /*16300*/  LOP3.LUT R14, R6, R35, RZ, 0x3c, !PT ;  /* 0x00000023060e7212 */ /* 0x000fe200078e3cff */
[----:B------:R-:W-:Y:S01]  /*16310*/  IMAD.X R9, RZ, RZ, R5, P1 ;  /* 0x000000ffff097224 */ /* 0x000fe200008e0605 */
[----:B------:R-:W-:Y:S02]  /*16320*/  LOP3.LUT R24, R7, R8, RZ, 0x3c, !PT ;  /* 0x0000000807187212 */ /* 0x000fe400078e3cff */
[----:B------:R-:W-:Y:S02]  /*16330*/  MOV R27, R4 ;  /* 0x00000004001b7202 */ /* 0x000fe40000000f00 */
[----:B------:R-:W-:Y:S02]  /*16340*/  LOP3.LUT R8, R10, R37, RZ, 0x3c, !PT ;  /* 0x000000250a087212 */ /* 0x000fe400078e3cff */
[----:B------:R-:W-:-:S02]  /*16350*/  F2FP.BF16.F32.PACK_AB R4, R89, R88 ;  /* 0x000000585904723e */ /* 0x000fc400000010ff */
[----:B------:R-:W-:Y:S02]  /*16360*/  F2FP.BF16.F32.PACK_AB R5, R91, R90 ;  /* 0x0000005a5b05723e */ /* 0x000fe400000010ff */
[----:B------:R-:W-:Y:S02]  /*16370*/  F2FP.BF16.F32.PACK_AB R6, R93, R92 ;  /* 0x0000005c5d06723e */ /* 0x000fe400000010ff */
[----:B------:R-:W-:Y:S01]  /*16380*/  F2FP.BF16.F32.PACK_AB R7, R29, R28 ;  /* 0x0000001c1d07723e */ /* 0x000fe200000010ff */
[----:B------:R-:W-:Y:S01]  /*16390*/  BAR.SYNC.DEFER_BLOCKING 0x1, 0x180 ;  /* 0x0046000000007b1d */ /* 0x000fe20000010000 */
[----:B------:R-:W-:Y:S02]  /*163a0*/  LOP3.LUT R10, R26, R39, RZ, 0x3c, !PT ;  /* 0x000000271a0a7212 */ /* 0x000fe400078e3cff */
[----:B------:R-:W-:Y:S02]  /*163b0*/  MOV R39, R12 ;  /* 0x0000000c00277202 */ /* 0x000fe40000000f00 */
[----:B------:R-:W-:-:S02]  /*163c0*/  MOV R38, R14 ;  /* 0x0000000e00267202 */ /* 0x000fc40000000f00 */
[----:B------:R-:W-:Y:S02]  /*163d0*/  F2FP.BF16.F32.PACK_AB R12, R21, R20 ;  /* 0x00000014150c723e */ /* 0x000fe400000010ff */
[----:B------:R-:W-:Y:S02]  /*163e0*/  F2FP.BF16.F32.PACK_AB R13, R31, R30 ;  /* 0x0000001e1f0d723e */ /* 0x000fe400000010ff */
[----:B------:R-:W-:Y:S02]  /*163f0*/  F2FP.BF16.F32.PACK_AB R14, R101, R100 ;  /* 0x00000064650e723e */ /* 0x000fe400000010ff */
[----:B------:R-:W-:Y:S02]  /*16400*/  F2FP.BF16.F32.PACK_AB R15, R103, R102 ;  /* 0x00000066670f723e */ /* 0x000fe400000010ff */
[----:B------:R-:W-:Y:S02]  /*16410*/  MOV R37, R24 ;  /* 0x0000001800257202 */ /* 0x000fe40000000f00 */
[----:B------:R-:W-:-:S02]  /*16420*/  F2FP.BF16.F32.PACK_AB R24, R105, R104 ;  /* 0x000000686918723e */ /* 0x000fc400000010ff */
[----:B------:R-:W-:Y:S02]  /*16430*/  F2FP.BF16.F32.PACK_AB R25, R107, R106 ;  /* 0x0000006a6b19723e */ /* 0x000fe400000010ff */
[----:B------:R-:W-:Y:S01]  /*16440*/  F2FP.BF16.F32.PACK_AB R26, R109, R108 ;  /* 0x0000006c6d1a723e */ /* 0x000fe200000010ff */
[----:B------:R0:W-:Y:S01]  /*16450*/  STSM.16.M88.4 [R27], R4 ;  /* 0x000000041b007844 */ /* 0x0001e20000000200 */
[----:B------:R-:W-:Y:S02]  /*16460*/  MOV R36, R8 ;  /* 0x0000000800247202 */ /* 0x000fe40000000f00 */
[----:B------:R-:W-:Y:S01]  /*16470*/  MOV R35, R10 ;  /* 0x0000000a00237202 */ /* 0x000fe20000000f00 */
[----:B------:R2:W-:Y:S01]  /*16480*/  STSM.16.M88.4 [R39], R12 ;  /* 0x0000000c27007844 */ /* 0x0005e20000000200 */
        /* <DEDUP_REMOVED lines=20> */
[----:B0-----:R-:W-:-:S04]  /*165d0*/  IADD3 R24, P1, R41, UR4, RZ ;  /* 0x0000000429187c10 */ /* 0x001fc8000ff3e0ff */
[----:B------:R-:W-:Y:S02]  /*165e0*/  IADD3.X R25, R40, UR5, RZ, P1, !PT ;  /* 0x0000000528197c10 */ /* 0x000fe40008ffe4ff */
[----:B------:R-:W-:Y:S01]  /*165f0*/  ISETP.NE.U32.AND P3, PT, RZ, UR6, PT ;  /* 0x00000006ff007c0c */ /* 0x000fe2000bf65070 */
[----:B--2---:R-:W-:Y:S01]  /*16600*/  IMAD.MOV.U32 R10, RZ, RZ, 0x9b8 ;  /* 0x000009b8ff0a7424 */ /* 0x004fe200078e00ff */
[----:B------:R-:W-:Y:S01]  /*16610*/  ISETP.GT.AND P2, PT, R34, 0x1, PT ;  /* 0x000000012200780c */ /* 0x000fe20003f44270 */
[----:B---3--:R-:W0:Y:S02]  /*16620*/  LDC R14, c[0x0][0xbe8] ;  /* 0x0002fa00ff0e7b82 */ /* 0x008e240000000800 */
[----:B------:R-:W5:Y:S01]  /*16630*/  @P0 LDG.E R44, desc[UR38][R24.64] ;  /* 0x00000026182c0981 */ /* 0x000f62000c1e1900 */
[----:B------:R-:W-:Y:S02]  /*16640*/  ISETP.NE.AND.EX P3, PT, RZ, UR7, PT, P3 ;  /* 0x00000007ff007c0c */ /* 0x000fe4000bf65330 */
[----:B------:R-:W-:-:S11]  /*16650*/  SEL R10, R10, 0x978, P2 ;  /* 0x000009780a0a7807 */ /* 0x000fd60001000000 */
[----:B------:R-:W-:Y:S01]  /*16660*/  @P3 IADD3 R4, P1, R41, UR6, RZ ;  /* 0x0000000629043c10 */ /* 0x000fe2000ff3e0ff */
[----:B------:R-:W-:Y:S02]  /*16670*/  ULDC UR6, c[0x0][0xa88] ;  /* 0x0002a20000067ab9 */ /* 0x000fe40000000800 */
[----:B------:R-:W-:Y:S01]  /*16680*/  IMAD.U32 R27, RZ, RZ, UR6 ;  /* 0x00000006ff1b7e24 */ /* 0x000fe2000f8e00ff */
[----:B------:R-:W-:Y:S01]  /*16690*/  @P3 IADD3.X R5, R40, UR7, RZ, P1, !PT ;  /* 0x0000000728053c10 */ /* 0x000fe20008ffe4ff */
[----:B------:R2:W3:Y:S04]  /*166a0*/  LDC.64 R6, c[0x0][R10+0x218] ;  /* 0x000086000a067b82 */ /* 0x0004e80000000a00 */
[----:B------:R4:W5:Y:S04]  /*166b0*/  @P3 LDG.E R27, desc[UR38][R4.64] ;  /* 0x00000026041b3981 */ /* 0x000968000c1e1900 */
[----:B------:R2:W1:Y:S08]  /*166c0*/  LDC.64 R8, c[0x0][R10+0x228] ;  /* 0x00008a000a087b82 */ /* 0x0004700000000a00 */
[----:B----4-:R2:W4:Y:S01]  /*166d0*/  LDC.64 R4, c[0x0][R10+0x220] ;  /* 0x000088000a047b82 */ /* 0x0105220000000a00 */
[----:B0-----:R-:W-:Y:S01]  /*166e0*/  ISETP.NE.AND P1, PT, R14, 0x1, PT ;  /* 0x000000010e00780c */ /* 0x001fe20003f25270 */
[----:B--2---:R-:W-:-:S12]  /*166f0*/  @P3 BRA `(.L_x_2474) ;  /* 0x0000000000103947 */ /* 0x004fd80003800000 */
[----:B------:R-:W-:Y:S05]  /*16700*/  @!P0 BRA `(.L_x_2474) ;  /* 0x00000000000c8947 */ /* 0x000fea0003800000 */
[----:B------:R-:W2:Y:S04]  /*16710*/  LDG.E R12, desc[UR38][R24.64] ;  /* 0x00000026180c7981 */ /* 0x000ea8000c1e1900 */
[----:B-----5:R-:W2:Y:S02]  /*16720*/  LDG.E R27, desc[UR38][R24.64+0x4] ;  /* 0x00000426181b7981 */ /* 0x020ea4000c1e1900 */
[----:B--2---:R-:W-:-:S07]  /*16730*/  IMAD.IADD R27, R27, 0x1, -R12 ;  /* 0x000000011b1b7824 */ /* 0x004fce00078e0a0c */
.L_x_2474:
[----:B------:R-:W2:Y:S01]  /*16740*/  LDL.LU R12, [R1+0xa0] ;  /* 0x0000a000010c7983 */ /* 0x000ea20000300800 */
[----:B------:R-:W0:Y:S03]  /*16750*/  LDC.64 R10, c[0x0][R10+0x210] ;  /* 0x000084000a0a7b82 */ /* 0x000e260000000a00 */
[----:B------:R-:W4:Y:S04]  /*16760*/  LDL.LU R25, [R1+0xd8] ;  /* 0x0000d80001197983 */ /* 0x000f280000300800 */
[----:B------:R-:W4:Y:S01]  /*16770*/  LDL R24, [R1+0x98] ;  /* 0x0000980001187983 */ /* 0x000f220000100800 */
[----:B------:R-:W-:Y:S01]  /*16780*/  ISETP.NE.U32.AND P0, PT, RZ, UR4, PT ;  /* 0x00000004ff007c0c */ /* 0x000fe2000bf05070 */
[----:B------:R-:W1:Y:S02]  /*16790*/  @P1 LDC R39, c[0x0][0xbec] ;  /* 0x0002fb00ff271b82 */ /* 0x000e640000000800 */
[----:B------:R-:W4:Y:S04]  /*167a0*/  LDL R50, [R1+0x88] ;  /* 0x0000880001327983 */ /* 0x000f280000100800 */
[----:B------:R-:W4:Y:S01]  /*167b0*/  LDL R49, [R1+0xb0] ;  /* 0x0000b00001317983 */ /* 0x000f220000100800 */
[----:B------:R-:W-:Y:S01]  /*167c0*/  ISETP.NE.AND.EX P0, PT, RZ, UR5, PT, P0 ;  /* 0x00000005ff007c0c */ /* 0x000fe2000bf05300 */
[----:B------:R-:W0:Y:S01]  /*167d0*/  @P1 LDC R41, c[0x0][0xbf0] ;  /* 0x0002fc00ff291b82 */ /* 0x000e220000000800 */
[-C--:B---3--:R-:W-:Y:S01]  /*167e0*/  IMAD R35, R7, R138.reuse, RZ ;  /* 0x0000008a07237224 */ /* 0x088fe200078e02ff */
[----:B------:R-:W3:Y:S01]  /*167f0*/  LDL R36, [R1+0x10c] ;  /* 0x00010c0001247983 */ /* 0x000ee20000100800 */
[----:B------:R-:W-:-:S03]  /*16800*/  IMAD.WIDE.U32 R6, R6, R138, RZ ;  /* 0x0000008a06067225 */ /* 0x000fc600078e00ff */
[----:B------:R-:W3:Y:S01]  /*16810*/  LDL R34, [R1+0xe0] ;  /* 0x0000e00001227983 */ /* 0x000ee20000100800 */
[----:B------:R-:W-:Y:S01]  /*16820*/  IMAD.IADD R26, R7, 0x1, R35 ;  /* 0x00000001071a7824 */ /* 0x000fe200078e0223 */
[----:B-----5:R-:W-:Y:S02]  /*16830*/  SHF.R.S32.HI R45, RZ, 0x1f, R44 ;  /* 0x0000001fff2d7819 */ /* 0x020fe4000001142c */
[----:B--2---:R-:W-:Y:S02]  /*16840*/  SEL R15, R12, RZ, !P0 ;  /* 0x000000ff0c0f7207 */ /* 0x004fe40004000000 */
[----:B------:R-:W2:Y:S01]  /*16850*/  LDC.64 R12, c[0x0][0xba8] ;  /* 0x0002ea00ff0c7b82 */ /* 0x000ea20000000a00 */
[----:B----4-:R-:W-:Y:S02]  /*16860*/  SEL R25, R25, RZ, !P0 ;  /* 0x000000ff19197207 */ /* 0x010fe40004000000 */
[----:B------:R-:W-:-:S04]  /*16870*/  IMAD R5, R5, R15, RZ ;  /* 0x0000000f05057224 */ /* 0x000fc800078e02ff */
[C---:B------:R-:W-:Y:S02]  /*16880*/  IMAD R37, R4.reuse, R25, R5 ;  /* 0x0000001904257224 */ /* 0x040fe400078e0205 */
[----:B------:R-:W-:-:S04]  /*16890*/  IMAD.WIDE.U32 R4, R4, R15, RZ ;  /* 0x0000000f04047225 */ /* 0x000fc800078e00ff */
[----:B------:R-:W-:Y:S01]  /*168a0*/  IMAD.IADD R24, R24, 0x1, R50 ;  /* 0x0000000118187824 */ /* 0x000fe200078e0232 */
[----:B------:R-:W-:-:S03]  /*168b0*/  IADD3 R6, P0, P3, R4, R6, R44 ;  /* 0x0000000604067210 */ /* 0x000fc60007b1e02c */
[----:B-1----:R-:W-:Y:S01]  /*168c0*/  @P1 IMAD.HI.U32 R4, R24, R39, RZ ;  /* 0x0000002718041227 */ /* 0x002fe200078e00ff */
[----:B------:R-:W-:-:S03]  /*168d0*/  SEL R25, R49, RZ, P2 ;  /* 0x000000ff31197207 */ /* 0x000fc60001000000 */
[----:B------:R-:W-:Y:S01]  /*168e0*/  IMAD.IADD R7, R5, 0x1, R37 ;  /* 0x0000000105077824 */ /* 0x000fe200078e0225 */
[----:B------:R-:W-:Y:S02]  /*168f0*/  MOV R5, R24 ;  /* 0x0000001800057202 */ /* 0x000fe40000000f00 */
[----:B0-----:R-:W-:Y:S01]  /*16900*/  @P1 SHF.R.U32.HI R5, RZ, R41, R4 ;  /* 0x00000029ff051219 */ /* 0x001fe20000011604 */
[----:B--2---:R-:W0:Y:S01]  /*16910*/  @!P2 LDC R12, c[0x0][0xb50] ;  /* 0x0002d400ff0cab82 */ /* 0x004e220000000800 */
[-C--:B------:R-:W-:Y:S02]  /*16920*/  IMAD R35, R9, R25.reuse, RZ ;  /* 0x0000001909237224 */ /* 0x080fe400078e02ff */
[----:B------:R-:W-:Y:S01]  /*16930*/  IMAD.WIDE.U32 R8, R8, R25, RZ ;  /* 0x0000001908087225 */ /* 0x000fe200078e00ff */
[----:B------:R-:W-:-:S03]  /*16940*/  IADD3.X R7, R7, R26, R45, P0, P3 ;  /* 0x0000001a07077210 */ /* 0x000fc600007e642d */
[----:B------:R-:W-:Y:S01]  /*16950*/  IMAD.MOV R25, RZ, RZ, -R5 ;  /* 0x000000ffff197224 */ /* 0x000fe200078e0a05 */
[----:B------:R-:W1:Y:S01]  /*16960*/  @!P2 LDC R13, c[0x0][0xb54] ;  /* 0x0002d500ff0dab82 */ /* 0x000e620000000800 */
[----:B------:R-:W-:Y:S01]  /*16970*/  IMAD.IADD R35, R9, 0x1, R35 ;  /* 0x0000000109237824 */ /* 0x000fe200078e0223 */
[----:B------:R-:W-:Y:S02]  /*16980*/  IADD3 R8, P0, P3, R5, R6, R8 ;  /* 0x0000000605087210 */ /* 0x000fe40007b1e008 */
        /* <DEDUP_REMOVED lines=11> */
[----:B---3--:R-:W-:-:S03]  /*16a40*/  IMAD.IADD R10, R36, 0x1, R50 ;  /* 0x00000001240a7824 */ /* 0x008fc600078e0232 */
[----:B------:R-:W-:Y:S04]  /*16a50*/  SHFL.IDX PT, R4, R12, RZ, 0x1c1f ;  /* 0x001c1fff0c047589 */ /* 0x000fe800000e0000 */
[----:B------:R-:W0:Y:S04]  /*16a60*/  SHFL.IDX PT, R5, R13, RZ, 0x1c1f ;  /* 0x001c1fff0d057589 */ /* 0x000e2800000e0000 */
[----:B------:R-:W1:Y:S01]  /*16a70*/  SHFL.IDX PT, R7, R13, 0x1, 0x1c1f ;  /* 0x003c1f000d077f89 */ /* 0x000e6200000e0000 */
[----:B------:R-:W-:Y:S01]  /*16a80*/  IMAD R8, R27, R14, RZ ;  /* 0x0000000e1b087224 */ /* 0x000fe200078e02ff */
[----:B------:R-:W-:Y:S01]  /*16a90*/  LOP3.LUT P0, RZ, R34, 0x3, RZ, 0xc0, !PT ;  /* 0x0000000322ff7812 */ /* 0x000fe2000780c0ff */
[----:B------:R-:W-:-:S03]  /*16aa0*/  VIADD R9, R10, 0x8 ;  /* 0x000000080a097836 */ /* 0x000fc60000000000 */
        /* <DEDUP_REMOVED lines=21> */
[----:B------:R-:W-:Y:S01]  /*16c00*/  LOP3.LUT R0, R3, 0x180, RZ, 0xc0, !PT ;  /* 0x0000018003007812 */ /* 0x000fe200078ec0ff */
[----:B------:R-:W-:Y:S01]  /*16c10*/  IMAD.X R41, RZ, RZ, R5, P5 ;  /* 0x000000ffff297224 */ /* 0x000fe200028e0605 */
[----:B------:R-:W-:Y:S02]  /*16c20*/  IADD3 R29, P2, R4, 0x3000, RZ ;  /* 0x00003000041d7810 */ /* 0x000fe40007f5e0ff */
[----:B------:R-:W-:Y:S02]  /*16c30*/  SHF.R.U64 R0, R0, 0x3, RZ ;  /* 0x0000000300007819 */ /* 0x000fe400000012ff */
[----:B------:R-:W-:-:S02]  /*16c40*/  IADD3 R33, P3, R4, 0x4800, RZ ;  /* 0x0000480004217810 */ /* 0x000fc40007f7e0ff */
[----:B------:R-:W-:Y:S02]  /*16c50*/  IADD3 R37, P4, R4, 0x6000, RZ ;  /* 0x0000600004257810 */ /* 0x000fe40007f9e0ff */
[----:B------:R-:W-:Y:S01]  /*16c60*/  LOP3.LUT R40, R0, R3, RZ, 0x3c, !PT ;  /* 0x0000000300287212 */ /* 0x000fe200078e3cff */
[C---:B------:R-:W-:Y:S01]  /*16c70*/  IMAD R3, R44.reuse, UR5, R45 ;  /* 0x000000052c037c24 */ /* 0x040fe2000f8e022d */
[----:B------:R-:W-:Y:S01]  /*16c80*/  LOP3.LUT R24, R25, 0x180, RZ, 0xc0, !PT ;  /* 0x0000018019187812 */ /* 0x000fe200078ec0ff */
[----:B------:R-:W-:Y:S01]  /*16c90*/  IMAD.WIDE.U32 R44, R44, UR4, RZ ;  /* 0x000000042c2c7c25 */ /* 0x000fe2000f8e00ff */
[----:B------:R-:W-:Y:S01]  /*16ca0*/  LOP3.LUT R28, R29, 0x180, RZ, 0xc0, !PT ;  /* 0x000001801d1c7812 */ /* 0x000fe200078ec0ff */
[----:B------:R-:W-:Y:S01]  /*16cb0*/  ULDC.64 UR4, c[0x0][0xae8] ;  /* 0x0002ba0000047ab9 */ /* 0x000fe20000000a00 */
[----:B------:R-:W-:Y:S01]  /*16cc0*/  LOP3.LUT R32, R33, 0x180, RZ, 0xc0, !PT ;  /* 0x0000018021207812 */ /* 0x000fe200078ec0ff */
[----:B------:R-:W-:Y:S01]  /*16cd0*/  IMAD R0, R13, 0x60, R20 ;  /* 0x000000600d007824 */ /* 0x000fe200078e0214 */
[----:B------:R-:W-:Y:S01]  /*16ce0*/  LOP3.LUT R36, R37, 0x180, RZ, 0xc0, !PT ;  /* 0x0000018025247812 */ /* 0x000fe200078ec0ff */
[----:B------:R-:W-:Y:S01]  /*16cf0*/  IMAD.IADD R45, R45, 0x1, R3 ;  /* 0x000000012d2d7824 */ /* 0x000fe200078e0203 */
[----:B------:R-:W-:Y:S01]  /*16d00*/  LOP3.LUT R7, R4, 0x180, RZ, 0xc0, !PT ;  /* 0x0000018004077812 */ /* 0x000fe200078ec0ff */
[----:B------:R-:W-:Y:S01]  /*16d10*/  IMAD.IADD R12, R50, 0x1, R0 ;  /* 0x00000001320c7824 */ /* 0x000fe200078e0200 */
[----:B------:R-:W-:Y:S01]  /*16d20*/  SHF.R.U64 R24, R24, 0x3, RZ ;  /* 0x0000000318187819 */ /* 0x000fe200000012ff */
[----:B------:R-:W5:Y:S01]  /*16d30*/  LD.E.128 R40, desc[UR38][R40.64] ;  /* 0x0000002628287980 */ /* 0x000f62000c101d00 */
[----:B------:R-:W-:-:S02]  /*16d40*/  SHF.R.U64 R28, R28, 0x3, RZ ;  /* 0x000000031c1c7819 */ /* 0x000fc400000012ff */
[----:B------:R-:W-:Y:S02]  /*16d50*/  SHF.R.U64 R32, R32, 0x3, RZ ;  /* 0x0000000320207819 */ /* 0x000fe400000012ff */
        /* <DEDUP_REMOVED lines=9> */
[----:B------:R-:W-:Y:S01]  /*16df0*/  IMAD.X R29, RZ, RZ, R5, P2 ;  /* 0x000000ffff1d7224 */ /* 0x000fe200010e0605 */
        /* <DEDUP_REMOVED lines=10> */
[----:B------:R-:W5:Y:S01]  /*16ea0*/  LD.E.128 R4, desc[UR38][R4.64] ;  /* 0x0000002604047980 */ /* 0x000f62000c101d00 */
        /* <DEDUP_REMOVED lines=24> */
[----:B------:R-:W-:-:S03]  /*17030*/  PRMT R0, RZ, 0x654, R0 ;  /* 0x00000654ff007816 */ /* 0x000fc60000000000 */
[C---:B------:R-:W-:Y:S02]  /*17040*/  IMAD R9, R11.reuse, UR5, R10 ;  /* 0x000000050b097c24 */ /* 0x040fe4000f8e020a */
[----:B------:R-:W-:Y:S01]  /*17050*/  IMAD.WIDE.U32 R10, R11, UR4, R44 ;  /* 0x000000040b0a7c25 */ /* 0x000fe2000f8e002c */
[----:B------:R-:W-:Y:S01]  /*17060*/  ULDC.64 UR4, c[0x0][0xa80] ;  /* 0x0002a00000047ab9 */ /* 0x000fe20000000a00 */
[----:B0-----:R0:W-:Y:S02]  /*17070*/  SYNCS.ARRIVE.TRANS64.RED.A1T0 RZ, [R0+URZ], RZ ;  /* 0x000000ff00ff79a7 */ /* 0x0011e4000810043f */
[----:B------:R-:W-:Y:S02]  /*17080*/  IMAD.IADD R9, R11, 0x1, R9 ;  /* 0x000000010b097824 */ /* 0x000fe400078e0209 */
[C---:B------:R-:W-:Y:S02]  /*17090*/  VIADD R46, R21.reuse, 0x20 ;  /* 0x00000020152e7836 */ /* 0x040fe40000000000 */
[----:B------:R-:W-:Y:S01]  /*170a0*/  VIADD R44, R21, 0x40 ;  /* 0x00000040152c7836 */ /* 0x000fe20000000000 */
[----:B0-----:R-:W-:Y:S01]  /*170b0*/  LEA R0, P0, R10, UR4, 0x1 ;  /* 0x000000040a007c11 */ /* 0x001fe2000f8008ff */
[----:B------:R-:W-:-:S03]  /*170c0*/  UMOV UR4, 0xffffffff ;  /* 0xffffffff00047882 */ /* 0x000fc60000000000 */
[----:B------:R-:W-:Y:S02]  /*170d0*/  LEA.HI.X R9, R10, UR5, R9, 0x1, P0 ;  /* 0x000000050a097c11 */ /* 0x000fe400080f0c09 */
[----:B------:R-:W-:Y:S02]  /*170e0*/  SHF.R.S32.HI R47, RZ, 0x1f, R46 ;  /* 0x0000001fff2f7819 */ /* 0x000fe4000001142e */
[----:B------:R-:W-:Y:S01]  /*170f0*/  SHF.R.S32.HI R48, RZ, 0x1f, R44 ;  /* 0x0000001fff307819 */ /* 0x000fe2000001142c */
[----:B------:R-:W-:Y:S06]  /*17100*/  BRA.DIV UR4, `(.L_x_2476) ;  /* 0x000000a204887947 */ /* 0x000fec000b800000 */
[----:B------:R0:W1:Y:S04]  /*17110*/  SHFL.IDX PT, R3, R9, RZ, 0x1c1f ;  /* 0x001c1fff09037589 */ /* 0x00006800000e0000 */
[----:B------:R0:W2:Y:S02]  /*17120*/  SHFL.IDX PT, R14, R0, RZ, 0x1c1f ;  /* 0x001c1fff000e7589 */ /* 0x0000a400000e0000 */
.L_x_2654:
        /* <DEDUP_REMOVED lines=17> */
.L_x_2478:
[----:B------:R-:W-:Y:S05]  /*17240*/  BSYNC B1 ;  /* 0x0000000000017941 */ /* 0x000fea0003800000 */
.L_x_2477:
[----:B------:R-:W-:-:S03]  /*17250*/  UMOV UR4, 0xffffffff ;  /* 0xffffffff00047882 */ /* 0x000fc60000000000 */
[----:B------:R-:W-:Y:S05]  /*17260*/  BRA.DIV UR4, `(.L_x_2479) ;  /* 0x000000a204647947 */ /* 0x000fea000b800000 */
[----:B-1----:R1:W4:Y:S04]  /*17270*/  SHFL.IDX PT, R3, R9, 0x1, 0x1c1f ;  /* 0x003c1f0009037f89 */ /* 0x00232800000e0000 */
[----:B--23--:R1:W2:Y:S02]  /*17280*/  SHFL.IDX PT, R14, R0, 0x1, 0x1c1f ;  /* 0x003c1f00000e7f89 */ /* 0x00c2a400000e0000 */
.L_x_2658:
        /* <DEDUP_REMOVED lines=18> */
.L_x_2475:
[----:B------:R-:W-:Y:S01]  /*173b0*/  ULDC.64 UR4, c[0x0][0xb08] ;  /* 0x0002c20000047ab9 */ /* 0x000fe20000000a00 */
[----:B------:R-:W1:Y:S01]  /*173c0*/  @P1 LDC R11, c[0x0][0xbec] ;  /* 0x0002fb00ff0b1b82 */ /* 0x000e620000000800 */
[----:B------:R-:W-:Y:S01]  /*173d0*/  IMAD R45, R45, UR4, RZ ;  /* 0x000000042d2d7c24 */ /* 0x000fe2000f8e02ff */
[----:B0-----:R-:W-:Y:S01]  /*173e0*/  SHF.R.S32.HI R0, RZ, 0x1f, R15 ;  /* 0x0000001fff007819 */ /* 0x001fe2000001140f */
[----:B------:R-:W-:-:S04]  /*173f0*/  IMAD.WIDE.U32 R4, R44, UR4, RZ ;  /* 0x000000042c047c25 */ /* 0x000fc8000f8e00ff */
[----:B------:R-:W-:Y:S01]  /*17400*/  IMAD R45, R44, UR5, R45 ;  /* 0x000000052c2d7c24 */ /* 0x000fe2000f8e022d */
[----:B------:R-:W0:Y:S01]  /*17410*/  @P1 LDC R6, c[0x0][0xbf0] ;  /* 0x0002fc00ff061b82 */ /* 0x000e220000000800 */
[----:B------:R-:W-:Y:S01]  /*17420*/  ULDC.64 UR4, c[0x0][0xb38] ;  /* 0x0002ce0000047ab9 */ /* 0x000fe20000000a00 */
[----:B------:R-:W-:Y:S02]  /*17430*/  IMAD.MOV.U32 R3, RZ, RZ, R24 ;  /* 0x000000ffff037224 */ /* 0x000fe400078e0018 */
        /* <DEDUP_REMOVED lines=37> */
.L_x_2661:
        /* <DEDUP_REMOVED lines=51> */
[----:B------:R-:W-:Y:S01]  /*179c0*/  ISETP.GE.AND P5, PT, R12, UR4, PT ;  /* 0x000000040c007c0c */ /* 0x000fe2000bfa6270 */
[----:B------:R-:W-:-:S02]  /*179d0*/  VIADD R15, R15, 0x58 ;  /* 0x000000580f0f7836 */ /* 0x000fc40000000000 */
[----:B------:R2:W-:Y:S01]  /*179e0*/  @!P3 ST.E.64 desc[UR38][R6.64], R108 ;  /* 0x0000006c0600b985 */ /* 0x0005e2000c101b26 */
[----:B-1----:R-:W-:-:S04]  /*179f0*/  @!P0 LEA R4, P4, R33, R14, 0x2 ;  /* 0x0000000e21048211 */ /* 0x002fc800078810ff */
[-C--:B------:R-:W-:Y:S02]  /*17a00*/  @!P0 LEA.HI.X R5, R33, R3.reuse, R34, 0x2, P4 ;  /* 0x0000000321058211 */ /* 0x080fe400020f1422 */
[----:B------:R-:W-:Y:S02]  /*17a10*/  ISETP.GE.AND P3, PT, R25, UR4, PT ;  /* 0x0000000419007c0c */ /* 0x000fe4000bf66270 */
[C---:B--2---:R-:W-:Y:S01]  /*17a20*/  @!P1 LEA R6, P4, R27.reuse, R14, 0x2 ;  /* 0x0000000e1b069211 */ /* 0x044fe200078810ff */
[----:B------:R1:W-:Y:S03]  /*17a30*/  @!P0 ST.E.64 desc[UR38][R4.64], R112 ;  /* 0x0000007004008985 */ /* 0x0003e6000c101b26 */
        /* <DEDUP_REMOVED lines=17> */
.L_x_2483:
[----:B------:R-:W-:Y:S05]  /*17b50*/  BSYNC B1 ;  /* 0x0000000000017941 */ /* 0x000fea0003800000 */
.L_x_2482:
[----:B------:R-:W-:-:S03]  /*17b60*/  UMOV UR4, 0xffffffff ;  /* 0xffffffff00047882 */ /* 0x000fc60000000000 */
[----:B------:R-:W-:Y:S05]  /*17b70*/  BRA.DIV UR4, `(.L_x_2484) ;  /* 0x0000009a049c7947 */ /* 0x000fea000b800000 */
[----:B-1----:R1:W4:Y:S04]  /*17b80*/  SHFL.IDX PT, R3, R24, 0x1, 0x1c1f ;  /* 0x003c1f0018037f89 */ /* 0x00232800000e0000 */
[----:B--23--:R1:W2:Y:S02]  /*17b90*/  SHFL.IDX PT, R14, R0, 0x1, 0x1c1f ;  /* 0x003c1f00000e7f89 */ /* 0x00c2a400000e0000 */
.L_x_2665:
        /* <DEDUP_REMOVED lines=76> */
.L_x_2473:
[----:B------:R-:W3:Y:S01]  /*18060*/  LDL.LU R0, [R1+0xa8] ;  /* 0x0000a80001007983 */ /* 0x000ee20000300800 */
        /* <DEDUP_REMOVED lines=10> */
[----:B----4-:R-:W-:Y:S01]  /*18110*/  IADD3 R4, P2, R6, UR4, RZ ;  /* 0x0000000406047c10 */ /* 0x010fe2000ff5e0ff */
[----:B------:R-:W-:-:S03]  /*18120*/  ULDC UR4, c[0x0][0xa88] ;  /* 0x0002a20000047ab9 */ /* 0x000fc60000000800 */
[----:B---3--:R-:W-:-:S05]  /*18130*/  IADD3.X R5, R0, UR5, RZ, P2, !PT ;  /* 0x0000000500057c10 */ /* 0x008fca00097fe4ff */
        /* <DEDUP_REMOVED lines=16> */
.L_x_2485:
        /* <DEDUP_REMOVED lines=9> */
[----:B0-----:R-:W-:Y:S01]  /*182d0*/  IMAD R0, R20, R33, RZ ;  /* 0x0000002114007224 */ /* 0x001fe200078e02ff */
[----:B--2---:R-:W-:-:S04]  /*182e0*/  IADD3 R31, R4, -0x80, R9 ;  /* 0xffffff80041f7810 */ /* 0x004fc80007ffe009 */
        /* <DEDUP_REMOVED lines=46> */
.L_x_2487:
[----:B------:R-:W-:Y:S05]  /*185d0*/  BSYNC B1 ;  /* 0x0000000000017941 */ /* 0x000fea0003800000 */
.L_x_2486:
        /* <DEDUP_REMOVED lines=26> */
[----:B--2---:R-:W-:-:S04]  /*18780*/  IMAD.IADD R9, R27, 0x1, R0 ;  /* 0x000000011b097824 */ /* 0x004fc800078e0200 */
        /* <DEDUP_REMOVED lines=28> */
.L_x_2668:
        /* <DEDUP_REMOVED lines=18> */
.L_x_2490:
[----:B------:R-:W-:Y:S05]  /*18a70*/  BSYNC B1 ;  /* 0x0000000000017941 */ /* 0x000fea0003800000 */
.L_x_2489:
[----:B------:R-:W-:-:S03]  /*18a80*/  UMOV UR4, 0xffffffff ;  /* 0xffffffff00047882 */ /* 0x000fc60000000000 */
[----:B------:R-:W-:Y:S05]  /*18a90*/  BRA.DIV UR4, `(.L_x_2491) ;  /* 0x0000008e04507947 */ /* 0x000fea000b800000 */
[----:B--2---:R2:W0:Y:S04]  /*18aa0*/  SHFL.IDX PT, R3, R4, 0x1, 0x1c1f ;  /* 0x003c1f0004037f89 */ /* 0x00442800000e0000 */
[----:B---3--:R2:W3:Y:S02]  /*18ab0*/  SHFL.IDX PT, R14, R0, 0x1, 0x1c1f ;  /* 0x003c1f00000e7f89 */ /* 0x0084e400000e0000 */
.L_x_2672:
        /* <DEDUP_REMOVED lines=16> */
.L_x_2480:
[----:B------:R-:W-:Y:S05]  /*18bc0*/  BSYNC B0 ;  /* 0x0000000000007941 */ /* 0x000fea0003800000 */
.L_x_2472:
[----:B------:R-:W-:Y:S02]  /*18bd0*/  ULDC UR4, c[0x0][0xc3c] ;  /* 0x00030f0000047ab9 */ /* 0x000fe40000000800 */
[----:B-1----:R-:W-:-:S13]  /*18be0*/  ISETP.GE.AND P0, PT, R99, UR4, PT ;  /* 0x0000000463007c0c */ /* 0x002fda000bf06270 */
[----:B------:R-:W-:Y:S05]  /*18bf0*/  @!P0 BRA `(.L_x_2492) ;  /* 0xfffffe8800908947 */ /* 0x000fea000383ffff */
[----:B------:R-:W-:Y:S05]  /*18c00*/  BRA `(.L_x_2326) ;  /* 0x0000007800e87947 */ /* 0x000fea0003800000 */
.L_x_2324:
        /* <DEDUP_REMOVED lines=13> */
[----:B------:R-:W0:Y:S01]  /*18ce0*/  LDS.128 R24, [UR4+0x2d8d0] ;  /* 0x02d8d004ff187984 */ /* 0x000e220008000c00 */
[----:B------:R-:W-:Y:S06]  /*18cf0*/  BAR.ARV 0x4, 0x200 ;  /* 0x0108000000007b1d */ /* 0x000fec0000002000 */
[----:B------:R-:W-:Y:S05]  /*18d00*/  BRA `(.L_x_2494) ;  /* 0x0000000c00987947 */ /* 0x000fea0003800000 */
.L_x_2493:
        /* <DEDUP_REMOVED lines=44> */
.L_x_2497:
        /* <DEDUP_REMOVED lines=37> */
.L_x_2495:
        /* <DEDUP_REMOVED lines=13> */
.L_x_2498:
        /* <DEDUP_REMOVED lines=62> */
.L_x_2499:
        /* <DEDUP_REMOVED lines=62> */
.L_x_2500:
[----:B------:R-:W-:-:S05]  /*19ab0*/  LOP3.LUT R2, RZ, R2, RZ, 0x33, !PT ;  /* 0x00000002ff027212 */ /* 0x000fca00078e33ff */
[----:B------:R-:W-:Y:S01]  /*19ac0*/  IMAD.IADD R25, R25, 0x1, R2 ;  /* 0x0000000119197824 */ /* 0x000fe200078e0202 */
[----:B------:R-:W-:Y:S06]  /*19ad0*/  BRA `(.L_x_2501) ;  /* 0x00000000000c7947 */ /* 0x000fec0003800000 */
.L_x_2496:
[----:B------:R-:W-:Y:S02]  /*19ae0*/  IMAD.MOV.U32 R25, RZ, RZ, RZ ;  /* 0x000000ffff197224 */ /* 0x000fe400078e00ff */
[----:B------:R-:W-:Y:S02]  /*19af0*/  IMAD.U32 R24, RZ, RZ, UR6 ;  /* 0x00000006ff187e24 */ /* 0x000fe4000f8e00ff */
[----:B------:R-:W-:-:S07]  /*19b00*/  IMAD.MOV.U32 R26, RZ, RZ, RZ ;  /* 0x000000ffff1a7224 */ /* 0x000fce00078e00ff */
.L_x_2501:
[----:B------:R-:W-:-:S13]  /*19b10*/  ISETP.NE.AND P0, PT, R0, RZ, PT ;  /* 0x000000ff0000720c */ /* 0x000fda0003f05270 */
[----:B------:R-:W0:Y:S01]  /*19b20*/  @!P0 S2R R3, SR_CgaCtaId ;  /* 0x0000000000038919 */ /* 0x000e220000008800 */
[----:B------:R-:W-:-:S04]  /*19b30*/  @!P0 MOV R0, 0x400 ;  /* 0x0000040000008802 */ /* 0x000fc80000000f00 */
[----:B0-----:R-:W-:-:S05]  /*19b40*/  @!P0 LEA R0, R3, R0, 0x18 ;  /* 0x0000000003008211 */ /* 0x001fca00078ec0ff */
[----:B------:R1:W-:Y:S01]  /*19b50*/  @!P0 STS.128 [R0+0x2d8d0], R24 ;  /* 0x02d8d01800008388 */ /* 0x0003e20000000c00 */
[----:B------:R-:W-:Y:S06]  /*19b60*/  BAR.ARV 0x5, 0x200 ;  /* 0x0148000000007b1d */ /* 0x000fec0000002000 */
.L_x_2494:
[----:B-1----:R-:W-:Y:S01]  /*19b70*/  IMAD.MOV.U32 R0, RZ, RZ, 0x1 ;  /* 0x00000001ff007424 */ /* 0x002fe200078e00ff */
[----:B------:R-:W-:Y:S01]  /*19b80*/  ULDC UR4, c[0x0][0xc3c] ;  /* 0x00030f0000047ab9 */ /* 0x000fe20000000800 */
[----:B------:R-:W-:Y:S01]  /*19b90*/  IMAD.MOV.U32 R28, RZ, RZ, RZ ;  /* 0x000000ffff1c7224 */ /* 0x000fe200078e00ff */
[----:B0-----:R-:W-:Y:S02]  /*19ba0*/  ISETP.GE.AND P0, PT, R27, UR4, PT ;  /* 0x000000041b007c0c */ /* 0x001fe4000bf06270 */
        /* <DEDUP_REMOVED lines=36> */
.L_x_2607:
[----:B------:R-:W0:Y:S02]  /*19df0*/  LDC.64 R2, c[0x0][0xc88] ;  /* 0x00032200ff027b82 */ /* 0x000e240000000a00 */
[----:B0-----:R-:W-:-:S05]  /*19e00*/  IMAD.WIDE R2, R27, 0x4, R2 ;  /* 0x000000041b027825 */ /* 0x001fca00078e0202 */
[----:B--2---:R-:W2:Y:S01]  /*19e10*/  LDG.E R11, desc[UR38][R2.64] ;  /* 0x00000026020b7981 */ /* 0x004ea2000c1e1900 */
[----:B------:R-:W-:Y:S05]  /*19e20*/  YIELD ;  /* 0x0000000000007946 */ /* 0x000fea0003800000 */
[----:B------:R-:W-:Y:S01]  /*19e30*/  ULDC.64 UR4, c[0x0][0xa28] ;  /* 0x00028a0000047ab9 */ /* 0x000fe20000000a00 */
[----:B------:R-:W-:Y:S01]  /*19e40*/  IMAD.MOV.U32 R10, RZ, RZ, RZ ;  /* 0x000000ffff0a7224 */ /* 0x000fe200078e00ff */
        /* <DEDUP_REMOVED lines=42> */
[----:B0-----:R-:W-:Y:S01]  /*1a0f0*/  IMAD.U32 R6, RZ, RZ, UR4 ;  /* 0x00000004ff067e24 */ /* 0x001fe2000f8e00ff */
[----:B---3--:R0:W-:Y:S04]  /*1a100*/  STL [R1+0x40], R8 ;  /* 0x0000400801007387 */ /* 0x0081e80000100800 */
[----:B--2---:R0:W-:Y:S01]  /*1a110*/  STL [R1+0x28], R10 ;  /* 0x0000280a01007387 */ /* 0x0041e20000100800 */
[----:B----4-:R-:W-:Y:S05]  /*1a120*/  @P2 BRA `(.L_x_2503) ;  /* 0x0000000000142947 */ /* 0x010fea0003800000 */
[----:B------:R-:W-:Y:S05]  /*1a130*/  @!P0 BRA `(.L_x_2503) ;  /* 0x0000000000108947 */ /* 0x000fea0003800000 */
[----:B------:R-:W0:Y:S04]  /*1a140*/  LDG.E R7, desc[UR38][R2.64] ;  /* 0x0000002602077981 */ /* 0x000e28000c1e1900 */
[----:B------:R-:W0:Y:S02]  /*1a150*/  LDG.E R2, desc[UR38][R2.64+0x4] ;  /* 0x0000042602027981 */ /* 0x000e24000c1e1900 */
[----:B0-----:R-:W-:-:S05]  /*1a160*/  IMAD.IADD R8, R2, 0x1, -R7 ;  /* 0x0000000102087824 */ /* 0x001fca00078e0a07 */
[----:B------:R1:W-:Y:S02]  /*1a170*/  STL [R1+0x40], R8 ;  /* 0x0000400801007387 */ /* 0x0003e40000100800 */
.L_x_2503:
[----:B------:R-:W-:Y:S01]  /*1a180*/  IMAD.MOV.U32 R12, RZ, RZ, R11 ;  /* 0x000000ffff0c7224 */ /* 0x000fe200078e000b */
[----:B------:R-:W-:Y:S01]  /*1a190*/  ULDC.64 UR4, c[0x0][0xa20] ;  /* 0x0002880000047ab9 */ /* 0x000fe20000000a00 */
[C---:B------:R-:W-:Y:S02]  /*1a1a0*/  LOP3.LUT R7, R26.reuse, 0xff000000, RZ, 0xc0, !PT ;  /* 0xff0000001a077812 */ /* 0x040fe400078ec0ff */
[----:B------:R-:W-:Y:S01]  /*1a1b0*/  ISETP.NE.U32.AND P0, PT, RZ, UR4, PT ;  /* 0x00000004ff007c0c */ /* 0x000fe2000bf05070 */
[----:B------:R2:W-:Y:S01]  /*1a1c0*/  STL [R1+0xc], R12 ;  /* 0x00000c0c01007387 */ /* 0x0005e20000100800 */
[----:B------:R-:W-:Y:S02]  /*1a1d0*/  SHF.R.U32.HI R7, RZ, 0x8, R7 ;  /* 0x00000008ff077819 */ /* 0x000fe40000011607 */
[----:B------:R-:W-:Y:S02]  /*1a1e0*/  ISETP.NE.AND.EX P0, PT, RZ, UR5, PT, P0 ;  /* 0x00000005ff007c0c */ /* 0x000fe4000bf05300 */
[----:B------:R-:W-:-:S02]  /*1a1f0*/  LOP3.LUT R2, R26, 0xff0000, RZ, 0xc0, !PT ;  /* 0x00ff00001a027812 */ /* 0x000fc400078ec0ff */
[----:B------:R-:W-:Y:S02]  /*1a200*/  LOP3.LUT R17, R26, 0xffff, RZ, 0xc0, !PT ;  /* 0x0000ffff1a117812 */ /* 0x000fe400078ec0ff */
[----:B------:R-:W-:-:S07]  /*1a210*/  LEA.HI R7, R2, R7, RZ, 0x10 ;  /* 0x0000000702077211 */ /* 0x000fce00078f80ff */
[----:B--2---:R-:W-:Y:S05]  /*1a220*/  @!P0 BRA `(.L_x_2504) ;  /* 0x0000000000108947 */ /* 0x004fea0003800000 */
[----:B------:R-:W-:-:S04]  /*1a230*/  IADD3 R2, P0, R18, UR4, RZ ;  /* 0x0000000412027c10 */ /* 0x000fc8000ff1e0ff */
[----:B------:R-:W-:-:S05]  /*1a240*/  IADD3.X R3, R19, UR5, RZ, P0, !PT ;  /* 0x0000000513037c10 */ /* 0x000fca00087fe4ff */
[----:B------:R2:W5:Y:S01]  /*1a250*/  LDG.E R6, desc[UR38][R2.64] ;  /* 0x0000002602067981 */ /* 0x000562000c1e1900 */
[----:B------:R-:W-:Y:S05]  /*1a260*/  BRA `(.L_x_2505) ;  /* 0x0000000000247947 */ /* 0x000fea0003800000 */
.L_x_2504:
[----:B------:R-:W-:Y:S02]  /*1a270*/  ULDC.64 UR4, c[0x0][0xa08] ;  /* 0x0002820000047ab9 */ /* 0x000fe40000000a00 */
[----:B------:R-:W-:-:S04]  /*1a280*/  ISETP.NE.U32.AND P0, PT, RZ, UR4, PT ;  /* 0x00000004ff007c0c */ /* 0x000fc8000bf05070 */
[----:B------:R-:W-:-:S13]  /*1a290*/  ISETP.NE.AND.EX P0, PT, RZ, UR5, PT, P0 ;  /* 0x00000005ff007c0c */ /* 0x000fda000bf05300 */
[----:B------:R-:W-:Y:S05]  /*1a2a0*/  @!P0 BRA `(.L_x_2505) ;  /* 0x0000000000148947 */ /* 0x000fea0003800000 */
[----:B------:R-:W2:Y:S02]  /*1a2b0*/  LDC.64 R2, c[0x0][0xa08] ;  /* 0x00028200ff027b82 */ /* 0x000ea40000000a00 */
[----:B--2---:R-:W-:-:S05]  /*1a2c0*/  IMAD.WIDE R2, R12, 0x4, R2 ;  /* 0x000000040c027825 */ /* 0x004fca00078e0202 */
[----:B------:R-:W2:Y:S04]  /*1a2d0*/  LDG.E R6, desc[UR38][R2.64] ;  /* 0x0000002602067981 */ /* 0x000ea8000c1e1900 */
[----:B------:R-:W2:Y:S02]  /*1a2e0*/  LDG.E R2, desc[UR38][R2.64+0x4] ;  /* 0x0000042602027981 */ /* 0x000ea4000c1e1900 */
[----:B--2---:R-:W-:-:S07]  /*1a2f0*/  IMAD.IADD R6, R2, 0x1, -R6 ;  /* 0x0000000102067824 */ /* 0x004fce00078e0a06 */
.L_x_2505:
[----:B--2---:R-:W2:Y:S01]  /*1a300*/  @P1 LDG.E R2, desc[UR38][R4.64] ;  /* 0x0000002604021981 */ /* 0x004ea2000c1e1900 */
[----:B------:R-:W3:Y:S03]  /*1a310*/  LDC R3, c[0x0][0x448] ;  /* 0x00011200ff037b82 */ /* 0x000ee60000000800 */
[----:B------:R4:W2:Y:S01]  /*1a320*/  @P1 LDG.E R4, desc[UR38][R4.64+0x4] ;  /* 0x0000042604041981 */ /* 0x0008a2000c1e1900 */
[----:B-----5:R-:W-:Y:S01]  /*1a330*/  IMAD.IADD R6, R6, 0x1, -R10 ;  /* 0x0000000106067824 */ /* 0x020fe200078e0a0a */
[----:B------:R-:W-:Y:S01]  /*1a340*/  BSSY B0, `(.L_x_2506) ;  /* 0x0000037000007945 */ /* 0x000fe20003800000 */
[----:B------:R-:W-:Y:S02]  /*1a350*/  LOP3.LUT R23, R7, 0xff, RZ, 0xc0, !PT ;  /* 0x000000ff07177812 */ /* 0x000fe400078ec0ff */
[----:B---3--:R-:W-:-:S13]  /*1a360*/  ISETP.NE.AND P0, PT, R3, 0x1, PT ;  /* 0x000000010300780c */ /* 0x008fda0003f05270 */
[----:B------:R-:W3:Y:S08]  /*1a370*/  @P0 LDC R3, c[0x0][0x44c] ;  /* 0x00011300ff030b82 */ /* 0x000ef00000000800 */
[----:B----4-:R-:W4:Y:S01]  /*1a380*/  @P0 LDC R5, c[0x0][0x450] ;  /* 0x00011400ff050b82 */ /* 0x010f220000000800 */
[----:B--2---:R-:W-:Y:S02]  /*1a390*/  @P1 IMAD.IADD R9, R4, 0x1, -R2 ;  /* 0x0000000104091824 */ /* 0x004fe400078e0a02 */
[----:B------:R-:W-:-:S05]  /*1a3a0*/  IMAD R2, R25, 0xc0, RZ ;  /* 0x000000c019027824 */ /* 0x000fca00078e02ff */
[----:B------:R-:W-:-:S05]  /*1a3b0*/  IADD3 R2, R2, 0xbf, RZ ;  /* 0x000000bf02027810 */ /* 0x000fca0007ffe0ff */
[----:B---3--:R-:W-:-:S05]  /*1a3c0*/  @P0 IMAD.HI.U32 R3, R2, R3, RZ ;  /* 0x0000000302030227 */ /* 0x008fca00078e00ff */
[----:B----4-:R-:W-:Y:S01]  /*1a3d0*/  @P0 SHF.R.U32.HI R2, RZ, R5, R3 ;  /* 0x00000005ff020219 */ /* 0x010fe20000011603 */
[----:B------:R-:W-:-:S05]  /*1a3e0*/  IMAD.IADD R3, R6, 0x1, R9 ;  /* 0x0000000106037824 */ /* 0x000fca00078e0209 */
[----:B------:R2:W-:Y:S01]  /*1a3f0*/  STL [R1+0x20], R3 ;  /* 0x0000200301007387 */ /* 0x0005e20000100800 */
[----:B------:R-:W-:-:S05]  /*1a400*/  IADD3 R20, R3, 0x80, -R8 ;  /* 0x0000008003147810 */ /* 0x000fca0007ffe808 */
[----:B------:R-:W-:Y:S02]  /*1a410*/  IMAD.IADD R2, R20, 0x1, R2 ;  /* 0x0000000114027824 */ /* 0x000fe400078e0202 */
[----:B--2---:R-:W-:-:S05]  /*1a420*/  VIADD R3, R3, 0x7f ;  /* 0x0000007f03037836 */ /* 0x004fca0000000000 */
[----:B------:R-:W-:-:S04]  /*1a430*/  SHF.R.S32.HI R4, RZ, 0x1f, R3 ;  /* 0x0000001fff047819 */ /* 0x000fc80000011403 */
[----:B------:R-:W-:Y:S02]  /*1a440*/  LEA.HI R4, R4, R3, RZ, 0x7 ;  /* 0x0000000304047211 */ /* 0x000fe400078f38ff */
[----:B------:R-:W-:Y:S02]  /*1a450*/  SHF.R.S32.HI R3, RZ, 0x1f, R2 ;  /* 0x0000001fff037819 */ /* 0x000fe40000011402 */
[----:B------:R-:W-:Y:S02]  /*1a460*/  SHF.R.S32.HI R21, RZ, 0x7, R4 ;  /* 0x00000007ff157819 */ /* 0x000fe40000011404 */
[----:B------:R-:W-:Y:S01]  /*1a470*/  LEA.HI R3, R3, R2, RZ, 0x7 ;  /* 0x0000000203037211 */ /* 0x000fe200078f38ff */
[----:B------:R-:W-:Y:S01]  /*1a480*/  IMAD.MOV.U32 R2, RZ, RZ, RZ ;  /* 0x000000ffff027224 */ /* 0x000fe200078e00ff */
[----:B------:R-:W-:Y:S02]  /*1a490*/  SHF.R.U32.HI R4, RZ, 0x10, R7 ;  /* 0x00000010ff047819 */ /* 0x000fe40000011607 */
[----:B------:R-:W-:-:S04]  /*1a4a0*/  SHF.R.S32.HI R3, RZ, 0x7, R3 ;  /* 0x00000007ff037819 */ /* 0x000fc80000011403 */
[----:B------:R-:W-:-:S04]  /*1a4b0*/  VIMNMX R5, R21, R3, PT ;  /* 0x0000000315057248 */ /* 0x000fc80003fe0100 */
[----:B------:R-:W-:-:S13]  /*1a4c0*/  ISETP.GE.AND P0, PT, R5, 0x1, PT ;  /* 0x000000010500780c */ /* 0x000fda0003f06270 */
[----:B------:R-:W-:Y:S05]  /*1a4d0*/  @!P0 BRA `(.L_x_2507) ;  /* 0x0000000000748947 */ /* 0x000fea0003800000 */
[----:B------:R-:W-:Y:S01]  /*1a4e0*/  ISETP.NE.AND P0, PT, R4, RZ, PT ;  /* 0x000000ff0400720c */ /* 0x000fe20003f05270 */
[----:B------:R-:W-:-:S03]  /*1a4f0*/  ULDC UR4, c[0x0][0x9f0] ;  /* 0x00027c0000047ab9 */ /* 0x000fc60000000800 */
[----:B------:R-:W-:-:S04]  /*1a500*/  SEL R7, R4, UR4, P0 ;  /* 0x0000000404077c07 */ /* 0x000fc80008000000 */
[----:B01----:R-:W-:Y:S02]  /*1a510*/  IABS R8, R7 ;  /* 0x0000000700087213 */ /* 0x003fe40000000000 */
        /* <DEDUP_REMOVED lines=25> */
.L_x_2507:
[----:B------:R-:W-:Y:S05]  /*1a6b0*/  BSYNC B0 ;  /* 0x0000000000007941 */ /* 0x000fea0003800000 */
.L_x_2506:
        /* <DEDUP_REMOVED lines=20> */
[----:B------:R-:W2:Y:S02]  /*1a800*/  S2R R6, SR_TID.X ;  /* 0x0000000000067919 */ /* 0x000ea40000002100 */
[----:B--2---:R-:W-:-:S04]  /*1a810*/  SHF.R.U32.HI R6, RZ, 0x5, R6 ;  /* 0x00000005ff067819 */ /* 0x004fc80000011606 */
[----:B------:R-:W-:-:S05]  /*1a820*/  LOP3.LUT R6, R6, 0x3, RZ, 0xc0, !PT ;  /* 0x0000000306067812 */ /* 0x000fca00078ec0ff */
[----:B------:R2:W3:Y:S02]  /*1a830*/  SHFL.IDX PT, R14, R6, RZ, 0x1f ;  /* 0x00001fff060e7589 */ /* 0x0004e400000e0000 */
.L_x_2675:
[----:B---3--:R-:W-:Y:S02]  /*1a840*/  ISETP.NE.AND P0, PT, R14, RZ, PT ;  /* 0x000000ff0e00720c */ /* 0x008fe40003f05270 */
[----:B------:R-:W-:-:S11]  /*1a850*/  PLOP3.LUT P6, PT, PT, PT, PT, 0x8, 0x0 ;  /* 0x000000000000781c */ /* 0x000fd60003fce170 */
[----:B------:R-:W-:Y:S05]  /*1a860*/  @P0 BRA `(.L_x_2511) ;  /* 0x00000000000c0947 */ /* 0x000fea0003800000 */
[----:B------:R-:W-:-:S03]  /*1a870*/  UMOV UR4, 0xffffffff ;  /* 0xffffffff00047882 */ /* 0x000fc60000000000 */
[----:B------:R-:W-:Y:S05]  /*1a880*/  BRA.DIV UR4, `(.L_x_2512) ;  /* 0x0000007204507947 */ /* 0x000fea000b800000 */
[----:B------:R-:W-:-:S13]  /*1a890*/  ELECT P6, URZ, PT ;  /* 0x00000000003f782f */ /* 0x000fda00038c0000 */
.L_x_2511:
[----:B--2---:R-:W2:Y:S01]  /*1a8a0*/  LDL R6, [R1+0x4c] ;  /* 0x00004c0001067983 */ /* 0x004ea20000100800 */
[----:B------:R-:W-:Y:S01]  /*1a8b0*/  BSSY B1, `(.L_x_2513) ;  /* 0x0000008000017945 */ /* 0x000fe20003800000 */
[----:B--2---:R-:W-:-:S05]  /*1a8c0*/  VIADD R6, R6, 0x1 ;  /* 0x0000000106067836 */ /* 0x004fca0000000000 */
[----:B------:R-:W-:-:S04]  /*1a8d0*/  LEA.HI R7, R6, R6, RZ, 0x1 ;  /* 0x0000000606077211 */ /* 0x000fc800078f08ff */
[----:B------:R-:W-:-:S05]  /*1a8e0*/  LOP3.LUT R7, R7, 0xfffffffe, RZ, 0xc0, !PT ;  /* 0xfffffffe07077812 */ /* 0x000fca00078ec0ff */
[----:B------:R-:W-:-:S05]  /*1a8f0*/  IMAD.IADD R6, R6, 0x1, -R7 ;  /* 0x0000000106067824 */ /* 0x000fca00078e0a07 */
[----:B------:R-:W-:-:S04]  /*1a900*/  SHF.L.U32 R6, R6, 0x1f, RZ ;  /* 0x0000001f06067819 */ /* 0x000fc800000006ff */
[----:B------:R-:W2:Y:S02]  /*1a910*/  SYNCS.PHASECHK.TRANS64.TRYWAIT P0, [R16+URZ+0x2d820], R6 ;  /* 0x02d82006100075a7 */ /* 0x000ea4000800017f */
[----:B--2---:R-:W-:Y:S05]  /*1a920*/  @!P0 BRA `(.L_x_2514) ;  /* 0x0000007000488947 */ /* 0x004fea0003800000 */
.L_x_2678:
[----:B------:R-:W-:Y:S05]  /*1a930*/  BSYNC B1 ;  /* 0x0000000000017941 */ /* 0x000fea0003800000 */
.L_x_2513:
[----:B------:R-:W-:Y:S04]  /*1a940*/  BSSY B1, `(.L_x_2515) ;  /* 0x000008c000017945 */ /* 0x000fe80003800000 */
[----:B------:R-:W-:Y:S05]  /*1a950*/  @!P6 BRA `(.L_x_2516) ;  /* 0x000000080028e947 */ /* 0x000fea0003800000 */
[----:B01----:R-:W3:Y:S01]  /*1a960*/  LDL R8, [R1+0x4] ;  /* 0x0000040001087983 */ /* 0x003ee20000100800 */
[----:B------:R-:W-:Y:S01]  /*1a970*/  IMAD R9, R29, 0x8, R16 ;  /* 0x000000081d097824 */ /* 0x000fe200078e0210 */
[----:B------:R-:W0:Y:S01]  /*1a980*/  S2R R7, SR_TID.X ;  /* 0x0000000000077919 */ /* 0x000e220000002100 */
[----:B------:R-:W-:Y:S01]  /*1a990*/  BSSY B2, `(.L_x_2517) ;  /* 0x0000006000027945 */ /* 0x000fe20003800000 */
[----:B0-----:R-:W-:-:S04]  /*1a9a0*/  LOP3.LUT R7, R7, 0x7f, RZ, 0xc0, !PT ;  /* 0x0000007f07077812 */ /* 0x001fc800078ec0ff */
[----:B------:R-:W-:Y:S02]  /*1a9b0*/  ISETP.NE.AND P1, PT, R7, RZ, PT ;  /* 0x000000ff0700720c */ /* 0x000fe40003f25270 */
[----:B---3--:R-:W-:-:S04]  /*1a9c0*/  SHF.L.U32 R11, R8, 0x1f, RZ ;  /* 0x0000001f080b7819 */ /* 0x008fc800000006ff */
[----:B------:R-:W0:Y:S02]  /*1a9d0*/  SYNCS.PHASECHK.TRANS64.TRYWAIT P0, [R9+URZ+0x2d8a0], R11 ;  /* 0x02d8a00b090075a7 */ /* 0x000e24000800017f */
[----:B0-----:R-:W-:Y:S05]  /*1a9e0*/  @!P0 BRA `(.L_x_2518) ;  /* 0x00000070002c8947 */ /* 0x001fea0003800000 */
.L_x_2679:
[----:B------:R-:W-:Y:S05]  /*1a9f0*/  BSYNC B2 ;  /* 0x0000000000027941 */ /* 0x000fea0003800000 */
.L_x_2517:
[----:B------:R-:W-:Y:S04]  /*1aa00*/  BSSY B2, `(.L_x_2519) ;  /* 0x0000009000027945 */ /* 0x000fe80003800000 */
[----:B------:R-:W-:Y:S05]  /*1aa10*/  @P1 BRA `(.L_x_2520) ;  /* 0x00000000001c1947 */ /* 0x000fea0003800000 */
[----:B--2---:R-:W1:Y:S02]  /*1aa20*/  S2R R6, SR_TID.X ;  /* 0x0000000000067919 */ /* 0x004e640000002100 */
[----:B-1----:R-:W-:Y:S01]  /*1aa30*/  LOP3.LUT R7, R6, 0x1f, RZ, 0xc0, !PT ;  /* 0x0000001f06077812 */ /* 0x002fe200078ec0ff */
[----:B------:R-:W-:-:S03]  /*1aa40*/  IMAD.MOV.U32 R6, RZ, RZ, 0x6000 ;  /* 0x00006000ff067424 */ /* 0x000fc600078e00ff */
[----:B------:R-:W-:Y:S01]  /*1aa50*/  ISETP.NE.AND P0, PT, R7, RZ, PT ;  /* 0x000000ff0700720c */ /* 0x000fe20003f05270 */
[----:B------:R1:W-:-:S12]  /*1aa60*/  SYNCS.ARRIVE.TRANS64 RZ, [R9+URZ+0x2d890], R6 ;  /* 0x02d8900609ff79a7 */ /* 0x0003d8000800003f */
[----:B-1----:R-:W-:Y:S05]  /*1aa70*/  @!P0 BRA `(.L_x_2520) ;  /* 0x0000000000048947 */ /* 0x002fea0003800000 */
[----:B------:R-:W-:Y:S01]  /*1aa80*/  BPT.TRAP 0x1 ;  /* 0x000000040000795c */ /* 0x000fe20000300000 */
.L_x_2520:
[----:B------:R-:W-:Y:S05]  /*1aa90*/  BSYNC B2 ;  /* 0x0000000000027941 */ /* 0x000fea0003800000 */
.L_x_2519:
        /* <DEDUP_REMOVED lines=8> */
[----:B--2---:R-:W-:Y:S01]  /*1ab20*/  VIADD R6, R9, 0x2d890 ;  /* 0x0002d89009067836 */ /* 0x004fe20000000000 */
[----:B------:R-:W-:Y:S01]  /*1ab30*/  UMOV UR6, 0x0 ;  /* 0x0000000000067882 */ /* 0x000fe20000000000 */
[----:B------:R-:W-:Y:S01]  /*1ab40*/  VIADD R10, R8, 0x15400 ;  /* 0x00015400080a7836 */ /* 0x000fe20000000000 */
[----:B------:R-:W-:-:S09]  /*1ab50*/  UMOV UR7, 0x12f00000 ;  /* 0x12f0000000077882 */ /* 0x000fd20000000000 */
.L_x_2521:
        /* <DEDUP_REMOVED lines=16> */
.L_x_2522:
        /* <DEDUP_REMOVED lines=16> */
.L_x_2523:
        /* <DEDUP_REMOVED lines=13> */
.L_x_2680:
[----:B------:R-:W-:Y:S05]  /*1ae30*/  BSYNC B2 ;  /* 0x0000000000027941 */ /* 0x000fea0003800000 */
.L_x_2524:
        /* <DEDUP_REMOVED lines=11> */
.L_x_2527:
[----:B------:R-:W-:Y:S05]  /*1aef0*/  BSYNC B2 ;  /* 0x0000000000027941 */ /* 0x000fea0003800000 */
.L_x_2526:
        /* <DEDUP_REMOVED lines=8> */
.L_x_2528:
        /* <DEDUP_REMOVED lines=15> */
.L_x_2529:
        /* <DEDUP_REMOVED lines=15> */
.L_x_2530:
        /* <DEDUP_REMOVED lines=9> */
[----:B---3--:R-:W-:Y:S05]  /*1b1f0*/  @P0 BRA.U.ANY `(.L_x_2530) ;  /* 0xfffffffd00d80947 */ /* 0x008fea000393ffff */
.L_x_2516:
[----:B------:R-:W-:Y:S05]  /*1b200*/  BSYNC B1 ;  /* 0x0000000000017941 */ /* 0x000fea0003800000 */
.L_x_2515:
[----:B--2---:R-:W2:Y:S01]  /*1b210*/  LDL.LU R6, [R1+0x4] ;  /* 0x0000040001067983 */ /* 0x004ea20000300800 */
[----:B------:R-:W-:Y:S01]  /*1b220*/  VIADD R29, R29, 0x1 ;  /* 0x000000011d1d7836 */ /* 0x000fe20000000000 */
[----:B------:R-:W-:Y:S01]  /*1b230*/  PLOP3.LUT P0, PT, PT, PT, PT, 0x8, 0x0 ;  /* 0x000000000000781c */ /* 0x000fe20003f0e170 */
[----:B0-----:R-:W-:-:S03]  /*1b240*/  VIADD R10, R5, 0xfffffffe ;  /* 0xfffffffe050a7836 */ /* 0x001fc60000000000 */
[C---:B------:R-:W-:Y:S02]  /*1b250*/  ISETP.NE.AND P1, PT, R29.reuse, 0x2, PT ;  /* 0x000000021d00780c */ /* 0x040fe40003f25270 */
[----:B------:R-:W-:Y:S02]  /*1b260*/  ISETP.GE.AND P2, PT, R10, R3, PT ;  /* 0x000000030a00720c */ /* 0x000fe40003f46270 */
[----:B------:R-:W-:Y:S02]  /*1b270*/  SEL R5, RZ, 0x1, P1 ;  /* 0x00000001ff057807 */ /* 0x000fe40000800000 */
[----:B------:R-:W-:Y:S02]  /*1b280*/  SEL R29, R29, RZ, P1 ;  /* 0x000000ff1d1d7207 */ /* 0x000fe40000800000 */
[----:B--2---:R-:W-:-:S05]  /*1b290*/  LOP3.LUT R6, R6, R5, RZ, 0x3c, !PT ;  /* 0x0000000506067212 */ /* 0x004fca00078e3cff */
[----:B------:R2:W-:Y:S02]  /*1b2a0*/  STL [R1+0x4], R6 ;  /* 0x0000040601007387 */ /* 0x0005e40000100800 */
[----:B------:R-:W-:Y:S05]  /*1b2b0*/  @!P2 BRA `(.L_x_2509) ;  /* 0x00000008005ca947 */ /* 0x000fea0003800000 */
.L_x_2547:
[----:B------:R-:W-:Y:S05]  /*1b2c0*/  YIELD ;  /* 0x0000000000007946 */ /* 0x000fea0003800000 */
[----:B------:R-:W-:Y:S04]  /*1b2d0*/  BSSY B1, `(.L_x_2531) ;  /* 0x000008b000017945 */ /* 0x000fe80003800000 */
[----:B---3--:R-:W-:Y:S05]  /*1b2e0*/  @!P6 BRA `(.L_x_2532) ;  /* 0x000000080024e947 */ /* 0x008fea0003800000 */
[----:B--2---:R-:W1:Y:S01]  /*1b2f0*/  LDL R6, [R1+0x4] ;  /* 0x0000040001067983 */ /* 0x004e620000100800 */
[----:B------:R-:W-:Y:S01]  /*1b300*/  IMAD R9, R29, 0x8, R16 ;  /* 0x000000081d097824 */ /* 0x000fe200078e0210 */
[----:B------:R-:W0:Y:S01]  /*1b310*/  S2R R5, SR_TID.X ;  /* 0x0000000000057919 */ /* 0x000e220000002100 */
[----:B------:R-:W-:Y:S01]  /*1b320*/  BSSY B2, `(.L_x_2533) ;  /* 0x0000006000027945 */ /* 0x000fe20003800000 */
[----:B0-----:R-:W-:-:S04]  /*1b330*/  LOP3.LUT R5, R5, 0x7f, RZ, 0xc0, !PT ;  /* 0x0000007f05057812 */ /* 0x001fc800078ec0ff */
[----:B------:R-:W-:Y:S02]  /*1b340*/  ISETP.NE.AND P2, PT, R5, RZ, PT ;  /* 0x000000ff0500720c */ /* 0x000fe40003f45270 */
[----:B-1----:R-:W-:-:S04]  /*1b350*/  SHF.L.U32 R8, R6, 0x1f, RZ ;  /* 0x0000001f06087819 */ /* 0x002fc800000006ff */
[----:B------:R-:W0:Y:S02]  /*1b360*/  SYNCS.PHASECHK.TRANS64.TRYWAIT P1, [R9+URZ+0x2d8a0], R8 ;  /* 0x02d8a008090075a7 */ /* 0x000e24000802017f */
[----:B0-----:R-:W-:Y:S05]  /*1b370*/  @!P1 BRA `(.L_x_2534) ;  /* 0x0000006400f09947 */ /* 0x001fea0003800000 */
.L_x_2681:
[----:B------:R-:W-:Y:S05]  /*1b380*/  BSYNC B2 ;  /* 0x0000000000027941 */ /* 0x000fea0003800000 */
.L_x_2533:
        /* <DEDUP_REMOVED lines=9> */
.L_x_2536:
[----:B------:R-:W-:Y:S05]  /*1b420*/  BSYNC B2 ;  /* 0x0000000000027941 */ /* 0x000fea0003800000 */
.L_x_2535:
        /* <DEDUP_REMOVED lines=11> */
.L_x_2537:
        /* <DEDUP_REMOVED lines=16> */
.L_x_2538:
        /* <DEDUP_REMOVED lines=16> */
.L_x_2539:
        /* <DEDUP_REMOVED lines=13> */
.L_x_2682:
[----:B------:R-:W-:Y:S05]  /*1b7b0*/  BSYNC B2 ;  /* 0x0000000000027941 */ /* 0x000fea0003800000 */
.L_x_2540:
        /* <DEDUP_REMOVED lines=11> */
.L_x_2543:
[----:B------:R-:W-:Y:S05]  /*1b870*/  BSYNC B2 ;  /* 0x0000000000027941 */ /* 0x000fea0003800000 */
.L_x_2542:
        /* <DEDUP_REMOVED lines=8> */
.L_x_2544:
        /* <DEDUP_REMOVED lines=15> */
.L_x_2545:
        /* <DEDUP_REMOVED lines=15> */
.L_x_2546:
        /* <DEDUP_REMOVED lines=10> */
.L_x_2532:
[----:B------:R-:W-:Y:S05]  /*1bb80*/  BSYNC B1 ;  /* 0x0000000000017941 */ /* 0x000fea0003800000 */
.L_x_2531:
[----:B-1----:R-:W3:Y:S01]  /*1bb90*/  LDL.LU R8, [R1+0x4] ;  /* 0x0000040001087983 */ /* 0x002ee20000300800 */
[----:B------:R-:W-:Y:S01]  /*1bba0*/  VIADD R29, R29, 0x1 ;  /* 0x000000011d1d7836 */ /* 0x000fe20000000000 */
[C---:B------:R-:W-:Y:S01]  /*1bbb0*/  ISETP.GT.AND P2, PT, R10.reuse, R3, PT ;  /* 0x000000030a00720c */ /* 0x040fe20003f44270 */
[----:B------:R-:W-:-:S03]  /*1bbc0*/  VIADD R10, R10, 0xffffffff ;  /* 0xffffffff0a0a7836 */ /* 0x000fc60000000000 */
[----:B------:R-:W-:-:S04]  /*1bbd0*/  ISETP.NE.AND P1, PT, R29, 0x2, PT ;  /* 0x000000021d00780c */ /* 0x000fc80003f25270 */
[----:B------:R-:W-:Y:S02]  /*1bbe0*/  SEL R5, RZ, 0x1, P1 ;  /* 0x00000001ff057807 */ /* 0x000fe40000800000 */
[----:B------:R-:W-:Y:S02]  /*1bbf0*/  SEL R29, R29, RZ, P1 ;  /* 0x000000ff1d1d7207 */ /* 0x000fe40000800000 */
[----:B---3--:R-:W-:-:S05]  /*1bc00*/  LOP3.LUT R8, R8, R5, RZ, 0x3c, !PT ;  /* 0x0000000508087212 */ /* 0x008fca00078e3cff */
[----:B------:R3:W-:Y:S01]  /*1bc10*/  STL [R1+0x4], R8 ;  /* 0x0000040801007387 */ /* 0x0007e20000100800 */
[----:B------:R-:W-:Y:S05]  /*1bc20*/  @P2 BRA `(.L_x_2547) ;  /* 0xfffffff400a42947 */ /* 0x000fea000383ffff */
.L_x_2509:
[----:B------:R-:W-:Y:S05]  /*1bc30*/  BSYNC B0 ;  /* 0x0000000000007941 */ /* 0x000fea0003800000 */
.L_x_2508:
[----:B------:R-:W4:Y:S01]  /*1bc40*/  LDC R0, c[0x0][0x448] ;  /* 0x00011200ff007b82 */ /* 0x000f220000000800 */
[----:B------:R-:W-:Y:S01]  /*1bc50*/  IMAD.MOV.U32 R2, RZ, RZ, 0xc0 ;  /* 0x000000c0ff027424 */ /* 0x000fe200078e00ff */
[----:B------:R-:W-:Y:S01]  /*1bc60*/  ISETP.NE.AND P2, PT, R4, RZ, PT ;  /* 0x000000ff0400720c */ /* 0x000fe20003f45270 */
[----:B------:R-:W-:Y:S05]  /*1bc70*/  @!P0 WARPSYNC.ALL ;  /* 0x0000000000008948 */ /* 0x000fea0003800000 */
[----:B------:R-:W-:Y:S01]  /*1bc80*/  IMAD R2, R25, R2, 0xbf ;  /* 0x000000bf19027424 */ /* 0x000fe200078e0202 */
[----:B------:R-:W-:Y:S06]  /*1bc90*/  BSSY B0, `(.L_x_2548) ;  /* 0x000002a000007945 */ /* 0x000fec0003800000 */
[----:B------:R-:W0:Y:S08]  /*1bca0*/  @!P2 LDC R4, c[0x0][0x9f0] ;  /* 0x00027c00ff04ab82 */ /* 0x000e300000000800 */
[----:B------:R-:W-:Y:S01]  /*1bcb0*/  @!P0 BAR.SYNC.DEFER_BLOCKING 0xc, 0x200 ;  /* 0x0308000000008b1d */ /* 0x000fe20000010000 */
[----:B----4-:R-:W-:-:S13]  /*1bcc0*/  ISETP.NE.AND P1, PT, R0, 0x1, PT ;  /* 0x000000010000780c */ /* 0x010fda0003f25270 */
[----:B------:R-:W4:Y:S08]  /*1bcd0*/  @P1 LDC R0, c[0x0][0x44c] ;  /* 0x00011300ff001b82 */ /* 0x000f300000000800 */
[----:B------:R-:W5:Y:S01]  /*1bce0*/  @P1 LDC R3, c[0x0][0x450] ;  /* 0x00011400ff031b82 */ /* 0x000f620000000800 */
[----:B----4-:R-:W-:-:S05]  /*1bcf0*/  @P1 IMAD.HI.U32 R0, R2, R0, RZ ;  /* 0x0000000002001227 */ /* 0x010fca00078e00ff */
[----:B-----5:R-:W-:-:S05]  /*1bd00*/  @P1 SHF.R.U32.HI R2, RZ, R3, R0 ;  /* 0x00000003ff021219 */ /* 0x020fca0000011600 */
[----:B------:R-:W-:-:S05]  /*1bd10*/  IMAD.IADD R2, R20, 0x1, R2 ;  /* 0x0000000114027824 */ /* 0x000fca00078e0202 */
[----:B------:R-:W-:-:S04]  /*1bd20*/  SHF.R.S32.HI R0, RZ, 0x1f, R2 ;  /* 0x0000001fff007819 */ /* 0x000fc80000011402 */
[----:B------:R-:W-:-:S04]  /*1bd30*/  LEA.HI R0, R0, R2, RZ, 0x7 ;  /* 0x0000000200007211 */ /* 0x000fc800078f38ff */
[----:B------:R-:W-:-:S04]  /*1bd40*/  SHF.R.S32.HI R0, RZ, 0x7, R0 ;  /* 0x00000007ff007819 */ /* 0x000fc80000011400 */
[----:B------:R-:W-:Y:S01]  /*1bd50*/  VIMNMX R21, R21, R0, PT ;  /* 0x0000000015157248 */ /* 0x000fe20003fe0100 */
[----:B------:R-:W-:-:S03]  /*1bd60*/  IMAD.MOV.U32 R0, RZ, RZ, RZ ;  /* 0x000000ffff007224 */ /* 0x000fc600078e00ff */
[----:B------:R-:W-:-:S13]  /*1bd70*/  ISETP.GE.AND P1, PT, R21, 0x1, PT ;  /* 0x000000011500780c */ /* 0x000fda0003f26270 */
[----:B0-----:R-:W-:Y:S05]  /*1bd80*/  @!P1 BRA `(.L_x_2549) ;  /* 0x0000000000689947 */ /* 0x001fea0003800000 */
[-C--:B------:R-:W-:Y:S02]  /*1bd90*/  IABS R0, R4.reuse ;  /* 0x0000000400007213 */ /* 0x080fe40000000000 */
        /* <DEDUP_REMOVED lines=25> */
.L_x_2549:
[----:B------:R-:W-:Y:S05]  /*1bf30*/  BSYNC B0 ;  /* 0x0000000000007941 */ /* 0x000fea0003800000 */
.L_x_2548:
[-C--:B------:R-:W-:Y:S01]  /*1bf40*/  IMAD R2, R23, R0.reuse, RZ ;  /* 0x0000000017027224 */ /* 0x080fe200078e02ff */
        /* <DEDUP_REMOVED lines=12> */
[----:B------:R-:W4:Y:S01]  /*1c010*/  LDC.64 R2, c[0x0][0xc60] ;  /* 0x00031800ff027b82 */ /* 0x000f220000000a00 */
[----:B------:R-:W0:Y:S02]  /*1c020*/  FLO.U32 R0, UR4 ;  /* 0x0000000400007d00 */ /* 0x000e2400080e0000 */
[----:B0-----:R-:W-:-:S06]  /*1c030*/  ISETP.EQ.U32.AND P0, PT, R0, R5, PT ;  /* 0x000000050000720c */ /* 0x001fcc0003f02070 */
[----:B------:R-:W4:Y:S07]  /*1c040*/  POPC R5, UR4 ;  /* 0x0000000400057d09 */ /* 0x000f2e0008000000 */
[----:B----4-:R-:W4:Y:S01]  /*1c050*/  @P0 ATOMG.E.ADD.STRONG.GPU PT, R3, desc[UR38][R2.64], R5 ;  /* 0x00000005020309a8 */ /* 0x010f2200081ee1e6 */
[----:B------:R-:W0:Y:S02]  /*1c060*/  S2R R4, SR_LTMASK ;  /* 0x0000000000047919 */ /* 0x000e240000003900 */
[----:B0-----:R-:W-:-:S04]  /*1c070*/  LOP3.LUT R4, R4, UR4, RZ, 0xc0, !PT ;  /* 0x0000000404047c12 */ /* 0x001fc8000f8ec0ff */
[----:B------:R-:W0:Y:S01]  /*1c080*/  POPC R7, R4 ;  /* 0x0000000400077309 */ /* 0x000e220000000000 */
[----:B----4-:R-:W0:Y:S02]  /*1c090*/  SHFL.IDX PT, R0, R3, R0, 0x1f ;  /* 0x00001f0003007589 */ /* 0x010e2400000e0000 */
[----:B0-----:R-:W-:Y:S01]  /*1c0a0*/  IADD3 R24, R0, UR37, R7 ;  /* 0x0000002500187c10 */ /* 0x001fe2000fffe007 */
[----:B------:R-:W-:Y:S06]  /*1c0b0*/  BRA `(.L_x_2552) ;  /* 0x0000003000c07947 */ /* 0x000fec0003800000 */
.L_x_2551:
        /* <DEDUP_REMOVED lines=11> */
[----:B--2---:R-:W-:Y:S02]  /*1c170*/  IMAD.U32 R6, RZ, RZ, UR8 ;  /* 0x00000008ff067e24 */ /* 0x004fe4000f8e00ff */
[----:B------:R-:W-:-:S02]  /*1c180*/  IMAD.U32 R7, RZ, RZ, UR9 ;  /* 0x00000009ff077e24 */ /* 0x000fc4000f8e00ff */
[----:B------:R-:W-:Y:S02]  /*1c190*/  IMAD.U32 R10, RZ, RZ, UR4 ;  /* 0x00000004ff0a7e24 */ /* 0x000fe4000f8e00ff */
[----:B------:R-:W-:Y:S02]  /*1c1a0*/  IMAD.U32 R11, RZ, RZ, UR5 ;  /* 0x00000005ff0b7e24 */ /* 0x000fe4000f8e00ff */
[----:B-1-3--:R-:W-:Y:S02]  /*1c1b0*/  IMAD.MOV.U32 R8, RZ, RZ, 0x70 ;  /* 0x00000070ff087424 */ /* 0x00afe400078e00ff */
[----:B------:R-:W-:Y:S02]  /*1c1c0*/  IMAD.MOV.U32 R12, RZ, RZ, 0x1 ;  /* 0x00000001ff0c7424 */ /* 0x000fe400078e00ff */
[----:B------:R-:W-:-:S07]  /*1c1d0*/  IMAD.MOV.U32 R13, RZ, RZ, RZ ;  /* 0x000000ffff0d7224 */ /* 0x000fce00078e00ff */
[----:B------:R-:W-:-:S07]  /*1c1e0*/  LEPC R20, `(.L_x_2554) ;  /* 0x000000001014794e */ /* 0x000fce0000000000 */
[----:B0-----:R-:W-:Y:S05]  /*1c1f0*/  CALL.ABS.NOINC R2 ;  /* 0x0000000002007343 */ /* 0x001fea0003c00000 */
.L_x_2554:
[----:B------:R-:W-:Y:S05]  /*1c200*/  BSYNC B6 ;  /* 0x0000000000067941 */ /* 0x000fea0003800000 */
.L_x_2553:
        /* <DEDUP_REMOVED lines=9> */
[----:B------:R-:W-:Y:S02]  /*1c2a0*/  IMAD.U32 R4, RZ, RZ, UR6 ;  /* 0x00000006ff047e24 */ /* 0x000fe4000f8e00ff */
[----:B------:R-:W-:Y:S02]  /*1c2b0*/  IMAD.U32 R5, RZ, RZ, UR7 ;  /* 0x00000007ff057e24 */ /* 0x000fe4000f8e00ff */
[----:B--2---:R-:W-:Y:S02]  /*1c2c0*/  IMAD.U32 R6, RZ, RZ, UR8 ;  /* 0x00000008ff067e24 */ /* 0x004fe4000f8e00ff */
[----:B------:R-:W-:-:S02]  /*1c2d0*/  IMAD.U32 R7, RZ, RZ, UR9 ;  /* 0x00000009ff077e24 */ /* 0x000fc4000f8e00ff */
[----:B------:R-:W-:Y:S02]  /*1c2e0*/  IMAD.U32 R10, RZ, RZ, UR4 ;  /* 0x00000004ff0a7e24 */ /* 0x000fe4000f8e00ff */
[----:B------:R-:W-:Y:S02]  /*1c2f0*/  IMAD.U32 R11, RZ, RZ, UR5 ;  /* 0x00000005ff0b7e24 */ /* 0x000fe4000f8e00ff */
[----:B-1-3--:R-:W-:Y:S02]  /*1c300*/  IMAD.MOV.U32 R8, RZ, RZ, 0x70 ;  /* 0x00000070ff087424 */ /* 0x00afe400078e00ff */
[----:B------:R-:W-:Y:S02]  /*1c310*/  IMAD.MOV.U32 R12, RZ, RZ, 0x1 ;  /* 0x00000001ff0c7424 */ /* 0x000fe400078e00ff */
[----:B0-----:R-:W-:-:S07]  /*1c320*/  IMAD.MOV.U32 R13, RZ, RZ, RZ ;  /* 0x000000ffff0d7224 */ /* 0x001fce00078e00ff */
[----:B------:R-:W-:-:S07]  /*1c330*/  LEPC R20, `(.L_x_2557) ;  /* 0x000000001014794e */ /* 0x000fce0000000000 */
[----:B----4-:R-:W-:Y:S05]  /*1c340*/  CALL.ABS.NOINC R2 ;  /* 0x0000000002007343 */ /* 0x010fea0003c00000 */
.L_x_2557:
        /* <DEDUP_REMOVED lines=15> */
.L_x_2556:
[----:B------:R-:W-:Y:S05]  /*1c440*/  BSYNC B6 ;  /* 0x0000000000067941 */ /* 0x000fea0003800000 */
.L_x_2555:
[----:B------:R0:W4:Y:S01]  /*1c450*/  LDL R20, [R1+0xc] ;  /* 0x00000c0001147983 */ /* 0x0001220000100800 */
[----:B------:R-:W-:Y:S01]  /*1c460*/  ULDC.64 UR4, c[0x0][0x9f8] ;  /* 0x00027e0000047ab9 */ /* 0x000fe20000000a00 */
[----:B------:R-:W-:Y:S01]  /*1c470*/  IMAD.MOV.U32 R23, RZ, RZ, R26 ;  /* 0x000000ffff177224 */ /* 0x000fe200078e001a */
[----:B------:R-:W-:Y:S01]  /*1c480*/  ISETP.NE.U32.AND P0, PT, RZ, UR4, PT ;  /* 0x00000004ff007c0c */ /* 0x000fe2000bf05070 */
[----:B------:R-:W2:Y:S01]  /*1c490*/  LDL R26, [R1+0x20] ;  /* 0x00002000011a7983 */ /* 0x000ea20000100800 */
[----:B------:R-:W1:Y:S02]  /*1c4a0*/  LDC R5, c[0x0][0x430] ;  /* 0x00010c00ff057b82 */ /* 0x000e640000000800 */
[----:B------:R-:W-:Y:S01]  /*1c4b0*/  ISETP.NE.AND.EX P0, PT, RZ, UR5, PT, P0 ;  /* 0x00000005ff007c0c */ /* 0x000fe2000bf05300 */
[----:B------:R-:W3:-:S12]  /*1c4c0*/  LDL R21, [R1+0x28] ;  /* 0x0000280001157983 */ /* 0x000ed80000100800 */
[----:B------:R-:W-:Y:S01]  /*1c4d0*/  @P0 IADD3 R18, P1, R18, UR4, RZ ;  /* 0x0000000412120c10 */ /* 0x000fe2000ff3e0ff */
[----:B------:R-:W0:Y:S01]  /*1c4e0*/  S2R R2, SR_TID.X ;  /* 0x0000000000027919 */ /* 0x000e220000002100 */
[----:B------:R-:W0:Y:S02]  /*1c4f0*/  S2R R3, SR_TID.X ;  /* 0x0000000000037919 */ /* 0x000e240000002100 */
[----:B------:R-:W-:Y:S01]  /*1c500*/  @P0 IADD3.X R19, R19, UR5, RZ, P1, !PT ;  /* 0x0000000513130c10 */ /* 0x000fe20008ffe4ff */
[----:B------:R-:W-:Y:S01]  /*1c510*/  VIADD R23, R23, 0xffffffff ;  /* 0xffffffff17177836 */ /* 0x000fe20000000000 */
[----:B------:R-:W-:Y:S01]  /*1c520*/  ULDC UR4, c[0x0][0x2f4] ;  /* 0x0000bd0000047ab9 */ /* 0x000fe20000000800 */
[----:B-1----:R-:W-:Y:S02]  /*1c530*/  ISETP.NE.AND P1, PT, R5, 0x1, PT ;  /* 0x000000010500780c */ /* 0x002fe40003f25270 */
[----:B----4-:R-:W4:Y:S01]  /*1c540*/  @P0 LDG.E R20, desc[UR38][R18.64] ;  /* 0x0000002612140981 */ /* 0x010f22000c1e1900 */
[----:B0-----:R-:W-:-:S10]  /*1c550*/  LOP3.LUT R0, R2, 0x7f, RZ, 0xc0, !PT ;  /* 0x0000007f02007812 */ /* 0x001fd400078ec0ff */
[----:B------:R-:W0:Y:S01]  /*1c560*/  @P1 LDC R2, c[0x0][0x434] ;  /* 0x00010d00ff021b82 */ /* 0x000e220000000800 */
[----:B------:R-:W-:Y:S01]  /*1c570*/  IMAD.SHL.U32 R4, R3, 0x20, RZ ;  /* 0x0000002003047824 */ /* 0x000fe200078e00ff */
[----:B------:R-:W-:Y:S01]  /*1c580*/  SHF.R.U32.HI R0, RZ, 0x2, R0 ;  /* 0x00000002ff007819 */ /* 0x000fe20000011600 */
[----:B------:R-:W-:-:S05]  /*1c590*/  IMAD.SHL.U32 R10, R23, 0x80, RZ ;  /* 0x00000080170a7824 */ /* 0x000fca00078e00ff */
[----:B------:R-:W1:Y:S01]  /*1c5a0*/  @P1 LDC R3, c[0x0][0x438] ;  /* 0x00010e00ff031b82 */ /* 0x000e620000000800 */
[----:B------:R-:W-:-:S04]  /*1c5b0*/  LOP3.LUT R4, R4, 0x60, RZ, 0xc0, !PT ;  /* 0x0000006004047812 */ /* 0x000fc800078ec0ff */
[----:B------:R-:W-:Y:S01]  /*1c5c0*/  LOP3.LUT R0, R10, R0, R4, 0xfe, !PT ;  /* 0x000000000a007212 */ /* 0x000fe200078efe04 */
[----:B------:R-:W2:Y:S01]  /*1c5d0*/  S2R R11, SR_TID.X ;  /* 0x00000000000b7919 */ /* 0x000ea20000002100 */
[----:B------:R-:W-:Y:S01]  /*1c5e0*/  LOP3.LUT R22, R22, 0xfffffff7, RZ, 0xc0, !PT ;  /* 0xfffffff716167812 */ /* 0x000fe200078ec0ff */
[----:B--2---:R-:W-:-:S05]  /*1c5f0*/  IMAD.SHL.U32 R11, R11, 0x8, RZ ;  /* 0x000000080b0b7824 */ /* 0x004fca00078e00ff */
[----:B------:R-:W-:-:S04]  /*1c600*/  LOP3.LUT R11, R11, 0x18, RZ, 0xc0, !PT ;  /* 0x000000180b0b7812 */ /* 0x000fc800078ec0ff */
[----:B------:R-:W-:Y:S01]  /*1c610*/  LOP3.LUT R12, R11, 0x20, RZ, 0xfc, !PT ;  /* 0x000000200b0c7812 */ /* 0x000fe200078efcff */
[----:B------:R-:W-:Y:S01]  /*1c620*/  UMOV UR5, 0xffffffff ;  /* 0xffffffff00057882 */ /* 0x000fe20000000000 */
[----:B----4-:R-:W-:Y:S01]  /*1c630*/  @P0 STL [R1+0xc], R20 ;  /* 0x00000c1401000387 */ /* 0x010fe20000100800 */
[C---:B------:R-:W-:Y:S01]  /*1c640*/  ISETP.GE.AND P0, PT, R0.reuse, R26, PT ;  /* 0x0000001a0000720c */ /* 0x040fe20003f06270 */
[----:B---3--:R-:W-:-:S04]  /*1c650*/  IMAD.IADD R0, R0, 0x1, R21 ;  /* 0x0000000100007824 */ /* 0x008fc800078e0215 */
        /* <DEDUP_REMOVED lines=32> */
.L_x_2685:
[----:B------:R-:W-:Y:S05]  /*1c860*/  @!P2 BRA `(.L_x_2559) ;  /* 0x000000000004a947 */ /* 0x000fea0003800000 */
[----:B------:R-:W-:Y:S01]  /*1c870*/  BPT.TRAP 0x1 ;  /* 0x000000040000795c */ /* 0x000fe20000300000 */
.L_x_2559:
        /* <DEDUP_REMOVED lines=24> */
.L_x_2686:
[----:B------:R-:W-:Y:S05]  /*1ca00*/  BSYNC B0 ;  /* 0x0000000000007941 */ /* 0x000fea0003800000 */
.L_x_2560:
        /* <DEDUP_REMOVED lines=49> */
[----:B-1----:R-:W-:Y:S02]  /*1cd20*/  @P1 IMAD.X R4, RZ, RZ, R6, P0 ;  /* 0x000000ffff041224 */ /* 0x002fe400000e0606 */
[----:B------:R-:W-:-:S03]  /*1cd30*/  @P1 IMAD R6, R8, 0x2, R16 ;  /* 0x0000000208061824 */ /* 0x000fc600078e0210 */
        /* <DEDUP_REMOVED lines=20> */
.L_x_2696:
        /* <DEDUP_REMOVED lines=12> */
.L_x_2563:
        /* <DEDUP_REMOVED lines=11> */
.L_x_2564:
        /* <DEDUP_REMOVED lines=40> */
.L_x_2566:
[----:B------:R-:W-:Y:S05]  /*1d270*/  BSYNC B6 ;  /* 0x0000000000067941 */ /* 0x000fea0003800000 */
.L_x_2565:
        /* <DEDUP_REMOVED lines=65> */
[----:B------:R-:W-:Y:S02]  /*1d690*/  IMAD R6, R0, UR7, R6 ;  /* 0x0000000700067c24 */ /* 0x000fe4000f8e0206 */
[C---:B0-----:R-:W-:Y:S02]  /*1d6a0*/  IMAD.SHL.U32 R11, R13.reuse, 0x8, RZ ;  /* 0x000000080d0b7824 */ /* 0x041fe400078e00ff */
        /* <DEDUP_REMOVED lines=55> */
[----:B0-----:R-:W-:-:S04]  /*1da20*/  IADD3 R2, R25, 0x60, RZ ;  /* 0x0000006019027810 */ /* 0x001fc80007ffe0ff */
        /* <DEDUP_REMOVED lines=20> */
.L_x_2709:
        /* <DEDUP_REMOVED lines=12> */
.L_x_2568:
        /* <DEDUP_REMOVED lines=18> */
.L_x_2710:
[----:B------:R-:W-:Y:S05]  /*1dd50*/  BSYNC B0 ;  /* 0x0000000000007941 */ /* 0x000fea0003800000 */
.L_x_2569:
        /* <DEDUP_REMOVED lines=18> */
.L_x_2585:
        /* <DEDUP_REMOVED lines=42> */
.L_x_2573:
[----:B------:R-:W-:Y:S01]  /*1e120*/  IMAD R5, R28, 0x8, R16 ;  /* 0x000000081c057824 */ /* 0x000fe200078e0210 */
[----:B------:R-:W-:Y:S01]  /*1e130*/  SHF.L.U32 R0, R2, 0x1f, RZ ;  /* 0x0000001f02007819 */ /* 0x000fe200000006ff */
[----:B------:R-:W-:Y:S03]  /*1e140*/  BSSY B1, `(.L_x_2574) ;  /* 0x0000003000017945 */ /* 0x000fe60003800000 */
[----:B------:R-:W0:Y:S02]  /*1e150*/  SYNCS.PHASECHK.TRANS64.TRYWAIT P0, [R5+URZ+0x2d840], R0 ;  /* 0x02d84000050075a7 */ /* 0x000e24000800017f */
[----:B0-----:R-:W-:Y:S05]  /*1e160*/  @!P0 BRA `(.L_x_2575) ;  /* 0x0000004800708947 */ /* 0x001fea0003800000 */
.L_x_2711:
[----:B------:R-:W-:Y:S05]  /*1e170*/  BSYNC B1 ;  /* 0x0000000000017941 */ /* 0x000fea0003800000 */
.L_x_2574:
        /* <DEDUP_REMOVED lines=52> */
.L_x_2721:
        /* <DEDUP_REMOVED lines=11> */
.L_x_2577:
        /* <DEDUP_REMOVED lines=11> */
.L_x_2578:
[----:B------:R1:W-:Y:S01]  /*1e620*/  SYNCS.ARRIVE.TRANS64.A1T0 RZ, [R5+URZ+0x2d830], RZ ;  /* 0x02d830ff05ff79a7 */ /* 0x0003e2000810003f */
[----:B------:R-:W-:Y:S05]  /*1e630*/  @!P5 BRA `(.L_x_2579) ;  /* 0x000000000004d947 */ /* 0x000fea0003800000 */
[----:B------:R-:W-:Y:S01]  /*1e640*/  BPT.TRAP 0x1 ;  /* 0x000000040000795c */ /* 0x000fe20000300000 */
.L_x_2579:
[----:B------:R-:W-:Y:S01]  /*1e650*/  SHF.L.U32 R2, R20, 0x1f, RZ ;  /* 0x0000001f14027819 */ /* 0x000fe200000006ff */
[----:B-1----:R-:W-:Y:S01]  /*1e660*/  IMAD R5, R10, 0x8, R16 ;  /* 0x000000080a057824 */ /* 0x002fe200078e0210 */
[----:B------:R-:W-:Y:S03]  /*1e670*/  BSSY B1, `(.L_x_2580) ;  /* 0x0000003000017945 */ /* 0x000fe60003800000 */
[----:B------:R-:W1:Y:S02]  /*1e680*/  SYNCS.PHASECHK.TRANS64.TRYWAIT P0, [R5+URZ+0x2d860], R2 ;  /* 0x02d86002050075a7 */ /* 0x000e64000800017f */
[----:B-1----:R-:W-:Y:S05]  /*1e690*/  @!P0 BRA `(.L_x_2581) ;  /* 0x00000048008c8947 */ /* 0x002fea0003800000 */
.L_x_2722:
[----:B------:R-:W-:Y:S05]  /*1e6a0*/  BSYNC B1 ;  /* 0x0000000000017941 */ /* 0x000fea0003800000 */
.L_x_2580:
        /* <DEDUP_REMOVED lines=45> */
.L_x_2732:
        /* <DEDUP_REMOVED lines=29> */
.L_x_2583:
        /* <DEDUP_REMOVED lines=12> */
.L_x_2584:
        /* <DEDUP_REMOVED lines=8> */
.L_x_2572:
[----:B------:R-:W-:Y:S05]  /*1ec90*/  BSYNC B0 ;  /* 0x0000000000007941 */ /* 0x000fea0003800000 */
.L_x_2571:
        /* <DEDUP_REMOVED lines=17> */
.L_x_2587:
[----:B------:R-:W-:Y:S05]  /*1edb0*/  BSYNC B0 ;  /* 0x0000000000007941 */ /* 0x000fea0003800000 */
.L_x_2586:
[----:B------:R-:W-:-:S05]  /*1edc0*/  IMAD.U32 R0, RZ, RZ, UR40 ;  /* 0x00000028ff007e24 */ /* 0x000fca000f8e00ff */
[----:B------:R-:W-:-:S13]  /*1edd0*/  ISETP.NE.AND P0, PT, R0, 0x3, PT ;  /* 0x000000030000780c */ /* 0x000fda0003f05270 */
[----:B------:R-:W-:Y:S05]  /*1ede0*/  @!P0 BRA `(.L_x_2588) ;  /* 0x0000000000048947 */ /* 0x000fea0003800000 */
[----:B------:R-:W-:Y:S01]  /*1edf0*/  BPT.TRAP 0x1 ;  /* 0x000000040000795c */ /* 0x000fe20000300000 */
.L_x_2588:
        /* <DEDUP_REMOVED lines=8> */
.L_x_2733:
[----:B------:R-:W-:Y:S05]  /*1ee80*/  BSYNC B0 ;  /* 0x0000000000007941 */ /* 0x000fea0003800000 */
.L_x_2589:
        /* <DEDUP_REMOVED lines=51> */
.L_x_2743:
        /* <DEDUP_REMOVED lines=13> */
.L_x_2592:
        /* <DEDUP_REMOVED lines=11> */
.L_x_2593:
        /* <DEDUP_REMOVED lines=8> */
.L_x_2552:
[----:B------:R-:W-:Y:S05]  /*1f3c0*/  BSYNC B7 ;  /* 0x0000000000077941 */ /* 0x000fea0003800000 */
.L_x_2550:
[----:B------:R-:W-:-:S13]  /*1f3d0*/  LOP3.LUT P0, RZ, R22, 0x10, RZ, 0xc0, !PT ;  /* 0x0000001016ff7812 */ /* 0x000fda000780c0ff */
[----:B------:R-:W-:Y:S05]  /*1f3e0*/  @!P0 BRA `(.L_x_2594) ;  /* 0x0000000000248947 */ /* 0x000fea0003800000 */
[----:B------:R-:W-:Y:S05]  /*1f3f0*/  WARPSYNC.ALL ;  /* 0x0000000000007948 */ /* 0x000fea0003800000 */
[----:B------:R-:W4:Y:S08]  /*1f400*/  S2UR UR5, SR_CgaCtaId ;  /* 0x00000000000579c3 */ /* 0x000f300000008800 */
[----:B------:R-:W-:Y:S06]  /*1f410*/  BAR.SYNC.DEFER_BLOCKING 0x5, 0x200 ;  /* 0x0148000000007b1d */ /* 0x000fec0000010000 */
[----:B------:R-:W-:-:S02]  /*1f420*/  UMOV UR4, 0x400 ;  /* 0x0000040000047882 */ /* 0x000fc40000000000 */
[----:B----4-:R-:W-:-:S06]  /*1f430*/  ULEA UR4, UR5, UR4, 0x18 ;  /* 0x0000000405047291 */ /* 0x010fcc000f8ec03f */
[----:B------:R-:W-:-:S05]  /*1f440*/  IMAD.U32 R16, RZ, RZ, UR4 ;  /* 0x00000004ff107e24 */ /* 0x000fca000f8e00ff */
[----:B------:R4:W0:Y:S01]  /*1f450*/  LDS.128 R24, [R16+0x2d8d0] ;  /* 0x02d8d00010187984 */ /* 0x0008220000000c00 */
[----:B------:R-:W-:Y:S06]  /*1f460*/  BAR.ARV 0x4, 0x200 ;  /* 0x0108000000007b1d */ /* 0x000fec0000002000 */
[----:B------:R-:W-:Y:S05]  /*1f470*/  BRA `(.L_x_2595) ;  /* 0x0000000c00d87947 */ /* 0x000fea0003800000 */
.L_x_2594:
[----:B------:R-:W1:Y:S01]  /*1f480*/  S2R R0, SR_TID.X ;  /* 0x0000000000007919 */ /* 0x000e620000002100 */
[----:B------:R-:W-:Y:S01]  /*1f490*/  UMOV UR4, 0xffffffff ;  /* 0xffffffff00047882 */ /* 0x000fe20000000000 */
[----:B-1-3--:R-:W-:-:S04]  /*1f4a0*/  LOP3.LUT R8, R0, 0x1f, RZ, 0xc0, !PT ;  /* 0x0000001f00087812 */ /* 0x00afc800078ec0ff */
[----:B------:R-:W-:Y:S01]  /*1f4b0*/  ISETP.NE.AND P0, PT, R8, 0x1f, PT ;  /* 0x0000001f0800780c */ /* 0x000fe20003f05270 */
[----:B------:R-:W-:-:S12]  /*1f4c0*/  BRA.DIV UR4, `(.L_x_2596) ;  /* 0x0000004604fc7947 */ /* 0x000fd8000b800000 */
[----:B------:R-:W-:Y:S01]  /*1f4d0*/  IMAD.IADD R9, R27, 0x1, R8 ;  /* 0x000000011b097824 */ /* 0x000fe200078e0208 */
[----:B------:R-:W-:-:S04]  /*1f4e0*/  ULDC UR4, c[0x0][0xc3c] ;  /* 0x00030f0000047ab9 */ /* 0x000fc80000000800 */
[----:B------:R-:W-:-:S13]  /*1f4f0*/  ISETP.GE.OR P1, PT, R9, UR4, !P0 ;  /* 0x0000000409007c0c */ /* 0x000fda000c726670 */
[----:B0-----:R-:W0:Y:S08]  /*1f500*/  @!P1 LDC.64 R2, c[0x0][0xc80] ;  /* 0x00032000ff029b82 */ /* 0x001e300000000a00 */
[----:B------:R-:W1:Y:S01]  /*1f510*/  @!P1 LDC.64 R4, c[0x0][0xc78] ;  /* 0x00031e00ff049b82 */ /* 0x000e620000000a00 */
[----:B0-----:R-:W-:-:S05]  /*1f520*/  @!P1 IMAD.WIDE R2, R9, 0x4, R2 ;  /* 0x0000000409029825 */ /* 0x001fca00078e0202 */
[----:B------:R1:W3:Y:S02]  /*1f530*/  @!P1 LDG.E R7, desc[UR38][R2.64] ;  /* 0x0000002602079981 */ /* 0x0002e4000c1e1900 */
[----:B-1----:R-:W-:-:S05]  /*1f540*/  @!P1 IMAD.WIDE R2, R9, 0x4, R4 ;  /* 0x0000000409029825 */ /* 0x002fca00078e0204 */
[----:B------:R-:W4:Y:S01]  /*1f550*/  @!P1 LDG.E R4, desc[UR38][R2.64] ;  /* 0x0000002602049981 */ /* 0x000f22000c1e1900 */
[----:B------:R-:W-:Y:S01]  /*1f560*/  IMAD.MOV.U32 R25, RZ, RZ, RZ ;  /* 0x000000ffff197224 */ /* 0x000fe200078e00ff */
[C---:B------:R-:W-:Y:S01]  /*1f570*/  ISETP.GE.U32.AND P2, PT, R8.reuse, 0x2, PT ;  /* 0x000000020800780c */ /* 0x040fe20003f46070 */
[----:B------:R-:W-:Y:S01]  /*1f580*/  IMAD.MOV.U32 R5, RZ, RZ, RZ ;  /* 0x000000ffff057224 */ /* 0x000fe200078e00ff */
[C---:B------:R-:W-:Y:S01]  /*1f590*/  ISETP.GE.U32.AND P3, PT, R8.reuse, 0x4, PT ;  /* 0x000000040800780c */ /* 0x040fe20003f66070 */
[----:B------:R-:W-:Y:S01]  /*1f5a0*/  SHFL.IDX PT, R0, R24, RZ, 0x1f ;  /* 0x00001fff18007589 */ /* 0x000fe200000e0000 */
[C---:B------:R-:W-:Y:S02]  /*1f5b0*/  ISETP.GE.U32.AND P4, PT, R8.reuse, 0x8, PT ;  /* 0x000000080800780c */ /* 0x040fe40003f86070 */
[----:B------:R-:W-:Y:S01]  /*1f5c0*/  ISETP.GE.U32.AND P5, PT, R8, 0x10, PT ;  /* 0x000000100800780c */ /* 0x000fe20003fa6070 */
[----:B--2---:R0:W-:Y:S02]  /*1f5d0*/  SHFL.IDX PT, R6, R24, 0x1, 0x1f ;  /* 0x00201f0018067f89 */ /* 0x0041e400000e0000 */
[----:B0-----:R-:W-:-:S02]  /*1f5e0*/  IMAD.MOV.U32 R24, RZ, RZ, RZ ;  /* 0x000000ffff187224 */ /* 0x001fc400078e00ff */
[----:B---3--:R-:W-:Y:S02]  /*1f5f0*/  @!P1 IMAD.MOV.U32 R25, RZ, RZ, R7 ;  /* 0x000000ffff199224 */ /* 0x008fe400078e0007 */
[----:B----4-:R-:W-:Y:S01]  /*1f600*/  @!P1 IMAD.MOV.U32 R5, RZ, RZ, R4 ;  /* 0x000000ffff059224 */ /* 0x010fe200078e0004 */
        /* <DEDUP_REMOVED lines=18> */
.L_x_2753:
[----:B------:R-:W-:Y:S02]  /*1f730*/  ULDC UR4, c[0x0][0xc38] ;  /* 0x00030e0000047ab9 */ /* 0x000fe40000000800 */
[----:B------:R-:W-:-:S04]  /*1f740*/  IMAD.U32 R4, RZ, RZ, UR4 ;  /* 0x00000004ff047e24 */ /* 0x000fc8000f8e00ff */
[----:B-1----:R-:W-:-:S04]  /*1f750*/  IMAD R3, R14, R4, RZ ;  /* 0x000000040e037224 */ /* 0x002fc800078e02ff */
[----:B------:R-:W-:-:S05]  /*1f760*/  IMAD.IADD R6, R6, 0x1, R3 ;  /* 0x0000000106067824 */ /* 0x000fca00078e0203 */
[----:B------:R-:W-:-:S13]  /*1f770*/  ISETP.GT.AND P6, PT, R6, R0, PT ;  /* 0x000000000600720c */ /* 0x000fda0003fc4270 */
[----:B------:R-:W-:Y:S05]  /*1f780*/  @P6 BRA `(.L_x_2597) ;  /* 0x0000000000a46947 */ /* 0x000fea0003800000 */
.L_x_2600:
        /* <DEDUP_REMOVED lines=35> */
.L_x_2761:
[----:B------:R-:W-:Y:S02]  /*1f9c0*/  ULDC UR4, c[0x0][0xc38] ;  /* 0x00030e0000047ab9 */ /* 0x000fe40000000800 */
[----:B------:R-:W-:-:S04]  /*1f9d0*/  IMAD.U32 R4, RZ, RZ, UR4 ;  /* 0x00000004ff047e24 */ /* 0x000fc8000f8e00ff */
[----:B-1----:R-:W-:-:S04]  /*1f9e0*/  IMAD R3, R14, R4, RZ ;  /* 0x000000040e037224 */ /* 0x002fc800078e02ff */
[----:B------:R-:W-:-:S05]  /*1f9f0*/  IMAD.IADD R6, R3, 0x1, R6 ;  /* 0x0000000103067824 */ /* 0x000fca00078e0206 */
[----:B------:R-:W-:-:S13]  /*1fa00*/  ISETP.GT.AND P6, PT, R6, R0, PT ;  /* 0x000000000600720c */ /* 0x000fda0003fc4270 */
[----:B------:R-:W-:Y:S05]  /*1fa10*/  @!P6 BRA `(.L_x_2600) ;  /* 0xfffffffc005ce947 */ /* 0x000fea000383ffff */
.L_x_2597:
        /* <DEDUP_REMOVED lines=10> */
.L_x_2766:
[----:B------:R-:W-:-:S13]  /*1fac0*/  ISETP.NE.AND P0, PT, R3, RZ, PT ;  /* 0x000000ff0300720c */ /* 0x000fda0003f05270 */
[----:B------:R-:W-:Y:S05]  /*1fad0*/  @!P0 BRA `(.L_x_2602) ;  /* 0x0000000000108947 */ /* 0x000fea0003800000 */
[----:B------:R-:W-:Y:S01]  /*1fae0*/  UMOV UR4, 0xffffffff ;  /* 0xffffffff00047882 */ /* 0x000fe20000000000 */
[----:B------:R-:W-:Y:S02]  /*1faf0*/  VIADD R12, R7, 0xffffffff ;  /* 0xffffffff070c7836 */ /* 0x000fe40000000000 */
[----:B------:R-:W-:Y:S05]  /*1fb00*/  BRA.DIV UR4, `(.L_x_2603) ;  /* 0x0000004a04bc7947 */ /* 0x000fea000b800000 */
[----:B------:R4:W0:Y:S02]  /*1fb10*/  SHFL.IDX PT, R24, R2, R12, 0x1f ;  /* 0x00001f0c02187589 */ /* 0x00082400000e0000 */
.L_x_2602:
        /* <DEDUP_REMOVED lines=59> */
.L_x_2604:
        /* <DEDUP_REMOVED lines=61> */
.L_x_2605:
[----:B------:R-:W-:-:S05]  /*202a0*/  LOP3.LUT R2, RZ, R2, RZ, 0x33, !PT ;  /* 0x00000002ff027212 */ /* 0x000fca00078e33ff */
[----:B------:R-:W-:Y:S01]  /*202b0*/  IMAD.IADD R25, R25, 0x1, R2 ;  /* 0x0000000119197824 */ /* 0x000fe200078e0202 */
[----:B------:R-:W-:Y:S06]  /*202c0*/  BRA `(.L_x_2606) ;  /* 0x00000000001c7947 */ /* 0x000fec0003800000 */
.L_x_2598:
[----:B------:R-:W-:Y:S01]  /*202d0*/  UMOV UR4, URZ ;  /* 0x0000003f00047c82 */ /* 0x000fe20008000000 */
[----:B------:R-:W-:Y:S01]  /*202e0*/  UMOV UR5, URZ ;  /* 0x0000003f00057c82 */ /* 0x000fe20008000000 */
[----:B------:R-:W-:Y:S01]  /*202f0*/  ULDC UR6, c[0x0][0xc3c] ;  /* 0x00030f0000067ab9 */ /* 0x000fe20000000800 */
[----:B------:R-:W-:Y:S02]  /*20300*/  IMAD.MOV.U32 R24, RZ, RZ, R0 ;  /* 0x000000ffff187224 */ /* 0x000fe400078e0000 */
[----:B------:R-:W-:Y:S02]  /*20310*/  IMAD.U32 R25, RZ, RZ, UR4 ;  /* 0x00000004ff197e24 */ /* 0x000fe4000f8e00ff */
[----:B------:R-:W-:Y:S02]  /*20320*/  IMAD.U32 R26, RZ, RZ, UR5 ;  /* 0x00000005ff1a7e24 */ /* 0x000fe4000f8e00ff */
[----:B------:R-:W-:-:S07]  /*20330*/  IMAD.U32 R27, RZ, RZ, UR6 ;  /* 0x00000006ff1b7e24 */ /* 0x000fce000f8e00ff */
.L_x_2606:
        /* <DEDUP_REMOVED lines=10> */
.L_x_2595:
[----:B------:R-:W-:Y:S02]  /*203e0*/  ULDC UR4, c[0x0][0xc3c] ;  /* 0x00030f0000047ab9 */ /* 0x000fe40000000800 */
[----:B0-----:R-:W-:-:S13]  /*203f0*/  ISETP.GE.AND P0, PT, R27, UR4, PT ;  /* 0x000000041b007c0c */ /* 0x001fda000bf06270 */
[----:B------:R-:W-:Y:S05]  /*20400*/  @!P0 BRA `(.L_x_2607) ;  /* 0xffffff9800788947 */ /* 0x000fea000383ffff */
[----:B------:R-:W-:Y:S05]  /*20410*/  BSYNC B8 ;  /* 0x0000000000087941 */ /* 0x000fea0003800000 */
.L_x_2502:
[----:B0-----:R-:W2:Y:S01]  /*20420*/  LDL.LU R0, [R1+0x4c] ;  /* 0x00004c0001007983 */ /* 0x001ea20000300800 */
[----:B------:R-:W-:Y:S01]  /*20430*/  BSSY B0, `(.L_x_2608) ;  /* 0x000000b000007945 */ /* 0x000fe20003800000 */
[----:B------:R-:W0:Y:S01]  /*20440*/  S2R R5, SR_CgaCtaId ;  /* 0x0000000000057919 */ /* 0x000e220000008800 */
[----:B--2---:R-:W-:-:S05]  /*20450*/  VIADD R0, R0, 0x1 ;  /* 0x0000000100007836 */ /* 0x004fca0000000000 */
        /* <DEDUP_REMOVED lines=8> */
.L_x_2769:
[----:B------:R-:W-:Y:S05]  /*204e0*/  BSYNC B0 ;  /* 0x0000000000007941 */ /* 0x000fea0003800000 */
.L_x_2608:
[----:B------:R-:W-:-:S03]  /*204f0*/  UMOV UR4, 0xffffffff ;  /* 0xffffffff00047882 */ /* 0x000fc60000000000 */
[----:B------:R-:W-:Y:S05]  /*20500*/  BRA.DIV UR4, `(.L_x_2610) ;  /* 0x0000004204787947 */ /* 0x000fea000b800000 */
[----:B0-----:R-:W0:Y:S02]  /*20510*/  S2R R0, SR_TID.X ;  /* 0x0000000000007919 */ /* 0x001e240000002100 */
[----:B0-----:R-:W-:-:S04]  /*20520*/  SHF.R.U32.HI R0, RZ, 0x5, R0 ;  /* 0x00000005ff007819 */ /* 0x001fc80000011600 */
[----:B------:R-:W-:-:S05]  /*20530*/  LOP3.LUT R0, R0, 0x3, RZ, 0xc0, !PT ;  /* 0x0000000300007812 */ /* 0x000fca00078ec0ff */
[----:B------:R0:W2:Y:S02]  /*20540*/  SHFL.IDX PT, R14, R0, RZ, 0x1f ;  /* 0x00001fff000e7589 */ /* 0x0000a400000e0000 */
.L_x_2772:
[----:B--2---:R-:W-:-:S13]  /*20550*/  ISETP.NE.AND P0, PT, R14, RZ, PT ;  /* 0x000000ff0e00720c */ /* 0x004fda0003f05270 */
[----:B------:R-:W-:Y:S05]  /*20560*/  @P0 BRA `(.L_x_2326) ;  /* 0x0000000000900947 */ /* 0x000fea0003800000 */
[----:B------:R-:W-:-:S03]  /*20570*/  UMOV UR4, 0xffffffff ;  /* 0xffffffff00047882 */ /* 0x000fc60000000000 */
[----:B------:R-:W-:Y:S05]  /*20580*/  BRA.DIV UR4, `(.L_x_2611) ;  /* 0x00000042048c7947 */ /* 0x000fea000b800000 */
[----:B------:R-:W-:-:S13]  /*20590*/  ELECT P6, URZ, PT ;  /* 0x00000000003f782f */ /* 0x000fda00038c0000 */
.L_x_2775:
[----:B------:R-:W-:Y:S05]  /*205a0*/  @!P6 BRA `(.L_x_2326) ;  /* 0x000000000080e947 */ /* 0x000fea0003800000 */
[----:B------:R-:W-:-:S06]  /*205b0*/  ULOP3.LUT UR4, UR36, 0x2, URZ, 0xfc, !UPT ;  /* 0x0000000224047892 */ /* 0x000fcc000f8efc3f */
[----:B0-----:R-:W-:-:S05]  /*205c0*/  IMAD.U32 R0, RZ, RZ, UR4 ;  /* 0x00000004ff007e24 */ /* 0x001fca000f8e00ff */
[----:B------:R-:W-:-:S13]  /*205d0*/  ISETP.NE.AND P0, PT, R0, 0x3, PT ;  /* 0x000000030000780c */ /* 0x000fda0003f05270 */
[----:B------:R-:W-:Y:S05]  /*205e0*/  @!P0 BRA `(.L_x_2612) ;  /* 0x0000000000048947 */ /* 0x000fea0003800000 */
[----:B------:R-:W-:Y:S01]  /*205f0*/  BPT.TRAP 0x1 ;  /* 0x000000040000795c */ /* 0x000fe20000300000 */
.L_x_2612:
[----:B------:R-:W2:Y:S01]  /*20600*/  LDL R0, [R1] ;  /* 0x0000000001007983 */ /* 0x000ea20000100800 */
[C---:B------:R-:W-:Y:S02]  /*20610*/  IMAD R3, R28.reuse, 0x8, R5 ;  /* 0x000000081c037824 */ /* 0x040fe400078e0205 */
[----:B------:R-:W-:-:S05]  /*20620*/  VIADD R28, R28, 0x1 ;  /* 0x000000011c1c7836 */ /* 0x000fca0000000000 */
[----:B------:R-:W-:Y:S02]  /*20630*/  ISETP.NE.AND P2, PT, R28, 0x2, PT ;  /* 0x000000021c00780c */ /* 0x000fe40003f45270 */
[----:B--2---:R-:W-:Y:S02]  /*20640*/  SHF.L.U32 R2, R0, 0x1f, RZ ;  /* 0x0000001f00027819 */ /* 0x004fe400000006ff */
[----:B------:R-:W-:Y:S02]  /*20650*/  SEL R0, RZ, 0x1, P2 ;  /* 0x00000001ff007807 */ /* 0x000fe40001000000 */
[----:B------:R-:W0:Y:S02]  /*20660*/  SYNCS.PHASECHK.TRANS64.TRYWAIT P1, [R3+URZ+0x2d840], R2 ;  /* 0x02d84002030075a7 */ /* 0x000e24000802017f */
[----:B0-----:R-:W-:Y:S05]  /*20670*/  @!P1 BRA `(.L_x_2613) ;  /* 0x0000004000709947 */ /* 0x001fea0003800000 */
.L_x_2776:
[----:B------:R-:W2:Y:S01]  /*20680*/  LDL.LU R4, [R1] ;  /* 0x0000000001047983 */ /* 0x000ea20000300800 */
[----:B------:R-:W-:Y:S02]  /*20690*/  SEL R28, R28, RZ, P2 ;  /* 0x000000ff1c1c7207 */ /* 0x000fe40001000000 */
[----:B--2---:R-:W-:Y:S01]  /*206a0*/  LOP3.LUT R0, R4, R0, RZ, 0x3c, !PT ;  /* 0x0000000004007212 */ /* 0x004fe200078e3cff */
[----:B------:R-:W-:Y:S06]  /*206b0*/  @!P0 BRA `(.L_x_2614) ;  /* 0x0000000000048947 */ /* 0x000fec0003800000 */
[----:B------:R-:W-:Y:S01]  /*206c0*/  BPT.TRAP 0x1 ;  /* 0x000000040000795c */ /* 0x000fe20000300000 */
.L_x_2614:
[----:B------:R-:W-:Y:S01]  /*206d0*/  IMAD R5, R28, 0x8, R5 ;  /* 0x000000081c057824 */ /* 0x000fe200078e0205 */
[----:B------:R-:W-:-:S04]  /*206e0*/  SHF.L.U32 R0, R0, 0x1f, RZ ;  /* 0x0000001f00007819 */ /* 0x000fc800000006ff */
[----:B------:R-:W2:Y:S02]  /*206f0*/  SYNCS.PHASECHK.TRANS64.TRYWAIT P1, [R5+URZ+0x2d840], R0 ;  /* 0x02d84000050075a7 */ /* 0x000ea4000802017f */
[----:B--2---:R-:W-:Y:S05]  /*20700*/  @!P1 BRA `(.L_x_2615) ;  /* 0x0000004000609947 */ /* 0x004fea0003800000 */
.L_x_2777:
[----:B------:R-:W-:Y:S05]  /*20710*/  @!P0 BRA `(.L_x_2616) ;  /* 0x0000000000048947 */ /* 0x000fea0003800000 */
[----:B------:R-:W-:Y:S01]  /*20720*/  BPT.TRAP 0x1 ;  /* 0x000000040000795c */ /* 0x000fe20000300000 */
.L_x_2616:
[----:B------:R-:W0:Y:S02]  /*20730*/  SYNCS.PHASECHK.TRANS64.TRYWAIT P1, [R3+URZ+0x2d860], R2 ;  /* 0x02d86002030075a7 */ /* 0x000e24000802017f */
[----:B0-----:R-:W-:Y:S05]  /*20740*/  @!P1 BRA `(.L_x_2617) ;  /* 0x0000004000649947 */ /* 0x001fea0003800000 */
.L_x_2778:
[----:B------:R-:W-:Y:S05]  /*20750*/  @!P0 BRA `(.L_x_2618) ;  /* 0x0000000000048947 */ /* 0x000fea0003800000 */
[----:B------:R-:W-:Y:S01]  /*20760*/  BPT.TRAP 0x1 ;  /* 0x000000040000795c */ /* 0x000fe20000300000 */
.L_x_2618:
[----:B------:R0:W0:Y:S02]  /*20770*/  SYNCS.PHASECHK.TRANS64.TRYWAIT P0, [R5+URZ+0x2d860], R0 ;  /* 0x02d86000050075a7 */ /* 0x000024000800017f */
[----:B0-----:R-:W-:Y:S05]  /*20780*/  @!P0 NANOSLEEP.SYNCS 0x989680 ;  /* 0x009896800000895d */ /* 0x001fea0003900000 */
[----:B------:R-:W0:Y:S02]  /*20790*/  @!P0 SYNCS.PHASECHK.TRANS64 P0, [R5+URZ+0x2d860], R0 ;  /* 0x02d86000050085a7 */ /* 0x000e24000800007f */
[----:B0-----:R-:W-:Y:S05]  /*207a0*/  @!P0 BRA `(.L_x_2618) ;  /* 0xfffffffc00f08947 */ /* 0x001fea000383ffff */
.L_x_2326:
[----:B------:R-:W-:Y:S05]  /*207b0*/  BSYNC B9 ;  /* 0x0000000000097941 */ /* 0x000fea0003800000 */
.L_x_2323:
[----:B------:R-:W-:Y:S05]  /*207c0*/  EXIT ;  /* 0x000000000000794d */ /* 0x000fea0003800000 */
.L_x_2344:
[----:B0-----:R0:W1:Y:S02]  /*207d0*/  SYNCS.PHASECHK.TRANS64.TRYWAIT P4, [R57+URZ+0x2d890], R85 ;  /* 0x02d89055390075a7 */ /* 0x001064000808017f */
[----:B-1----:R-:W-:Y:S05]  /*207e0*/  @!P4 NANOSLEEP.SYNCS 0x989680 ;  /* 0x009896800000c95d */ /* 0x002fea0003900000 */
[----:B------:R-:W1:Y:S02]  /*207f0*/  @!P4 SYNCS.PHASECHK.TRANS64 P4, [R57+URZ+0x2d890], R85 ;  /* 0x02d890553900c5a7 */ /* 0x000e64000808007f */
[----:B-1----:R-:W-:Y:S05]  /*20800*/  @!P4 BRA `(.L_x_2344) ;  /* 0xfffffffc00f0c947 */ /* 0x002fea000383ffff */
[----:B------:R-:W-:Y:S05]  /*20810*/  BRA `(.L_x_2619) ;  /* 0xfffffe2c00a47947 */ /* 0x000fea000383ffff */
.L_x_2345:
        /* <DEDUP_REMOVED lines=8> */
.L_x_2621:
[----:B------:R-:W-:Y:S05]  /*208a0*/  BSYNC B1 ;  /* 0x0000000000017941 */ /* 0x000fea0003800000 */
.L_x_2620:
        /* <DEDUP_REMOVED lines=8> */
.L_x_2622:
[----:B------:R-:W-:Y:S01]  /*20930*/  IMAD.MOV.U32 R60, RZ, RZ, R14 ;  /* 0x000000ffff3c7224 */ /* 0x000fe200078e000e */
[----:B------:R-:W-:Y:S06]  /*20940*/  BRA `(.L_x_2623) ;  /* 0xfffffe2c006c7947 */ /* 0x000fec000383ffff */
.L_x_2373:
[----:B0-----:R0:W1:Y:S02]  /*20950*/  SYNCS.PHASECHK.TRANS64.TRYWAIT P4, [R57+URZ+0x2d890], R85 ;  /* 0x02d89055390075a7 */ /* 0x001064000808017f */
[----:B-1----:R-:W-:Y:S05]  /*20960*/  @!P4 NANOSLEEP.SYNCS 0x989680 ;  /* 0x009896800000c95d */ /* 0x002fea0003900000 */
[----:B------:R-:W1:Y:S02]  /*20970*/  @!P4 SYNCS.PHASECHK.TRANS64 P4, [R57+URZ+0x2d890], R85 ;  /* 0x02d890553900c5a7 */ /* 0x000e64000808007f */
[----:B-1----:R-:W-:Y:S05]  /*20980*/  @!P4 BRA `(.L_x_2373) ;  /* 0xfffffffc00f0c947 */ /* 0x002fea000383ffff */
[----:B------:R-:W-:Y:S05]  /*20990*/  BRA `(.L_x_2624) ;  /* 0xfffffe4800747947 */ /* 0x000fea000383ffff */
.L_x_2374:
        /* <DEDUP_REMOVED lines=8> */
.L_x_2626:
[----:B------:R-:W-:Y:S05]  /*20a20*/  BSYNC B1 ;  /* 0x0000000000017941 */ /* 0x000fea0003800000 */
.L_x_2625:
        /* <DEDUP_REMOVED lines=8> */
.L_x_2627:
[----:B------:R-:W-:Y:S01]  /*20ab0*/  IMAD.MOV.U32 R88, RZ, RZ, R14 ;  /* 0x000000ffff587224 */ /* 0x000fe200078e000e */
[----:B------:R-:W-:Y:S06]  /*20ac0*/  BRA `(.L_x_2628) ;  /* 0xfffffe48003c7947 */ /* 0x000fec000383ffff */
.L_x_2387:
[----:B0-----:R0:W1:Y:S02]  /*20ad0*/  SYNCS.PHASECHK.TRANS64.TRYWAIT P3, [R57+URZ+0x2d890], R85 ;  /* 0x02d89055390075a7 */ /* 0x001064000806017f */
[----:B-1----:R-:W-:Y:S05]  /*20ae0*/  @!P3 NANOSLEEP.SYNCS 0x989680 ;  /* 0x009896800000b95d */ /* 0x002fea0003900000 */
[----:B------:R-:W1:Y:S02]  /*20af0*/  @!P3 SYNCS.PHASECHK.TRANS64 P3, [R57+URZ+0x2d890], R85 ;  /* 0x02d890553900b5a7 */ /* 0x000e64000806007f */
[----:B-1----:R-:W-:Y:S05]  /*20b00*/  @!P3 BRA `(.L_x_2387) ;  /* 0xfffffffc00f0b947 */ /* 0x002fea000383ffff */
[----:B------:R-:W-:Y:S05]  /*20b10*/  BRA `(.L_x_2629) ;  /* 0xfffffe6000787947 */ /* 0x000fea000383ffff */
.L_x_2388:
[----:B------:R-:W-:Y:S01]  /*20b20*/  BSSY B1, `(.L_x_2630) ;  /* 0x0000007000017945 */ /* 0x000fe20003800000 */
[----:B------:R-:W-:Y:S02]  /*20b30*/  IMAD.MOV.U32 R12, RZ, RZ, RZ ;  /* 0x000000ffff0c7224 */ /* 0x000fe400078e00ff */
[----:B------:R-:W-:Y:S02]  /*20b40*/  IMAD.MOV.U32 R11, RZ, RZ, 0x1e1f ;  /* 0x00001e1fff0b7424 */ /* 0x000fe400078e00ff */
[----:B------:R-:W-:-:S07]  /*20b50*/  IMAD.MOV.U32 R15, RZ, RZ, -0x1 ;  /* 0xffffffffff0f7424 */ /* 0x000fce00078e00ff */
[----:B0-----:R-:W-:Y:S05]  /*20b60*/  WARPSYNC.COLLECTIVE R15, `(.L_x_2631) ;  /* 0x000000000f087348 */ /* 0x001fea0003c00000 */
[----:B------:R1:W2:Y:S02]  /*20b70*/  SHFL.IDX P6, R14, R13, R12, R11 ;  /* 0x0000000c0d0e7389 */ /* 0x0002a400000c000b */
[----:B012---:R-:W-:Y:S01]  /*20b80*/  ENDCOLLECTIVE ;  /* 0x000000000000791b */ /* 0x007fe20003800000 */
.L_x_2631:
[----:B------:R-:W-:Y:S05]  /*20b90*/  BSYNC B1 ;  /* 0x0000000000017941 */ /* 0x000fea0003800000 */
.L_x_2630:
[----:B------:R-:W-:Y:S01]  /*20ba0*/  MOV R13, R39 ;  /* 0x00000027000d7202 */ /* 0x000fe20000000f00 */
[----:B------:R-:W-:Y:S02]  /*20bb0*/  IMAD.MOV.U32 R12, RZ, RZ, RZ ;  /* 0x000000ffff0c7224 */ /* 0x000fe400078e00ff */
[----:B------:R-:W-:Y:S02]  /*20bc0*/  IMAD.MOV.U32 R11, RZ, RZ, 0x1e1f ;  /* 0x00001e1fff0b7424 */ /* 0x000fe400078e00ff */
[----:B------:R-:W-:Y:S02]  /*20bd0*/  IMAD.MOV.U32 R15, RZ, RZ, -0x1 ;  /* 0xffffffffff0f7424 */ /* 0x000fe400078e00ff */
[----:B------:R-:W-:-:S07]  /*20be0*/  IMAD.MOV.U32 R38, RZ, RZ, R14 ;  /* 0x000000ffff267224 */ /* 0x000fce00078e000e */
[----:B------:R-:W-:Y:S05]  /*20bf0*/  WARPSYNC.COLLECTIVE R15, `(.L_x_2632) ;  /* 0x000000000f087348 */ /* 0x000fea0003c00000 */
[----:B------:R0:W1:Y:S02]  /*20c00*/  SHFL.IDX P6, R14, R13, R12, R11 ;  /* 0x0000000c0d0e7389 */ /* 0x00006400000c000b */
[----:B01----:R-:W-:Y:S01]  /*20c10*/  ENDCOLLECTIVE ;  /* 0x000000000000791b */ /* 0x003fe20003800000 */
.L_x_2632:
[----:B------:R-:W-:Y:S01]  /*20c20*/  IMAD.MOV.U32 R39, RZ, RZ, R14 ;  /* 0x000000ffff277224 */ /* 0x000fe200078e000e */
[----:B------:R-:W-:Y:S06]  /*20c30*/  BRA `(.L_x_2633) ;  /* 0xfffffe6000947947 */ /* 0x000fec000383ffff */
.L_x_2392:
[----:B------:R0:W0:Y:S02]  /*20c40*/  SYNCS.PHASECHK.TRANS64.TRYWAIT P2, [R57+URZ+0x2d8b0], R85 ;  /* 0x02d8b055390075a7 */ /* 0x000024000804017f */
[----:B0-----:R-:W-:Y:S05]  /*20c50*/  @!P2 NANOSLEEP.SYNCS 0x989680 ;  /* 0x009896800000a95d */ /* 0x001fea0003900000 */
[----:B------:R-:W0:Y:S02]  /*20c60*/  @!P2 SYNCS.PHASECHK.TRANS64 P2, [R57+URZ+0x2d8b0], R85 ;  /* 0x02d8b0553900a5a7 */ /* 0x000e24000804007f */
[----:B0-----:R-:W-:Y:S05]  /*20c70*/  @!P2 BRA `(.L_x_2392) ;  /* 0xfffffffc00f0a947 */ /* 0x001fea000383ffff */
[----:B------:R-:W-:Y:S05]  /*20c80*/  BRA `(.L_x_2634) ;  /* 0xfffffe6400787947 */ /* 0x000fea000383ffff */
.L_x_2400:
[----:B------:R-:W-:Y:S01]  /*20c90*/  BSSY B0, `(.L_x_2635) ;  /* 0x0000007000007945 */ /* 0x000fe20003800000 */
[----:B------:R-:W-:Y:S02]  /*20ca0*/  IMAD.MOV.U32 R12, RZ, RZ, RZ ;  /* 0x000000ffff0c7224 */ /* 0x000fe400078e00ff */
[----:B------:R-:W-:Y:S02]  /*20cb0*/  IMAD.MOV.U32 R11, RZ, RZ, 0x1f ;  /* 0x0000001fff0b7424 */ /* 0x000fe400078e00ff */
[----:B------:R-:W-:-:S07]  /*20cc0*/  IMAD.MOV.U32 R15, RZ, RZ, -0x1 ;  /* 0xffffffffff0f7424 */ /* 0x000fce00078e00ff */
[----:B--23-5:R-:W-:Y:S05]  /*20cd0*/  WARPSYNC.COLLECTIVE R15, `(.L_x_2636) ;  /* 0x000000000f087348 */ /* 0x02cfea0003c00000 */
[----:B------:R0:W1:Y:S02]  /*20ce0*/  SHFL.IDX P6, R14, R13, R12, R11 ;  /* 0x0000000c0d0e7389 */ /* 0x00006400000c000b */
[----:B0123-5:R-:W-:Y:S01]  /*20cf0*/  ENDCOLLECTIVE ;  /* 0x000000000000791b */ /* 0x02ffe20003800000 */
.L_x_2636:
[----:B------:R-:W-:Y:S05]  /*20d00*/  BSYNC B0 ;  /* 0x0000000000007941 */ /* 0x000fea0003800000 */
.L_x_2635:
[----:B------:R0:W-:Y:S01]  /*20d10*/  STL [R1+0x60], R14 ;  /* 0x0000600e01007387 */ /* 0x0001e20000100800 */
[----:B------:R-:W-:Y:S05]  /*20d20*/  BRA `(.L_x_2637) ;  /* 0xfffffe7000107947 */ /* 0x000fea000383ffff */
.L_x_2411:
[----:B------:R-:W-:Y:S01]  /*20d30*/  BSSY B1, `(.L_x_2638) ;  /* 0x0000007000017945 */ /* 0x000fe20003800000 */
[----:B------:R-:W-:Y:S02]  /*20d40*/  IMAD.MOV.U32 R12, RZ, RZ, RZ ;  /* 0x000000ffff0c7224 */ /* 0x000fe400078e00ff */
[----:B------:R-:W-:Y:S02]  /*20d50*/  IMAD.MOV.U32 R11, RZ, RZ, 0x1e1f ;  /* 0x00001e1fff0b7424 */ /* 0x000fe400078e00ff */
[----:B------:R-:W-:-:S07]  /*20d60*/  IMAD.MOV.U32 R15, RZ, RZ, -0x1 ;  /* 0xffffffffff0f7424 */ /* 0x000fce00078e00ff */
[----:B0-23--:R-:W-:Y:S05]  /*20d70*/  WARPSYNC.COLLECTIVE R15, `(.L_x_2639) ;  /* 0x000000000f087348 */ /* 0x00dfea0003c00000 */
[----:B0-----:R0:W1:Y:S02]  /*20d80*/  SHFL.IDX P6, R14, R13, R12, R11 ;  /* 0x0000000c0d0e7389 */ /* 0x00106400000c000b */
[----:B0123--:R-:W-:Y:S01]  /*20d90*/  ENDCOLLECTIVE ;  /* 0x000000000000791b */ /* 0x00ffe20003800000 */
.L_x_2639:
[----:B------:R-:W-:Y:S05]  /*20da0*/  BSYNC B1 ;  /* 0x0000000000017941 */ /* 0x000fea0003800000 */
.L_x_2638:
        /* <DEDUP_REMOVED lines=8> */
.L_x_2640:
[----:B------:R-:W-:Y:S02]  /*20e30*/  IMAD.MOV.U32 R13, RZ, RZ, R0 ;  /* 0x000000ffff0d7224 */ /* 0x000fe400078e0000 */
[----:B------:R-:W-:-:S07]  /*20e40*/  IMAD.MOV.U32 R38, RZ, RZ, R14 ;  /* 0x000000ffff267224 */ /* 0x000fce00078e000e */
[----:B------:R-:W-:Y:S05]  /*20e50*/  WARPSYNC.COLLECTIVE R15, `(.L_x_2641) ;  /* 0x000000000f087348 */ /* 0x000fea0003c00000 */
[----:B------:R0:W1:Y:S02]  /*20e60*/  SHFL.IDX P6, R14, R13, R12, R11 ;  /* 0x0000000c0d0e7389 */ /* 0x00006400000c000b */
[----:B01----:R-:W-:Y:S01]  /*20e70*/  ENDCOLLECTIVE ;  /* 0x000000000000791b */ /* 0x003fe20003800000 */
.L_x_2641:
[----:B------:R-:W-:Y:S02]  /*20e80*/  IMAD.MOV.U32 R13, RZ, RZ, R39 ;  /* 0x000000ffff0d7224 */ /* 0x000fe400078e0027 */
[----:B------:R-:W-:-:S07]  /*20e90*/  IMAD.MOV.U32 R0, RZ, RZ, R14 ;  /* 0x000000ffff007224 */ /* 0x000fce00078e000e */
[----:B------:R-:W-:Y:S05]  /*20ea0*/  WARPSYNC.COLLECTIVE R15, `(.L_x_2642) ;  /* 0x000000000f087348 */ /* 0x000fea0003c00000 */
[----:B------:R0:W1:Y:S02]  /*20eb0*/  SHFL.IDX P6, R14, R13, R12, R11 ;  /* 0x0000000c0d0e7389 */ /* 0x00006400000c000b */
[----:B01----:R-:W-:Y:S01]  /*20ec0*/  ENDCOLLECTIVE ;  /* 0x000000000000791b */ /* 0x003fe20003800000 */
.L_x_2642:
[----:B------:R-:W-:Y:S01]  /*20ed0*/  IMAD.MOV.U32 R39, RZ, RZ, R14 ;  /* 0x000000ffff277224 */ /* 0x000fe200078e000e */
[----:B------:R-:W-:Y:S06]  /*20ee0*/  BRA `(.L_x_2643) ;  /* 0xfffffe7400807947 */ /* 0x000fec000383ffff */
.L_x_2415:
[----:B0-----:R0:W1:Y:S02]  /*20ef0*/  SYNCS.PHASECHK.TRANS64.TRYWAIT P0, [R2+URZ+0x2d800], R3 ;  /* 0x02d80003020075a7 */ /* 0x001064000800017f */
[----:B-1----:R-:W-:Y:S05]  /*20f00*/  @!P0 NANOSLEEP.SYNCS 0x989680 ;  /* 0x009896800000895d */ /* 0x002fea0003900000 */
[----:B------:R-:W1:Y:S02]  /*20f10*/  @!P0 SYNCS.PHASECHK.TRANS64 P0, [R2+URZ+0x2d800], R3 ;  /* 0x02d80003020085a7 */ /* 0x000e64000800007f */
[----:B-1----:R-:W-:Y:S05]  /*20f20*/  @!P0 BRA `(.L_x_2415) ;  /* 0xfffffffc00f08947 */ /* 0x002fea000383ffff */
[----:B------:R-:W-:Y:S05]  /*20f30*/  BRA `(.L_x_2644) ;  /* 0xfffffe7c00c87947 */ /* 0x000fea000383ffff */
.L_x_2427:
[----:B------:R-:W-:Y:S01]  /*20f40*/  BSSY B1, `(.L_x_2645) ;  /* 0x0000007000017945 */ /* 0x000fe20003800000 */
[----:B------:R-:W-:Y:S02]  /*20f50*/  IMAD.MOV.U32 R12, RZ, RZ, RZ ;  /* 0x000000ffff0c7224 */ /* 0x000fe400078e00ff */
[----:B------:R-:W-:Y:S02]  /*20f60*/  IMAD.MOV.U32 R11, RZ, RZ, 0x1e1f ;  /* 0x00001e1fff0b7424 */ /* 0x000fe400078e00ff */
[----:B------:R-:W-:-:S07]  /*20f70*/  IMAD.MOV.U32 R15, RZ, RZ, -0x1 ;  /* 0xffffffffff0f7424 */ /* 0x000fce00078e00ff */
[----:B0--3--:R-:W-:Y:S05]  /*20f80*/  WARPSYNC.COLLECTIVE R15, `(.L_x_2646) ;  /* 0x000000000f087348 */ /* 0x009fea0003c00000 */
[----:B0-----:R0:W1:Y:S02]  /*20f90*/  SHFL.IDX P6, R14, R13, R12, R11 ;  /* 0x0000000c0d0e7389 */ /* 0x00106400000c000b */
[----:B01-3--:R-:W-:Y:S01]  /*20fa0*/  ENDCOLLECTIVE ;  /* 0x000000000000791b */ /* 0x00bfe20003800000 */
.L_x_2646:
[----:B------:R-:W-:Y:S05]  /*20fb0*/  BSYNC B1 ;  /* 0x0000000000017941 */ /* 0x000fea0003800000 */
.L_x_2645:
        /* <DEDUP_REMOVED lines=8> */
.L_x_2647:
[----:B------:R-:W-:Y:S02]  /*21040*/  IMAD.MOV.U32 R13, RZ, RZ, R37 ;  /* 0x000000ffff0d7224 */ /* 0x000fe400078e0025 */
[----:B------:R-:W-:-:S07]  /*21050*/  IMAD.MOV.U32 R3, RZ, RZ, R14 ;  /* 0x000000ffff037224 */ /* 0x000fce00078e000e */
[----:B------:R-:W-:Y:S05]  /*21060*/  WARPSYNC.COLLECTIVE R15, `(.L_x_2648) ;  /* 0x000000000f087348 */ /* 0x000fea0003c00000 */
[----:B------:R0:W1:Y:S02]  /*21070*/  SHFL.IDX P6, R14, R13, R12, R11 ;  /* 0x0000000c0d0e7389 */ /* 0x00006400000c000b */
[----:B01----:R-:W-:Y:S01]  /*21080*/  ENDCOLLECTIVE ;  /* 0x000000000000791b */ /* 0x003fe20003800000 */
.L_x_2648:
[----:B------:R-:W-:Y:S02]  /*21090*/  IMAD.MOV.U32 R13, RZ, RZ, R38 ;  /* 0x000000ffff0d7224 */ /* 0x000fe400078e0026 */
[----:B------:R-:W-:-:S07]  /*210a0*/  IMAD.MOV.U32 R37, RZ, RZ, R14 ;  /* 0x000000ffff257224 */ /* 0x000fce00078e000e */
[----:B------:R-:W-:Y:S05]  /*210b0*/  WARPSYNC.COLLECTIVE R15, `(.L_x_2649) ;  /* 0x000000000f087348 */ /* 0x000fea0003c00000 */
[----:B------:R0:W1:Y:S02]  /*210c0*/  SHFL.IDX P6, R14, R13, R12, R11 ;  /* 0x0000000c0d0e7389 */ /* 0x00006400000c000b */
[----:B01----:R-:W-:Y:S01]  /*210d0*/  ENDCOLLECTIVE ;  /* 0x000000000000791b */ /* 0x003fe20003800000 */
.L_x_2649:
[----:B------:R-:W-:Y:S01]  /*210e0*/  IMAD.MOV.U32 R38, RZ, RZ, R14 ;  /* 0x000000ffff267224 */ /* 0x000fe200078e000e */
[----:B------:R-:W-:Y:S06]  /*210f0*/  BRA `(.L_x_2650) ;  /* 0xfffffe9000e47947 */ /* 0x000fec000383ffff */
.L_x_2431:
[----:B0-----:R0:W1:Y:S02]  /*21100*/  SYNCS.PHASECHK.TRANS64.TRYWAIT P0, [R2+URZ+0x2d800], R3 ;  /* 0x02d80003020075a7 */ /* 0x001064000800017f */
[----:B-1----:R-:W-:Y:S05]  /*21110*/  @!P0 NANOSLEEP.SYNCS 0x989680 ;  /* 0x009896800000895d */ /* 0x002fea0003900000 */
[----:B------:R-:W1:Y:S02]  /*21120*/  @!P0 SYNCS.PHASECHK.TRANS64 P0, [R2+URZ+0x2d800], R3 ;  /* 0x02d80003020085a7 */ /* 0x000e64000800007f */
[----:B-1----:R-:W-:Y:S05]  /*21130*/  @!P0 BRA `(.L_x_2431) ;  /* 0xfffffffc00f08947 */ /* 0x002fea000383ffff */
[----:B------:R-:W-:Y:S05]  /*21140*/  BRA `(.L_x_2651) ;  /* 0xfffffe98009c7947 */ /* 0x000fea000383ffff */
.L_x_2439:
[----:B--2---:R2:W3:Y:S02]  /*21150*/  SYNCS.PHASECHK.TRANS64.TRYWAIT P1, [R0+URZ+0x2d830], R5 ;  /* 0x02d83005000075a7 */ /* 0x0044e4000802017f */
[----:B---3--:R-:W-:Y:S05]  /*21160*/  @!P1 NANOSLEEP.SYNCS 0x989680 ;  /* 0x009896800000995d */ /* 0x008fea0003900000 */
[----:B------:R-:W3:Y:S02]  /*21170*/  @!P1 SYNCS.PHASECHK.TRANS64 P1, [R0+URZ+0x2d830], R5 ;  /* 0x02d83005000095a7 */ /* 0x000ee4000802007f */
[----:B---3--:R-:W-:Y:S05]  /*21180*/  @!P1 BRA `(.L_x_2439) ;  /* 0xfffffffc00f09947 */ /* 0x008fea000383ffff */
[----:B------:R-:W-:Y:S05]  /*21190*/  BRA `(.L_x_2438) ;  /* 0xfffffeb0008c7947 */ /* 0x000fea000383ffff */
.L_x_2446:
[----:B-1----:R1:W2:Y:S02]  /*211a0*/  SYNCS.PHASECHK.TRANS64.TRYWAIT P2, [R7+URZ+0x2d830], R8 ;  /* 0x02d83008070075a7 */ /* 0x0022a4000804017f */
[----:B--2---:R-:W-:Y:S05]  /*211b0*/  @!P2 NANOSLEEP.SYNCS 0x989680 ;  /* 0x009896800000a95d */ /* 0x004fea0003900000 */
[----:B------:R-:W2:Y:S02]  /*211c0*/  @!P2 SYNCS.PHASECHK.TRANS64 P2, [R7+URZ+0x2d830], R8 ;  /* 0x02d830080700a5a7 */ /* 0x000ea4000804007f */
[----:B--2---:R-:W-:Y:S05]  /*211d0*/  @!P2 BRA `(.L_x_2446) ;  /* 0xfffffffc00f0a947 */ /* 0x004fea000383ffff */
[----:B------:R-:W-:Y:S05]  /*211e0*/  BRA `(.L_x_2445) ;  /* 0xfffffee000007947 */ /* 0x000fea000383ffff */
.L_x_2450:
[----:B-1----:R1:W2:Y:S02]  /*211f0*/  SYNCS.PHASECHK.TRANS64.TRYWAIT P1, [R8+URZ+0x2d850], R7 ;  /* 0x02d85007080075a7 */ /* 0x0022a4000802017f */
[----:B--2---:R-:W-:Y:S05]  /*21200*/  @!P1 NANOSLEEP.SYNCS 0x989680 ;  /* 0x009896800000995d */ /* 0x004fea0003900000 */
[----:B------:R-:W2:Y:S02]  /*21210*/  @!P1 SYNCS.PHASECHK.TRANS64 P1, [R8+URZ+0x2d850], R7 ;  /* 0x02d85007080095a7 */ /* 0x000ea4000802007f */
[----:B--2---:R-:W-:Y:S05]  /*21220*/  @!P1 BRA `(.L_x_2450) ;  /* 0xfffffffc00f09947 */ /* 0x004fea000383ffff */
[----:B------:R-:W-:Y:S05]  /*21230*/  BRA `(.L_x_2447) ;  /* 0xfffffee400287947 */ /* 0x000fea000383ffff */
.L_x_2459:
[----:B-1----:R1:W3:Y:S02]  /*21240*/  SYNCS.PHASECHK.TRANS64.TRYWAIT P2, [R7+URZ+0x2d830], R8 ;  /* 0x02d83008070075a7 */ /* 0x0022e4000804017f */
[----:B---3--:R-:W-:Y:S05]  /*21250*/  @!P2 NANOSLEEP.SYNCS 0x989680 ;  /* 0x009896800000a95d */ /* 0x008fea0003900000 */
[----:B------:R-:W3:Y:S02]  /*21260*/  @!P2 SYNCS.PHASECHK.TRANS64 P2, [R7+URZ+0x2d830], R8 ;  /* 0x02d830080700a5a7 */ /* 0x000ee4000804007f */
[----:B---3--:R-:W-:Y:S05]  /*21270*/  @!P2 BRA `(.L_x_2459) ;  /* 0xfffffffc00f0a947 */ /* 0x008fea000383ffff */
[----:B------:R-:W-:Y:S05]  /*21280*/  BRA `(.L_x_2458) ;  /* 0xffffff14007c7947 */ /* 0x000fea000383ffff */
.L_x_2463:
[----:B-1----:R1:W2:Y:S02]  /*21290*/  SYNCS.PHASECHK.TRANS64.TRYWAIT P1, [R8+URZ+0x2d850], R7 ;  /* 0x02d85007080075a7 */ /* 0x0022a4000802017f */
[----:B--2---:R-:W-:Y:S05]  /*212a0*/  @!P1 NANOSLEEP.SYNCS 0x989680 ;  /* 0x009896800000995d */ /* 0x004fea0003900000 */
[----:B------:R-:W2:Y:S02]  /*212b0*/  @!P1 SYNCS.PHASECHK.TRANS64 P1, [R8+URZ+0x2d850], R7 ;  /* 0x02d85007080095a7 */ /* 0x000ea4000802007f */
[----:B--2---:R-:W-:Y:S05]  /*212c0*/  @!P1 BRA `(.L_x_2463) ;  /* 0xfffffffc00f09947 */ /* 0x004fea000383ffff */
[----:B------:R-:W-:Y:S05]  /*212d0*/  BRA `(.L_x_2460) ;  /* 0xffffff1800a47947 */ /* 0x000fea000383ffff */
.L_x_2470:
[----:B-1----:R1:W3:Y:S02]  /*212e0*/  SYNCS.PHASECHK.TRANS64.TRYWAIT P1, [R6+URZ+0x2d850], R9 ;  /* 0x02d85009060075a7 */ /* 0x0022e4000802017f */
[----:B---3--:R-:W-:Y:S05]  /*212f0*/  @!P1 NANOSLEEP.SYNCS 0x989680 ;  /* 0x009896800000995d */ /* 0x008fea0003900000 */
[----:B------:R-:W3:Y:S02]  /*21300*/  @!P1 SYNCS.PHASECHK.TRANS64 P1, [R6+URZ+0x2d850], R9 ;  /* 0x02d85009060095a7 */ /* 0x000ee4000802007f */
[----:B---3--:R-:W-:Y:S05]  /*21310*/  @!P1 BRA `(.L_x_2470) ;  /* 0xfffffffc00f09947 */ /* 0x008fea000383ffff */
[----:B------:R-:W-:Y:S05]  /*21320*/  BRA `(.L_x_2469) ;  /* 0xffffff40007c7947 */ /* 0x000fea000383ffff */
.L_x_2476:
[----:B------:R-:W-:Y:S02]  /*21330*/  IMAD.MOV.U32 R13, RZ, RZ, R9 ;  /* 0x000000ffff0d7224 */ /* 0x000fe400078e0009 */
[----:B------:R-:W-:Y:S02]  /*21340*/  IMAD.MOV.U32 R12, RZ, RZ, RZ ;  /* 0x000000ffff0c7224 */ /* 0x000fe400078e00ff */
[----:B------:R-:W-:Y:S02]  /*21350*/  IMAD.MOV.U32 R11, RZ, RZ, 0x1c1f ;  /* 0x00001c1fff0b7424 */ /* 0x000fe400078e00ff */
[----:B------:R-:W-:-:S07]  /*21360*/  IMAD.MOV.U32 R15, RZ, RZ, -0x1 ;  /* 0xffffffffff0f7424 */ /* 0x000fce00078e00ff */
[----:B-----5:R-:W-:Y:S05]  /*21370*/  WARPSYNC.COLLECTIVE R15, `(.L_x_2652) ;  /* 0x000000000f087348 */ /* 0x020fea0003c00000 */
[----:B------:R0:W1:Y:S02]  /*21380*/  SHFL.IDX P6, R14, R13, R12, R11 ;  /* 0x0000000c0d0e7389 */ /* 0x00006400000c000b */
[----:B01---5:R-:W-:Y:S01]  /*21390*/  ENDCOLLECTIVE ;  /* 0x000000000000791b */ /* 0x023fe20003800000 */
.L_x_2652:
[----:B------:R-:W-:Y:S02]  /*213a0*/  IMAD.MOV.U32 R13, RZ, RZ, R0 ;  /* 0x000000ffff0d7224 */ /* 0x000fe400078e0000 */
[----:B------:R-:W-:-:S07]  /*213b0*/  IMAD.MOV.U32 R3, RZ, RZ, R14 ;  /* 0x000000ffff037224 */ /* 0x000fce00078e000e */
[----:B------:R-:W-:Y:S05]  /*213c0*/  WARPSYNC.COLLECTIVE R15, `(.L_x_2653) ;  /* 0x000000000f087348 */ /* 0x000fea0003c00000 */
[----:B------:R0:W1:Y:S02]  /*213d0*/  SHFL.IDX P6, R14, R13, R12, R11 ;  /* 0x0000000c0d0e7389 */ /* 0x00006400000c000b */
[----:B01----:R-:W-:Y:S01]  /*213e0*/  ENDCOLLECTIVE ;  /* 0x000000000000791b */ /* 0x003fe20003800000 */
.L_x_2653:
[----:B------:R-:W-:Y:S05]  /*213f0*/  BRA `(.L_x_2654) ;  /* 0xffffff5c004c7947 */ /* 0x000fea000383ffff */
.L_x_2479:
        /* <DEDUP_REMOVED lines=8> */
.L_x_2656:
[----:B------:R-:W-:Y:S05]  /*21480*/  BSYNC B1 ;  /* 0x0000000000017941 */ /* 0x000fea0003800000 */
.L_x_2655:
        /* <DEDUP_REMOVED lines=8> */
.L_x_2657:
[----:B------:R-:W-:Y:S05]  /*21510*/  BRA `(.L_x_2658) ;  /* 0xffffff5c005c7947 */ /* 0x000fea000383ffff */
.L_x_2481:
[----:B------:R-:W-:Y:S02]  /*21520*/  IMAD.MOV.U32 R13, RZ, RZ, R24 ;  /* 0x000000ffff0d7224 */ /* 0x000fe400078e0018 */
[----:B------:R-:W-:Y:S02]  /*21530*/  IMAD.MOV.U32 R12, RZ, RZ, RZ ;  /* 0x000000ffff0c7224 */ /* 0x000fe400078e00ff */
[----:B------:R-:W-:Y:S02]  /*21540*/  IMAD.MOV.U32 R11, RZ, RZ, 0x1c1f ;  /* 0x00001c1fff0b7424 */ /* 0x000fe400078e00ff */
[----:B------:R-:W-:-:S07]  /*21550*/  IMAD.MOV.U32 R15, RZ, RZ, -0x1 ;  /* 0xffffffffff0f7424 */ /* 0x000fce00078e00ff */
[----:B------:R-:W-:Y:S05]  /*21560*/  WARPSYNC.COLLECTIVE R15, `(.L_x_2659) ;  /* 0x000000000f087348 */ /* 0x000fea0003c00000 */
[----:B------:R0:W1:Y:S02]  /*21570*/  SHFL.IDX P6, R14, R13, R12, R11 ;  /* 0x0000000c0d0e7389 */ /* 0x00006400000c000b */
[----:B01----:R-:W-:Y:S01]  /*21580*/  ENDCOLLECTIVE ;  /* 0x000000000000791b */ /* 0x003fe20003800000 */
.L_x_2659:
[----:B------:R-:W-:Y:S02]  /*21590*/  IMAD.MOV.U32 R13, RZ, RZ, R0 ;  /* 0x000000ffff0d7224 */ /* 0x000fe400078e0000 */
[----:B------:R-:W-:-:S07]  /*215a0*/  IMAD.MOV.U32 R3, RZ, RZ, R14 ;  /* 0x000000ffff037224 */ /* 0x000fce00078e000e */
[----:B------:R-:W-:Y:S05]  /*215b0*/  WARPSYNC.COLLECTIVE R15, `(.L_x_2660) ;  /* 0x000000000f087348 */ /* 0x000fea0003c00000 */
[----:B------:R0:W1:Y:S02]  /*215c0*/  SHFL.IDX P6, R14, R13, R12, R11 ;  /* 0x0000000c0d0e7389 */ /* 0x00006400000c000b */
[----:B01----:R-:W-:Y:S01]  /*215d0*/  ENDCOLLECTIVE ;  /* 0x000000000000791b */ /* 0x003fe20003800000 */
.L_x_2660:
[----:B------:R-:W-:Y:S05]  /*215e0*/  BRA `(.L_x_2661) ;  /* 0xffffff6000287947 */ /* 0x000fea000383ffff */
.L_x_2484:
        /* <DEDUP_REMOVED lines=8> */
.L_x_2663:
[----:B------:R-:W-:Y:S05]  /*21670*/  BSYNC B1 ;  /* 0x0000000000017941 */ /* 0x000fea0003800000 */
.L_x_2662:
        /* <DEDUP_REMOVED lines=8> */
.L_x_2664:
[----:B------:R-:W-:Y:S05]  /*21700*/  BRA `(.L_x_2665) ;  /* 0xffffff6400247947 */ /* 0x000fea000383ffff */
.L_x_2488:
[----:B------:R-:W-:Y:S02]  /*21710*/  IMAD.MOV.U32 R13, RZ, RZ, R4 ;  /* 0x000000ffff0d7224 */ /* 0x000fe400078e0004 */
[----:B------:R-:W-:Y:S02]  /*21720*/  IMAD.MOV.U32 R12, RZ, RZ, RZ ;  /* 0x000000ffff0c7224 */ /* 0x000fe400078e00ff */
[----:B------:R-:W-:Y:S02]  /*21730*/  IMAD.MOV.U32 R11, RZ, RZ, 0x1c1f ;  /* 0x00001c1fff0b7424 */ /* 0x000fe400078e00ff */
[----:B------:R-:W-:-:S07]  /*21740*/  IMAD.MOV.U32 R15, RZ, RZ, -0x1 ;  /* 0xffffffffff0f7424 */ /* 0x000fce00078e00ff */
[----:B-1----:R-:W-:Y:S05]  /*21750*/  WARPSYNC.COLLECTIVE R15, `(.L_x_2666) ;  /* 0x000000000f087348 */ /* 0x002fea0003c00000 */
[----:B------:R0:W2:Y:S02]  /*21760*/  SHFL.IDX P6, R14, R13, R12, R11 ;  /* 0x0000000c0d0e7389 */ /* 0x0000a400000c000b */
[----:B012---:R-:W-:Y:S01]  /*21770*/  ENDCOLLECTIVE ;  /* 0x000000000000791b */ /* 0x007fe20003800000 */
.L_x_2666:
[----:B------:R-:W-:Y:S02]  /*21780*/  IMAD.MOV.U32 R13, RZ, RZ, R0 ;  /* 0x000000ffff0d7224 */ /* 0x000fe400078e0000 */
[----:B------:R-:W-:-:S07]  /*21790*/  IMAD.MOV.U32 R3, RZ, RZ, R14 ;  /* 0x000000ffff037224 */ /* 0x000fce00078e000e */
[----:B------:R-:W-:Y:S05]  /*217a0*/  WARPSYNC.COLLECTIVE R15, `(.L_x_2667) ;  /* 0x000000000f087348 */ /* 0x000fea0003c00000 */
[----:B------:R0:W1:Y:S02]  /*217b0*/  SHFL.IDX P6, R14, R13, R12, R11 ;  /* 0x0000000c0d0e7389 */ /* 0x00006400000c000b */
[----:B01----:R-:W-:Y:S01]  /*217c0*/  ENDCOLLECTIVE ;  /* 0x000000000000791b */ /* 0x003fe20003800000 */
.L_x_2667:
[----:B------:R-:W-:Y:S05]  /*217d0*/  BRA `(.L_x_2668) ;  /* 0xffffff70005c7947 */ /* 0x000fea000383ffff */
.L_x_2491:
        /* <DEDUP_REMOVED lines=8> */
.L_x_2670:
[----:B------:R-:W-:Y:S05]  /*21860*/  BSYNC B1 ;  /* 0x0000000000017941 */ /* 0x000fea0003800000 */
.L_x_2669:
        /* <DEDUP_REMOVED lines=8> */
.L_x_2671:
[----:B------:R-:W-:Y:S05]  /*218f0*/  BRA `(.L_x_2672) ;  /* 0xffffff7000707947 */ /* 0x000fea000383ffff */
.L_x_2510:
[----:B------:R-:W2:Y:S01]  /*21900*/  S2R R7, SR_TID.X ;  /* 0x0000000000077919 */ /* 0x000ea20000002100 */
[----:B------:R-:W-:Y:S01]  /*21910*/  BSSY B1, `(.L_x_2673) ;  /* 0x000000a000017945 */ /* 0x000fe20003800000 */
[----:B------:R-:W-:Y:S02]  /*21920*/  IMAD.MOV.U32 R12, RZ, RZ, RZ ;  /* 0x000000ffff0c7224 */ /* 0x000fe400078e00ff */
[----:B------:R-:W-:Y:S02]  /*21930*/  IMAD.MOV.U32 R11, RZ, RZ, 0x1f ;  /* 0x0000001fff0b7424 */ /* 0x000fe400078e00ff */
[----:B------:R-:W-:Y:S01]  /*21940*/  IMAD.MOV.U32 R15, RZ, RZ, -0x1 ;  /* 0xffffffffff0f7424 */ /* 0x000fe200078e00ff */
[----:B--2---:R-:W-:-:S04]  /*21950*/  SHF.R.U32.HI R7, RZ, 0x5, R7 ;  /* 0x00000005ff077819 */ /* 0x004fc80000011607 */
[----:B------:R-:W-:-:S05]  /*21960*/  LOP3.LUT R7, R7, 0x3, RZ, 0xc0, !PT ;  /* 0x0000000307077812 */ /* 0x000fca00078ec0ff */
[----:B------:R-:W-:-:S07]  /*21970*/  IMAD.MOV.U32 R13, RZ, RZ, R7 ;  /* 0x000000ffff0d7224 */ /* 0x000fce00078e0007 */
[----:B01----:R-:W-:Y:S05]  /*21980*/  WARPSYNC.COLLECTIVE R15, `(.L_x_2674) ;  /* 0x000000000f087348 */ /* 0x003fea0003c00000 */
[----:B------:R2:W3:Y:S02]  /*21990*/  SHFL.IDX P6, R14, R13, R12, R11 ;  /* 0x0000000c0d0e7389 */ /* 0x0004e400000c000b */
[----:B0123--:R-:W-:Y:S01]  /*219a0*/  ENDCOLLECTIVE ;  /* 0x000000000000791b */ /* 0x00ffe20003800000 */
.L_x_2674:
[----:B------:R-:W-:Y:S05]  /*219b0*/  BSYNC B1 ;  /* 0x0000000000017941 */ /* 0x000fea0003800000 */
.L_x_2673:
[----:B------:R-:W-:Y:S05]  /*219c0*/  BRA `(.L_x_2675) ;  /* 0xffffff8c009c7947 */ /* 0x000fea000383ffff */
.L_x_2512:
[----:B------:R-:W-:Y:S01]  /*219d0*/  BSSY B1, `(.L_x_2676) ;  /* 0x0000006000017945 */ /* 0x000fe20003800000 */
[----:B------:R-:W-:-:S07]  /*219e0*/  IMAD.MOV.U32 R15, RZ, RZ, -0x1 ;  /* 0xffffffffff0f7424 */ /* 0x000fce00078e00ff */
[----:B012---:R-:W-:Y:S05]  /*219f0*/  WARPSYNC.COLLECTIVE R15, `(.L_x_2677) ;  /* 0x000000000f0c7348 */ /* 0x007fea0003c00000 */
[----:B------:R-:W-:Y:S02]  /*21a00*/  ELECT P6, UR62, PT ;  /* 0x00000000003e782f */ /* 0x000fe400038c0000 */
[----:B------:R-:W-:Y:S01]  /*21a10*/  MOV R14, UR62 ;  /* 0x0000003e000e7c02 */ /* 0x000fe20008000f00 */
[----:B012---:R-:W-:Y:S10]  /*21a20*/  ENDCOLLECTIVE ;  /* 0x000000000000791b */ /* 0x007ff40003800000 */
.L_x_2677:
[----:B------:R-:W-:Y:S05]  /*21a30*/  BSYNC B1 ;  /* 0x0000000000017941 */ /* 0x000fea0003800000 */
.L_x_2676:
[----:B------:R-:W-:Y:S05]  /*21a40*/  BRA `(.L_x_2511) ;  /* 0xffffff8c00947947 */ /* 0x000fea000383ffff */
.L_x_2514:
[----:B--2---:R2:W3:Y:S02]  /*21a50*/  SYNCS.PHASECHK.TRANS64.TRYWAIT P0, [R16+URZ+0x2d820], R6 ;  /* 0x02d82006100075a7 */ /* 0x0044e4000800017f */
[----:B---3--:R-:W-:Y:S05]  /*21a60*/  @!P0 NANOSLEEP.SYNCS 0x989680 ;  /* 0x009896800000895d */ /* 0x008fea0003900000 */
[----:B------:R-:W3:Y:S02]  /*21a70*/  @!P0 SYNCS.PHASECHK.TRANS64 P0, [R16+URZ+0x2d820], R6 ;  /* 0x02d82006100085a7 */ /* 0x000ee4000800007f */
[----:B---3--:R-:W-:Y:S05]  /*21a80*/  @!P0 BRA `(.L_x_2514) ;  /* 0xfffffffc00f08947 */ /* 0x008fea000383ffff */
[----:B------:R-:W-:Y:S05]  /*21a90*/  BRA `(.L_x_2678) ;  /* 0xffffff8c00a47947 */ /* 0x000fea000383ffff */
.L_x_2518:
[----:B0-----:R0:W1:Y:S02]  /*21aa0*/  SYNCS.PHASECHK.TRANS64.TRYWAIT P0, [R9+URZ+0x2d8a0], R11 ;  /* 0x02d8a00b090075a7 */ /* 0x001064000800017f */
[----:B-1----:R-:W-:Y:S05]  /*21ab0*/  @!P0 NANOSLEEP.SYNCS 0x989680 ;  /* 0x009896800000895d */ /* 0x002fea0003900000 */
[----:B------:R-:W1:Y:S02]  /*21ac0*/  @!P0 SYNCS.PHASECHK.TRANS64 P0, [R9+URZ+0x2d8a0], R11 ;  /* 0x02d8a00b090085a7 */ /* 0x000e64000800007f */
[----:B-1----:R-:W-:Y:S05]  /*21ad0*/  @!P0 BRA `(.L_x_2518) ;  /* 0xfffffffc00f08947 */ /* 0x002fea000383ffff */
[----:B------:R-:W-:Y:S05]  /*21ae0*/  BRA `(.L_x_2679) ;  /* 0xffffff8c00c07947 */ /* 0x000fea000383ffff */
.L_x_2525:
[----:B-1----:R1:W2:Y:S02]  /*21af0*/  SYNCS.PHASECHK.TRANS64.TRYWAIT P0, [R9+URZ+0x2d8c0], R11 ;  /* 0x02d8c00b090075a7 */ /* 0x0022a4000800017f */
[----:B--2---:R-:W-:Y:S05]  /*21b00*/  @!P0 NANOSLEEP.SYNCS 0x989680 ;  /* 0x009896800000895d */ /* 0x004fea0003900000 */
[----:B------:R-:W2:Y:S02]  /*21b10*/  @!P0 SYNCS.PHASECHK.TRANS64 P0, [R9+URZ+0x2d8c0], R11 ;  /* 0x02d8c00b090085a7 */ /* 0x000ea4000800007f */
[----:B--2---:R-:W-:Y:S05]  /*21b20*/  @!P0 BRA `(.L_x_2525) ;  /* 0xfffffffc00f08947 */ /* 0x004fea000383ffff */
[----:B------:R-:W-:Y:S05]  /*21b30*/  BRA `(.L_x_2680) ;  /* 0xffffff9000bc7947 */ /* 0x000fea000383ffff */
.L_x_2534:
[----:B0-----:R0:W1:Y:S02]  /*21b40*/  SYNCS.PHASECHK.TRANS64.TRYWAIT P1, [R9+URZ+0x2d8a0], R8 ;  /* 0x02d8a008090075a7 */ /* 0x001064000802017f */
[----:B-1----:R-:W-:Y:S05]  /*21b50*/  @!P1 NANOSLEEP.SYNCS 0x989680 ;  /* 0x009896800000995d */ /* 0x002fea0003900000 */
[----:B------:R-:W1:Y:S02]  /*21b60*/  @!P1 SYNCS.PHASECHK.TRANS64 P1, [R9+URZ+0x2d8a0], R8 ;  /* 0x02d8a008090095a7 */ /* 0x000e64000802007f */
[----:B-1----:R-:W-:Y:S05]  /*21b70*/  @!P1 BRA `(.L_x_2534) ;  /* 0xfffffffc00f09947 */ /* 0x002fea000383ffff */
[----:B------:R-:W-:Y:S05]  /*21b80*/  BRA `(.L_x_2681) ;  /* 0xffffff9400fc7947 */ /* 0x000fea000383ffff */
.L_x_2541:
[----:B-1----:R1:W2:Y:S02]  /*21b90*/  SYNCS.PHASECHK.TRANS64.TRYWAIT P1, [R9+URZ+0x2d8c0], R8 ;  /* 0x02d8c008090075a7 */ /* 0x0022a4000802017f */
[----:B--2---:R-:W-:Y:S05]  /*21ba0*/  @!P1 NANOSLEEP.SYNCS 0x989680 ;  /* 0x009896800000995d */ /* 0x004fea0003900000 */
[----:B------:R-:W2:Y:S02]  /*21bb0*/  @!P1 SYNCS.PHASECHK.TRANS64 P1, [R9+URZ+0x2d8c0], R8 ;  /* 0x02d8c008090095a7 */ /* 0x000ea4000802007f */
[----:B--2---:R-:W-:Y:S05]  /*21bc0*/  @!P1 BRA `(.L_x_2541) ;  /* 0xfffffffc00f09947 */ /* 0x004fea000383ffff */
[----:B------:R-:W-:Y:S05]  /*21bd0*/  BRA `(.L_x_2682) ;  /* 0xffffff9800f47947 */ /* 0x000fea000383ffff */
.L_x_2558:
        /* <DEDUP_REMOVED lines=11> */
.L_x_2684:
[----:B------:R-:W-:Y:S05]  /*21c90*/  BSYNC B0 ;  /* 0x0000000000007941 */ /* 0x000fea0003800000 */
.L_x_2683:
[----:B------:R-:W-:Y:S05]  /*21ca0*/  BRA `(.L_x_2685) ;  /* 0xffffffa800ec7947 */ /* 0x000fea000383ffff */
.L_x_2561:
[----:B0-----:R0:W1:Y:S02]  /*21cb0*/  SYNCS.PHASECHK.TRANS64.TRYWAIT P0, [R0+URZ+0x2d840], R5 ;  /* 0x02d84005000075a7 */ /* 0x001064000800017f */
[----:B-1----:R-:W-:Y:S05]  /*21cc0*/  @!P0 NANOSLEEP.SYNCS 0x989680 ;  /* 0x009896800000895d */ /* 0x002fea0003900000 */
[----:B------:R-:W1:Y:S02]  /*21cd0*/  @!P0 SYNCS.PHASECHK.TRANS64 P0, [R0+URZ+0x2d840], R5 ;  /* 0x02d84005000085a7 */ /* 0x000e64000800007f */
[----:B-1----:R-:W-:Y:S05]  /*21ce0*/  @!P0 BRA `(.L_x_2561) ;  /* 0xfffffffc00f08947 */ /* 0x002fea000383ffff */
[----:B------:R-:W-:Y:S05]  /*21cf0*/  BRA `(.L_x_2686) ;  /* 0xffffffac00407947 */ /* 0x000fea000383ffff */
.L_x_2562:
        /* <DEDUP_REMOVED lines=8> */
.L_x_2688:
[----:B------:R-:W-:Y:S05]  /*21d80*/  BSYNC B0 ;  /* 0x0000000000007941 */ /* 0x000fea0003800000 */
.L_x_2687:
        /* <DEDUP_REMOVED lines=8> */
.L_x_2689:
[----:B------:R-:W-:Y:S02]  /*21e10*/  IMAD.MOV.U32 R13, RZ, RZ, R7 ;  /* 0x000000ffff0d7224 */ /* 0x000fe400078e0007 */
[----:B------:R-:W-:Y:S02]  /*21e20*/  IMAD.MOV.U32 R12, RZ, RZ, 0x1 ;  /* 0x00000001ff0c7424 */ /* 0x000fe400078e00ff */
[----:B------:R-:W-:-:S07]  /*21e30*/  IMAD.MOV.U32 R4, RZ, RZ, R14 ;  /* 0x000000ffff047224 */ /* 0x000fce00078e000e */
[----:B------:R-:W-:Y:S05]  /*21e40*/  WARPSYNC.COLLECTIVE R15, `(.L_x_2690) ;  /* 0x000000000f087348 */ /* 0x000fea0003c00000 */
[----:B------:R0:W1:Y:S02]  /*21e50*/  SHFL.IDX P6, R14, R13, R12, R11 ;  /* 0x0000000c0d0e7389 */ /* 0x00006400000c000b */
[----:B01----:R-:W-:Y:S01]  /*21e60*/  ENDCOLLECTIVE ;  /* 0x000000000000791b */ /* 0x003fe20003800000 */
.L_x_2690:
        /* <DEDUP_REMOVED lines=18> */
.L_x_2691:
[----:B------:R-:W-:Y:S02]  /*21f90*/  IMAD.MOV.U32 R13, RZ, RZ, R7 ;  /* 0x000000ffff0d7224 */ /* 0x000fe400078e0007 */
[----:B------:R-:W-:Y:S02]  /*21fa0*/  IMAD.MOV.U32 R12, RZ, RZ, 0x2 ;  /* 0x00000002ff0c7424 */ /* 0x000fe400078e00ff */
[----:B------:R-:W-:-:S07]  /*21fb0*/  IMAD.MOV.U32 R4, RZ, RZ, R14 ;  /* 0x000000ffff047224 */ /* 0x000fce00078e000e */
[----:B------:R-:W-:Y:S05]  /*21fc0*/  WARPSYNC.COLLECTIVE R15, `(.L_x_2692) ;  /* 0x000000000f087348 */ /* 0x000fea0003c00000 */
[----:B------:R0:W1:Y:S02]  /*21fd0*/  SHFL.IDX P6, R14, R13, R12, R11 ;  /* 0x0000000c0d0e7389 */ /* 0x00006400000c000b */
[----:B01----:R-:W-:Y:S01]  /*21fe0*/  ENDCOLLECTIVE ;  /* 0x000000000000791b */ /* 0x003fe20003800000 */
.L_x_2692:
        /* <DEDUP_REMOVED lines=18> */
.L_x_2693:
[----:B------:R-:W-:Y:S02]  /*22110*/  IMAD.MOV.U32 R13, RZ, RZ, R7 ;  /* 0x000000ffff0d7224 */ /* 0x000fe400078e0007 */
[----:B------:R-:W-:Y:S02]  /*22120*/  IMAD.MOV.U32 R12, RZ, RZ, 0x3 ;  /* 0x00000003ff0c7424 */ /* 0x000fe400078e00ff */
[----:B------:R-:W-:-:S07]  /*22130*/  IMAD.MOV.U32 R4, RZ, RZ, R14 ;  /* 0x000000ffff047224 */ /* 0x000fce00078e000e */
[----:B------:R-:W-:Y:S05]  /*22140*/  WARPSYNC.COLLECTIVE R15, `(.L_x_2694) ;  /* 0x000000000f087348 */ /* 0x000fea0003c00000 */
[----:B------:R0:W1:Y:S02]  /*22150*/  SHFL.IDX P6, R14, R13, R12, R11 ;  /* 0x0000000c0d0e7389 */ /* 0x00006400000c000b */
[----:B01----:R-:W-:Y:S01]  /*22160*/  ENDCOLLECTIVE ;  /* 0x000000000000791b */ /* 0x003fe20003800000 */
.L_x_2694:
        /* <DEDUP_REMOVED lines=11> */
.L_x_2695:
        /* <DEDUP_REMOVED lines=8> */
.L_x_2567:
        /* <DEDUP_REMOVED lines=9> */
.L_x_2697:
[C---:B------:R-:W-:Y:S01]  /*22330*/  VIADD R9, R25.reuse, 0x20 ;  /* 0x0000002019097836 */ /* 0x040fe20000000000 */
[----:B------:R-:W-:Y:S01]  /*22340*/  ISETP.GE.AND P3, PT, R25, R0, PT ;  /* 0x000000001900720c */ /* 0x000fe20003f66270 */
[----:B------:R-:W-:Y:S02]  /*22350*/  IMAD.MOV.U32 R13, RZ, RZ, R5 ;  /* 0x000000ffff0d7224 */ /* 0x000fe400078e0005 */
[----:B------:R-:W-:-:S10]  /*22360*/  IMAD.MOV.U32 R2, RZ, RZ, R14 ;  /* 0x000000ffff027224 */ /* 0x000fd400078e000e */
[----:B------:R-:W-:Y:S05]  /*22370*/  WARPSYNC.COLLECTIVE R15, `(.L_x_2698) ;  /* 0x000000000f087348 */ /* 0x000fea0003c00000 */
[----:B------:R0:W1:Y:S02]  /*22380*/  SHFL.IDX P6, R14, R13, R12, R11 ;  /* 0x0000000c0d0e7389 */ /* 0x00006400000c000b */
[----:B01----:R-:W-:Y:S01]  /*22390*/  ENDCOLLECTIVE ;  /* 0x000000000000791b */ /* 0x003fe20003800000 */
.L_x_2698:
[----:B------:R-:W-:Y:S02]  /*223a0*/  IMAD.MOV.U32 R13, RZ, RZ, R4 ;  /* 0x000000ffff0d7224 */ /* 0x000fe400078e0004 */
[----:B------:R-:W-:Y:S02]  /*223b0*/  IMAD.MOV.U32 R12, RZ, RZ, 0x1 ;  /* 0x00000001ff0c7424 */ /* 0x000fe400078e00ff */
[----:B------:R-:W-:-:S07]  /*223c0*/  IMAD.MOV.U32 R3, RZ, RZ, R14 ;  /* 0x000000ffff037224 */ /* 0x000fce00078e000e */
[----:B------:R-:W-:Y:S05]  /*223d0*/  WARPSYNC.COLLECTIVE R15, `(.L_x_2699) ;  /* 0x000000000f087348 */ /* 0x000fea0003c00000 */
[----:B------:R0:W1:Y:S02]  /*223e0*/  SHFL.IDX P6, R14, R13, R12, R11 ;  /* 0x0000000c0d0e7389 */ /* 0x00006400000c000b */
[----:B01----:R-:W-:Y:S01]  /*223f0*/  ENDCOLLECTIVE ;  /* 0x000000000000791b */ /* 0x003fe20003800000 */
.L_x_2699:
        /* <DEDUP_REMOVED lines=17> */
.L_x_2700:
[----:B------:R-:W-:Y:S02]  /*22510*/  IMAD.MOV.U32 R13, RZ, RZ, R4 ;  /* 0x000000ffff0d7224 */ /* 0x000fe400078e0004 */
[----:B------:R-:W-:Y:S02]  /*22520*/  IMAD.MOV.U32 R12, RZ, RZ, 0x2 ;  /* 0x00000002ff0c7424 */ /* 0x000fe400078e00ff */
[----:B------:R-:W-:-:S07]  /*22530*/  IMAD.MOV.U32 R3, RZ, RZ, R14 ;  /* 0x000000ffff037224 */ /* 0x000fce00078e000e */
[----:B------:R-:W-:Y:S05]  /*22540*/  WARPSYNC.COLLECTIVE R15, `(.L_x_2701) ;  /* 0x000000000f087348 */ /* 0x000fea0003c00000 */
[----:B------:R0:W1:Y:S02]  /*22550*/  SHFL.IDX P6, R14, R13, R12, R11 ;  /* 0x0000000c0d0e7389 */ /* 0x00006400000c000b */
[----:B01----:R-:W-:Y:S01]  /*22560*/  ENDCOLLECTIVE ;  /* 0x000000000000791b */ /* 0x003fe20003800000 */
.L_x_2701:
        /* <DEDUP_REMOVED lines=18> */
.L_x_2702:
[----:B------:R-:W-:Y:S02]  /*22690*/  IMAD.MOV.U32 R13, RZ, RZ, R4 ;  /* 0x000000ffff0d7224 */ /* 0x000fe400078e0004 */
[----:B------:R-:W-:Y:S02]  /*226a0*/  IMAD.MOV.U32 R12, RZ, RZ, 0x3 ;  /* 0x00000003ff0c7424 */ /* 0x000fe400078e00ff */
[----:B------:R-:W-:-:S07]  /*226b0*/  IMAD.MOV.U32 R3, RZ, RZ, R14 ;  /* 0x000000ffff037224 */ /* 0x000fce00078e000e */
[----:B------:R-:W-:Y:S05]  /*226c0*/  WARPSYNC.COLLECTIVE R15, `(.L_x_2703) ;  /* 0x000000000f087348 */ /* 0x000fea0003c00000 */
[----:B------:R0:W1:Y:S02]  /*226d0*/  SHFL.IDX P6, R14, R13, R12, R11 ;  /* 0x0000000c0d0e7389 */ /* 0x00006400000c000b */
[----:B01----:R-:W-:Y:S01]  /*226e0*/  ENDCOLLECTIVE ;  /* 0x000000000000791b */ /* 0x003fe20003800000 */
.L_x_2703:
        /* <DEDUP_REMOVED lines=10> */
.L_x_2704:
        /* <DEDUP_REMOVED lines=13> */
.L_x_2705:
        /* <DEDUP_REMOVED lines=16> */
.L_x_2706:
[----:B------:R-:W-:Y:S02]  /*22960*/  IMAD.MOV.U32 R13, RZ, RZ, R6 ;  /* 0x000000ffff0d7224 */ /* 0x000fe400078e0006 */
[----:B------:R-:W-:Y:S02]  /*22970*/  IMAD.MOV.U32 R12, RZ, RZ, 0x1 ;  /* 0x00000001ff0c7424 */ /* 0x000fe400078e00ff */
[----:B------:R-:W-:-:S07]  /*22980*/  IMAD.MOV.U32 R3, RZ, RZ, R14 ;  /* 0x000000ffff037224 */ /* 0x000fce00078e000e */
[----:B------:R-:W-:Y:S05]  /*22990*/  WARPSYNC.COLLECTIVE R15, `(.L_x_2707) ;  /* 0x000000000f087348 */ /* 0x000fea0003c00000 */
[----:B------:R0:W1:Y:S02]  /*229a0*/  SHFL.IDX P6, R14, R13, R12, R11 ;  /* 0x0000000c0d0e7389 */ /* 0x00006400000c000b */
[----:B01----:R-:W-:Y:S01]  /*229b0*/  ENDCOLLECTIVE ;  /* 0x000000000000791b */ /* 0x003fe20003800000 */
.L_x_2707:
        /* <DEDUP_REMOVED lines=10> */
.L_x_2708:
[----:B------:R-:W-:Y:S01]  /*22a60*/  @!PT LDS RZ, [RZ] ;  /* 0x00000000fffff984 */ /* 0x000fe20000000800 */
[----:B------:R-:W-:Y:S01]  /*22a70*/  @!PT LDS RZ, [RZ] ;  /* 0x00000000fffff984 */ /* 0x000fe20000000800 */
[----:B------:R-:W-:Y:S01]  /*22a80*/  @!PT LDS RZ, [RZ] ;  /* 0x00000000fffff984 */ /* 0x000fe20000000800 */
[----:B------:R-:W-:Y:S04]  /*22a90*/  @!P3 LDGSTS.E.BYPASS.LTC128B.128 [R8+0xe400], desc[UR38][R2.64], !P0 ;  /* 0x0e4000000208bfae */ /* 0x000fe8000c101d66 */
[----:B------:R-:W-:Y:S04]  /*22aa0*/  @!P3 LDGSTS.E.BYPASS.LTC128B.128 [R8+0x11400], desc[UR38][R2.64+0x40], !P1 ;  /* 0x114000400208bfae */ /* 0x000fe8000c901d66 */
[----:B------:R0:W-:Y:S02]  /*22ab0*/  @!P3 LDGSTS.E.BYPASS.LTC128B.128 [R8+0x14400], desc[UR38][R2.64+0x80], !P2 ;  /* 0x144000800208bfae */ /* 0x0001e4000d101d66 */
[----:B0-----:R-:W-:Y:S01]  /*22ac0*/  MOV R2, R14 ;  /* 0x0000000e00027202 */ /* 0x001fe20000000f00 */
[----:B------:R-:W-:Y:S06]  /*22ad0*/  BRA `(.L_x_2709) ;  /* 0xffffffb000247947 */ /* 0x000fec000383ffff */
.L_x_2570:
[----:B-1----:R1:W2:Y:S02]  /*22ae0*/  SYNCS.PHASECHK.TRANS64.TRYWAIT P0, [R16+URZ+0x2d820], R0 ;  /* 0x02d82000100075a7 */ /* 0x0022a4000800017f */
[----:B--2---:R-:W-:Y:S05]  /*22af0*/  @!P0 NANOSLEEP.SYNCS 0x989680 ;  /* 0x009896800000895d */ /* 0x004fea0003900000 */
[----:B------:R-:W2:Y:S02]  /*22b00*/  @!P0 SYNCS.PHASECHK.TRANS64 P0, [R16+URZ+0x2d820], R0 ;  /* 0x02d82000100085a7 */ /* 0x000ea4000800007f */
[----:B--2---:R-:W-:Y:S05]  /*22b10*/  @!P0 BRA `(.L_x_2570) ;  /* 0xfffffffc00f08947 */ /* 0x004fea000383ffff */
[----:B------:R-:W-:Y:S05]  /*22b20*/  BRA `(.L_x_2710) ;  /* 0xffffffb000887947 */ /* 0x000fea000383ffff */
.L_x_2575:
[----:B0-----:R0:W1:Y:S02]  /*22b30*/  SYNCS.PHASECHK.TRANS64.TRYWAIT P0, [R5+URZ+0x2d840], R0 ;  /* 0x02d84000050075a7 */ /* 0x001064000800017f */
[----:B-1----:R-:W-:Y:S05]  /*22b40*/  @!P0 NANOSLEEP.SYNCS 0x989680 ;  /* 0x009896800000895d */ /* 0x002fea0003900000 */
[----:B------:R-:W1:Y:S02]  /*22b50*/  @!P0 SYNCS.PHASECHK.TRANS64 P0, [R5+URZ+0x2d840], R0 ;  /* 0x02d84000050085a7 */ /* 0x000e64000800007f */
[----:B-1----:R-:W-:Y:S05]  /*22b60*/  @!P0 BRA `(.L_x_2575) ;  /* 0xfffffffc00f08947 */ /* 0x002fea000383ffff */
[----:B------:R-:W-:Y:S05]  /*22b70*/  BRA `(.L_x_2711) ;  /* 0xffffffb4007c7947 */ /* 0x000fea000383ffff */
.L_x_2576:
        /* <DEDUP_REMOVED lines=8> */
.L_x_2713:
[----:B------:R-:W-:Y:S05]  /*22c00*/  BSYNC B1 ;  /* 0x0000000000017941 */ /* 0x000fea0003800000 */
.L_x_2712:
        /* <DEDUP_REMOVED lines=13> */
.L_x_2714:
        /* <DEDUP_REMOVED lines=8> */
.L_x_2715:
        /* <DEDUP_REMOVED lines=14> */
.L_x_2716:
[----:B------:R-:W-:Y:S02]  /*22e40*/  IMAD.MOV.U32 R13, RZ, RZ, R8 ;  /* 0x000000ffff0d7224 */ /* 0x000fe400078e0008 */
[----:B------:R-:W-:Y:S02]  /*22e50*/  IMAD.MOV.U32 R12, RZ, RZ, 0x2 ;  /* 0x00000002ff0c7424 */ /* 0x000fe400078e00ff */
[----:B------:R-:W-:-:S07]  /*22e60*/  IMAD.MOV.U32 R2, RZ, RZ, R14 ;  /* 0x000000ffff027224 */ /* 0x000fce00078e000e */
[----:B------:R-:W-:Y:S05]  /*22e70*/  WARPSYNC.COLLECTIVE R15, `(.L_x_2717) ;  /* 0x000000000f087348 */ /* 0x000fea0003c00000 */
[----:B------:R0:W1:Y:S02]  /*22e80*/  SHFL.IDX P6, R14, R13, R12, R11 ;  /* 0x0000000c0d0e7389 */ /* 0x00006400000c000b */
[----:B01----:R-:W-:Y:S01]  /*22e90*/  ENDCOLLECTIVE ;  /* 0x000000000000791b */ /* 0x003fe20003800000 */
.L_x_2717:
        /* <DEDUP_REMOVED lines=13> */
.L_x_2718:
[----:B------:R-:W-:Y:S02]  /*22f70*/  IMAD.MOV.U32 R13, RZ, RZ, R8 ;  /* 0x000000ffff0d7224 */ /* 0x000fe400078e0008 */
[----:B------:R-:W-:Y:S02]  /*22f80*/  IMAD.MOV.U32 R12, RZ, RZ, 0x3 ;  /* 0x00000003ff0c7424 */ /* 0x000fe400078e00ff */
[----:B------:R-:W-:-:S07]  /*22f90*/  IMAD.MOV.U32 R2, RZ, RZ, R14 ;  /* 0x000000ffff027224 */ /* 0x000fce00078e000e */
[----:B------:R-:W-:Y:S05]  /*22fa0*/  WARPSYNC.COLLECTIVE R15, `(.L_x_2719) ;  /* 0x000000000f087348 */ /* 0x000fea0003c00000 */
[----:B------:R0:W1:Y:S02]  /*22fb0*/  SHFL.IDX P6, R14, R13, R12, R11 ;  /* 0x0000000c0d0e7389 */ /* 0x00006400000c000b */
[----:B01----:R-:W-:Y:S01]  /*22fc0*/  ENDCOLLECTIVE ;  /* 0x000000000000791b */ /* 0x003fe20003800000 */
.L_x_2719:
        /* <DEDUP_REMOVED lines=14> */
.L_x_2720:
[----:B------:R-:W-:Y:S01]  /*230b0*/  IMAD.MOV.U32 R2, RZ, RZ, R14 ;  /* 0x000000ffff027224 */ /* 0x000fe200078e000e */
[----:B------:R-:W-:Y:S06]  /*230c0*/  BRA `(.L_x_2721) ;  /* 0xffffffb000fc7947 */ /* 0x000fec000383ffff */
.L_x_2581:
[----:B-1----:R1:W2:Y:S02]  /*230d0*/  SYNCS.PHASECHK.TRANS64.TRYWAIT P0, [R5+URZ+0x2d860], R2 ;  /* 0x02d86002050075a7 */ /* 0x0022a4000800017f */
[----:B--2---:R-:W-:Y:S05]  /*230e0*/  @!P0 NANOSLEEP.SYNCS 0x989680 ;  /* 0x009896800000895d */ /* 0x004fea0003900000 */
[----:B------:R-:W2:Y:S02]  /*230f0*/  @!P0 SYNCS.PHASECHK.TRANS64 P0, [R5+URZ+0x2d860], R2 ;  /* 0x02d86002050085a7 */ /* 0x000ea4000800007f */
[----:B--2---:R-:W-:Y:S05]  /*23100*/  @!P0 BRA `(.L_x_2581) ;  /* 0xfffffffc00f08947 */ /* 0x004fea000383ffff */
[----:B------:R-:W-:Y:S05]  /*23110*/  BRA `(.L_x_2722) ;  /* 0xffffffb400607947 */ /* 0x000fea000383ffff */
.L_x_2582:
        /* <DEDUP_REMOVED lines=8> */
.L_x_2724:
[----:B------:R-:W-:Y:S05]  /*231a0*/  BSYNC B1 ;  /* 0x0000000000017941 */ /* 0x000fea0003800000 */
.L_x_2723:
        /* <DEDUP_REMOVED lines=9> */
.L_x_2725:
[----:B------:R-:W-:Y:S02]  /*23240*/  IMAD.MOV.U32 R13, RZ, RZ, R19 ;  /* 0x000000ffff0d7224 */ /* 0x000fe400078e0013 */
[----:B------:R-:W-:Y:S02]  /*23250*/  IMAD.MOV.U32 R12, RZ, RZ, 0x1 ;  /* 0x00000001ff0c7424 */ /* 0x000fe400078e00ff */
[----:B------:R-:W-:-:S07]  /*23260*/  IMAD.MOV.U32 R2, RZ, RZ, R14 ;  /* 0x000000ffff027224 */ /* 0x000fce00078e000e */
[----:B------:R-:W-:Y:S05]  /*23270*/  WARPSYNC.COLLECTIVE R15, `(.L_x_2726) ;  /* 0x000000000f087348 */ /* 0x000fea0003c00000 */
[----:B------:R0:W1:Y:S02]  /*23280*/  SHFL.IDX P6, R14, R13, R12, R11 ;  /* 0x0000000c0d0e7389 */ /* 0x00006400000c000b */
[----:B01----:R-:W-:Y:S01]  /*23290*/  ENDCOLLECTIVE ;  /* 0x000000000000791b */ /* 0x003fe20003800000 */
.L_x_2726:
        /* <DEDUP_REMOVED lines=16> */
.L_x_2727:
[----:B------:R-:W-:Y:S02]  /*233a0*/  IMAD.MOV.U32 R13, RZ, RZ, R19 ;  /* 0x000000ffff0d7224 */ /* 0x000fe400078e0013 */
[----:B------:R-:W-:Y:S02]  /*233b0*/  IMAD.MOV.U32 R12, RZ, RZ, 0x2 ;  /* 0x00000002ff0c7424 */ /* 0x000fe400078e00ff */
[----:B------:R-:W-:-:S07]  /*233c0*/  IMAD.MOV.U32 R2, RZ, RZ, R14 ;  /* 0x000000ffff027224 */ /* 0x000fce00078e000e */
[----:B------:R-:W-:Y:S05]  /*233d0*/  WARPSYNC.COLLECTIVE R15, `(.L_x_2728) ;  /* 0x000000000f087348 */ /* 0x000fea0003c00000 */
[----:B------:R0:W1:Y:S02]  /*233e0*/  SHFL.IDX P6, R14, R13, R12, R11 ;  /* 0x0000000c0d0e7389 */ /* 0x00006400000c000b */
[----:B01----:R-:W-:Y:S01]  /*233f0*/  ENDCOLLECTIVE ;  /* 0x000000000000791b */ /* 0x003fe20003800000 */
.L_x_2728:
        /* <DEDUP_REMOVED lines=16> */
.L_x_2729:
[----:B------:R-:W-:Y:S02]  /*23500*/  IMAD.MOV.U32 R13, RZ, RZ, R19 ;  /* 0x000000ffff0d7224 */ /* 0x000fe400078e0013 */
[----:B------:R-:W-:Y:S02]  /*23510*/  IMAD.MOV.U32 R12, RZ, RZ, 0x3 ;  /* 0x00000003ff0c7424 */ /* 0x000fe400078e00ff */
[----:B------:R-:W-:-:S07]  /*23520*/  IMAD.MOV.U32 R2, RZ, RZ, R14 ;  /* 0x000000ffff027224 */ /* 0x000fce00078e000e */
[----:B------:R-:W-:Y:S05]  /*23530*/  WARPSYNC.COLLECTIVE R15, `(.L_x_2730) ;  /* 0x000000000f087348 */ /* 0x000fea0003c00000 */
[----:B------:R0:W1:Y:S02]  /*23540*/  SHFL.IDX P6, R14, R13, R12, R11 ;  /* 0x0000000c0d0e7389 */ /* 0x00006400000c000b */
[----:B01----:R-:W-:Y:S01]  /*23550*/  ENDCOLLECTIVE ;  /* 0x000000000000791b */ /* 0x003fe20003800000 */
.L_x_2730:
        /* <DEDUP_REMOVED lines=13> */
.L_x_2731:
        /* <DEDUP_REMOVED lines=8> */
.L_x_2590:
[----:B-1----:R1:W2:Y:S02]  /*236b0*/  SYNCS.PHASECHK.TRANS64.TRYWAIT P0, [R0+URZ+0x2d860], R3 ;  /* 0x02d86003000075a7 */ /* 0x0022a4000800017f */
[----:B--2---:R-:W-:Y:S05]  /*236c0*/  @!P0 NANOSLEEP.SYNCS 0x989680 ;  /* 0x009896800000895d */ /* 0x004fea0003900000 */
[----:B------:R-:W2:Y:S02]  /*236d0*/  @!P0 SYNCS.PHASECHK.TRANS64 P0, [R0+URZ+0x2d860], R3 ;  /* 0x02d86003000085a7 */ /* 0x000ea4000800007f */
[----:B--2---:R-:W-:Y:S05]  /*236e0*/  @!P0 BRA `(.L_x_2590) ;  /* 0xfffffffc00f08947 */ /* 0x004fea000383ffff */
[----:B------:R-:W-:Y:S05]  /*236f0*/  BRA `(.L_x_2733) ;  /* 0xffffffb400e07947 */ /* 0x000fea000383ffff */
.L_x_2591:
        /* <DEDUP_REMOVED lines=8> */
.L_x_2735:
[----:B------:R-:W-:Y:S05]  /*23780*/  BSYNC B0 ;  /* 0x0000000000007941 */ /* 0x000fea0003800000 */
.L_x_2734:
        /* <DEDUP_REMOVED lines=10> */
.L_x_2736:
        /* <DEDUP_REMOVED lines=17> */
.L_x_2737:
        /* <DEDUP_REMOVED lines=14> */
.L_x_2738:
[----:B------:R-:W-:Y:S02]  /*23a20*/  IMAD.MOV.U32 R13, RZ, RZ, R19 ;  /* 0x000000ffff0d7224 */ /* 0x000fe400078e0013 */
[----:B------:R-:W-:Y:S01]  /*23a30*/  IMAD.MOV.U32 R12, RZ, RZ, 0x2 ;  /* 0x00000002ff0c7424 */ /* 0x000fe200078e00ff */
[----:B------:R-:W-:-:S13]  /*23a40*/  IADD3 R2, P4, R14, R5, RZ ;  /* 0x000000050e027210 */ /* 0x000fda0007f9e0ff */
[----:B------:R-:W-:Y:S05]  /*23a50*/  WARPSYNC.COLLECTIVE R15, `(.L_x_2739) ;  /* 0x000000000f087348 */ /* 0x000fea0003c00000 */
[----:B------:R0:W1:Y:S02]  /*23a60*/  SHFL.IDX P6, R14, R13, R12, R11 ;  /* 0x0000000c0d0e7389 */ /* 0x00006400000c000b */
[----:B01----:R-:W-:Y:S01]  /*23a70*/  ENDCOLLECTIVE ;  /* 0x000000000000791b */ /* 0x003fe20003800000 */
.L_x_2739:
        /* <DEDUP_REMOVED lines=15> */
.L_x_2740:
[----:B------:R-:W-:Y:S02]  /*23b70*/  IMAD.MOV.U32 R13, RZ, RZ, R19 ;  /* 0x000000ffff0d7224 */ /* 0x000fe400078e0013 */
[----:B------:R-:W-:Y:S01]  /*23b80*/  IMAD.MOV.U32 R12, RZ, RZ, 0x3 ;  /* 0x00000003ff0c7424 */ /* 0x000fe200078e00ff */
[----:B------:R-:W-:-:S13]  /*23b90*/  IADD3 R2, P4, R14, R5, RZ ;  /* 0x000000050e027210 */ /* 0x000fda0007f9e0ff */
[----:B------:R-:W-:Y:S05]  /*23ba0*/  WARPSYNC.COLLECTIVE R15, `(.L_x_2741) ;  /* 0x000000000f087348 */ /* 0x000fea0003c00000 */
[----:B------:R0:W1:Y:S02]  /*23bb0*/  SHFL.IDX P6, R14, R13, R12, R11 ;  /* 0x0000000c0d0e7389 */ /* 0x00006400000c000b */
[----:B01----:R-:W-:Y:S01]  /*23bc0*/  ENDCOLLECTIVE ;  /* 0x000000000000791b */ /* 0x003fe20003800000 */
.L_x_2741:
        /* <DEDUP_REMOVED lines=14> */
.L_x_2742:
[----:B------:R-:W-:Y:S05]  /*23cb0*/  BRA `(.L_x_2743) ;  /* 0xffffffb400407947 */ /* 0x000fea000383ffff */
.L_x_2596:
[----:B------:R-:W-:Y:S01]  /*23cc0*/  BSSY B0, `(.L_x_2744) ;  /* 0x0000008000007945 */ /* 0x000fe20003800000 */
[----:B------:R-:W-:Y:S02]  /*23cd0*/  IMAD.MOV.U32 R13, RZ, RZ, R24 ;  /* 0x000000ffff0d7224 */ /* 0x000fe400078e0018 */
[----:B------:R-:W-:Y:S02]  /*23ce0*/  IMAD.MOV.U32 R12, RZ, RZ, RZ ;  /* 0x000000ffff0c7224 */ /* 0x000fe400078e00ff */
[----:B------:R-:W-:Y:S02]  /*23cf0*/  IMAD.MOV.U32 R11, RZ, RZ, 0x1f ;  /* 0x0000001fff0b7424 */ /* 0x000fe400078e00ff */
[----:B------:R-:W-:-:S07]  /*23d00*/  IMAD.MOV.U32 R15, RZ, RZ, -0x1 ;  /* 0xffffffffff0f7424 */ /* 0x000fce00078e00ff */
[----:B0-2--5:R-:W-:Y:S05]  /*23d10*/  WARPSYNC.COLLECTIVE R15, `(.L_x_2745) ;  /* 0x000000000f087348 */ /* 0x025fea0003c00000 */
[----:B------:R1:W3:Y:S02]  /*23d20*/  SHFL.IDX P6, R14, R13, R12, R11 ;  /* 0x0000000c0d0e7389 */ /* 0x0002e400000c000b */
[----:B0123-5:R-:W-:Y:S01]  /*23d30*/  ENDCOLLECTIVE ;  /* 0x000000000000791b */ /* 0x02ffe20003800000 */
.L_x_2745:
[----:B------:R-:W-:Y:S05]  /*23d40*/  BSYNC B0 ;  /* 0x0000000000007941 */ /* 0x000fea0003800000 */
.L_x_2744:
        /* <DEDUP_REMOVED lines=9> */
.L_x_2746:
        /* <DEDUP_REMOVED lines=23> */
.L_x_2747:
[----:B------:R-:W-:Y:S01]  /*23f50*/  IMAD.MOV.U32 R12, RZ, RZ, 0x2 ;  /* 0x00000002ff0c7424 */ /* 0x000fe200078e00ff */
[----:B------:R-:W-:-:S05]  /*23f60*/  SEL R4, R14, RZ, P1 ;  /* 0x000000ff0e047207 */ /* 0x000fca0000800000 */
[----:B------:R-:W-:-:S04]  /*23f70*/  IMAD.IADD R4, R13, 0x1, R4 ;  /* 0x000000010d047824 */ /* 0x000fc800078e0204 */
[----:B------:R-:W-:-:S07]  /*23f80*/  IMAD.MOV.U32 R13, RZ, RZ, R4 ;  /* 0x000000ffff0d7224 */ /* 0x000fce00078e0004 */
[----:B------:R-:W-:Y:S05]  /*23f90*/  WARPSYNC.COLLECTIVE R15, `(.L_x_2748) ;  /* 0x000000000f087348 */ /* 0x000fea0003c00000 */
[----:B------:R0:W1:Y:S02]  /*23fa0*/  SHFL.UP P6, R14, R13, R12, R11 ;  /* 0x0400000c0d0e7389 */ /* 0x00006400000c000b */
[----:B01----:R-:W-:Y:S01]  /*23fb0*/  ENDCOLLECTIVE ;  /* 0x000000000000791b */ /* 0x003fe20003800000 */
.L_x_2748:
[----:B------:R-:W-:Y:S01]  /*23fc0*/  IMAD.MOV.U32 R12, RZ, RZ, 0x4 ;  /* 0x00000004ff0c7424 */ /* 0x000fe200078e00ff */
[----:B------:R-:W-:-:S05]  /*23fd0*/  SEL R3, R14, RZ, P2 ;  /* 0x000000ff0e037207 */ /* 0x000fca0001000000 */
[----:B------:R-:W-:-:S04]  /*23fe0*/  IMAD.IADD R2, R4, 0x1, R3 ;  /* 0x0000000104027824 */ /* 0x000fc800078e0203 */
[----:B------:R-:W-:-:S07]  /*23ff0*/  IMAD.MOV.U32 R13, RZ, RZ, R2 ;  /* 0x000000ffff0d7224 */ /* 0x000fce00078e0002 */
[----:B------:R-:W-:Y:S05]  /*24000*/  WARPSYNC.COLLECTIVE R15, `(.L_x_2749) ;  /* 0x000000000f087348 */ /* 0x000fea0003c00000 */
[----:B------:R0:W1:Y:S02]  /*24010*/  SHFL.UP P6, R14, R13, R12, R11 ;  /* 0x0400000c0d0e7389 */ /* 0x00006400000c000b */
[----:B01----:R-:W-:Y:S01]  /*24020*/  ENDCOLLECTIVE ;  /* 0x000000000000791b */ /* 0x003fe20003800000 */
.L_x_2749:
[----:B------:R-:W-:Y:S01]  /*24030*/  IMAD.MOV.U32 R12, RZ, RZ, 0x8 ;  /* 0x00000008ff0c7424 */ /* 0x000fe200078e00ff */
[----:B------:R-:W-:-:S05]  /*24040*/  SEL R3, R14, RZ, P3 ;  /* 0x000000ff0e037207 */ /* 0x000fca0001800000 */
[----:B------:R-:W-:-:S04]  /*24050*/  IMAD.IADD R3, R2, 0x1, R3 ;  /* 0x0000000102037824 */ /* 0x000fc800078e0203 */
[----:B------:R-:W-:-:S07]  /*24060*/  IMAD.MOV.U32 R13, RZ, RZ, R3 ;  /* 0x000000ffff0d7224 */ /* 0x000fce00078e0003 */
[----:B------:R-:W-:Y:S05]  /*24070*/  WARPSYNC.COLLECTIVE R15, `(.L_x_2750) ;  /* 0x000000000f087348 */ /* 0x000fea0003c00000 */
[----:B------:R0:W1:Y:S02]  /*24080*/  SHFL.UP P6, R14, R13, R12, R11 ;  /* 0x0400000c0d0e7389 */ /* 0x00006400000c000b */
[----:B01----:R-:W-:Y:S01]  /*24090*/  ENDCOLLECTIVE ;  /* 0x000000000000791b */ /* 0x003fe20003800000 */
.L_x_2750:
[----:B------:R-:W-:Y:S01]  /*240a0*/  IMAD.MOV.U32 R12, RZ, RZ, 0x10 ;  /* 0x00000010ff0c7424 */ /* 0x000fe200078e00ff */
[----:B------:R-:W-:-:S05]  /*240b0*/  SEL R4, R14, RZ, P4 ;  /* 0x000000ff0e047207 */ /* 0x000fca0002000000 */
[----:B------:R-:W-:-:S04]  /*240c0*/  IMAD.IADD R4, R3, 0x1, R4 ;  /* 0x0000000103047824 */ /* 0x000fc800078e0204 */
[----:B------:R-:W-:-:S07]  /*240d0*/  IMAD.MOV.U32 R13, RZ, RZ, R4 ;  /* 0x000000ffff0d7224 */ /* 0x000fce00078e0004 */
[----:B------:R-:W-:Y:S05]  /*240e0*/  WARPSYNC.COLLECTIVE R15, `(.L_x_2751) ;  /* 0x000000000f087348 */ /* 0x000fea0003c00000 */
[----:B------:R0:W1:Y:S02]  /*240f0*/  SHFL.UP P6, R14, R13, R12, R11 ;  /* 0x0400000c0d0e7389 */ /* 0x00006400000c000b */
[----:B01----:R-:W-:Y:S01]  /*24100*/  ENDCOLLECTIVE ;  /* 0x000000000000791b */ /* 0x003fe20003800000 */
.L_x_2751:
        /* <DEDUP_REMOVED lines=8> */
.L_x_2752:
[----:B------:R-:W-:Y:S05]  /*24190*/  BRA `(.L_x_2753) ;  /* 0xffffffb400647947 */ /* 0x000fea000383ffff */
.L_x_2599:
[----:B------:R-:W-:Y:S01]  /*241a0*/  BSSY B0, `(.L_x_2754) ;  /* 0x0000007000007945 */ /* 0x000fe20003800000 */
[----:B------:R-:W-:Y:S02]  /*241b0*/  IMAD.MOV.U32 R12, RZ, RZ, 0x1 ;  /* 0x00000001ff0c7424 */ /* 0x000fe400078e00ff */
[----:B------:R-:W-:Y:S02]  /*241c0*/  IMAD.MOV.U32 R11, RZ, RZ, RZ ;  /* 0x000000ffff0b7224 */ /* 0x000fe400078e00ff */
[----:B------:R-:W-:-:S07]  /*241d0*/  IMAD.MOV.U32 R15, RZ, RZ, -0x1 ;  /* 0xffffffffff0f7424 */ /* 0x000fce00078e00ff */
[----:B-----5:R-:W-:Y:S05]  /*241e0*/  WARPSYNC.COLLECTIVE R15, `(.L_x_2755) ;  /* 0x000000000f087348 */ /* 0x020fea0003c00000 */
[----:B------:R0:W1:Y:S02]  /*241f0*/  SHFL.UP P6, R14, R13, R12, R11 ;  /* 0x0400000c0d0e7389 */ /* 0x00006400000c000b */
[----:B01---5:R-:W-:Y:S01]  /*24200*/  ENDCOLLECTIVE ;  /* 0x000000000000791b */ /* 0x023fe20003800000 */
.L_x_2755:
[----:B------:R-:W-:Y:S05]  /*24210*/  BSYNC B0 ;  /* 0x0000000000007941 */ /* 0x000fea0003800000 */
.L_x_2754:
        /* <DEDUP_REMOVED lines=8> */
.L_x_2756:
[----:B------:R-:W-:Y:S01]  /*242a0*/  IMAD.MOV.U32 R12, RZ, RZ, 0x4 ;  /* 0x00000004ff0c7424 */ /* 0x000fe200078e00ff */
[----:B------:R-:W-:-:S05]  /*242b0*/  SEL R14, R14, RZ, P2 ;  /* 0x000000ff0e0e7207 */ /* 0x000fca0001000000 */
[----:B------:R-:W-:-:S04]  /*242c0*/  IMAD.IADD R3, R13, 0x1, R14 ;  /* 0x000000010d037824 */ /* 0x000fc800078e020e */
[----:B------:R-:W-:-:S07]  /*242d0*/  IMAD.MOV.U32 R13, RZ, RZ, R3 ;  /* 0x000000ffff0d7224 */ /* 0x000fce00078e0003 */
[----:B------:R-:W-:Y:S05]  /*242e0*/  WARPSYNC.COLLECTIVE R15, `(.L_x_2757) ;  /* 0x000000000f087348 */ /* 0x000fea0003c00000 */
[----:B------:R0:W1:Y:S02]  /*242f0*/  SHFL.UP P6, R14, R13, R12, R11 ;  /* 0x0400000c0d0e7389 */ /* 0x00006400000c000b */
[----:B01----:R-:W-:Y:S01]  /*24300*/  ENDCOLLECTIVE ;  /* 0x000000000000791b */ /* 0x003fe20003800000 */
.L_x_2757:
[----:B------:R-:W-:Y:S01]  /*24310*/  IMAD.MOV.U32 R12, RZ, RZ, 0x8 ;  /* 0x00000008ff0c7424 */ /* 0x000fe200078e00ff */
[----:B------:R-:W-:-:S05]  /*24320*/  SEL R4, R14, RZ, P3 ;  /* 0x000000ff0e047207 */ /* 0x000fca0001800000 */
[----:B------:R-:W-:-:S04]  /*24330*/  IMAD.IADD R4, R3, 0x1, R4 ;  /* 0x0000000103047824 */ /* 0x000fc800078e0204 */
[----:B------:R-:W-:-:S07]  /*24340*/  IMAD.MOV.U32 R13, RZ, RZ, R4 ;  /* 0x000000ffff0d7224 */ /* 0x000fce00078e0004 */
[----:B------:R-:W-:Y:S05]  /*24350*/  WARPSYNC.COLLECTIVE R15, `(.L_x_2758) ;  /* 0x000000000f087348 */ /* 0x000fea0003c00000 */
[----:B------:R0:W1:Y:S02]  /*24360*/  SHFL.UP P6, R14, R13, R12, R11 ;  /* 0x0400000c0d0e7389 */ /* 0x00006400000c000b */
[----:B01----:R-:W-:Y:S01]  /*24370*/  ENDCOLLECTIVE ;  /* 0x000000000000791b */ /* 0x003fe20003800000 */
.L_x_2758:
[----:B------:R-:W-:Y:S01]  /*24380*/  IMAD.MOV.U32 R12, RZ, RZ, 0x10 ;  /* 0x00000010ff0c7424 */ /* 0x000fe200078e00ff */
[----:B------:R-:W-:-:S05]  /*24390*/  SEL R7, R14, RZ, P4 ;  /* 0x000000ff0e077207 */ /* 0x000fca0002000000 */
[----:B------:R-:W-:-:S04]  /*243a0*/  IMAD.IADD R7, R4, 0x1, R7 ;  /* 0x0000000104077824 */ /* 0x000fc800078e0207 */
[----:B------:R-:W-:-:S07]  /*243b0*/  IMAD.MOV.U32 R13, RZ, RZ, R7 ;  /* 0x000000ffff0d7224 */ /* 0x000fce00078e0007 */
[----:B------:R-:W-:Y:S05]  /*243c0*/  WARPSYNC.COLLECTIVE R15, `(.L_x_2759) ;  /* 0x000000000f087348 */ /* 0x000fea0003c00000 */
[----:B------:R0:W1:Y:S02]  /*243d0*/  SHFL.UP P6, R14, R13, R12, R11 ;  /* 0x0400000c0d0e7389 */ /* 0x00006400000c000b */
[----:B01----:R-:W-:Y:S01]  /*243e0*/  ENDCOLLECTIVE ;  /* 0x000000000000791b */ /* 0x003fe20003800000 */
.L_x_2759:
        /* <DEDUP_REMOVED lines=8> */
.L_x_2760:
[----:B------:R-:W-:Y:S05]  /*24470*/  BRA `(.L_x_2761) ;  /* 0xffffffb400507947 */ /* 0x000fea000383ffff */
.L_x_2601:
[----:B------:R-:W-:Y:S01]  /*24480*/  BSSY B0, `(.L_x_2762) ;  /* 0x0000006000007945 */ /* 0x000fe20003800000 */
[----:B------:R-:W-:Y:S01]  /*24490*/  PLOP3.LUT P6, PT, P6, PT, PT, 0x8, 0x0 ;  /* 0x000000000000781c */ /* 0x000fe200037ce170 */
[----:B------:R-:W-:-:S12]  /*244a0*/  IMAD.MOV.U32 R15, RZ, RZ, -0x1 ;  /* 0xffffffffff0f7424 */ /* 0x000fd800078e00ff */
[----:B0----5:R-:W-:Y:S05]  /*244b0*/  WARPSYNC.COLLECTIVE R15, `(.L_x_2763) ;  /* 0x000000000f087348 */ /* 0x021fea0003c00000 */
[----:B------:R-:W-:Y:S01]  /*244c0*/  VOTE.ANY R14, PT, P6 ;  /* 0x00000000000e7806 */ /* 0x000fe200030e0100 */
[----:B0----5:R-:W-:Y:S06]  /*244d0*/  ENDCOLLECTIVE ;  /* 0x000000000000791b */ /* 0x021fec0003800000 */
.L_x_2763:
[----:B------:R-:W-:Y:S05]  /*244e0*/  BSYNC B0 ;  /* 0x0000000000007941 */ /* 0x000fea0003800000 */
.L_x_2762:
        /* <DEDUP_REMOVED lines=10> */
.L_x_2764:
[----:B------:R-:W-:Y:S02]  /*24590*/  IMAD.MOV.U32 R13, RZ, RZ, R5 ;  /* 0x000000ffff0d7224 */ /* 0x000fe400078e0005 */
[----:B------:R-:W-:-:S07]  /*245a0*/  IMAD.MOV.U32 R25, RZ, RZ, R14 ;  /* 0x000000ffff197224 */ /* 0x000fce00078e000e */
[----:B------:R-:W-:Y:S05]  /*245b0*/  WARPSYNC.COLLECTIVE R15, `(.L_x_2765) ;  /* 0x000000000f087348 */ /* 0x000fea0003c00000 */
[----:B------:R0:W1:Y:S02]  /*245c0*/  SHFL.IDX P6, R14, R13, R12, R11 ;  /* 0x0000000c0d0e7389 */ /* 0x00006400000c000b */
[----:B01----:R-:W-:Y:S01]  /*245d0*/  ENDCOLLECTIVE ;  /* 0x000000000000791b */ /* 0x003fe20003800000 */
.L_x_2765:
[----:B------:R-:W-:Y:S01]  /*245e0*/  IMAD.MOV.U32 R5, RZ, RZ, R14 ;  /* 0x000000ffff057224 */ /* 0x000fe200078e000e */
[----:B------:R-:W-:Y:S06]  /*245f0*/  BRA `(.L_x_2766) ;  /* 0xffffffb400307947 */ /* 0x000fec000383ffff */
.L_x_2603:
[----:B------:R-:W-:Y:S01]  /*24600*/  BSSY B0, `(.L_x_2767) ;  /* 0x0000007000007945 */ /* 0x000fe20003800000 */
[----:B------:R-:W-:Y:S02]  /*24610*/  IMAD.MOV.U32 R13, RZ, RZ, R2 ;  /* 0x000000ffff0d7224 */ /* 0x000fe400078e0002 */
[----:B------:R-:W-:Y:S02]  /*24620*/  IMAD.MOV.U32 R11, RZ, RZ, 0x1f ;  /* 0x0000001fff0b7424 */ /* 0x000fe400078e00ff */
[----:B------:R-:W-:-:S07]  /*24630*/  IMAD.MOV.U32 R15, RZ, RZ, -0x1 ;  /* 0xffffffffff0f7424 */ /* 0x000fce00078e00ff */
[----:B0123-5:R-:W-:Y:S05]  /*24640*/  WARPSYNC.COLLECTIVE R15, `(.L_x_2768) ;  /* 0x000000000f087348 */ /* 0x02ffea0003c00000 */
[----:B------:R4:W0:Y:S02]  /*24650*/  SHFL.IDX P6, R14, R13, R12, R11 ;  /* 0x0000000c0d0e7389 */ /* 0x00082400000c000b */
[----:B012345:R-:W-:Y:S01]  /*24660*/  ENDCOLLECTIVE ;  /* 0x000000000000791b */ /* 0x03ffe20003800000 */
.L_x_2768:
[----:B------:R-:W-:Y:S05]  /*24670*/  BSYNC B0 ;  /* 0x0000000000007941 */ /* 0x000fea0003800000 */
.L_x_2767:
[----:B------:R-:W-:Y:S01]  /*24680*/  IMAD.MOV.U32 R24, RZ, RZ, R14 ;  /* 0x000000ffff187224 */ /* 0x000fe200078e000e */
[----:B------:R-:W-:Y:S06]  /*24690*/  BRA `(.L_x_2602) ;  /* 0xffffffb400207947 */ /* 0x000fec000383ffff */
.L_x_2609:
[----:B0-----:R0:W2:Y:S02]  /*246a0*/  SYNCS.PHASECHK.TRANS64.TRYWAIT P0, [R5+URZ+0x2d820], R0 ;  /* 0x02d82000050075a7 */ /* 0x0010a4000800017f */
[----:B--2---:R-:W-:Y:S05]  /*246b0*/  @!P0 NANOSLEEP.SYNCS 0x989680 ;  /* 0x009896800000895d */ /* 0x004fea0003900000 */
[----:B------:R-:W2:Y:S02]  /*246c0*/  @!P0 SYNCS.PHASECHK.TRANS64 P0, [R5+URZ+0x2d820], R0 ;  /* 0x02d82000050085a7 */ /* 0x000ea4000800007f */
[----:B--2---:R-:W-:Y:S05]  /*246d0*/  @!P0 BRA `(.L_x_2609) ;  /* 0xfffffffc00f08947 */ /* 0x004fea000383ffff */
[----:B------:R-:W-:Y:S05]  /*246e0*/  BRA `(.L_x_2769) ;  /* 0xffffffbc007c7947 */ /* 0x000fea000383ffff */
.L_x_2610:
        /* <DEDUP_REMOVED lines=8> */
[----:B01-345:R-:W-:Y:S05]  /*24770*/  WARPSYNC.COLLECTIVE R15, `(.L_x_2771) ;  /* 0x000000000f087348 */ /* 0x03bfea0003c00000 */
[----:B------:R2:W0:Y:S02]  /*24780*/  SHFL.IDX P6, R14, R13, R12, R11 ;  /* 0x0000000c0d0e7389 */ /* 0x00042400000c000b */
[----:B012345:R-:W-:Y:S01]  /*24790*/  ENDCOLLECTIVE ;  /* 0x000000000000791b */ /* 0x03ffe20003800000 */
.L_x_2771:
[----:B------:R-:W-:Y:S05]  /*247a0*/  BSYNC B0 ;  /* 0x0000000000007941 */ /* 0x000fea0003800000 */
.L_x_2770:
[----:B------:R-:W-:Y:S05]  /*247b0*/  BRA `(.L_x_2772) ;  /* 0xffffffbc00647947 */ /* 0x000fea000383ffff */
.L_x_2611:
[----:B------:R-:W-:Y:S01]  /*247c0*/  BSSY B0, `(.L_x_2773) ;  /* 0x0000006000007945 */ /* 0x000fe20003800000 */
[----:B------:R-:W-:-:S07]  /*247d0*/  IMAD.MOV.U32 R15, RZ, RZ, -0x1 ;  /* 0xffffffffff0f7424 */ /* 0x000fce00078e00ff */
[----:B01-345:R-:W-:Y:S05]  /*247e0*/  WARPSYNC.COLLECTIVE R15, `(.L_x_2774) ;  /* 0x000000000f0c7348 */ /* 0x03bfea0003c00000 */
[----:B------:R-:W-:Y:S02]  /*247f0*/  ELECT P6, UR62, PT ;  /* 0x00000000003e782f */ /* 0x000fe400038c0000 */
[----:B------:R-:W-:Y:S01]  /*24800*/  MOV R14, UR62 ;  /* 0x0000003e000e7c02 */ /* 0x000fe20008000f00 */
[----:B01-345:R-:W-:Y:S10]  /*24810*/  ENDCOLLECTIVE ;  /* 0x000000000000791b */ /* 0x03bff40003800000 */
.L_x_2774:
[----:B------:R-:W-:Y:S05]  /*24820*/  BSYNC B0 ;  /* 0x0000000000007941 */ /* 0x000fea0003800000 */
.L_x_2773:
[----:B------:R-:W-:Y:S05]  /*24830*/  BRA `(.L_x_2775) ;  /* 0xffffffbc00587947 */ /* 0x000fea000383ffff */
.L_x_2613:
[----:B0-----:R0:W2:Y:S02]  /*24840*/  SYNCS.PHASECHK.TRANS64.TRYWAIT P1, [R3+URZ+0x2d840], R2 ;  /* 0x02d84002030075a7 */ /* 0x0010a4000802017f */
[----:B--2---:R-:W-:Y:S05]  /*24850*/  @!P1 NANOSLEEP.SYNCS 0x989680 ;  /* 0x009896800000995d */ /* 0x004fea0003900000 */
[----:B------:R-:W2:Y:S02]  /*24860*/  @!P1 SYNCS.PHASECHK.TRANS64 P1, [R3+URZ+0x2d840], R2 ;  /* 0x02d84002030095a7 */ /* 0x000ea4000802007f */
[----:B--2---:R-:W-:Y:S05]  /*24870*/  @!P1 BRA `(.L_x_2613) ;  /* 0xfffffffc00f09947 */ /* 0x004fea000383ffff */
[----:B------:R-:W-:Y:S05]  /*24880*/  BRA `(.L_x_2776) ;  /* 0xffffffbc007c7947 */ /* 0x000fea000383ffff */
.L_x_2615:
[----:B--2---:R2:W0:Y:S02]  /*24890*/  SYNCS.PHASECHK.TRANS64.TRYWAIT P1, [R5+URZ+0x2d840], R0 ;  /* 0x02d84000050075a7 */ /* 0x004424000802017f */
[----:B0-----:R-:W-:Y:S05]  /*248a0*/  @!P1 NANOSLEEP.SYNCS 0x989680 ;  /* 0x009896800000995d */ /* 0x001fea0003900000 */
[----:B------:R-:W0:Y:S02]  /*248b0*/  @!P1 SYNCS.PHASECHK.TRANS64 P1, [R5+URZ+0x2d840], R0 ;  /* 0x02d84000050095a7 */ /* 0x000e24000802007f */
[----:B0-----:R-:W-:Y:S05]  /*248c0*/  @!P1 BRA `(.L_x_2615) ;  /* 0xfffffffc00f09947 */ /* 0x001fea000383ffff */
[----:B------:R-:W-:Y:S05]  /*248d0*/  BRA `(.L_x_2777) ;  /* 0xffffffbc008c7947 */ /* 0x000fea000383ffff */
.L_x_2617:
[----:B------:R0:W0:Y:S02]  /*248e0*/  SYNCS.PHASECHK.TRANS64.TRYWAIT P1, [R3+URZ+0x2d860], R2 ;  /* 0x02d86002030075a7 */ /* 0x000024000802017f */
[----:B0-----:R-:W-:Y:S05]  /*248f0*/  @!P1 NANOSLEEP.SYNCS 0x989680 ;  /* 0x009896800000995d */ /* 0x001fea0003900000 */
[----:B------:R-:W0:Y:S02]  /*24900*/  @!P1 SYNCS.PHASECHK.TRANS64 P1, [R3+URZ+0x2d860], R2 ;  /* 0x02d86002030095a7 */ /* 0x000e24000802007f */
[----:B0-----:R-:W-:Y:S05]  /*24910*/  @!P1 BRA `(.L_x_2617) ;  /* 0xfffffffc00f09947 */ /* 0x001fea000383ffff */
[----:B------:R-:W-:Y:S05]  /*24920*/  BRA `(.L_x_2778) ;  /* 0xffffffbc00887947 */ /* 0x000fea000383ffff */
.L_x_2779:
        /* <DEDUP_REMOVED lines=13> */
.L_x_2788:


//--------------------- .nv.global.init           --------------------------
	.section	.nv.global.init,"aw",@progbits
.nv.global.init:
	.type		$str$23,@object
	.size		$str$23,($str$24 - $str$23)
$str$23:
        /*0000*/ 	.byte	0x28, 0x61, 0x64, 0x64, 0x72, 0x65, 0x73, 0x73, 0x20, 0x26, 0x20, 0x6d, 0x61, 0x73, 0x6b, 0x29
        /*0010*/ 	.byte	0x20, 0x3d, 0x3d, 0x20, 0x30, 0x00
	.type		$str$24,@object
	.size		$str$24,(__unnamed_4 - $str$24)
$str$24:
        /*0016*/ 	.byte	0x2f, 0x74, 0x6d, 0x70, 0x2f, 0x6f, 0x73, 0x73, 0x5f, 0x6b, 0x65, 0x72, 0x6e, 0x65, 0x6c, 0x73
        /*0026*/ 	.byte	0x5f, 0x73, 0x72, 0x63, 0x2f, 0x66, 0x6c, 0x61, 0x73, 0x68, 0x5f, 0x61, 0x74, 0x74, 0x65, 0x6e
        /*0036*/ 	.byte	0x74, 0x69, 0x6f, 0x6e, 0x2f, 0x63, 0x73, 0x72, 0x63, 0x2f, 0x63, 0x75, 0x74, 0x6c, 0x61, 0x73
        /*0046*/ 	.byte	0x73, 0x2f, 0x69, 0x6e, 0x63, 0x6c, 0x75, 0x64, 0x65, 0x2f, 0x63, 0x75, 0x74, 0x65, 0x2f, 0x70
        /*0056*/ 	.byte	0x6f, 0x69, 0x6e, 0x74, 0x65, 0x72, 0x5f, 0x66, 0x6c, 0x61, 0x67, 0x67, 0x65, 0x64, 0x2e, 0x68
        /*0066*/ 	.byte	0x70, 0x70, 0x00
	.type		__unnamed_4,@object
	.size		__unnamed_4,(__unnamed_5 - __unnamed_4)
__unnamed_4:
        /* <DEDUP_REMOVED lines=25> */
	.type		__unnamed_5,@object
	.size		__unnamed_5,(__unnamed_3 - __unnamed_5)
__unnamed_5:
        /* <DEDUP_REMOVED lines=24> */
        /*036d*/ 	.byte	0x3e, 0x20, 0x26, 0x5d, 0x00
	.type		__unnamed_3,@object
	.size		__unnamed_3,(__unnamed_2 - __unnamed_3)
__unnamed_3:
        /* <DEDUP_REMOVED lines=29> */
	.type		__unnamed_2,@object
	.size		__unnamed_2,(__unnamed_1 - __unnamed_2)
__unnamed_2:
        /* <DEDUP_REMOVED lines=29> */
	.type		__unnamed_1,@object
	.size		__unnamed_1,(.L_0 - __unnamed_1)
__unnamed_1:
        /* <DEDUP_REMOVED lines=29> */
        /*08e2*/ 	.byte	0x5d, 0x00
.L_0:


//--------------------- .nv.shared._ZN7cutlass13device_kernelIN5flash11enable_sm90INS1_16FlashAttnFwdSm90INS1_25CollectiveMainloopFwdSm90ILi2EN4cute5tupleIJNS5_1CILi1EEES8_S8_EEENS6_IJNS7_ILi192EEENS7_ILi128EEENS7_ILi96EEEEEELi96ENS_10bfloat16_tEfNS_4arch4Sm90ELb0ELb0ELb1ELb0ELb1ELb0ELb0ELb0ELb1ELb1ELb1ELb0EEENS1_21CollectiveEpilogueFwdINS6_IJSA_SC_SB_EEES9_SE_SG_Li384ELb0ELb1ELb1ELb0EEENS1_19SingleTileSchedulerILb0ELb1ELb1ELi192EEEEEEEEEvNT_6ParamsE --------------------------
	.section	.nv.shared._ZN7cutlass13device_kernelIN5flash11enable_sm90INS1_16FlashAttnFwdSm90INS1_25CollectiveMainloopFwdSm90ILi2EN4cute5tupleIJNS5_1CILi1EEES8_S8_EEENS6_IJNS7_ILi192EEENS7_ILi128EEENS7_ILi96EEEEEELi96ENS_10bfloat16_tEfNS_4arch4Sm90ELb0ELb0ELb1ELb0ELb1ELb0ELb0ELb0ELb1ELb1ELb1ELb0EEENS1_21CollectiveEpilogueFwdINS6_IJSA_SC_SB_EEES9_SE_SG_Li384ELb0ELb1ELb1ELb0EEENS1_19SingleTileSchedulerILb0ELb1ELb1ELi192EEEEEEEEEvNT_6ParamsE,"aw",@nobits
	.sectionflags	@""
	.align	16
	.zero		1024


//--------------------- .nv.shared.reserved.0     --------------------------
	.section	.nv.shared.reserved.0,"aw",@nobits
	.weak		__nv_reservedSMEM_offset_0_alias
	.size		__nv_reservedSMEM_offset_0_alias, 0, 0
	.other		__nv_reservedSMEM_offset_0_alias,@"STO_CUDA_RESERVED_SHARED STV_DEFAULT"
__nv_reservedSMEM_offset_0_alias:
	.zero		0


//--------------------- .nv.global                --------------------------
	.section	.nv.global,"aw",@nobits
.nv.global:
	.type		_ZN85_INTERNAL_334e3ad8_49_flash_fwd_hdim96_bf16_paged_split_softcap_sm90_cu_ea41c527_40114cute1_E,@object
	.size		_ZN85_INTERNAL_334e3ad8_49_flash_fwd_hdim96_bf16_paged_split_softcap_sm90_cu_ea41c527_40114cute1_E,(_ZN85_INTERNAL_334e3ad8_49_flash_fwd_hdim96_bf16_paged_split_softcap_sm90_cu_ea41c527_40114cuda3std3__45__cpo6cbeginE - _ZN85_INTERNAL_334e3ad8_49_flash_fwd_hdim96_bf16_paged_split_softcap_sm90_cu_ea41c527_40114cute1_E)
_ZN85_INTERNAL_334e3ad8_49_flash_fwd_hdim96_bf16_paged_split_softcap_sm90_cu_ea41c527_40114cute1_E:
	.zero		1
	.type		_ZN85_INTERNAL_334e3ad8_49_flash_fwd_hdim96_bf16_paged_split_softcap_sm90_cu_ea41c527_40114cuda3std3__45__cpo6cbeginE,@object
	.size		_ZN85_INTERNAL_334e3ad8_49_flash_fwd_hdim96_bf16_paged_split_softcap_sm90_cu_ea41c527_40114cuda3std3__45__cpo6cbeginE,(_ZN85_INTERNAL_334e3ad8_49_flash_fwd_hdim96_bf16_paged_split_softcap_sm90_cu_ea41c527_40114cuda3std3__48in_placeE - _ZN85_INTERNAL_334e3ad8_49_flash_fwd_hdim96_bf16_paged_split_softcap_sm90_cu_ea41c527_40114cuda3std3__45__cpo6cbeginE)
_ZN85_INTERNAL_334e3ad8_49_flash_fwd_hdim96_bf16_paged_split_softcap_sm90_cu_ea41c527_40114cuda3std3__45__cpo6cbeginE:
	.zero		1
	.type		_ZN85_INTERNAL_334e3ad8_49_flash_fwd_hdim96_bf16_paged_split_softcap_sm90_cu_ea41c527_40114cuda3std3__48in_placeE,@object
	.size		_ZN85_INTERNAL_334e3ad8_49_flash_fwd_hdim96_bf16_paged_split_softcap_sm90_cu_ea41c527_40114cuda3std3__48in_placeE,(_ZN85_INTERNAL_334e3ad8_49_flash_fwd_hdim96_bf16_paged_split_softcap_sm90_cu_ea41c527_40114cuda3std6ranges3__45__cpo9iter_moveE - _ZN85_INTERNAL_334e3ad8_49_flash_fwd_hdim96_bf16_paged_split_softcap_sm90_cu_ea41c527_40114cuda3std3__48in_placeE)
_ZN85_INTERNAL_334e3ad8_49_flash_fwd_hdim96_bf16_paged_split_softcap_sm90_cu_ea41c527_40114cuda3std3__48in_placeE:
	.zero		1
	.type		_ZN85_INTERNAL_334e3ad8_49_flash_fwd_hdim96_bf16_paged_split_softcap_sm90_cu_ea41c527_40114cuda3std6ranges3__45__cpo9iter_moveE,@object
	.size		_ZN85_INTERNAL_334e3ad8_49_flash_fwd_hdim96_bf16_paged_split_softcap_sm90_cu_ea41c527_40114cuda3std6ranges3__45__cpo9iter_moveE,(_ZN85_INTERNAL_334e3ad8_49_flash_fwd_hdim96_bf16_paged_split_softcap_sm90_cu_ea41c527_40114cuda3std3__45__cpo5beginE - _ZN85_INTERNAL_334e3ad8_49_flash_fwd_hdim96_bf16_paged_split_softcap_sm90_cu_ea41c527_40114cuda3std6ranges3__45__cpo9iter_moveE)
_ZN85_INTERNAL_334e3ad8_49_flash_fwd_hdim96_bf16_paged_split_softcap_sm90_cu_ea41c527_40114cuda3std6ranges3__45__cpo9iter_moveE:
	.zero		1
	.type		_ZN85_INTERNAL_334e3ad8_49_flash_fwd_hdim96_bf16_paged_split_softcap_sm90_cu_ea41c527_40114cuda3std3__45__cpo5beginE,@object
	.size		_ZN85_INTERNAL_334e3ad8_49_flash_fwd_hdim96_bf16_paged_split_softcap_sm90_cu_ea41c527_40114cuda3std3__45__cpo5beginE,(_ZN85_INTERNAL_334e3ad8_49_flash_fwd_hdim96_bf16_paged_split_softcap_sm90_cu_ea41c527_40114cuda3std3__487_GLOBAL__N__334e3ad8_49_flash_fwd_hdim96_bf16_paged_split_softcap_sm90_cu_ea41c527_40116ignoreE - _ZN85_INTERNAL_334e3ad8_49_flash_fwd_hdim96_bf16_paged_split_softcap_sm90_cu_ea41c527_40114cuda3std3__45__cpo5beginE)
_ZN85_INTERNAL_334e3ad8_49_flash_fwd_hdim96_bf16_paged_split_softcap_sm90_cu_ea41c527_40114cuda3std3__45__cpo5beginE:
	.zero		1
	.type		_ZN85_INTERNAL_334e3ad8_49_flash_fwd_hdim96_bf16_paged_split_softcap_sm90_cu_ea41c527_40114cuda3std3__487_GLOBAL__N__334e3ad8_49_flash_fwd_hdim96_bf16_paged_split_softcap_sm90_cu_ea41c527_40116ignoreE,@object
	.size		_ZN85_INTERNAL_334e3ad8_49_flash_fwd_hdim96_bf16_paged_split_softcap_sm90_cu_ea41c527_40114cuda3std3__487_GLOBAL__N__334e3ad8_49_flash_fwd_hdim96_bf16_paged_split_softcap_sm90_cu_ea41c527_40116ignoreE,(_ZN85_INTERNAL_334e3ad8_49_flash_fwd_hdim96_bf16_paged_split_softcap_sm90_cu_ea41c527_40114cute7productE - _ZN85_INTERNAL_334e3ad8_49_flash_fwd_hdim96_bf16_paged_split_softcap_sm90_cu_ea41c527_40114cuda3std3__487_GLOBAL__N__334e3ad8_49_flash_fwd_hdim96_bf16_paged_split_softcap_sm90_cu_ea41c527_40116ignoreE)
_ZN85_INTERNAL_334e3ad8_49_flash_fwd_hdim96_bf16_paged_split_softcap_sm90_cu_ea41c527_40114cuda3std3__487_GLOBAL__N__334e3ad8_49_flash_fwd_hdim96_bf16_paged_split_softcap_sm90_cu_ea41c527_40116ignoreE:
	.zero		1
	.type		_ZN85_INTERNAL_334e3ad8_49_flash_fwd_hdim96_bf16_paged_split_softcap_sm90_cu_ea41c527_40114cute7productE,@object
	.size		_ZN85_INTERNAL_334e3ad8_49_flash_fwd_hdim96_bf16_paged_split_softcap_sm90_cu_ea41c527_40114cute7productE,(_ZN85_INTERNAL_334e3ad8_49_flash_fwd_hdim96_bf16_paged_split_softcap_sm90_cu_ea41c527_40114cuda3std3__45__cpo3endE - _ZN85_INTERNAL_334e3ad8_49_flash_fwd_hdim96_bf16_paged_split_softcap_sm90_cu_ea41c527_40114cute7productE)
_ZN85_INTERNAL_334e3ad8_49_flash_fwd_hdim96_bf16_paged_split_softcap_sm90_cu_ea41c527_40114cute7productE:
	.zero		1
	.type		_ZN85_INTERNAL_334e3ad8_49_flash_fwd_hdim96_bf16_paged_split_softcap_sm90_cu_ea41c527_40114cuda3std3__45__cpo3endE,@object
	.size		_ZN85_INTERNAL_334e3ad8_49_flash_fwd_hdim96_bf16_paged_split_softcap_sm90_cu_ea41c527_40114cuda3std3__45__cpo3endE,(_ZN85_INTERNAL_334e3ad8_49_flash_fwd_hdim96_bf16_paged_split_softcap_sm90_cu_ea41c527_40114cuda3std3__419piecewise_constructE - _ZN85_INTERNAL_334e3ad8_49_flash_fwd_hdim96_bf16_paged_split_softcap_sm90_cu_ea41c527_40114cuda3std3__45__cpo3endE)
_ZN85_INTERNAL_334e3ad8_49_flash_fwd_hdim96_bf16_paged_split_softcap_sm90_cu_ea41c527_40114cuda3std3__45__cpo3endE:
	.zero		1
	.type		_ZN85_INTERNAL_334e3ad8_49_flash_fwd_hdim96_bf16_paged_split_softcap_sm90_cu_ea41c527_40114cuda3std3__419piecewise_constructE,@object
	.size		_ZN85_INTERNAL_334e3ad8_49_flash_fwd_hdim96_bf16_paged_split_softcap_sm90_cu_ea41c527_40114cuda3std3__419piecewise_constructE,(_ZN85_INTERNAL_334e3ad8_49_flash_fwd_hdim96_bf16_paged_split_softcap_sm90_cu_ea41c527_40114cuda3std3__45__cpo4cendE - _ZN85_INTERNAL_334e3ad8_49_flash_fwd_hdim96_bf16_paged_split_softcap_sm90_cu_ea41c527_40114cuda3std3__419piecewise_constructE)
_ZN85_INTERNAL_334e3ad8_49_flash_fwd_hdim96_bf16_paged_split_softcap_sm90_cu_ea41c527_40114cuda3std3__419piecewise_constructE:
	.zero		1
	.type		_ZN85_INTERNAL_334e3ad8_49_flash_fwd_hdim96_bf16_paged_split_softcap_sm90_cu_ea41c527_40114cuda3std3__45__cpo4cendE,@object
	.size		_ZN85_INTERNAL_334e3ad8_49_flash_fwd_hdim96_bf16_paged_split_softcap_sm90_cu_ea41c527_40114cuda3std3__45__cpo4cendE,(_ZN85_INTERNAL_334e3ad8_49_flash_fwd_hdim96_bf16_paged_split_softcap_sm90_cu_ea41c527_40114cuda3std6ranges3__45__cpo4swapE - _ZN85_INTERNAL_334e3ad8_49_flash_fwd_hdim96_bf16_paged_split_softcap_sm90_cu_ea41c527_40114cuda3std3__45__cpo4cendE)
_ZN85_INTERNAL_334e3ad8_49_flash_fwd_hdim96_bf16_paged_split_softcap_sm90_cu_ea41c527_40114cuda3std3__45__cpo4cendE:
	.zero		1
	.type		_ZN85_INTERNAL_334e3ad8_49_flash_fwd_hdim96_bf16_paged_split_softcap_sm90_cu_ea41c527_40114cuda3std6ranges3__45__cpo4swapE,@object
	.size		_ZN85_INTERNAL_334e3ad8_49_flash_fwd_hdim96_bf16_paged_split_softcap_sm90_cu_ea41c527_40114cuda3std6ranges3__45__cpo4swapE,(.L_12 - _ZN85_INTERNAL_334e3ad8_49_flash_fwd_hdim96_bf16_paged_split_softcap_sm90_cu_ea41c527_40114cuda3std6ranges3__45__cpo4swapE)
_ZN85_INTERNAL_334e3ad8_49_flash_fwd_hdim96_bf16_paged_split_softcap_sm90_cu_ea41c527_40114cuda3std6ranges3__45__cpo4swapE:
	.zero		1
.L_12:


//--------------------- .nv.shared._ZN7cutlass13device_kernelIN5flash11enable_sm90INS1_16FlashAttnFwdSm90INS1_25CollectiveMainloopFwdSm90ILi2EN4cute5tupleIJNS5_1CILi1EEES8_S8_EEENS6_IJNS7_ILi192EEENS7_ILi128EEENS7_ILi96EEEEEELi96ENS_10bfloat16_tEfNS_4arch4Sm90ELb0ELb0ELb1ELb1ELb1ELb0ELb0ELb0ELb1ELb1ELb1ELb0EEENS1_21CollectiveEpilogueFwdINS6_IJSA_SC_SB_EEES9_SE_SG_Li384ELb1ELb1ELb1ELb0EEENS1_36VarlenDynamicPersistentTileSchedulerILi192ELi128ELi384ELi128ELb1ELb1ELb1ELb0ELb1ELb1EEEEEEEEEvNT_6ParamsE --------------------------
	.section	.nv.shared._ZN7cutlass13device_kernelIN5flash11enable_sm90INS1_16FlashAttnFwdSm90INS1_25CollectiveMainloopFwdSm90ILi2EN4cute5tupleIJNS5_1CILi1EEES8_S8_EEENS6_IJNS7_ILi192EEENS7_ILi128EEENS7_ILi96EEEEEELi96ENS_10bfloat16_tEfNS_4arch4Sm90ELb0ELb0ELb1ELb1ELb1ELb0ELb0ELb0ELb1ELb1ELb1ELb0EEENS1_21CollectiveEpilogueFwdINS6_IJSA_SC_SB_EEES9_SE_SG_Li384ELb1ELb1ELb1ELb0EEENS1_36VarlenDynamicPersistentTileSchedulerILi192ELi128ELi384ELi128ELb1ELb1ELb1ELb0ELb1ELb1EEEEEEEEEvNT_6ParamsE,"aw",@nobits
	.sectionflags	@""
	.align	16
	.zero		1024


//--------------------- .nv.shared._ZN7cutlass13device_kernelIN5flash11enable_sm90INS1_16FlashAttnFwdSm90INS1_25CollectiveMainloopFwdSm90ILi2EN4cute5tupleIJNS5_1CILi1EEES8_S8_EEENS6_IJNS7_ILi192EEENS7_ILi128EEENS7_ILi96EEEEEELi96ENS_10bfloat16_tEfNS_4arch4Sm90ELb0ELb0ELb1ELb1ELb1ELb1ELb0ELb0ELb1ELb1ELb1ELb0EEENS1_21CollectiveEpilogueFwdINS6_IJSA_SC_SB_EEES9_SE_SG_Li384ELb1ELb1ELb1ELb0EEENS1_36VarlenDynamicPersistentTileSchedulerILi192ELi128ELi384ELi128ELb1ELb1ELb1ELb0ELb1ELb1EEEEEEEEEvNT_6ParamsE --------------------------
	.section	.nv.shared._ZN7cutlass13device_kernelIN5flash11enable_sm90INS1_16FlashAttnFwdSm90INS1_25CollectiveMainloopFwdSm90ILi2EN4cute5tupleIJNS5_1CILi1EEES8_S8_EEENS6_IJNS7_ILi192EEENS7_ILi128EEENS7_ILi96EEEEEELi96ENS_10bfloat16_tEfNS_4arch4Sm90ELb0ELb0ELb1ELb1ELb1ELb1ELb0ELb0ELb1ELb1ELb1ELb0EEENS1_21CollectiveEpilogueFwdINS6_IJSA_SC_SB_EEES9_SE_SG_Li384ELb1ELb1ELb1ELb0EEENS1_36VarlenDynamicPersistentTileSchedulerILi192ELi128ELi384ELi128ELb1ELb1ELb1ELb0ELb1ELb1EEEEEEEEEvNT_6ParamsE,"aw",@nobits
	.sectionflags	@""
	.align	16
	.zero		1024


//--------------------- .nv.shared._ZN7cutlass13device_kernelIN5flash11enable_sm90INS1_16FlashAttnFwdSm90INS1_25CollectiveMainloopFwdSm90ILi2EN4cute5tupleIJNS5_1CILi1EEES8_S8_EEENS6_IJNS7_ILi192EEENS7_ILi128EEENS7_ILi96EEEEEELi96ENS_10bfloat16_tEfNS_4arch4Sm90ELb0ELb1ELb1ELb0ELb1ELb0ELb0ELb0ELb1ELb1ELb1ELb0EEENS1_21CollectiveEpilogueFwdINS6_IJSA_SC_SB_EEES9_SE_SG_Li384ELb0ELb1ELb1ELb0EEENS1_19SingleTileSchedulerILb0ELb1ELb1ELi192EEEEEEEEEvNT_6ParamsE --------------------------
	.section	.nv.shared._ZN7cutlass13device_kernelIN5flash11enable_sm90INS1_16FlashAttnFwdSm90INS1_25CollectiveMainloopFwdSm90ILi2EN4cute5tupleIJNS5_1CILi1EEES8_S8_EEENS6_IJNS7_ILi192EEENS7_ILi128EEENS7_ILi96EEEEEELi96ENS_10bfloat16_tEfNS_4arch4Sm90ELb0ELb1ELb1ELb0ELb1ELb0ELb0ELb0ELb1ELb1ELb1ELb0EEENS1_21CollectiveEpilogueFwdINS6_IJSA_SC_SB_EEES9_SE_SG_Li384ELb0ELb1ELb1ELb0EEENS1_19SingleTileSchedulerILb0ELb1ELb1ELi192EEEEEEEEEvNT_6ParamsE,"aw",@nobits
	.sectionflags	@""
	.align	16
	.zero		1024


//--------------------- .nv.shared._ZN7cutlass13device_kernelIN5flash11enable_sm90INS1_16FlashAttnFwdSm90INS1_25CollectiveMainloopFwdSm90ILi2EN4cute5tupleIJNS5_1CILi1EEES8_S8_EEENS6_IJNS7_ILi192EEENS7_ILi128EEENS7_ILi96EEEEEELi96ENS_10bfloat16_tEfNS_4arch4Sm90ELb0ELb1ELb1ELb1ELb1ELb0ELb0ELb0ELb1ELb1ELb1ELb0EEENS1_21CollectiveEpilogueFwdINS6_IJSA_SC_SB_EEES9_SE_SG_Li384ELb1ELb1ELb1ELb0EEENS1_36VarlenDynamicPersistentTileSchedulerILi192ELi128ELi384ELi128ELb1ELb1ELb1ELb1ELb0ELb1EEEEEEEEEvNT_6ParamsE --------------------------
	.section	.nv.shared._ZN7cutlass13device_kernelIN5flash11enable_sm90INS1_16FlashAttnFwdSm90INS1_25CollectiveMainloopFwdSm90ILi2EN4cute5tupleIJNS5_1CILi1EEES8_S8_EEENS6_IJNS7_ILi192EEENS7_ILi128EEENS7_ILi96EEEEEELi96ENS_10bfloat16_tEfNS_4arch4Sm90ELb0ELb1ELb1ELb1ELb1ELb0ELb0ELb0ELb1ELb1ELb1ELb0EEENS1_21CollectiveEpilogueFwdINS6_IJSA_SC_SB_EEES9_SE_SG_Li384ELb1ELb1ELb1ELb0EEENS1_36VarlenDynamicPersistentTileSchedulerILi192ELi128ELi384ELi128ELb1ELb1ELb1ELb1ELb0ELb1EEEEEEEEEvNT_6ParamsE,"aw",@nobits
	.sectionflags	@""
	.align	16
	.zero		1024


//--------------------- .nv.shared._ZN7cutlass13device_kernelIN5flash11enable_sm90INS1_16FlashAttnFwdSm90INS1_25CollectiveMainloopFwdSm90ILi2EN4cute5tupleIJNS5_1CILi1EEES8_S8_EEENS6_IJNS7_ILi192EEENS7_ILi128EEENS7_ILi96EEEEEELi96ENS_10bfloat16_tEfNS_4arch4Sm90ELb0ELb1ELb1ELb1ELb1ELb1ELb0ELb0ELb1ELb1ELb1ELb0EEENS1_21CollectiveEpilogueFwdINS6_IJSA_SC_SB_EEES9_SE_SG_Li384ELb1ELb1ELb1ELb0EEENS1_36VarlenDynamicPersistentTileSchedulerILi192ELi128ELi384ELi128ELb1ELb1ELb1ELb1ELb0ELb1EEEEEEEEEvNT_6ParamsE --------------------------
	.section	.nv.shared._ZN7cutlass13device_kernelIN5flash11enable_sm90INS1_16FlashAttnFwdSm90INS1_25CollectiveMainloopFwdSm90ILi2EN4cute5tupleIJNS5_1CILi1EEES8_S8_EEENS6_IJNS7_ILi192EEENS7_ILi128EEENS7_ILi96EEEEEELi96ENS_10bfloat16_tEfNS_4arch4Sm90ELb0ELb1ELb1ELb1ELb1ELb1ELb0ELb0ELb1ELb1ELb1ELb0EEENS1_21CollectiveEpilogueFwdINS6_IJSA_SC_SB_EEES9_SE_SG_Li384ELb1ELb1ELb1ELb0EEENS1_36VarlenDynamicPersistentTileSchedulerILi192ELi128ELi384ELi128ELb1ELb1ELb1ELb1ELb0ELb1EEEEEEEEEvNT_6ParamsE,"aw",@nobits
	.sectionflags	@""
	.align	16
	.zero		1024


//--------------------- .nv.shared._ZN7cutlass13device_kernelIN5flash11enable_sm90INS1_16FlashAttnFwdSm90INS1_25CollectiveMainloopFwdSm90ILi2EN4cute5tupleIJNS5_1CILi1EEES8_S8_EEENS6_IJNS7_ILi192EEENS7_ILi128EEENS7_ILi96EEEEEELi96ENS_10bfloat16_tEfNS_4arch4Sm90ELb1ELb0ELb1ELb0ELb1ELb0ELb0ELb0ELb1ELb1ELb1ELb0EEENS1_21CollectiveEpilogueFwdINS6_IJSA_SC_SB_EEES9_SE_SG_Li384ELb0ELb1ELb1ELb0EEENS1_19SingleTileSchedulerILb0ELb1ELb1ELi192EEEEEEEEEvNT_6ParamsE --------------------------
	.section	.nv.shared._ZN7cutlass13device_kernelIN5flash11enable_sm90INS1_16FlashAttnFwdSm90INS1_25CollectiveMainloopFwdSm90ILi2EN4cute5tupleIJNS5_1CILi1EEES8_S8_EEENS6_IJNS7_ILi192EEENS7_ILi128EEENS7_ILi96EEEEEELi96ENS_10bfloat16_tEfNS_4arch4Sm90ELb1ELb0ELb1ELb0ELb1ELb0ELb0ELb0ELb1ELb1ELb1ELb0EEENS1_21CollectiveEpilogueFwdINS6_IJSA_SC_SB_EEES9_SE_SG_Li384ELb0ELb1ELb1ELb0EEENS1_19SingleTileSchedulerILb0ELb1ELb1ELi192EEEEEEEEEvNT_6ParamsE,"aw",@nobits
	.sectionflags	@""
	.align	16
	.zero		1024


//--------------------- .nv.shared._ZN7cutlass13device_kernelIN5flash11enable_sm90INS1_16FlashAttnFwdSm90INS1_25CollectiveMainloopFwdSm90ILi2EN4cute5tupleIJNS5_1CILi1EEES8_S8_EEENS6_IJNS7_ILi192EEENS7_ILi128EEENS7_ILi96EEEEEELi96ENS_10bfloat16_tEfNS_4arch4Sm90ELb1ELb0ELb1ELb1ELb1ELb0ELb0ELb0ELb1ELb1ELb1ELb0EEENS1_21CollectiveEpilogueFwdINS6_IJSA_SC_SB_EEES9_SE_SG_Li384ELb1ELb1ELb1ELb0EEENS1_36VarlenDynamicPersistentTileSchedulerILi192ELi128ELi384ELi128ELb1ELb1ELb1ELb1ELb1ELb1EEEEEEEEEvNT_6ParamsE --------------------------
	.section	.nv.shared._ZN7cutlass13device_kernelIN5flash11enable_sm90INS1_16FlashAttnFwdSm90INS1_25CollectiveMainloopFwdSm90ILi2EN4cute5tupleIJNS5_1CILi1EEES8_S8_EEENS6_IJNS7_ILi192EEENS7_ILi128EEENS7_ILi96EEEEEELi96ENS_10bfloat16_tEfNS_4arch4Sm90ELb1ELb0ELb1ELb1ELb1ELb0ELb0ELb0ELb1ELb1ELb1ELb0EEENS1_21CollectiveEpilogueFwdINS6_IJSA_SC_SB_EEES9_SE_SG_Li384ELb1ELb1ELb1ELb0EEENS1_36VarlenDynamicPersistentTileSchedulerILi192ELi128ELi384ELi128ELb1ELb1ELb1ELb1ELb1ELb1EEEEEEEEEvNT_6ParamsE,"aw",@nobits
	.sectionflags	@""
	.align	16
	.zero		1024


//--------------------- .nv.shared._ZN7cutlass13device_kernelIN5flash11enable_sm90INS1_16FlashAttnFwdSm90INS1_25CollectiveMainloopFwdSm90ILi2EN4cute5tupleIJNS5_1CILi1EEES8_S8_EEENS6_IJNS7_ILi192EEENS7_ILi128EEENS7_ILi96EEEEEELi96ENS_10bfloat16_tEfNS_4arch4Sm90ELb1ELb0ELb1ELb1ELb1ELb1ELb0ELb0ELb1ELb1ELb1ELb0EEENS1_21CollectiveEpilogueFwdINS6_IJSA_SC_SB_EEES9_SE_SG_Li384ELb1ELb1ELb1ELb0EEENS1_36VarlenDynamicPersistentTileSchedulerILi192ELi128ELi384ELi128ELb1ELb1ELb1ELb1ELb1ELb1EEEEEEEEEvNT_6ParamsE --------------------------
	.section	.nv.shared._ZN7cutlass13device_kernelIN5flash11enable_sm90INS1_16FlashAttnFwdSm90INS1_25CollectiveMainloopFwdSm90ILi2EN4cute5tupleIJNS5_1CILi1EEES8_S8_EEENS6_IJNS7_ILi192EEENS7_ILi128EEENS7_ILi96EEEEEELi96ENS_10bfloat16_tEfNS_4arch4Sm90ELb1ELb0ELb1ELb1ELb1ELb1ELb0ELb0ELb1ELb1ELb1ELb0EEENS1_21CollectiveEpilogueFwdINS6_IJSA_SC_SB_EEES9_SE_SG_Li384ELb1ELb1ELb1ELb0EEENS1_36VarlenDynamicPersistentTileSchedulerILi192ELi128ELi384ELi128ELb1ELb1ELb1ELb1ELb1ELb1EEEEEEEEEvNT_6ParamsE,"aw",@nobits
	.sectionflags	@""
	.align	16
	.zero		1024


//--------------------- .nv.constant0._ZN7cutlass13device_kernelIN5flash11enable_sm90INS1_16FlashAttnFwdSm90INS1_25CollectiveMainloopFwdSm90ILi2EN4cute5tupleIJNS5_1CILi1EEES8_S8_EEENS6_IJNS7_ILi192EEENS7_ILi128EEENS7_ILi96EEEEEELi96ENS_10bfloat16_tEfNS_4arch4Sm90ELb0ELb0ELb1ELb0ELb1ELb0ELb0ELb0ELb1ELb1ELb1ELb0EEENS1_21CollectiveEpilogueFwdINS6_IJSA_SC_SB_EEES9_SE_SG_Li384ELb0ELb1ELb1ELb0EEENS1_19SingleTileSchedulerILb0ELb1ELb1ELi192EEEEEEEEEvNT_6ParamsE --------------------------
	.section	.nv.constant0._ZN7cutlass13device_kernelIN5flash11enable_sm90INS1_16FlashAttnFwdSm90INS1_25CollectiveMainloopFwdSm90ILi2EN4cute5tupleIJNS5_1CILi1EEES8_S8_EEENS6_IJNS7_ILi192EEENS7_ILi128EEENS7_ILi96EEEEEELi96ENS_10bfloat16_tEfNS_4arch4Sm90ELb0ELb0ELb1ELb0ELb1ELb0ELb0ELb0ELb1ELb1ELb1ELb0EEENS1_21CollectiveEpilogueFwdINS6_IJSA_SC_SB_EEES9_SE_SG_Li384ELb0ELb1ELb1ELb0EEENS1_19SingleTileSchedulerILb0ELb1ELb1ELi192EEEEEEEEEvNT_6ParamsE,"a",@progbits
	.sectionflags	@""
	.align	4
.nv.constant0._ZN7cutlass13device_kernelIN5flash11enable_sm90INS1_16FlashAttnFwdSm90INS1_25CollectiveMainloopFwdSm90ILi2EN4cute5tupleIJNS5_1CILi1EEES8_S8_EEENS6_IJNS7_ILi192EEENS7_ILi128EEENS7_ILi96EEEEEELi96ENS_10bfloat16_tEfNS_4arch4Sm90ELb0ELb0ELb1ELb0ELb1ELb0ELb0ELb0ELb1ELb1ELb1ELb0EEENS1_21CollectiveEpilogueFwdINS6_IJSA_SC_SB_EEES9_SE_SG_Li384ELb0ELb1ELb1ELb0EEENS1_19SingleTileSchedulerILb0ELb1ELb1ELi192EEEEEEEEEvNT_6ParamsE:
	.zero		3200


//--------------------- .nv.constant0._ZN7cutlass13device_kernelIN5flash11enable_sm90INS1_16FlashAttnFwdSm90INS1_25CollectiveMainloopFwdSm90ILi2EN4cute5tupleIJNS5_1CILi1EEES8_S8_EEENS6_IJNS7_ILi192EEENS7_ILi128EEENS7_ILi96EEEEEELi96ENS_10bfloat16_tEfNS_4arch4Sm90ELb0ELb0ELb1ELb1ELb1ELb0ELb0ELb0ELb1ELb1ELb1ELb0EEENS1_21CollectiveEpilogueFwdINS6_IJSA_SC_SB_EEES9_SE_SG_Li384ELb1ELb1ELb1ELb0EEENS1_36VarlenDynamicPersistentTileSchedulerILi192ELi128ELi384ELi128ELb1ELb1ELb1ELb0ELb1ELb1EEEEEEEEEvNT_6ParamsE --------------------------
	.section	.nv.constant0._ZN7cutlass13device_kernelIN5flash11enable_sm90INS1_16FlashAttnFwdSm90INS1_25CollectiveMainloopFwdSm90ILi2EN4cute5tupleIJNS5_1CILi1EEES8_S8_EEENS6_IJNS7_ILi192EEENS7_ILi128EEENS7_ILi96EEEEEELi96ENS_10bfloat16_tEfNS_4arch4Sm90ELb0ELb0ELb1ELb1ELb1ELb0ELb0ELb0ELb1ELb1ELb1ELb0EEENS1_21CollectiveEpilogueFwdINS6_IJSA_SC_SB_EEES9_SE_SG_Li384ELb1ELb1ELb1ELb0EEENS1_36VarlenDynamicPersistentTileSchedulerILi192ELi128ELi384ELi128ELb1ELb1ELb1ELb0ELb1ELb1EEEEEEEEEvNT_6ParamsE,"a",@progbits
	.sectionflags	@""
	.align	4
.nv.constant0._ZN7cutlass13device_kernelIN5flash11enable_sm90INS1_16FlashAttnFwdSm90INS1_25CollectiveMainloopFwdSm90ILi2EN4cute5tupleIJNS5_1CILi1EEES8_S8_EEENS6_IJNS7_ILi192EEENS7_ILi128EEENS7_ILi96EEEEEELi96ENS_10bfloat16_tEfNS_4arch4Sm90ELb0ELb0ELb1ELb1ELb1ELb0ELb0ELb0ELb1ELb1ELb1ELb0EEENS1_21CollectiveEpilogueFwdINS6_IJSA_SC_SB_EEES9_SE_SG_Li384ELb1ELb1ELb1ELb0EEENS1_36VarlenDynamicPersistentTileSchedulerILi192ELi128ELi384ELi128ELb1ELb1ELb1ELb0ELb1ELb1EEEEEEEEEvNT_6ParamsE:
	.zero		3328


//--------------------- .nv.constant0._ZN7cutlass13device_kernelIN5flash11enable_sm90INS1_16FlashAttnFwdSm90INS1_25CollectiveMainloopFwdSm90ILi2EN4cute5tupleIJNS5_1CILi1EEES8_S8_EEENS6_IJNS7_ILi192EEENS7_ILi128EEENS7_ILi96EEEEEELi96ENS_10bfloat16_tEfNS_4arch4Sm90ELb0ELb0ELb1ELb1ELb1ELb1ELb0ELb0ELb1ELb1ELb1ELb0EEENS1_21CollectiveEpilogueFwdINS6_IJSA_SC_SB_EEES9_SE_SG_Li384ELb1ELb1ELb1ELb0EEENS1_36VarlenDynamicPersistentTileSchedulerILi192ELi128ELi384ELi128ELb1ELb1ELb1ELb0ELb1ELb1EEEEEEEEEvNT_6ParamsE --------------------------
	.section	.nv.constant0._ZN7cutlass13device_kernelIN5flash11enable_sm90INS1_16FlashAttnFwdSm90INS1_25CollectiveMainloopFwdSm90ILi2EN4cute5tupleIJNS5_1CILi1EEES8_S8_EEENS6_IJNS7_ILi192EEENS7_ILi128EEENS7_ILi96EEEEEELi96ENS_10bfloat16_tEfNS_4arch4Sm90ELb0ELb0ELb1ELb1ELb1ELb1ELb0ELb0ELb1ELb1ELb1ELb0EEENS1_21CollectiveEpilogueFwdINS6_IJSA_SC_SB_EEES9_SE_SG_Li384ELb1ELb1ELb1ELb0EEENS1_36VarlenDynamicPersistentTileSchedulerILi192ELi128ELi384ELi128ELb1ELb1ELb1ELb0ELb1ELb1EEEEEEEEEvNT_6ParamsE,"a",@progbits
	.sectionflags	@""
	.align	4
.nv.constant0._ZN7cutlass13device_kernelIN5flash11enable_sm90INS1_16FlashAttnFwdSm90INS1_25CollectiveMainloopFwdSm90ILi2EN4cute5tupleIJNS5_1CILi1EEES8_S8_EEENS6_IJNS7_ILi192EEENS7_ILi128EEENS7_ILi96EEEEEELi96ENS_10bfloat16_tEfNS_4arch4Sm90ELb0ELb0ELb1ELb1ELb1ELb1ELb0ELb0ELb1ELb1ELb1ELb0EEENS1_21CollectiveEpilogueFwdINS6_IJSA_SC_SB_EEES9_SE_SG_Li384ELb1ELb1ELb1ELb0EEENS1_36VarlenDynamicPersistentTileSchedulerILi192ELi128ELi384ELi128ELb1ELb1ELb1ELb0ELb1ELb1EEEEEEEEEvNT_6ParamsE:
	.zero		3328


//--------------------- .nv.constant0._ZN7cutlass13device_kernelIN5flash11enable_sm90INS1_16FlashAttnFwdSm90INS1_25CollectiveMainloopFwdSm90ILi2EN4cute5tupleIJNS5_1CILi1EEES8_S8_EEENS6_IJNS7_ILi192EEENS7_ILi128EEENS7_ILi96EEEEEELi96ENS_10bfloat16_tEfNS_4arch4Sm90ELb0ELb1ELb1ELb0ELb1ELb0ELb0ELb0ELb1ELb1ELb1ELb0EEENS1_21CollectiveEpilogueFwdINS6_IJSA_SC_SB_EEES9_SE_SG_Li384ELb0ELb1ELb1ELb0EEENS1_19SingleTileSchedulerILb0ELb1ELb1ELi192EEEEEEEEEvNT_6ParamsE --------------------------
	.section	.nv.constant0._ZN7cutlass13device_kernelIN5flash11enable_sm90INS1_16FlashAttnFwdSm90INS1_25CollectiveMainloopFwdSm90ILi2EN4cute5tupleIJNS5_1CILi1EEES8_S8_EEENS6_IJNS7_ILi192EEENS7_ILi128EEENS7_ILi96EEEEEELi96ENS_10bfloat16_tEfNS_4arch4Sm90ELb0ELb1ELb1ELb0ELb1ELb0ELb0ELb0ELb1ELb1ELb1ELb0EEENS1_21CollectiveEpilogueFwdINS6_IJSA_SC_SB_EEES9_SE_SG_Li384ELb0ELb1ELb1ELb0EEENS1_19SingleTileSchedulerILb0ELb1ELb1ELi192EEEEEEEEEvNT_6ParamsE,"a",@progbits
	.sectionflags	@""
	.align	4
.nv.constant0._ZN7cutlass13device_kernelIN5flash11enable_sm90INS1_16FlashAttnFwdSm90INS1_25CollectiveMainloopFwdSm90ILi2EN4cute5tupleIJNS5_1CILi1EEES8_S8_EEENS6_IJNS7_ILi192EEENS7_ILi128EEENS7_ILi96EEEEEELi96ENS_10bfloat16_tEfNS_4arch4Sm90ELb0ELb1ELb1ELb0ELb1ELb0ELb0ELb0ELb1ELb1ELb1ELb0EEENS1_21CollectiveEpilogueFwdINS6_IJSA_SC_SB_EEES9_SE_SG_Li384ELb0ELb1ELb1ELb0EEENS1_19SingleTileSchedulerILb0ELb1ELb1ELi192EEEEEEEEEvNT_6ParamsE:
	.zero		3200


//--------------------- .nv.constant0._ZN7cutlass13device_kernelIN5flash11enable_sm90INS1_16FlashAttnFwdSm90INS1_25CollectiveMainloopFwdSm90ILi2EN4cute5tupleIJNS5_1CILi1EEES8_S8_EEENS6_IJNS7_ILi192EEENS7_ILi128EEENS7_ILi96EEEEEELi96ENS_10bfloat16_tEfNS_4arch4Sm90ELb0ELb1ELb1ELb1ELb1ELb0ELb0ELb0ELb1ELb1ELb1ELb0EEENS1_21CollectiveEpilogueFwdINS6_IJSA_SC_SB_EEES9_SE_SG_Li384ELb1ELb1ELb1ELb0EEENS1_36VarlenDynamicPersistentTileSchedulerILi192ELi128ELi384ELi128ELb1ELb1ELb1ELb1ELb0ELb1EEEEEEEEEvNT_6ParamsE --------------------------
	.section	.nv.constant0._ZN7cutlass13device_kernelIN5flash11enable_sm90INS1_16FlashAttnFwdSm90INS1_25CollectiveMainloopFwdSm90ILi2EN4cute5tupleIJNS5_1CILi1EEES8_S8_EEENS6_IJNS7_ILi192EEENS7_ILi128EEENS7_ILi96EEEEEELi96ENS_10bfloat16_tEfNS_4arch4Sm90ELb0ELb1ELb1ELb1ELb1ELb0ELb0ELb0ELb1ELb1ELb1ELb0EEENS1_21CollectiveEpilogueFwdINS6_IJSA_SC_SB_EEES9_SE_SG_Li384ELb1ELb1ELb1ELb0EEENS1_36VarlenDynamicPersistentTileSchedulerILi192ELi128ELi384ELi128ELb1ELb1ELb1ELb1ELb0ELb1EEEEEEEEEvNT_6ParamsE,"a",@progbits
	.sectionflags	@""
	.align	4
.nv.constant0._ZN7cutlass13device_kernelIN5flash11enable_sm90INS1_16FlashAttnFwdSm90INS1_25CollectiveMainloopFwdSm90ILi2EN4cute5tupleIJNS5_1CILi1EEES8_S8_EEENS6_IJNS7_ILi192EEENS7_ILi128EEENS7_ILi96EEEEEELi96ENS_10bfloat16_tEfNS_4arch4Sm90ELb0ELb1ELb1ELb1ELb1ELb0ELb0ELb0ELb1ELb1ELb1ELb0EEENS1_21CollectiveEpilogueFwdINS6_IJSA_SC_SB_EEES9_SE_SG_Li384ELb1ELb1ELb1ELb0EEENS1_36VarlenDynamicPersistentTileSchedulerILi192ELi128ELi384ELi128ELb1ELb1ELb1ELb1ELb0ELb1EEEEEEEEEvNT_6ParamsE:
	.zero		3328


//--------------------- .nv.constant0._ZN7cutlass13device_kernelIN5flash11enable_sm90INS1_16FlashAttnFwdSm90INS1_25CollectiveMainloopFwdSm90ILi2EN4cute5tupleIJNS5_1CILi1EEES8_S8_EEENS6_IJNS7_ILi192EEENS7_ILi128EEENS7_ILi96EEEEEELi96ENS_10bfloat16_tEfNS_4arch4Sm90ELb0ELb1ELb1ELb1ELb1ELb1ELb0ELb0ELb1ELb1ELb1ELb0EEENS1_21CollectiveEpilogueFwdINS6_IJSA_SC_SB_EEES9_SE_SG_Li384ELb1ELb1ELb1ELb0EEENS1_36VarlenDynamicPersistentTileSchedulerILi192ELi128ELi384ELi128ELb1ELb1ELb1ELb1ELb0ELb1EEEEEEEEEvNT_6ParamsE --------------------------
	.section	.nv.constant0._ZN7cutlass13device_kernelIN5flash11enable_sm90INS1_16FlashAttnFwdSm90INS1_25CollectiveMainloopFwdSm90ILi2EN4cute5tupleIJNS5_1CILi1EEES8_S8_EEENS6_IJNS7_ILi192EEENS7_ILi128EEENS7_ILi96EEEEEELi96ENS_10bfloat16_tEfNS_4arch4Sm90ELb0ELb1ELb1ELb1ELb1ELb1ELb0ELb0ELb1ELb1ELb1ELb0EEENS1_21CollectiveEpilogueFwdINS6_IJSA_SC_SB_EEES9_SE_SG_Li384ELb1ELb1ELb1ELb0EEENS1_36VarlenDynamicPersistentTileSchedulerILi192ELi128ELi384ELi128ELb1ELb1ELb1ELb1ELb0ELb1EEEEEEEEEvNT_6ParamsE,"a",@progbits
	.sectionflags	@""
	.align	4
.nv.constant0._ZN7cutlass13device_kernelIN5flash11enable_sm90INS1_16FlashAttnFwdSm90INS1_25CollectiveMainloopFwdSm90ILi2EN4cute5tupleIJNS5_1CILi1EEES8_S8_EEENS6_IJNS7_ILi192EEENS7_ILi128EEENS7_ILi96EEEEEELi96ENS_10bfloat16_tEfNS_4arch4Sm90ELb0ELb1ELb1ELb1ELb1ELb1ELb0ELb0ELb1ELb1ELb1ELb0EEENS1_21CollectiveEpilogueFwdINS6_IJSA_SC_SB_EEES9_SE_SG_Li384ELb1ELb1ELb1ELb0EEENS1_36VarlenDynamicPersistentTileSchedulerILi192ELi128ELi384ELi128ELb1ELb1ELb1ELb1ELb0ELb1EEEEEEEEEvNT_6ParamsE:
	.zero		3328


//--------------------- .nv.constant0._ZN7cutlass13device_kernelIN5flash11enable_sm90INS1_16FlashAttnFwdSm90INS1_25CollectiveMainloopFwdSm90ILi2EN4cute5tupleIJNS5_1CILi1EEES8_S8_EEENS6_IJNS7_ILi192EEENS7_ILi128EEENS7_ILi96EEEEEELi96ENS_10bfloat16_tEfNS_4arch4Sm90ELb1ELb0ELb1ELb0ELb1ELb0ELb0ELb0ELb1ELb1ELb1ELb0EEENS1_21CollectiveEpilogueFwdINS6_IJSA_SC_SB_EEES9_SE_SG_Li384ELb0ELb1ELb1ELb0EEENS1_19SingleTileSchedulerILb0ELb1ELb1ELi192EEEEEEEEEvNT_6ParamsE --------------------------
	.section	.nv.constant0._ZN7cutlass13device_kernelIN5flash11enable_sm90INS1_16FlashAttnFwdSm90INS1_25CollectiveMainloopFwdSm90ILi2EN4cute5tupleIJNS5_1CILi1EEES8_S8_EEENS6_IJNS7_ILi192EEENS7_ILi128EEENS7_ILi96EEEEEELi96ENS_10bfloat16_tEfNS_4arch4Sm90ELb1ELb0ELb1ELb0ELb1ELb0ELb0ELb0ELb1ELb1ELb1ELb0EEENS1_21CollectiveEpilogueFwdINS6_IJSA_SC_SB_EEES9_SE_SG_Li384ELb0ELb1ELb1ELb0EEENS1_19SingleTileSchedulerILb0ELb1ELb1ELi192EEEEEEEEEvNT_6ParamsE,"a",@progbits
	.sectionflags	@""
	.align	4
.nv.constant0._ZN7cutlass13device_kernelIN5flash11enable_sm90INS1_16FlashAttnFwdSm90INS1_25CollectiveMainloopFwdSm90ILi2EN4cute5tupleIJNS5_1CILi1EEES8_S8_EEENS6_IJNS7_ILi192EEENS7_ILi128EEENS7_ILi96EEEEEELi96ENS_10bfloat16_tEfNS_4arch4Sm90ELb1ELb0ELb1ELb0ELb1ELb0ELb0ELb0ELb1ELb1ELb1ELb0EEENS1_21CollectiveEpilogueFwdINS6_IJSA_SC_SB_EEES9_SE_SG_Li384ELb0ELb1ELb1ELb0EEENS1_19SingleTileSchedulerILb0ELb1ELb1ELi192EEEEEEEEEvNT_6ParamsE:
	.zero		3200


//--------------------- .nv.constant0._ZN7cutlass13device_kernelIN5flash11enable_sm90INS1_16FlashAttnFwdSm90INS1_25CollectiveMainloopFwdSm90ILi2EN4cute5tupleIJNS5_1CILi1EEES8_S8_EEENS6_IJNS7_ILi192EEENS7_ILi128EEENS7_ILi96EEEEEELi96ENS_10bfloat16_tEfNS_4arch4Sm90ELb1ELb0ELb1ELb1ELb1ELb0ELb0ELb0ELb1ELb1ELb1ELb0EEENS1_21CollectiveEpilogueFwdINS6_IJSA_SC_SB_EEES9_SE_SG_Li384ELb1ELb1ELb1ELb0EEENS1_36VarlenDynamicPersistentTileSchedulerILi192ELi128ELi384ELi128ELb1ELb1ELb1ELb1ELb1ELb1EEEEEEEEEvNT_6ParamsE --------------------------
	.section	.nv.constant0._ZN7cutlass13device_kernelIN5flash11enable_sm90INS1_16FlashAttnFwdSm90INS1_25CollectiveMainloopFwdSm90ILi2EN4cute5tupleIJNS5_1CILi1EEES8_S8_EEENS6_IJNS7_ILi192EEENS7_ILi128EEENS7_ILi96EEEEEELi96ENS_10bfloat16_tEfNS_4arch4Sm90ELb1ELb0ELb1ELb1ELb1ELb0ELb0ELb0ELb1ELb1ELb1ELb0EEENS1_21CollectiveEpilogueFwdINS6_IJSA_SC_SB_EEES9_SE_SG_Li384ELb1ELb1ELb1ELb0EEENS1_36VarlenDynamicPersistentTileSchedulerILi192ELi128ELi384ELi128ELb1ELb1ELb1ELb1ELb1ELb1EEEEEEEEEvNT_6ParamsE,"a",@progbits
	.sectionflags	@""
	.align	4
.nv.constant0._ZN7cutlass13device_kernelIN5flash11enable_sm90INS1_16FlashAttnFwdSm90INS1_25CollectiveMainloopFwdSm90ILi2EN4cute5tupleIJNS5_1CILi1EEES8_S8_EEENS6_IJNS7_ILi192EEENS7_ILi128EEENS7_ILi96EEEEEELi96ENS_10bfloat16_tEfNS_4arch4Sm90ELb1ELb0ELb1ELb1ELb1ELb0ELb0ELb0ELb1ELb1ELb1ELb0EEENS1_21CollectiveEpilogueFwdINS6_IJSA_SC_SB_EEES9_SE_SG_Li384ELb1ELb1ELb1ELb0EEENS1_36VarlenDynamicPersistentTileSchedulerILi192ELi128ELi384ELi128ELb1ELb1ELb1ELb1ELb1ELb1EEEEEEEEEvNT_6ParamsE:
	.zero		3328


//--------------------- .nv.constant0._ZN7cutlass13device_kernelIN5flash11enable_sm90INS1_16FlashAttnFwdSm90INS1_25CollectiveMainloopFwdSm90ILi2EN4cute5tupleIJNS5_1CILi1EEES8_S8_EEENS6_IJNS7_ILi192EEENS7_ILi128EEENS7_ILi96EEEEEELi96ENS_10bfloat16_tEfNS_4arch4Sm90ELb1ELb0ELb1ELb1ELb1ELb1ELb0ELb0ELb1ELb1ELb1ELb0EEENS1_21CollectiveEpilogueFwdINS6_IJSA_SC_SB_EEES9_SE_SG_Li384ELb1ELb1ELb1ELb0EEENS1_36VarlenDynamicPersistentTileSchedulerILi192ELi128ELi384ELi128ELb1ELb1ELb1ELb1ELb1ELb1EEEEEEEEEvNT_6ParamsE --------------------------
	.section	.nv.constant0._ZN7cutlass13device_kernelIN5flash11enable_sm90INS1_16FlashAttnFwdSm90INS1_25CollectiveMainloopFwdSm90ILi2EN4cute5tupleIJNS5_1CILi1EEES8_S8_EEENS6_IJNS7_ILi192EEENS7_ILi128EEENS7_ILi96EEEEEELi96ENS_10bfloat16_tEfNS_4arch4Sm90ELb1ELb0ELb1ELb1ELb1ELb1ELb0ELb0ELb1ELb1ELb1ELb0EEENS1_21CollectiveEpilogueFwdINS6_IJSA_SC_SB_EEES9_SE_SG_Li384ELb1ELb1ELb1ELb0EEENS1_36VarlenDynamicPersistentTileSchedulerILi192ELi128ELi384ELi128ELb1ELb1ELb1ELb1ELb1ELb1EEEEEEEEEvNT_6ParamsE,"a",@progbits
	.sectionflags	@""
	.align	4
.nv.constant0._ZN7cutlass13device_kernelIN5flash11enable_sm90INS1_16FlashAttnFwdSm90INS1_25CollectiveMainloopFwdSm90ILi2EN4cute5tupleIJNS5_1CILi1EEES8_S8_EEENS6_IJNS7_ILi192EEENS7_ILi128EEENS7_ILi96EEEEEELi96ENS_10bfloat16_tEfNS_4arch4Sm90ELb1ELb0ELb1ELb1ELb1ELb1ELb0ELb0ELb1ELb1ELb1ELb0EEENS1_21CollectiveEpilogueFwdINS6_IJSA_SC_SB_EEES9_SE_SG_Li384ELb1ELb1ELb1ELb0EEENS1_36VarlenDynamicPersistentTileSchedulerILi192ELi128ELi384ELi128ELb1ELb1ELb1ELb1ELb1ELb1EEEEEEEEEvNT_6ParamsE:
	.zero		3328


//--------------------- SYMBOLS --------------------------

	.type		.nv.reservedSmem.offset0,@object
	.size		.nv.reservedSmem.offset0,0x4
	.type		__assertfail,@function
